	.target	sm_103a

	.elftype	@"ET_EXEC"


//--------------------- .note.nv.tkinfo           --------------------------
	.section	.note.nv.tkinfo,"",@"SHT_NOTE"
	.sectionflags	@"SHF_NOTE_NV_TKINFO"
	.tkinfo
        /*0018*/ 	.word	0x00000002
        /*0030*/ 	.string	""
        /*0030*/ 	.string	"ptxas"
        /*0030*/ 	.string	"Cuda compilation tools, release 13.0, V13.0.88"
        /*0030*/ 	.string	"Build cuda_13.0.r13.0/compiler.36424714_0"
        /*0030*/ 	.string	"-arch sm_103a -m 64 "



//--------------------- .note.nv.cuinfo           --------------------------
	.section	.note.nv.cuinfo,"",@"SHT_NOTE"
	.sectionflags	@"SHF_NOTE_NV_CUINFO"
        /*0018*/ 	.short	0x0002
        /*001a*/ 	.short	0x0067
        /*001c*/ 	.short	0x0082
	.zero		2


//--------------------- .nv.info                  --------------------------
	.section	.nv.info,"",@"SHT_CUDA_INFO"
	.align	4


	//----- nvinfo : EIATTR_REGCOUNT
	.align		4
        /*0000*/ 	.byte	0x04, 0x2f
        /*0002*/ 	.short	(.L_45 - .L_44)
	.align		4
.L_44:
        /*0004*/ 	.word	index@(_ZN2at6native29vectorized_elementwise_kernelILi8EZZZNS0_17acosh_kernel_cudaERNS_18TensorIteratorBaseEENKUlvE_clEvENKUlvE_clEvEUlN3c107complexIdEEE_St5arrayIPcLm2EEEEviT0_T1_)
        /*0008*/ 	.word	0x00000004


	//----- nvinfo : EIATTR_FRAME_SIZE
	.align		4
.L_45:
        /*000c*/ 	.byte	0x04, 0x11
        /*000e*/ 	.short	(.L_47 - .L_46)
	.align		4
.L_46:
        /*0010*/ 	.word	index@(_ZN2at6native29vectorized_elementwise_kernelILi8EZZZNS0_17acosh_kernel_cudaERNS_18TensorIteratorBaseEENKUlvE_clEvENKUlvE_clEvEUlN3c107complexIdEEE_St5arrayIPcLm2EEEEviT0_T1_)
        /*0014*/ 	.word	0x00000000


	//----- nvinfo : EIATTR_REGCOUNT
	.align		4
.L_47:
        /*0018*/ 	.byte	0x04, 0x2f
        /*001a*/ 	.short	(.L_49 - .L_48)
	.align		4
.L_48:
        /*001c*/ 	.word	index@(_ZN2at6native29vectorized_elementwise_kernelILi4EZZZNS0_17acosh_kernel_cudaERNS_18TensorIteratorBaseEENKUlvE_clEvENKUlvE_clEvEUlN3c107complexIdEEE_St5arrayIPcLm2EEEEviT0_T1_)
        /*0020*/ 	.word	0x0000004a


	//----- nvinfo : EIATTR_FRAME_SIZE
	.align		4
.L_49:
        /*0024*/ 	.byte	0x04, 0x11
        /*0026*/ 	.short	(.L_51 - .L_50)
	.align		4
.L_50:
        /*0028*/ 	.word	index@($__internal_29_$__cuda_sm20_dsqrt_rn_f64_mediumpath_v1)
        /*002c*/ 	.word	0x00000010


	//----- nvinfo : EIATTR_FRAME_SIZE
	.align		4
.L_51:
        /*0030*/ 	.byte	0x04, 0x11
        /*0032*/ 	.short	(.L_53 - .L_52)
	.align		4
.L_52:
        /*0034*/ 	.word	index@($__internal_28_$__cuda_sm20_div_rn_f64_full)
        /*0038*/ 	.word	0x00000010


	//----- nvinfo : EIATTR_FRAME_SIZE
	.align		4
.L_53:
        /*003c*/ 	.byte	0x04, 0x11
        /*003e*/ 	.short	(.L_55 - .L_54)
	.align		4
.L_54:
        /*0040*/ 	.word	index@(_ZN2at6native29vectorized_elementwise_kernelILi4EZZZNS0_17acosh_kernel_cudaERNS_18TensorIteratorBaseEENKUlvE_clEvENKUlvE_clEvEUlN3c107complexIdEEE_St5arrayIPcLm2EEEEviT0_T1_)
        /*0044*/ 	.word	0x00000010


	//----- nvinfo : EIATTR_REGCOUNT
	.align		4
.L_55:
        /*0048*/ 	.byte	0x04, 0x2f
        /*004a*/ 	.short	(.L_57 - .L_56)
	.align		4
.L_56:
        /*004c*/ 	.word	index@(_ZN2at6native29vectorized_elementwise_kernelILi2EZZZNS0_17acosh_kernel_cudaERNS_18TensorIteratorBaseEENKUlvE_clEvENKUlvE_clEvEUlN3c107complexIdEEE_St5arrayIPcLm2EEEEviT0_T1_)
        /*0050*/ 	.word	0x0000004a


	//----- nvinfo : EIATTR_FRAME_SIZE
	.align		4
.L_57:
        /*0054*/ 	.byte	0x04, 0x11
        /*0056*/ 	.short	(.L_59 - .L_58)
	.align		4
.L_58:
        /*0058*/ 	.word	index@($__internal_27_$__cuda_sm20_dsqrt_rn_f64_mediumpath_v1)
        /*005c*/ 	.word	0x00000010


	//----- nvinfo : EIATTR_FRAME_SIZE
	.align		4
.L_59:
        /*0060*/ 	.byte	0x04, 0x11
        /*0062*/ 	.short	(.L_61 - .L_60)
	.align		4
.L_60:
        /*0064*/ 	.word	index@($__internal_26_$__cuda_sm20_div_rn_f64_full)
        /*0068*/ 	.word	0x00000010


	//----- nvinfo : EIATTR_FRAME_SIZE
	.align		4
.L_61:
        /*006c*/ 	.byte	0x04, 0x11
        /*006e*/ 	.short	(.L_63 - .L_62)
	.align		4
.L_62:
        /*0070*/ 	.word	index@(_ZN2at6native29vectorized_elementwise_kernelILi2EZZZNS0_17acosh_kernel_cudaERNS_18TensorIteratorBaseEENKUlvE_clEvENKUlvE_clEvEUlN3c107complexIdEEE_St5arrayIPcLm2EEEEviT0_T1_)
        /*0074*/ 	.word	0x00000010


	//----- nvinfo : EIATTR_REGCOUNT
	.align		4
.L_63:
        /*0078*/ 	.byte	0x04, 0x2f
        /*007a*/ 	.short	(.L_65 - .L_64)
	.align		4
.L_64:
        /*007c*/ 	.word	index@(_ZN2at6native27unrolled_elementwise_kernelIZZZNS0_17acosh_kernel_cudaERNS_18TensorIteratorBaseEENKUlvE_clEvENKUlvE_clEvEUlN3c107complexIdEEE_St5arrayIPcLm2EELi4E23TrivialOffsetCalculatorILi1EjESE_NS0_6memory15LoadWithoutCastENSF_16StoreWithoutCastEEEviT_T0_T2_T3_T4_T5_)
        /*0080*/ 	.word	0x0000003c


	//----- nvinfo : EIATTR_FRAME_SIZE
	.align		4
.L_65:
        /*0084*/ 	.byte	0x04, 0x11
        /*0086*/ 	.short	(.L_67 - .L_66)
	.align		4
.L_66:
        /*0088*/ 	.word	index@($__internal_25_$__cuda_sm20_dsqrt_rn_f64_mediumpath_v1)
        /*008c*/ 	.word	0x00000010


	//----- nvinfo : EIATTR_FRAME_SIZE
	.align		4
.L_67:
        /*0090*/ 	.byte	0x04, 0x11
        /*0092*/ 	.short	(.L_69 - .L_68)
	.align		4
.L_68:
        /*0094*/ 	.word	index@($__internal_24_$__cuda_sm20_div_rn_f64_full)
        /*0098*/ 	.word	0x00000010


	//----- nvinfo : EIATTR_FRAME_SIZE
	.align		4
.L_69:
        /*009c*/ 	.byte	0x04, 0x11
        /*009e*/ 	.short	(.L_71 - .L_70)
	.align		4
.L_70:
        /*00a0*/ 	.word	index@(_ZN2at6native27unrolled_elementwise_kernelIZZZNS0_17acosh_kernel_cudaERNS_18TensorIteratorBaseEENKUlvE_clEvENKUlvE_clEvEUlN3c107complexIdEEE_St5arrayIPcLm2EELi4E23TrivialOffsetCalculatorILi1EjESE_NS0_6memory15LoadWithoutCastENSF_16StoreWithoutCastEEEviT_T0_T2_T3_T4_T5_)
        /*00a4*/ 	.word	0x00000010


	//----- nvinfo : EIATTR_REGCOUNT
	.align		4
.L_71:
        /*00a8*/ 	.byte	0x04, 0x2f
        /*00aa*/ 	.short	(.L_73 - .L_72)
	.align		4
.L_72:
        /*00ac*/ 	.word	index@(_ZN2at6native18elementwise_kernelILi128ELi2EZNS0_22gpu_kernel_impl_nocastIZZZNS0_17acosh_kernel_cudaERNS_18TensorIteratorBaseEENKUlvE_clEvENKUlvE_clEvEUlN3c107complexIdEEE_EEvS4_RKT_EUliE_EEviT1_)
        /*00b0*/ 	.word	0x00000032


	//----- nvinfo : EIATTR_FRAME_SIZE
	.align		4
.L_73:
        /*00b4*/ 	.byte	0x04, 0x11
        /*00b6*/ 	.short	(.L_75 - .L_74)
	.align		4
.L_74:
        /*00b8*/ 	.word	index@($__internal_23_$__cuda_sm20_dsqrt_rn_f64_mediumpath_v1)
        /*00bc*/ 	.word	0x00000010


	//----- nvinfo : EIATTR_FRAME_SIZE
	.align		4
.L_75:
        /*00c0*/ 	.byte	0x04, 0x11
        /*00c2*/ 	.short	(.L_77 - .L_76)
	.align		4
.L_76:
        /*00c4*/ 	.word	index@($__internal_22_$__cuda_sm20_div_rn_f64_full)
        /*00c8*/ 	.word	0x00000010


	//----- nvinfo : EIATTR_FRAME_SIZE
	.align		4
.L_77:
        /*00cc*/ 	.byte	0x04, 0x11
        /*00ce*/ 	.short	(.L_79 - .L_78)
	.align		4
.L_78:
        /*00d0*/ 	.word	index@(_ZN2at6native18elementwise_kernelILi128ELi2EZNS0_22gpu_kernel_impl_nocastIZZZNS0_17acosh_kernel_cudaERNS_18TensorIteratorBaseEENKUlvE_clEvENKUlvE_clEvEUlN3c107complexIdEEE_EEvS4_RKT_EUliE_EEviT1_)
        /*00d4*/ 	.word	0x00000010


	//----- nvinfo : EIATTR_REGCOUNT
	.align		4
.L_79:
        /*00d8*/ 	.byte	0x04, 0x2f
        /*00da*/ 	.short	(.L_81 - .L_80)
	.align		4
.L_80:
        /*00dc*/ 	.word	index@(_ZN2at6native27unrolled_elementwise_kernelIZZZNS0_17acosh_kernel_cudaERNS_18TensorIteratorBaseEENKUlvE_clEvENKUlvE_clEvEUlN3c107complexIdEEE_St5arrayIPcLm2EELi4E23TrivialOffsetCalculatorILi1EjESE_NS0_6memory12LoadWithCastILi1EEENSF_13StoreWithCastILi1EEEEEviT_T0_T2_T3_T4_T5_)
        /*00e0*/ 	.word	0x0000003d


	//----- nvinfo : EIATTR_FRAME_SIZE
	.align		4
.L_81:
        /*00e4*/ 	.byte	0x04, 0x11
        /*00e6*/ 	.short	(.L_83 - .L_82)
	.align		4
.L_82:
        /*00e8*/ 	.word	index@($__internal_21_$__cuda_sm20_dsqrt_rn_f64_mediumpath_v1)
        /*00ec*/ 	.word	0x00000010


	//----- nvinfo : EIATTR_FRAME_SIZE
	.align		4
.L_83:
        /*00f0*/ 	.byte	0x04, 0x11
        /*00f2*/ 	.short	(.L_85 - .L_84)
	.align		4
.L_84:
        /*00f4*/ 	.word	index@($__internal_20_$__cuda_sm20_div_rn_f64_full)
        /*00f8*/ 	.word	0x00000010


	//----- nvinfo : EIATTR_FRAME_SIZE
	.align		4
.L_85:
        /*00fc*/ 	.byte	0x04, 0x11
        /*00fe*/ 	.short	(.L_87 - .L_86)
	.align		4
.L_86:
        /*0100*/ 	.word	index@(_ZN2at6native27unrolled_elementwise_kernelIZZZNS0_17acosh_kernel_cudaERNS_18TensorIteratorBaseEENKUlvE_clEvENKUlvE_clEvEUlN3c107complexIdEEE_St5arrayIPcLm2EELi4E23TrivialOffsetCalculatorILi1EjESE_NS0_6memory12LoadWithCastILi1EEENSF_13StoreWithCastILi1EEEEEviT_T0_T2_T3_T4_T5_)
        /*0104*/ 	.word	0x00000010


	//----- nvinfo : EIATTR_REGCOUNT
	.align		4
.L_87:
        /*0108*/ 	.byte	0x04, 0x2f
        /*010a*/ 	.short	(.L_89 - .L_88)
	.align		4
.L_88:
        /*010c*/ 	.word	index@(_ZN2at6native18elementwise_kernelILi128ELi4EZNS0_15gpu_kernel_implIZZZNS0_17acosh_kernel_cudaERNS_18TensorIteratorBaseEENKUlvE_clEvENKUlvE_clEvEUlN3c107complexIdEEE_EEvS4_RKT_EUliE_EEviT1_)
        /*0110*/ 	.word	0x00000030


	//----- nvinfo : EIATTR_FRAME_SIZE
	.align		4
.L_89:
        /*0114*/ 	.byte	0x04, 0x11
        /*0116*/ 	.short	(.L_91 - .L_90)
	.align		4
.L_90:
        /*0118*/ 	.word	index@($__internal_19_$__cuda_sm20_dsqrt_rn_f64_mediumpath_v1)
        /*011c*/ 	.word	0x00000010


	//----- nvinfo : EIATTR_FRAME_SIZE
	.align		4
.L_91:
        /*0120*/ 	.byte	0x04, 0x11
        /*0122*/ 	.short	(.L_93 - .L_92)
	.align		4
.L_92:
        /*0124*/ 	.word	index@($__internal_18_$__cuda_sm20_div_rn_f64_full)
        /*0128*/ 	.word	0x00000010


	//----- nvinfo : EIATTR_FRAME_SIZE
	.align		4
.L_93:
        /*012c*/ 	.byte	0x04, 0x11
        /*012e*/ 	.short	(.L_95 - .L_94)
	.align		4
.L_94:
        /*0130*/ 	.word	index@(_ZN2at6native18elementwise_kernelILi128ELi4EZNS0_15gpu_kernel_implIZZZNS0_17acosh_kernel_cudaERNS_18TensorIteratorBaseEENKUlvE_clEvENKUlvE_clEvEUlN3c107complexIdEEE_EEvS4_RKT_EUliE_EEviT1_)
        /*0134*/ 	.word	0x00000010


	//----- nvinfo : EIATTR_REGCOUNT
	.align		4
.L_95:
        /*0138*/ 	.byte	0x04, 0x2f
        /*013a*/ 	.short	(.L_97 - .L_96)
	.align		4
.L_96:
        /*013c*/ 	.word	index@(_ZN2at6native29vectorized_elementwise_kernelILi8EZZZNS0_17acosh_kernel_cudaERNS_18TensorIteratorBaseEENKUlvE_clEvENKUlvE0_clEvEUlN3c107complexIfEEE_St5arrayIPcLm2EEEEviT0_T1_)
        /*0140*/ 	.word	0x00000004


	//----- nvinfo : EIATTR_FRAME_SIZE
	.align		4
.L_97:
        /*0144*/ 	.byte	0x04, 0x11
        /*0146*/ 	.short	(.L_99 - .L_98)
	.align		4
.L_98:
        /*0148*/ 	.word	index@(_ZN2at6native29vectorized_elementwise_kernelILi8EZZZNS0_17acosh_kernel_cudaERNS_18TensorIteratorBaseEENKUlvE_clEvENKUlvE0_clEvEUlN3c107complexIfEEE_St5arrayIPcLm2EEEEviT0_T1_)
        /*014c*/ 	.word	0x00000000


	//----- nvinfo : EIATTR_REGCOUNT
	.align		4
.L_99:
        /*0150*/ 	.byte	0x04, 0x2f
        /*0152*/ 	.short	(.L_101 - .L_100)
	.align		4
.L_100:
        /*0154*/ 	.word	index@(_ZN2at6native29vectorized_elementwise_kernelILi4EZZZNS0_17acosh_kernel_cudaERNS_18TensorIteratorBaseEENKUlvE_clEvENKUlvE0_clEvEUlN3c107complexIfEEE_St5arrayIPcLm2EEEEviT0_T1_)
        /*0158*/ 	.word	0x00000020


	//----- nvinfo : EIATTR_FRAME_SIZE
	.align		4
.L_101:
        /*015c*/ 	.byte	0x04, 0x11
        /*015e*/ 	.short	(.L_103 - .L_102)
	.align		4
.L_102:
        /*0160*/ 	.word	index@($__internal_17_$__cuda_sm3x_div_rn_ftz_f32_slowpath)
        /*0164*/ 	.word	0x00000000


	//----- nvinfo : EIATTR_FRAME_SIZE
	.align		4
.L_103:
        /*0168*/ 	.byte	0x04, 0x11
        /*016a*/ 	.short	(.L_105 - .L_104)
	.align		4
.L_104:
        /*016c*/ 	.word	index@(_ZN2at6native29vectorized_elementwise_kernelILi4EZZZNS0_17acosh_kernel_cudaERNS_18TensorIteratorBaseEENKUlvE_clEvENKUlvE0_clEvEUlN3c107complexIfEEE_St5arrayIPcLm2EEEEviT0_T1_)
        /*0170*/ 	.word	0x00000000


	//----- nvinfo : EIATTR_REGCOUNT
	.align		4
.L_105:
        /*0174*/ 	.byte	0x04, 0x2f
        /*0176*/ 	.short	(.L_107 - .L_106)
	.align		4
.L_106:
        /*0178*/ 	.word	index@(_ZN2at6native29vectorized_elementwise_kernelILi2EZZZNS0_17acosh_kernel_cudaERNS_18TensorIteratorBaseEENKUlvE_clEvENKUlvE0_clEvEUlN3c107complexIfEEE_St5arrayIPcLm2EEEEviT0_T1_)
        /*017c*/ 	.word	0x00000020


	//----- nvinfo : EIATTR_FRAME_SIZE
	.align		4
.L_107:
        /*0180*/ 	.byte	0x04, 0x11
        /*0182*/ 	.short	(.L_109 - .L_108)
	.align		4
.L_108:
        /*0184*/ 	.word	index@($__internal_16_$__cuda_sm3x_div_rn_ftz_f32_slowpath)
        /*0188*/ 	.word	0x00000000


	//----- nvinfo : EIATTR_FRAME_SIZE
	.align		4
.L_109:
        /*018c*/ 	.byte	0x04, 0x11
        /*018e*/ 	.short	(.L_111 - .L_110)
	.align		4
.L_110:
        /*0190*/ 	.word	index@(_ZN2at6native29vectorized_elementwise_kernelILi2EZZZNS0_17acosh_kernel_cudaERNS_18TensorIteratorBaseEENKUlvE_clEvENKUlvE0_clEvEUlN3c107complexIfEEE_St5arrayIPcLm2EEEEviT0_T1_)
        /*0194*/ 	.word	0x00000000


	//----- nvinfo : EIATTR_REGCOUNT
	.align		4
.L_111:
        /*0198*/ 	.byte	0x04, 0x2f
        /*019a*/ 	.short	(.L_113 - .L_112)
	.align		4
.L_112:
        /*019c*/ 	.word	index@(_ZN2at6native27unrolled_elementwise_kernelIZZZNS0_17acosh_kernel_cudaERNS_18TensorIteratorBaseEENKUlvE_clEvENKUlvE0_clEvEUlN3c107complexIfEEE_St5arrayIPcLm2EELi4E23TrivialOffsetCalculatorILi1EjESE_NS0_6memory15LoadWithoutCastENSF_16StoreWithoutCastEEEviT_T0_T2_T3_T4_T5_)
        /*01a0*/ 	.word	0x00000020


	//----- nvinfo : EIATTR_FRAME_SIZE
	.align		4
.L_113:
        /*01a4*/ 	.byte	0x04, 0x11
        /*01a6*/ 	.short	(.L_115 - .L_114)
	.align		4
.L_114:
        /*01a8*/ 	.word	index@($__internal_15_$__cuda_sm3x_div_rn_ftz_f32_slowpath)
        /*01ac*/ 	.word	0x00000000


	//----- nvinfo : EIATTR_FRAME_SIZE
	.align		4
.L_115:
        /*01b0*/ 	.byte	0x04, 0x11
        /*01b2*/ 	.short	(.L_117 - .L_116)
	.align		4
.L_116:
        /*01b4*/ 	.word	index@(_ZN2at6native27unrolled_elementwise_kernelIZZZNS0_17acosh_kernel_cudaERNS_18TensorIteratorBaseEENKUlvE_clEvENKUlvE0_clEvEUlN3c107complexIfEEE_St5arrayIPcLm2EELi4E23TrivialOffsetCalculatorILi1EjESE_NS0_6memory15LoadWithoutCastENSF_16StoreWithoutCastEEEviT_T0_T2_T3_T4_T5_)
        /*01b8*/ 	.word	0x00000000


	//----- nvinfo : EIATTR_REGCOUNT
	.align		4
.L_117:
        /*01bc*/ 	.byte	0x04, 0x2f
        /*01be*/ 	.short	(.L_119 - .L_118)
	.align		4
.L_118:
        /*01c0*/ 	.word	index@(_ZN2at6native18elementwise_kernelILi128ELi2EZNS0_22gpu_kernel_impl_nocastIZZZNS0_17acosh_kernel_cudaERNS_18TensorIteratorBaseEENKUlvE_clEvENKUlvE0_clEvEUlN3c107complexIfEEE_EEvS4_RKT_EUliE_EEviT1_)
        /*01c4*/ 	.word	0x0000001a


	//----- nvinfo : EIATTR_FRAME_SIZE
	.align		4
.L_119:
        /*01c8*/ 	.byte	0x04, 0x11
        /*01ca*/ 	.short	(.L_121 - .L_120)
	.align		4
.L_120:
        /*01cc*/ 	.word	index@($__internal_14_$__cuda_sm3x_div_rn_ftz_f32_slowpath)
        /*01d0*/ 	.word	0x00000000


	//----- nvinfo : EIATTR_FRAME_SIZE
	.align		4
.L_121:
        /*01d4*/ 	.byte	0x04, 0x11
        /*01d6*/ 	.short	(.L_123 - .L_122)
	.align		4
.L_122:
        /*01d8*/ 	.word	index@(_ZN2at6native18elementwise_kernelILi128ELi2EZNS0_22gpu_kernel_impl_nocastIZZZNS0_17acosh_kernel_cudaERNS_18TensorIteratorBaseEENKUlvE_clEvENKUlvE0_clEvEUlN3c107complexIfEEE_EEvS4_RKT_EUliE_EEviT1_)
        /*01dc*/ 	.word	0x00000000


	//----- nvinfo : EIATTR_REGCOUNT
	.align		4
.L_123:
        /*01e0*/ 	.byte	0x04, 0x2f
        /*01e2*/ 	.short	(.L_125 - .L_124)
	.align		4
.L_124:
        /*01e4*/ 	.word	index@(_ZN2at6native27unrolled_elementwise_kernelIZZZNS0_17acosh_kernel_cudaERNS_18TensorIteratorBaseEENKUlvE_clEvENKUlvE0_clEvEUlN3c107complexIfEEE_St5arrayIPcLm2EELi4E23TrivialOffsetCalculatorILi1EjESE_NS0_6memory12LoadWithCastILi1EEENSF_13StoreWithCastILi1EEEEEviT_T0_T2_T3_T4_T5_)
        /*01e8*/ 	.word	0x00000020


	//----- nvinfo : EIATTR_FRAME_SIZE
	.align		4
.L_125:
        /*01ec*/ 	.byte	0x04, 0x11
        /*01ee*/ 	.short	(.L_127 - .L_126)
	.align		4
.L_126:
        /*01f0*/ 	.word	index@($__internal_13_$__cuda_sm3x_div_rn_ftz_f32_slowpath)
        /*01f4*/ 	.word	0x00000000


	//----- nvinfo : EIATTR_FRAME_SIZE
	.align		4
.L_127:
        /*01f8*/ 	.byte	0x04, 0x11
        /*01fa*/ 	.short	(.L_129 - .L_128)
	.align		4
.L_128:
        /*01fc*/ 	.word	index@(_ZN2at6native27unrolled_elementwise_kernelIZZZNS0_17acosh_kernel_cudaERNS_18TensorIteratorBaseEENKUlvE_clEvENKUlvE0_clEvEUlN3c107complexIfEEE_St5arrayIPcLm2EELi4E23TrivialOffsetCalculatorILi1EjESE_NS0_6memory12LoadWithCastILi1EEENSF_13StoreWithCastILi1EEEEEviT_T0_T2_T3_T4_T5_)
        /*0200*/ 	.word	0x00000000


	//----- nvinfo : EIATTR_REGCOUNT
	.align		4
.L_129:
        /*0204*/ 	.byte	0x04, 0x2f
        /*0206*/ 	.short	(.L_131 - .L_130)
	.align		4
.L_130:
        /*0208*/ 	.word	index@(_ZN2at6native18elementwise_kernelILi128ELi4EZNS0_15gpu_kernel_implIZZZNS0_17acosh_kernel_cudaERNS_18TensorIteratorBaseEENKUlvE_clEvENKUlvE0_clEvEUlN3c107complexIfEEE_EEvS4_RKT_EUliE_EEviT1_)
        /*020c*/ 	.word	0x00000018


	//----- nvinfo : EIATTR_FRAME_SIZE
	.align		4
.L_131:
        /*0210*/ 	.byte	0x04, 0x11
        /*0212*/ 	.short	(.L_133 - .L_132)
	.align		4
.L_132:
        /*0214*/ 	.word	index@($__internal_12_$__cuda_sm3x_div_rn_ftz_f32_slowpath)
        /*0218*/ 	.word	0x00000000


	//----- nvinfo : EIATTR_FRAME_SIZE
	.align		4
.L_133:
        /*021c*/ 	.byte	0x04, 0x11
        /*021e*/ 	.short	(.L_135 - .L_134)
	.align		4
.L_134:
        /*0220*/ 	.word	index@(_ZN2at6native18elementwise_kernelILi128ELi4EZNS0_15gpu_kernel_implIZZZNS0_17acosh_kernel_cudaERNS_18TensorIteratorBaseEENKUlvE_clEvENKUlvE0_clEvEUlN3c107complexIfEEE_EEvS4_RKT_EUliE_EEviT1_)
        /*0224*/ 	.word	0x00000000


	//----- nvinfo : EIATTR_REGCOUNT
	.align		4
.L_135:
        /*0228*/ 	.byte	0x04, 0x2f
        /*022a*/ 	.short	(.L_137 - .L_136)
	.align		4
.L_136:
        /*022c*/ 	.word	index@(_ZN2at6native29vectorized_elementwise_kernelILi8EZZZNS0_17acosh_kernel_cudaERNS_18TensorIteratorBaseEENKUlvE_clEvENKUlvE1_clEvEUlN3c107complexINS6_4HalfEEEE_St5arrayIPcLm2EEEEviT0_T1_)
        /*0230*/ 	.word	0x00000004


	//----- nvinfo : EIATTR_FRAME_SIZE
	.align		4
.L_137:
        /*0234*/ 	.byte	0x04, 0x11
        /*0236*/ 	.short	(.L_139 - .L_138)
	.align		4
.L_138:
        /*0238*/ 	.word	index@(_ZN2at6native29vectorized_elementwise_kernelILi8EZZZNS0_17acosh_kernel_cudaERNS_18TensorIteratorBaseEENKUlvE_clEvENKUlvE1_clEvEUlN3c107complexINS6_4HalfEEEE_St5arrayIPcLm2EEEEviT0_T1_)
        /*023c*/ 	.word	0x00000000


	//----- nvinfo : EIATTR_REGCOUNT
	.align		4
.L_139:
        /*0240*/ 	.byte	0x04, 0x2f
        /*0242*/ 	.short	(.L_141 - .L_140)
	.align		4
.L_140:
        /*0244*/ 	.word	index@(_ZN2at6native29vectorized_elementwise_kernelILi4EZZZNS0_17acosh_kernel_cudaERNS_18TensorIteratorBaseEENKUlvE_clEvENKUlvE1_clEvEUlN3c107complexINS6_4HalfEEEE_St5arrayIPcLm2EEEEviT0_T1_)
        /*0248*/ 	.word	0x00000026


	//----- nvinfo : EIATTR_FRAME_SIZE
	.align		4
.L_141:
        /*024c*/ 	.byte	0x04, 0x11
        /*024e*/ 	.short	(.L_143 - .L_142)
	.align		4
.L_142:
        /*0250*/ 	.word	index@($__internal_11_$__cuda_sm3x_div_rn_ftz_f32_slowpath)
        /*0254*/ 	.word	0x00000000


	//----- nvinfo : EIATTR_FRAME_SIZE
	.align		4
.L_143:
        /*0258*/ 	.byte	0x04, 0x11
        /*025a*/ 	.short	(.L_145 - .L_144)
	.align		4
.L_144:
        /*025c*/ 	.word	index@(_ZN2at6native29vectorized_elementwise_kernelILi4EZZZNS0_17acosh_kernel_cudaERNS_18TensorIteratorBaseEENKUlvE_clEvENKUlvE1_clEvEUlN3c107complexINS6_4HalfEEEE_St5arrayIPcLm2EEEEviT0_T1_)
        /*0260*/ 	.word	0x00000000


	//----- nvinfo : EIATTR_REGCOUNT
	.align		4
.L_145:
        /*0264*/ 	.byte	0x04, 0x2f
        /*0266*/ 	.short	(.L_147 - .L_146)
	.align		4
.L_146:
        /*0268*/ 	.word	index@(_ZN2at6native29vectorized_elementwise_kernelILi2EZZZNS0_17acosh_kernel_cudaERNS_18TensorIteratorBaseEENKUlvE_clEvENKUlvE1_clEvEUlN3c107complexINS6_4HalfEEEE_St5arrayIPcLm2EEEEviT0_T1_)
        /*026c*/ 	.word	0x00000025


	//----- nvinfo : EIATTR_FRAME_SIZE
	.align		4
.L_147:
        /*0270*/ 	.byte	0x04, 0x11
        /*0272*/ 	.short	(.L_149 - .L_148)
	.align		4
.L_148:
        /*0274*/ 	.word	index@($__internal_10_$__cuda_sm3x_div_rn_ftz_f32_slowpath)
        /*0278*/ 	.word	0x00000000


	//----- nvinfo : EIATTR_FRAME_SIZE
	.align		4
.L_149:
        /*027c*/ 	.byte	0x04, 0x11
        /*027e*/ 	.short	(.L_151 - .L_150)
	.align		4
.L_150:
        /*0280*/ 	.word	index@(_ZN2at6native29vectorized_elementwise_kernelILi2EZZZNS0_17acosh_kernel_cudaERNS_18TensorIteratorBaseEENKUlvE_clEvENKUlvE1_clEvEUlN3c107complexINS6_4HalfEEEE_St5arrayIPcLm2EEEEviT0_T1_)
        /*0284*/ 	.word	0x00000000


	//----- nvinfo : EIATTR_REGCOUNT
	.align		4
.L_151:
        /*0288*/ 	.byte	0x04, 0x2f
        /*028a*/ 	.short	(.L_153 - .L_152)
	.align		4
.L_152:
        /*028c*/ 	.word	index@(_ZN2at6native27unrolled_elementwise_kernelIZZZNS0_17acosh_kernel_cudaERNS_18TensorIteratorBaseEENKUlvE_clEvENKUlvE1_clEvEUlN3c107complexINS6_4HalfEEEE_St5arrayIPcLm2EELi4E23TrivialOffsetCalculatorILi1EjESF_NS0_6memory15LoadWithoutCastENSG_16StoreWithoutCastEEEviT_T0_T2_T3_T4_T5_)
        /*0290*/ 	.word	0x0000001e


	//----- nvinfo : EIATTR_FRAME_SIZE
	.align		4
.L_153:
        /*0294*/ 	.byte	0x04, 0x11
        /*0296*/ 	.short	(.L_155 - .L_154)
	.align		4
.L_154:
        /*0298*/ 	.word	index@($__internal_9_$__cuda_sm3x_div_rn_ftz_f32_slowpath)
        /*029c*/ 	.word	0x00000000


	//----- nvinfo : EIATTR_FRAME_SIZE
	.align		4
.L_155:
        /*02a0*/ 	.byte	0x04, 0x11
        /*02a2*/ 	.short	(.L_157 - .L_156)
	.align		4
.L_156:
        /*02a4*/ 	.word	index@(_ZN2at6native27unrolled_elementwise_kernelIZZZNS0_17acosh_kernel_cudaERNS_18TensorIteratorBaseEENKUlvE_clEvENKUlvE1_clEvEUlN3c107complexINS6_4HalfEEEE_St5arrayIPcLm2EELi4E23TrivialOffsetCalculatorILi1EjESF_NS0_6memory15LoadWithoutCastENSG_16StoreWithoutCastEEEviT_T0_T2_T3_T4_T5_)
        /*02a8*/ 	.word	0x00000000


	//----- nvinfo : EIATTR_REGCOUNT
	.align		4
.L_157:
        /*02ac*/ 	.byte	0x04, 0x2f
        /*02ae*/ 	.short	(.L_159 - .L_158)
	.align		4
.L_158:
        /*02b0*/ 	.word	index@(_ZN2at6native18elementwise_kernelILi128ELi2EZNS0_22gpu_kernel_impl_nocastIZZZNS0_17acosh_kernel_cudaERNS_18TensorIteratorBaseEENKUlvE_clEvENKUlvE1_clEvEUlN3c107complexINS7_4HalfEEEE_EEvS4_RKT_EUliE_EEviT1_)
        /*02b4*/ 	.word	0x0000001a


	//----- nvinfo : EIATTR_FRAME_SIZE
	.align		4
.L_159:
        /*02b8*/ 	.byte	0x04, 0x11
        /*02ba*/ 	.short	(.L_161 - .L_160)
	.align		4
.L_160:
        /*02bc*/ 	.word	index@($__internal_8_$__cuda_sm3x_div_rn_ftz_f32_slowpath)
        /*02c0*/ 	.word	0x00000000


	//----- nvinfo : EIATTR_FRAME_SIZE
	.align		4
.L_161:
        /*02c4*/ 	.byte	0x04, 0x11
        /*02c6*/ 	.short	(.L_163 - .L_162)
	.align		4
.L_162:
        /*02c8*/ 	.word	index@(_ZN2at6native18elementwise_kernelILi128ELi2EZNS0_22gpu_kernel_impl_nocastIZZZNS0_17acosh_kernel_cudaERNS_18TensorIteratorBaseEENKUlvE_clEvENKUlvE1_clEvEUlN3c107complexINS7_4HalfEEEE_EEvS4_RKT_EUliE_EEviT1_)
        /*02cc*/ 	.word	0x00000000


	//----- nvinfo : EIATTR_REGCOUNT
	.align		4
.L_163:
        /*02d0*/ 	.byte	0x04, 0x2f
        /*02d2*/ 	.short	(.L_165 - .L_164)
	.align		4
.L_164:
        /*02d4*/ 	.word	index@(_ZN2at6native27unrolled_elementwise_kernelIZZZNS0_17acosh_kernel_cudaERNS_18TensorIteratorBaseEENKUlvE_clEvENKUlvE1_clEvEUlN3c107complexINS6_4HalfEEEE_St5arrayIPcLm2EELi4E23TrivialOffsetCalculatorILi1EjESF_NS0_6memory12LoadWithCastILi1EEENSG_13StoreWithCastILi1EEEEEviT_T0_T2_T3_T4_T5_)
        /*02d8*/ 	.word	0x0000001d


	//----- nvinfo : EIATTR_FRAME_SIZE
	.align		4
.L_165:
        /*02dc*/ 	.byte	0x04, 0x11
        /*02de*/ 	.short	(.L_167 - .L_166)
	.align		4
.L_166:
        /*02e0*/ 	.word	index@($__internal_7_$__cuda_sm3x_div_rn_ftz_f32_slowpath)
        /*02e4*/ 	.word	0x00000000


	//----- nvinfo : EIATTR_FRAME_SIZE
	.align		4
.L_167:
        /*02e8*/ 	.byte	0x04, 0x11
        /*02ea*/ 	.short	(.L_169 - .L_168)
	.align		4
.L_168:
        /*02ec*/ 	.word	index@(_ZN2at6native27unrolled_elementwise_kernelIZZZNS0_17acosh_kernel_cudaERNS_18TensorIteratorBaseEENKUlvE_clEvENKUlvE1_clEvEUlN3c107complexINS6_4HalfEEEE_St5arrayIPcLm2EELi4E23TrivialOffsetCalculatorILi1EjESF_NS0_6memory12LoadWithCastILi1EEENSG_13StoreWithCastILi1EEEEEviT_T0_T2_T3_T4_T5_)
        /*02f0*/ 	.word	0x00000000


	//----- nvinfo : EIATTR_REGCOUNT
	.align		4
.L_169:
        /*02f4*/ 	.byte	0x04, 0x2f
        /*02f6*/ 	.short	(.L_171 - .L_170)
	.align		4
.L_170:
        /*02f8*/ 	.word	index@(_ZN2at6native18elementwise_kernelILi128ELi4EZNS0_15gpu_kernel_implIZZZNS0_17acosh_kernel_cudaERNS_18TensorIteratorBaseEENKUlvE_clEvENKUlvE1_clEvEUlN3c107complexINS7_4HalfEEEE_EEvS4_RKT_EUliE_EEviT1_)
        /*02fc*/ 	.word	0x0000001a


	//----- nvinfo : EIATTR_FRAME_SIZE
	.align		4
.L_171:
        /*0300*/ 	.byte	0x04, 0x11
        /*0302*/ 	.short	(.L_173 - .L_172)
	.align		4
.L_172:
        /*0304*/ 	.word	index@($__internal_6_$__cuda_sm3x_div_rn_ftz_f32_slowpath)
        /*0308*/ 	.word	0x00000000


	//----- nvinfo : EIATTR_FRAME_SIZE
	.align		4
.L_173:
        /*030c*/ 	.byte	0x04, 0x11
        /*030e*/ 	.short	(.L_175 - .L_174)
	.align		4
.L_174:
        /*0310*/ 	.word	index@(_ZN2at6native18elementwise_kernelILi128ELi4EZNS0_15gpu_kernel_implIZZZNS0_17acosh_kernel_cudaERNS_18TensorIteratorBaseEENKUlvE_clEvENKUlvE1_clEvEUlN3c107complexINS7_4HalfEEEE_EEvS4_RKT_EUliE_EEviT1_)
        /*0314*/ 	.word	0x00000000


	//----- nvinfo : EIATTR_REGCOUNT
	.align		4
.L_175:
        /*0318*/ 	.byte	0x04, 0x2f
        /*031a*/ 	.short	(.L_177 - .L_176)
	.align		4
.L_176:
        /*031c*/ 	.word	index@(_ZN2at6native29vectorized_elementwise_kernelILi8EZZZNS0_17acosh_kernel_cudaERNS_18TensorIteratorBaseEENKUlvE0_clEvENKUlvE_clEvEUldE_St5arrayIPcLm2EEEEviT0_T1_)
        /*0320*/ 	.word	0x00000004


	//----- nvinfo : EIATTR_FRAME_SIZE
	.align		4
.L_177:
        /*0324*/ 	.byte	0x04, 0x11
        /*0326*/ 	.short	(.L_179 - .L_178)
	.align		4
.L_178:
        /*0328*/ 	.word	index@(_ZN2at6native29vectorized_elementwise_kernelILi8EZZZNS0_17acosh_kernel_cudaERNS_18TensorIteratorBaseEENKUlvE0_clEvENKUlvE_clEvEUldE_St5arrayIPcLm2EEEEviT0_T1_)
        /*032c*/ 	.word	0x00000000


	//----- nvinfo : EIATTR_REGCOUNT
	.align		4
.L_179:
        /*0330*/ 	.byte	0x04, 0x2f
        /*0332*/ 	.short	(.L_181 - .L_180)
	.align		4
.L_180:
        /*0334*/ 	.word	index@(_ZN2at6native29vectorized_elementwise_kernelILi4EZZZNS0_17acosh_kernel_cudaERNS_18TensorIteratorBaseEENKUlvE0_clEvENKUlvE_clEvEUldE_St5arrayIPcLm2EEEEviT0_T1_)
        /*0338*/ 	.word	0x0000002e


	//----- nvinfo : EIATTR_FRAME_SIZE
	.align		4
.L_181:
        /*033c*/ 	.byte	0x04, 0x11
        /*033e*/ 	.short	(.L_183 - .L_182)
	.align		4
.L_182:
        /*0340*/ 	.word	index@($__internal_5_$__cuda_sm20_div_rn_f64_full)
        /*0344*/ 	.word	0x00000000


	//----- nvinfo : EIATTR_FRAME_SIZE
	.align		4
.L_183:
        /*0348*/ 	.byte	0x04, 0x11
        /*034a*/ 	.short	(.L_185 - .L_184)
	.align		4
.L_184:
        /*034c*/ 	.word	index@(_ZN2at6native29vectorized_elementwise_kernelILi4EZZZNS0_17acosh_kernel_cudaERNS_18TensorIteratorBaseEENKUlvE0_clEvENKUlvE_clEvEUldE_St5arrayIPcLm2EEEEviT0_T1_)
        /*0350*/ 	.word	0x00000000


	//----- nvinfo : EIATTR_REGCOUNT
	.align		4
.L_185:
        /*0354*/ 	.byte	0x04, 0x2f
        /*0356*/ 	.short	(.L_187 - .L_186)
	.align		4
.L_186:
        /*0358*/ 	.word	index@(_ZN2at6native29vectorized_elementwise_kernelILi2EZZZNS0_17acosh_kernel_cudaERNS_18TensorIteratorBaseEENKUlvE0_clEvENKUlvE_clEvEUldE_St5arrayIPcLm2EEEEviT0_T1_)
        /*035c*/ 	.word	0x0000002e


	//----- nvinfo : EIATTR_FRAME_SIZE
	.align		4
.L_187:
        /*0360*/ 	.byte	0x04, 0x11
        /*0362*/ 	.short	(.L_189 - .L_188)
	.align		4
.L_188:
        /*0364*/ 	.word	index@($__internal_4_$__cuda_sm20_div_rn_f64_full)
        /*0368*/ 	.word	0x00000000


	//----- nvinfo : EIATTR_FRAME_SIZE
	.align		4
.L_189:
        /*036c*/ 	.byte	0x04, 0x11
        /*036e*/ 	.short	(.L_191 - .L_190)
	.align		4
.L_190:
        /*0370*/ 	.word	index@(_ZN2at6native29vectorized_elementwise_kernelILi2EZZZNS0_17acosh_kernel_cudaERNS_18TensorIteratorBaseEENKUlvE0_clEvENKUlvE_clEvEUldE_St5arrayIPcLm2EEEEviT0_T1_)
        /*0374*/ 	.word	0x00000000


	//----- nvinfo : EIATTR_REGCOUNT
	.align		4
.L_191:
        /*0378*/ 	.byte	0x04, 0x2f
        /*037a*/ 	.short	(.L_193 - .L_192)
	.align		4
.L_192:
        /*037c*/ 	.word	index@(_ZN2at6native27unrolled_elementwise_kernelIZZZNS0_17acosh_kernel_cudaERNS_18TensorIteratorBaseEENKUlvE0_clEvENKUlvE_clEvEUldE_St5arrayIPcLm2EELi4E23TrivialOffsetCalculatorILi1EjESB_NS0_6memory15LoadWithoutCastENSC_16StoreWithoutCastEEEviT_T0_T2_T3_T4_T5_)
        /*0380*/ 	.word	0x00000024


	//----- nvinfo : EIATTR_FRAME_SIZE
	.align		4
.L_193:
        /*0384*/ 	.byte	0x04, 0x11
        /*0386*/ 	.short	(.L_195 - .L_194)
	.align		4
.L_194:
        /*0388*/ 	.word	index@($__internal_3_$__cuda_sm20_div_rn_f64_full)
        /*038c*/ 	.word	0x00000000


	//----- nvinfo : EIATTR_FRAME_SIZE
	.align		4
.L_195:
        /*0390*/ 	.byte	0x04, 0x11
        /*0392*/ 	.short	(.L_197 - .L_196)
	.align		4
.L_196:
        /*0394*/ 	.word	index@(_ZN2at6native27unrolled_elementwise_kernelIZZZNS0_17acosh_kernel_cudaERNS_18TensorIteratorBaseEENKUlvE0_clEvENKUlvE_clEvEUldE_St5arrayIPcLm2EELi4E23TrivialOffsetCalculatorILi1EjESB_NS0_6memory15LoadWithoutCastENSC_16StoreWithoutCastEEEviT_T0_T2_T3_T4_T5_)
        /*0398*/ 	.word	0x00000000


	//----- nvinfo : EIATTR_REGCOUNT
	.align		4
.L_197:
        /*039c*/ 	.byte	0x04, 0x2f
        /*039e*/ 	.short	(.L_199 - .L_198)
	.align		4
.L_198:
        /*03a0*/ 	.word	index@(_ZN2at6native18elementwise_kernelILi128ELi2EZNS0_22gpu_kernel_impl_nocastIZZZNS0_17acosh_kernel_cudaERNS_18TensorIteratorBaseEENKUlvE0_clEvENKUlvE_clEvEUldE_EEvS4_RKT_EUliE_EEviT1_)
        /*03a4*/ 	.word	0x00000020


	//----- nvinfo : EIATTR_FRAME_SIZE
	.align		4
.L_199:
        /*03a8*/ 	.byte	0x04, 0x11
        /*03aa*/ 	.short	(.L_201 - .L_200)
	.align		4
.L_200:
        /*03ac*/ 	.word	index@($__internal_2_$__cuda_sm20_div_rn_f64_full)
        /*03b0*/ 	.word	0x00000000


	//----- nvinfo : EIATTR_FRAME_SIZE
	.align		4
.L_201:
        /*03b4*/ 	.byte	0x04, 0x11
        /*03b6*/ 	.short	(.L_203 - .L_202)
	.align		4
.L_202:
        /*03b8*/ 	.word	index@(_ZN2at6native18elementwise_kernelILi128ELi2EZNS0_22gpu_kernel_impl_nocastIZZZNS0_17acosh_kernel_cudaERNS_18TensorIteratorBaseEENKUlvE0_clEvENKUlvE_clEvEUldE_EEvS4_RKT_EUliE_EEviT1_)
        /*03bc*/ 	.word	0x00000000


	//----- nvinfo : EIATTR_REGCOUNT
	.align		4
.L_203:
        /*03c0*/ 	.byte	0x04, 0x2f
        /*03c2*/ 	.short	(.L_205 - .L_204)
	.align		4
.L_204:
        /*03c4*/ 	.word	index@(_ZN2at6native27unrolled_elementwise_kernelIZZZNS0_17acosh_kernel_cudaERNS_18TensorIteratorBaseEENKUlvE0_clEvENKUlvE_clEvEUldE_St5arrayIPcLm2EELi4E23TrivialOffsetCalculatorILi1EjESB_NS0_6memory12LoadWithCastILi1EEENSC_13StoreWithCastILi1EEEEEviT_T0_T2_T3_T4_T5_)
        /*03c8*/ 	.word	0x00000024


	//----- nvinfo : EIATTR_FRAME_SIZE
	.align		4
.L_205:
        /*03cc*/ 	.byte	0x04, 0x11
        /*03ce*/ 	.short	(.L_207 - .L_206)
	.align		4
.L_206:
        /*03d0*/ 	.word	index@($__internal_1_$__cuda_sm20_div_rn_f64_full)
        /*03d4*/ 	.word	0x00000000


	//----- nvinfo : EIATTR_FRAME_SIZE
	.align		4
.L_207:
        /*03d8*/ 	.byte	0x04, 0x11
        /*03da*/ 	.short	(.L_209 - .L_208)
	.align		4
.L_208:
        /*03dc*/ 	.word	index@(_ZN2at6native27unrolled_elementwise_kernelIZZZNS0_17acosh_kernel_cudaERNS_18TensorIteratorBaseEENKUlvE0_clEvENKUlvE_clEvEUldE_St5arrayIPcLm2EELi4E23TrivialOffsetCalculatorILi1EjESB_NS0_6memory12LoadWithCastILi1EEENSC_13StoreWithCastILi1EEEEEviT_T0_T2_T3_T4_T5_)
        /*03e0*/ 	.word	0x00000000


	//----- nvinfo : EIATTR_REGCOUNT
	.align		4
.L_209:
        /*03e4*/ 	.byte	0x04, 0x2f
        /*03e6*/ 	.short	(.L_211 - .L_210)
	.align		4
.L_210:
        /*03e8*/ 	.word	index@(_ZN2at6native18elementwise_kernelILi128ELi4EZNS0_15gpu_kernel_implIZZZNS0_17acosh_kernel_cudaERNS_18TensorIteratorBaseEENKUlvE0_clEvENKUlvE_clEvEUldE_EEvS4_RKT_EUliE_EEviT1_)
        /*03ec*/ 	.word	0x00000020


	//----- nvinfo : EIATTR_FRAME_SIZE
	.align		4
.L_211:
        /*03f0*/ 	.byte	0x04, 0x11
        /*03f2*/ 	.short	(.L_213 - .L_212)
	.align		4
.L_212:
        /*03f4*/ 	.word	index@($__internal_0_$__cuda_sm20_div_rn_f64_full)
        /*03f8*/ 	.word	0x00000000


	//----- nvinfo : EIATTR_FRAME_SIZE
	.align		4
.L_213:
        /*03fc*/ 	.byte	0x04, 0x11
        /*03fe*/ 	.short	(.L_215 - .L_214)
	.align		4
.L_214:
        /*0400*/ 	.word	index@(_ZN2at6native18elementwise_kernelILi128ELi4EZNS0_15gpu_kernel_implIZZZNS0_17acosh_kernel_cudaERNS_18TensorIteratorBaseEENKUlvE0_clEvENKUlvE_clEvEUldE_EEvS4_RKT_EUliE_EEviT1_)
        /*0404*/ 	.word	0x00000000


	//----- nvinfo : EIATTR_REGCOUNT
	.align		4
.L_215:
        /*0408*/ 	.byte	0x04, 0x2f
        /*040a*/ 	.short	(.L_217 - .L_216)
	.align		4
.L_216:
        /*040c*/ 	.word	index@(_ZN2at6native29vectorized_elementwise_kernelILi8EZZZNS0_17acosh_kernel_cudaERNS_18TensorIteratorBaseEENKUlvE0_clEvENKUlvE0_clEvEUlfE_St5arrayIPcLm2EEEEviT0_T1_)
        /*0410*/ 	.word	0x00000004


	//----- nvinfo : EIATTR_FRAME_SIZE
	.align		4
.L_217:
        /*0414*/ 	.byte	0x04, 0x11
        /*0416*/ 	.short	(.L_219 - .L_218)
	.align		4
.L_218:
        /*0418*/ 	.word	index@(_ZN2at6native29vectorized_elementwise_kernelILi8EZZZNS0_17acosh_kernel_cudaERNS_18TensorIteratorBaseEENKUlvE0_clEvENKUlvE0_clEvEUlfE_St5arrayIPcLm2EEEEviT0_T1_)
        /*041c*/ 	.word	0x00000000


	//----- nvinfo : EIATTR_REGCOUNT
	.align		4
.L_219:
        /*0420*/ 	.byte	0x04, 0x2f
        /*0422*/ 	.short	(.L_221 - .L_220)
	.align		4
.L_220:
        /*0424*/ 	.word	index@(_ZN2at6native29vectorized_elementwise_kernelILi4EZZZNS0_17acosh_kernel_cudaERNS_18TensorIteratorBaseEENKUlvE0_clEvENKUlvE0_clEvEUlfE_St5arrayIPcLm2EEEEviT0_T1_)
        /*0428*/ 	.word	0x0000001f


	//----- nvinfo : EIATTR_FRAME_SIZE
	.align		4
.L_221:
        /*042c*/ 	.byte	0x04, 0x11
        /*042e*/ 	.short	(.L_223 - .L_222)
	.align		4
.L_222:
        /*0430*/ 	.word	index@(_ZN2at6native29vectorized_elementwise_kernelILi4EZZZNS0_17acosh_kernel_cudaERNS_18TensorIteratorBaseEENKUlvE0_clEvENKUlvE0_clEvEUlfE_St5arrayIPcLm2EEEEviT0_T1_)
        /*0434*/ 	.word	0x00000000


	//----- nvinfo : EIATTR_REGCOUNT
	.align		4
.L_223:
        /*0438*/ 	.byte	0x04, 0x2f
        /*043a*/ 	.short	(.L_225 - .L_224)
	.align		4
.L_224:
        /*043c*/ 	.word	index@(_ZN2at6native29vectorized_elementwise_kernelILi2EZZZNS0_17acosh_kernel_cudaERNS_18TensorIteratorBaseEENKUlvE0_clEvENKUlvE0_clEvEUlfE_St5arrayIPcLm2EEEEviT0_T1_)
        /*0440*/ 	.word	0x0000001f


	//----- nvinfo : EIATTR_FRAME_SIZE
	.align		4
.L_225:
        /*0444*/ 	.byte	0x04, 0x11
        /*0446*/ 	.short	(.L_227 - .L_226)
	.align		4
.L_226:
        /*0448*/ 	.word	index@(_ZN2at6native29vectorized_elementwise_kernelILi2EZZZNS0_17acosh_kernel_cudaERNS_18TensorIteratorBaseEENKUlvE0_clEvENKUlvE0_clEvEUlfE_St5arrayIPcLm2EEEEviT0_T1_)
        /*044c*/ 	.word	0x00000000


	//----- nvinfo : EIATTR_REGCOUNT
	.align		4
.L_227:
        /*0450*/ 	.byte	0x04, 0x2f
        /*0452*/ 	.short	(.L_229 - .L_228)
	.align		4
.L_228:
        /*0454*/ 	.word	index@(_ZN2at6native27unrolled_elementwise_kernelIZZZNS0_17acosh_kernel_cudaERNS_18TensorIteratorBaseEENKUlvE0_clEvENKUlvE0_clEvEUlfE_St5arrayIPcLm2EELi4E23TrivialOffsetCalculatorILi1EjESB_NS0_6memory15LoadWithoutCastENSC_16StoreWithoutCastEEEviT_T0_T2_T3_T4_T5_)
        /*0458*/ 	.word	0x00000015


	//----- nvinfo : EIATTR_FRAME_SIZE
	.align		4
.L_229:
        /*045c*/ 	.byte	0x04, 0x11
        /*045e*/ 	.short	(.L_231 - .L_230)
	.align		4
.L_230:
        /*0460*/ 	.word	index@(_ZN2at6native27unrolled_elementwise_kernelIZZZNS0_17acosh_kernel_cudaERNS_18TensorIteratorBaseEENKUlvE0_clEvENKUlvE0_clEvEUlfE_St5arrayIPcLm2EELi4E23TrivialOffsetCalculatorILi1EjESB_NS0_6memory15LoadWithoutCastENSC_16StoreWithoutCastEEEviT_T0_T2_T3_T4_T5_)
        /*0464*/ 	.word	0x00000000


	//----- nvinfo : EIATTR_REGCOUNT
	.align		4
.L_231:
        /*0468*/ 	.byte	0x04, 0x2f
        /*046a*/ 	.short	(.L_233 - .L_232)
	.align		4
.L_232:
        /*046c*/ 	.word	index@(_ZN2at6native18elementwise_kernelILi128ELi2EZNS0_22gpu_kernel_impl_nocastIZZZNS0_17acosh_kernel_cudaERNS_18TensorIteratorBaseEENKUlvE0_clEvENKUlvE0_clEvEUlfE_EEvS4_RKT_EUliE_EEviT1_)
        /*0470*/ 	.word	0x00000014


	//----- nvinfo : EIATTR_FRAME_SIZE
	.align		4
.L_233:
        /*0474*/ 	.byte	0x04, 0x11
        /*0476*/ 	.short	(.L_235 - .L_234)
	.align		4
.L_234:
        /*0478*/ 	.word	index@(_ZN2at6native18elementwise_kernelILi128ELi2EZNS0_22gpu_kernel_impl_nocastIZZZNS0_17acosh_kernel_cudaERNS_18TensorIteratorBaseEENKUlvE0_clEvENKUlvE0_clEvEUlfE_EEvS4_RKT_EUliE_EEviT1_)
        /*047c*/ 	.word	0x00000000


	//----- nvinfo : EIATTR_REGCOUNT
	.align		4
.L_235:
        /*0480*/ 	.byte	0x04, 0x2f
        /*0482*/ 	.short	(.L_237 - .L_236)
	.align		4
.L_236:
        /*0484*/ 	.word	index@(_ZN2at6native27unrolled_elementwise_kernelIZZZNS0_17acosh_kernel_cudaERNS_18TensorIteratorBaseEENKUlvE0_clEvENKUlvE0_clEvEUlfE_St5arrayIPcLm2EELi4E23TrivialOffsetCalculatorILi1EjESB_NS0_6memory12LoadWithCastILi1EEENSC_13StoreWithCastILi1EEEEEviT_T0_T2_T3_T4_T5_)
        /*0488*/ 	.word	0x0000001d


	//----- nvinfo : EIATTR_FRAME_SIZE
	.align		4
.L_237:
        /*048c*/ 	.byte	0x04, 0x11
        /*048e*/ 	.short	(.L_239 - .L_238)
	.align		4
.L_238:
        /*0490*/ 	.word	index@(_ZN2at6native27unrolled_elementwise_kernelIZZZNS0_17acosh_kernel_cudaERNS_18TensorIteratorBaseEENKUlvE0_clEvENKUlvE0_clEvEUlfE_St5arrayIPcLm2EELi4E23TrivialOffsetCalculatorILi1EjESB_NS0_6memory12LoadWithCastILi1EEENSC_13StoreWithCastILi1EEEEEviT_T0_T2_T3_T4_T5_)
        /*0494*/ 	.word	0x00000000


	//----- nvinfo : EIATTR_REGCOUNT
	.align		4
.L_239:
        /*0498*/ 	.byte	0x04, 0x2f
        /*049a*/ 	.short	(.L_241 - .L_240)
	.align		4
.L_240:
        /*049c*/ 	.word	index@(_ZN2at6native18elementwise_kernelILi128ELi4EZNS0_15gpu_kernel_implIZZZNS0_17acosh_kernel_cudaERNS_18TensorIteratorBaseEENKUlvE0_clEvENKUlvE0_clEvEUlfE_EEvS4_RKT_EUliE_EEviT1_)
        /*04a0*/ 	.word	0x00000018


	//----- nvinfo : EIATTR_FRAME_SIZE
	.align		4
.L_241:
        /*04a4*/ 	.byte	0x04, 0x11
        /*04a6*/ 	.short	(.L_243 - .L_242)
	.align		4
.L_242:
        /*04a8*/ 	.word	index@(_ZN2at6native18elementwise_kernelILi128ELi4EZNS0_15gpu_kernel_implIZZZNS0_17acosh_kernel_cudaERNS_18TensorIteratorBaseEENKUlvE0_clEvENKUlvE0_clEvEUlfE_EEvS4_RKT_EUliE_EEviT1_)
        /*04ac*/ 	.word	0x00000000


	//----- nvinfo : EIATTR_REGCOUNT
	.align		4
.L_243:
        /*04b0*/ 	.byte	0x04, 0x2f
        /*04b2*/ 	.short	(.L_245 - .L_244)
	.align		4
.L_244:
        /*04b4*/ 	.word	index@(_ZN2at6native29vectorized_elementwise_kernelILi8EZZZNS0_17acosh_kernel_cudaERNS_18TensorIteratorBaseEENKUlvE0_clEvENKUlvE1_clEvEUlN3c104HalfEE_St5arrayIPcLm2EEEEviT0_T1_)
        /*04b8*/ 	.word	0x00000004


	//----- nvinfo : EIATTR_FRAME_SIZE
	.align		4
.L_245:
        /*04bc*/ 	.byte	0x04, 0x11
        /*04be*/ 	.short	(.L_247 - .L_246)
	.align		4
.L_246:
        /*04c0*/ 	.word	index@(_ZN2at6native29vectorized_elementwise_kernelILi8EZZZNS0_17acosh_kernel_cudaERNS_18TensorIteratorBaseEENKUlvE0_clEvENKUlvE1_clEvEUlN3c104HalfEE_St5arrayIPcLm2EEEEviT0_T1_)
        /*04c4*/ 	.word	0x00000000


	//----- nvinfo : EIATTR_REGCOUNT
	.align		4
.L_247:
        /*04c8*/ 	.byte	0x04, 0x2f
        /*04ca*/ 	.short	(.L_249 - .L_248)
	.align		4
.L_248:
        /*04cc*/ 	.word	index@(_ZN2at6native29vectorized_elementwise_kernelILi4EZZZNS0_17acosh_kernel_cudaERNS_18TensorIteratorBaseEENKUlvE0_clEvENKUlvE1_clEvEUlN3c104HalfEE_St5arrayIPcLm2EEEEviT0_T1_)
        /*04d0*/ 	.word	0x00000020


	//----- nvinfo : EIATTR_FRAME_SIZE
	.align		4
.L_249:
        /*04d4*/ 	.byte	0x04, 0x11
        /*04d6*/ 	.short	(.L_251 - .L_250)
	.align		4
.L_250:
        /*04d8*/ 	.word	index@(_ZN2at6native29vectorized_elementwise_kernelILi4EZZZNS0_17acosh_kernel_cudaERNS_18TensorIteratorBaseEENKUlvE0_clEvENKUlvE1_clEvEUlN3c104HalfEE_St5arrayIPcLm2EEEEviT0_T1_)
        /*04dc*/ 	.word	0x00000000


	//----- nvinfo : EIATTR_REGCOUNT
	.align		4
.L_251:
        /*04e0*/ 	.byte	0x04, 0x2f
        /*04e2*/ 	.short	(.L_253 - .L_252)
	.align		4
.L_252:
        /*04e4*/ 	.word	index@(_ZN2at6native29vectorized_elementwise_kernelILi2EZZZNS0_17acosh_kernel_cudaERNS_18TensorIteratorBaseEENKUlvE0_clEvENKUlvE1_clEvEUlN3c104HalfEE_St5arrayIPcLm2EEEEviT0_T1_)
        /*04e8*/ 	.word	0x00000020


	//----- nvinfo : EIATTR_FRAME_SIZE
	.align		4
.L_253:
        /*04ec*/ 	.byte	0x04, 0x11
        /*04ee*/ 	.short	(.L_255 - .L_254)
	.align		4
.L_254:
        /*04f0*/ 	.word	index@(_ZN2at6native29vectorized_elementwise_kernelILi2EZZZNS0_17acosh_kernel_cudaERNS_18TensorIteratorBaseEENKUlvE0_clEvENKUlvE1_clEvEUlN3c104HalfEE_St5arrayIPcLm2EEEEviT0_T1_)
        /*04f4*/ 	.word	0x00000000


	//----- nvinfo : EIATTR_REGCOUNT
	.align		4
.L_255:
        /*04f8*/ 	.byte	0x04, 0x2f
        /*04fa*/ 	.short	(.L_257 - .L_256)
	.align		4
.L_256:
        /*04fc*/ 	.word	index@(_ZN2at6native27unrolled_elementwise_kernelIZZZNS0_17acosh_kernel_cudaERNS_18TensorIteratorBaseEENKUlvE0_clEvENKUlvE1_clEvEUlN3c104HalfEE_St5arrayIPcLm2EELi4E23TrivialOffsetCalculatorILi1EjESD_NS0_6memory15LoadWithoutCastENSE_16StoreWithoutCastEEEviT_T0_T2_T3_T4_T5_)
        /*0500*/ 	.word	0x00000015


	//----- nvinfo : EIATTR_FRAME_SIZE
	.align		4
.L_257:
        /*0504*/ 	.byte	0x04, 0x11
        /*0506*/ 	.short	(.L_259 - .L_258)
	.align		4
.L_258:
        /*0508*/ 	.word	index@(_ZN2at6native27unrolled_elementwise_kernelIZZZNS0_17acosh_kernel_cudaERNS_18TensorIteratorBaseEENKUlvE0_clEvENKUlvE1_clEvEUlN3c104HalfEE_St5arrayIPcLm2EELi4E23TrivialOffsetCalculatorILi1EjESD_NS0_6memory15LoadWithoutCastENSE_16StoreWithoutCastEEEviT_T0_T2_T3_T4_T5_)
        /*050c*/ 	.word	0x00000000


	//----- nvinfo : EIATTR_REGCOUNT
	.align		4
.L_259:
        /*0510*/ 	.byte	0x04, 0x2f
        /*0512*/ 	.short	(.L_261 - .L_260)
	.align		4
.L_260:
        /*0514*/ 	.word	index@(_ZN2at6native18elementwise_kernelILi128ELi4EZNS0_22gpu_kernel_impl_nocastIZZZNS0_17acosh_kernel_cudaERNS_18TensorIteratorBaseEENKUlvE0_clEvENKUlvE1_clEvEUlN3c104HalfEE_EEvS4_RKT_EUliE_EEviT1_)
        /*0518*/ 	.word	0x00000014


	//----- nvinfo : EIATTR_FRAME_SIZE
	.align		4
.L_261:
        /*051c*/ 	.byte	0x04, 0x11
        /*051e*/ 	.short	(.L_263 - .L_262)
	.align		4
.L_262:
        /*0520*/ 	.word	index@(_ZN2at6native18elementwise_kernelILi128ELi4EZNS0_22gpu_kernel_impl_nocastIZZZNS0_17acosh_kernel_cudaERNS_18TensorIteratorBaseEENKUlvE0_clEvENKUlvE1_clEvEUlN3c104HalfEE_EEvS4_RKT_EUliE_EEviT1_)
        /*0524*/ 	.word	0x00000000


	//----- nvinfo : EIATTR_REGCOUNT
	.align		4
.L_263:
        /*0528*/ 	.byte	0x04, 0x2f
        /*052a*/ 	.short	(.L_265 - .L_264)
	.align		4
.L_264:
        /*052c*/ 	.word	index@(_ZN2at6native27unrolled_elementwise_kernelIZZZNS0_17acosh_kernel_cudaERNS_18TensorIteratorBaseEENKUlvE0_clEvENKUlvE1_clEvEUlN3c104HalfEE_St5arrayIPcLm2EELi4E23TrivialOffsetCalculatorILi1EjESD_NS0_6memory12LoadWithCastILi1EEENSE_13StoreWithCastILi1EEEEEviT_T0_T2_T3_T4_T5_)
        /*0530*/ 	.word	0x0000001e


	//----- nvinfo : EIATTR_FRAME_SIZE
	.align		4
.L_265:
        /*0534*/ 	.byte	0x04, 0x11
        /*0536*/ 	.short	(.L_267 - .L_266)
	.align		4
.L_266:
        /*0538*/ 	.word	index@(_ZN2at6native27unrolled_elementwise_kernelIZZZNS0_17acosh_kernel_cudaERNS_18TensorIteratorBaseEENKUlvE0_clEvENKUlvE1_clEvEUlN3c104HalfEE_St5arrayIPcLm2EELi4E23TrivialOffsetCalculatorILi1EjESD_NS0_6memory12LoadWithCastILi1EEENSE_13StoreWithCastILi1EEEEEviT_T0_T2_T3_T4_T5_)
        /*053c*/ 	.word	0x00000000


	//----- nvinfo : EIATTR_REGCOUNT
	.align		4
.L_267:
        /*0540*/ 	.byte	0x04, 0x2f
        /*0542*/ 	.short	(.L_269 - .L_268)
	.align		4
.L_268:
        /*0544*/ 	.word	index@(_ZN2at6native18elementwise_kernelILi128ELi4EZNS0_15gpu_kernel_implIZZZNS0_17acosh_kernel_cudaERNS_18TensorIteratorBaseEENKUlvE0_clEvENKUlvE1_clEvEUlN3c104HalfEE_EEvS4_RKT_EUliE_EEviT1_)
        /*0548*/ 	.word	0x00000018


	//----- nvinfo : EIATTR_FRAME_SIZE
	.align		4
.L_269:
        /*054c*/ 	.byte	0x04, 0x11
        /*054e*/ 	.short	(.L_271 - .L_270)
	.align		4
.L_270:
        /*0550*/ 	.word	index@(_ZN2at6native18elementwise_kernelILi128ELi4EZNS0_15gpu_kernel_implIZZZNS0_17acosh_kernel_cudaERNS_18TensorIteratorBaseEENKUlvE0_clEvENKUlvE1_clEvEUlN3c104HalfEE_EEvS4_RKT_EUliE_EEviT1_)
        /*0554*/ 	.word	0x00000000


	//----- nvinfo : EIATTR_REGCOUNT
	.align		4
.L_271:
        /*0558*/ 	.byte	0x04, 0x2f
        /*055a*/ 	.short	(.L_273 - .L_272)
	.align		4
.L_272:
        /*055c*/ 	.word	index@(_ZN2at6native29vectorized_elementwise_kernelILi8EZZZNS0_17acosh_kernel_cudaERNS_18TensorIteratorBaseEENKUlvE0_clEvENKUlvE2_clEvEUlN3c108BFloat16EE_St5arrayIPcLm2EEEEviT0_T1_)
        /*0560*/ 	.word	0x00000004


	//----- nvinfo : EIATTR_FRAME_SIZE
	.align		4
.L_273:
        /*0564*/ 	.byte	0x04, 0x11
        /*0566*/ 	.short	(.L_275 - .L_274)
	.align		4
.L_274:
        /*0568*/ 	.word	index@(_ZN2at6native29vectorized_elementwise_kernelILi8EZZZNS0_17acosh_kernel_cudaERNS_18TensorIteratorBaseEENKUlvE0_clEvENKUlvE2_clEvEUlN3c108BFloat16EE_St5arrayIPcLm2EEEEviT0_T1_)
        /*056c*/ 	.word	0x00000000


	//----- nvinfo : EIATTR_REGCOUNT
	.align		4
.L_275:
        /*0570*/ 	.byte	0x04, 0x2f
        /*0572*/ 	.short	(.L_277 - .L_276)
	.align		4
.L_276:
        /*0574*/ 	.word	index@(_ZN2at6native29vectorized_elementwise_kernelILi4EZZZNS0_17acosh_kernel_cudaERNS_18TensorIteratorBaseEENKUlvE0_clEvENKUlvE2_clEvEUlN3c108BFloat16EE_St5arrayIPcLm2EEEEviT0_T1_)
        /*0578*/ 	.word	0x00000020


	//----- nvinfo : EIATTR_FRAME_SIZE
	.align		4
.L_277:
        /*057c*/ 	.byte	0x04, 0x11
        /*057e*/ 	.short	(.L_279 - .L_278)
	.align		4
.L_278:
        /*0580*/ 	.word	index@(_ZN2at6native29vectorized_elementwise_kernelILi4EZZZNS0_17acosh_kernel_cudaERNS_18TensorIteratorBaseEENKUlvE0_clEvENKUlvE2_clEvEUlN3c108BFloat16EE_St5arrayIPcLm2EEEEviT0_T1_)
        /*0584*/ 	.word	0x00000000


	//----- nvinfo : EIATTR_REGCOUNT
	.align		4
.L_279:
        /*0588*/ 	.byte	0x04, 0x2f
        /*058a*/ 	.short	(.L_281 - .L_280)
	.align		4
.L_280:
        /*058c*/ 	.word	index@(_ZN2at6native29vectorized_elementwise_kernelILi2EZZZNS0_17acosh_kernel_cudaERNS_18TensorIteratorBaseEENKUlvE0_clEvENKUlvE2_clEvEUlN3c108BFloat16EE_St5arrayIPcLm2EEEEviT0_T1_)
        /*0590*/ 	.word	0x00000020


	//----- nvinfo : EIATTR_FRAME_SIZE
	.align		4
.L_281:
        /*0594*/ 	.byte	0x04, 0x11
        /*0596*/ 	.short	(.L_283 - .L_282)
	.align		4
.L_282:
        /*0598*/ 	.word	index@(_ZN2at6native29vectorized_elementwise_kernelILi2EZZZNS0_17acosh_kernel_cudaERNS_18TensorIteratorBaseEENKUlvE0_clEvENKUlvE2_clEvEUlN3c108BFloat16EE_St5arrayIPcLm2EEEEviT0_T1_)
        /*059c*/ 	.word	0x00000000


	//----- nvinfo : EIATTR_REGCOUNT
	.align		4
.L_283:
        /*05a0*/ 	.byte	0x04, 0x2f
        /*05a2*/ 	.short	(.L_285 - .L_284)
	.align		4
.L_284:
        /*05a4*/ 	.word	index@(_ZN2at6native27unrolled_elementwise_kernelIZZZNS0_17acosh_kernel_cudaERNS_18TensorIteratorBaseEENKUlvE0_clEvENKUlvE2_clEvEUlN3c108BFloat16EE_St5arrayIPcLm2EELi4E23TrivialOffsetCalculatorILi1EjESD_NS0_6memory15LoadWithoutCastENSE_16StoreWithoutCastEEEviT_T0_T2_T3_T4_T5_)
        /*05a8*/ 	.word	0x00000015


	//----- nvinfo : EIATTR_FRAME_SIZE
	.align		4
.L_285:
        /*05ac*/ 	.byte	0x04, 0x11
        /*05ae*/ 	.short	(.L_287 - .L_286)
	.align		4
.L_286:
        /*05b0*/ 	.word	index@(_ZN2at6native27unrolled_elementwise_kernelIZZZNS0_17acosh_kernel_cudaERNS_18TensorIteratorBaseEENKUlvE0_clEvENKUlvE2_clEvEUlN3c108BFloat16EE_St5arrayIPcLm2EELi4E23TrivialOffsetCalculatorILi1EjESD_NS0_6memory15LoadWithoutCastENSE_16StoreWithoutCastEEEviT_T0_T2_T3_T4_T5_)
        /*05b4*/ 	.word	0x00000000


	//----- nvinfo : EIATTR_REGCOUNT
	.align		4
.L_287:
        /*05b8*/ 	.byte	0x04, 0x2f
        /*05ba*/ 	.short	(.L_289 - .L_288)
	.align		4
.L_288:
        /*05bc*/ 	.word	index@(_ZN2at6native18elementwise_kernelILi128ELi4EZNS0_22gpu_kernel_impl_nocastIZZZNS0_17acosh_kernel_cudaERNS_18TensorIteratorBaseEENKUlvE0_clEvENKUlvE2_clEvEUlN3c108BFloat16EE_EEvS4_RKT_EUliE_EEviT1_)
        /*05c0*/ 	.word	0x00000014


	//----- nvinfo : EIATTR_FRAME_SIZE
	.align		4
.L_289:
        /*05c4*/ 	.byte	0x04, 0x11
        /*05c6*/ 	.short	(.L_291 - .L_290)
	.align		4
.L_290:
        /*05c8*/ 	.word	index@(_ZN2at6native18elementwise_kernelILi128ELi4EZNS0_22gpu_kernel_impl_nocastIZZZNS0_17acosh_kernel_cudaERNS_18TensorIteratorBaseEENKUlvE0_clEvENKUlvE2_clEvEUlN3c108BFloat16EE_EEvS4_RKT_EUliE_EEviT1_)
        /*05cc*/ 	.word	0x00000000


	//----- nvinfo : EIATTR_REGCOUNT
	.align		4
.L_291:
        /*05d0*/ 	.byte	0x04, 0x2f
        /*05d2*/ 	.short	(.L_293 - .L_292)
	.align		4
.L_292:
        /*05d4*/ 	.word	index@(_ZN2at6native27unrolled_elementwise_kernelIZZZNS0_17acosh_kernel_cudaERNS_18TensorIteratorBaseEENKUlvE0_clEvENKUlvE2_clEvEUlN3c108BFloat16EE_St5arrayIPcLm2EELi4E23TrivialOffsetCalculatorILi1EjESD_NS0_6memory12LoadWithCastILi1EEENSE_13StoreWithCastILi1EEEEEviT_T0_T2_T3_T4_T5_)
        /*05d8*/ 	.word	0x0000001c


	//----- nvinfo : EIATTR_FRAME_SIZE
	.align		4
.L_293:
        /*05dc*/ 	.byte	0x04, 0x11
        /*05de*/ 	.short	(.L_295 - .L_294)
	.align		4
.L_294:
        /*05e0*/ 	.word	index@(_ZN2at6native27unrolled_elementwise_kernelIZZZNS0_17acosh_kernel_cudaERNS_18TensorIteratorBaseEENKUlvE0_clEvENKUlvE2_clEvEUlN3c108BFloat16EE_St5arrayIPcLm2EELi4E23TrivialOffsetCalculatorILi1EjESD_NS0_6memory12LoadWithCastILi1EEENSE_13StoreWithCastILi1EEEEEviT_T0_T2_T3_T4_T5_)
        /*05e4*/ 	.word	0x00000000


	//----- nvinfo : EIATTR_REGCOUNT
	.align		4
.L_295:
        /*05e8*/ 	.byte	0x04, 0x2f
        /*05ea*/ 	.short	(.L_297 - .L_296)
	.align		4
.L_296:
        /*05ec*/ 	.word	index@(_ZN2at6native18elementwise_kernelILi128ELi4EZNS0_15gpu_kernel_implIZZZNS0_17acosh_kernel_cudaERNS_18TensorIteratorBaseEENKUlvE0_clEvENKUlvE2_clEvEUlN3c108BFloat16EE_EEvS4_RKT_EUliE_EEviT1_)
        /*05f0*/ 	.word	0x00000018


	//----- nvinfo : EIATTR_FRAME_SIZE
	.align		4
.L_297:
        /*05f4*/ 	.byte	0x04, 0x11
        /*05f6*/ 	.short	(.L_299 - .L_298)
	.align		4
.L_298:
        /*05f8*/ 	.word	index@(_ZN2at6native18elementwise_kernelILi128ELi4EZNS0_15gpu_kernel_implIZZZNS0_17acosh_kernel_cudaERNS_18TensorIteratorBaseEENKUlvE0_clEvENKUlvE2_clEvEUlN3c108BFloat16EE_EEvS4_RKT_EUliE_EEviT1_)
        /*05fc*/ 	.word	0x00000000


	//----- nvinfo : EIATTR_MIN_STACK_SIZE
	.align		4
.L_299:
        /*0600*/ 	.byte	0x04, 0x12
        /*0602*/ 	.short	(.L_301 - .L_300)
	.align		4
.L_300:
        /*0604*/ 	.word	index@(_ZN2at6native18elementwise_kernelILi128ELi4EZNS0_15gpu_kernel_implIZZZNS0_17acosh_kernel_cudaERNS_18TensorIteratorBaseEENKUlvE0_clEvENKUlvE2_clEvEUlN3c108BFloat16EE_EEvS4_RKT_EUliE_EEviT1_)
        /*0608*/ 	.word	0x00000000


	//----- nvinfo : EIATTR_MIN_STACK_SIZE
	.align		4
.L_301:
        /*060c*/ 	.byte	0x04, 0x12
        /*060e*/ 	.short	(.L_303 - .L_302)
	.align		4
.L_302:
        /*0610*/ 	.word	index@(_ZN2at6native27unrolled_elementwise_kernelIZZZNS0_17acosh_kernel_cudaERNS_18TensorIteratorBaseEENKUlvE0_clEvENKUlvE2_clEvEUlN3c108BFloat16EE_St5arrayIPcLm2EELi4E23TrivialOffsetCalculatorILi1EjESD_NS0_6memory12LoadWithCastILi1EEENSE_13StoreWithCastILi1EEEEEviT_T0_T2_T3_T4_T5_)
        /*0614*/ 	.word	0x00000000


	//----- nvinfo : EIATTR_MIN_STACK_SIZE
	.align		4
.L_303:
        /*0618*/ 	.byte	0x04, 0x12
        /*061a*/ 	.short	(.L_305 - .L_304)
	.align		4
.L_304:
        /*061c*/ 	.word	index@(_ZN2at6native18elementwise_kernelILi128ELi4EZNS0_22gpu_kernel_impl_nocastIZZZNS0_17acosh_kernel_cudaERNS_18TensorIteratorBaseEENKUlvE0_clEvENKUlvE2_clEvEUlN3c108BFloat16EE_EEvS4_RKT_EUliE_EEviT1_)
        /*0620*/ 	.word	0x00000000


	//----- nvinfo : EIATTR_MIN_STACK_SIZE
	.align		4
.L_305:
        /*0624*/ 	.byte	0x04, 0x12
        /*0626*/ 	.short	(.L_307 - .L_306)
	.align		4
.L_306:
        /*0628*/ 	.word	index@(_ZN2at6native27unrolled_elementwise_kernelIZZZNS0_17acosh_kernel_cudaERNS_18TensorIteratorBaseEENKUlvE0_clEvENKUlvE2_clEvEUlN3c108BFloat16EE_St5arrayIPcLm2EELi4E23TrivialOffsetCalculatorILi1EjESD_NS0_6memory15LoadWithoutCastENSE_16StoreWithoutCastEEEviT_T0_T2_T3_T4_T5_)
        /*062c*/ 	.word	0x00000000


	//----- nvinfo : EIATTR_MIN_STACK_SIZE
	.align		4
.L_307:
        /*0630*/ 	.byte	0x04, 0x12
        /*0632*/ 	.short	(.L_309 - .L_308)
	.align		4
.L_308:
        /*0634*/ 	.word	index@(_ZN2at6native29vectorized_elementwise_kernelILi2EZZZNS0_17acosh_kernel_cudaERNS_18TensorIteratorBaseEENKUlvE0_clEvENKUlvE2_clEvEUlN3c108BFloat16EE_St5arrayIPcLm2EEEEviT0_T1_)
        /*0638*/ 	.word	0x00000000


	//----- nvinfo : EIATTR_MIN_STACK_SIZE
	.align		4
.L_309:
        /*063c*/ 	.byte	0x04, 0x12
        /*063e*/ 	.short	(.L_311 - .L_310)
	.align		4
.L_310:
        /*0640*/ 	.word	index@(_ZN2at6native29vectorized_elementwise_kernelILi4EZZZNS0_17acosh_kernel_cudaERNS_18TensorIteratorBaseEENKUlvE0_clEvENKUlvE2_clEvEUlN3c108BFloat16EE_St5arrayIPcLm2EEEEviT0_T1_)
        /*0644*/ 	.word	0x00000000


	//----- nvinfo : EIATTR_MIN_STACK_SIZE
	.align		4
.L_311:
        /*0648*/ 	.byte	0x04, 0x12
        /*064a*/ 	.short	(.L_313 - .L_312)
	.align		4
.L_312:
        /*064c*/ 	.word	index@(_ZN2at6native29vectorized_elementwise_kernelILi8EZZZNS0_17acosh_kernel_cudaERNS_18TensorIteratorBaseEENKUlvE0_clEvENKUlvE2_clEvEUlN3c108BFloat16EE_St5arrayIPcLm2EEEEviT0_T1_)
        /*0650*/ 	.word	0x00000000


	//----- nvinfo : EIATTR_MIN_STACK_SIZE
	.align		4
.L_313:
        /*0654*/ 	.byte	0x04, 0x12
        /*0656*/ 	.short	(.L_315 - .L_314)
	.align		4
.L_314:
        /*0658*/ 	.word	index@(_ZN2at6native18elementwise_kernelILi128ELi4EZNS0_15gpu_kernel_implIZZZNS0_17acosh_kernel_cudaERNS_18TensorIteratorBaseEENKUlvE0_clEvENKUlvE1_clEvEUlN3c104HalfEE_EEvS4_RKT_EUliE_EEviT1_)
        /*065c*/ 	.word	0x00000000


	//----- nvinfo : EIATTR_MIN_STACK_SIZE
	.align		4
.L_315:
        /*0660*/ 	.byte	0x04, 0x12
        /*0662*/ 	.short	(.L_317 - .L_316)
	.align		4
.L_316:
        /*0664*/ 	.word	index@(_ZN2at6native27unrolled_elementwise_kernelIZZZNS0_17acosh_kernel_cudaERNS_18TensorIteratorBaseEENKUlvE0_clEvENKUlvE1_clEvEUlN3c104HalfEE_St5arrayIPcLm2EELi4E23TrivialOffsetCalculatorILi1EjESD_NS0_6memory12LoadWithCastILi1EEENSE_13StoreWithCastILi1EEEEEviT_T0_T2_T3_T4_T5_)
        /*0668*/ 	.word	0x00000000


	//----- nvinfo : EIATTR_MIN_STACK_SIZE
	.align		4
.L_317:
        /*066c*/ 	.byte	0x04, 0x12
        /*066e*/ 	.short	(.L_319 - .L_318)
	.align		4
.L_318:
        /*0670*/ 	.word	index@(_ZN2at6native18elementwise_kernelILi128ELi4EZNS0_22gpu_kernel_impl_nocastIZZZNS0_17acosh_kernel_cudaERNS_18TensorIteratorBaseEENKUlvE0_clEvENKUlvE1_clEvEUlN3c104HalfEE_EEvS4_RKT_EUliE_EEviT1_)
        /*0674*/ 	.word	0x00000000


	//----- nvinfo : EIATTR_MIN_STACK_SIZE
	.align		4
.L_319:
        /*0678*/ 	.byte	0x04, 0x12
        /*067a*/ 	.short	(.L_321 - .L_320)
	.align		4
.L_320:
        /*067c*/ 	.word	index@(_ZN2at6native27unrolled_elementwise_kernelIZZZNS0_17acosh_kernel_cudaERNS_18TensorIteratorBaseEENKUlvE0_clEvENKUlvE1_clEvEUlN3c104HalfEE_St5arrayIPcLm2EELi4E23TrivialOffsetCalculatorILi1EjESD_NS0_6memory15LoadWithoutCastENSE_16StoreWithoutCastEEEviT_T0_T2_T3_T4_T5_)
        /*0680*/ 	.word	0x00000000


	//----- nvinfo : EIATTR_MIN_STACK_SIZE
	.align		4
.L_321:
        /*0684*/ 	.byte	0x04, 0x12
        /*0686*/ 	.short	(.L_323 - .L_322)
	.align		4
.L_322:
        /*0688*/ 	.word	index@(_ZN2at6native29vectorized_elementwise_kernelILi2EZZZNS0_17acosh_kernel_cudaERNS_18TensorIteratorBaseEENKUlvE0_clEvENKUlvE1_clEvEUlN3c104HalfEE_St5arrayIPcLm2EEEEviT0_T1_)
        /*068c*/ 	.word	0x00000000


	//----- nvinfo : EIATTR_MIN_STACK_SIZE
	.align		4
.L_323:
        /*0690*/ 	.byte	0x04, 0x12
        /*0692*/ 	.short	(.L_325 - .L_324)
	.align		4
.L_324:
        /*0694*/ 	.word	index@(_ZN2at6native29vectorized_elementwise_kernelILi4EZZZNS0_17acosh_kernel_cudaERNS_18TensorIteratorBaseEENKUlvE0_clEvENKUlvE1_clEvEUlN3c104HalfEE_St5arrayIPcLm2EEEEviT0_T1_)
        /*0698*/ 	.word	0x00000000


	//----- nvinfo : EIATTR_MIN_STACK_SIZE
	.align		4
.L_325:
        /*069c*/ 	.byte	0x04, 0x12
        /*069e*/ 	.short	(.L_327 - .L_326)
	.align		4
.L_326:
        /*06a0*/ 	.word	index@(_ZN2at6native29vectorized_elementwise_kernelILi8EZZZNS0_17acosh_kernel_cudaERNS_18TensorIteratorBaseEENKUlvE0_clEvENKUlvE1_clEvEUlN3c104HalfEE_St5arrayIPcLm2EEEEviT0_T1_)
        /*06a4*/ 	.word	0x00000000


	//----- nvinfo : EIATTR_MIN_STACK_SIZE
	.align		4
.L_327:
        /*06a8*/ 	.byte	0x04, 0x12
        /*06aa*/ 	.short	(.L_329 - .L_328)
	.align		4
.L_328:
        /*06ac*/ 	.word	index@(_ZN2at6native18elementwise_kernelILi128ELi4EZNS0_15gpu_kernel_implIZZZNS0_17acosh_kernel_cudaERNS_18TensorIteratorBaseEENKUlvE0_clEvENKUlvE0_clEvEUlfE_EEvS4_RKT_EUliE_EEviT1_)
        /*06b0*/ 	.word	0x00000000


	//----- nvinfo : EIATTR_MIN_STACK_SIZE
	.align		4
.L_329:
        /*06b4*/ 	.byte	0x04, 0x12
        /*06b6*/ 	.short	(.L_331 - .L_330)
	.align		4
.L_330:
        /*06b8*/ 	.word	index@(_ZN2at6native27unrolled_elementwise_kernelIZZZNS0_17acosh_kernel_cudaERNS_18TensorIteratorBaseEENKUlvE0_clEvENKUlvE0_clEvEUlfE_St5arrayIPcLm2EELi4E23TrivialOffsetCalculatorILi1EjESB_NS0_6memory12LoadWithCastILi1EEENSC_13StoreWithCastILi1EEEEEviT_T0_T2_T3_T4_T5_)
        /*06bc*/ 	.word	0x00000000


	//----- nvinfo : EIATTR_MIN_STACK_SIZE
	.align		4
.L_331:
        /*06c0*/ 	.byte	0x04, 0x12
        /*06c2*/ 	.short	(.L_333 - .L_332)
	.align		4
.L_332:
        /*06c4*/ 	.word	index@(_ZN2at6native18elementwise_kernelILi128ELi2EZNS0_22gpu_kernel_impl_nocastIZZZNS0_17acosh_kernel_cudaERNS_18TensorIteratorBaseEENKUlvE0_clEvENKUlvE0_clEvEUlfE_EEvS4_RKT_EUliE_EEviT1_)
        /*06c8*/ 	.word	0x00000000


	//----- nvinfo : EIATTR_MIN_STACK_SIZE
	.align		4
.L_333:
        /*06cc*/ 	.byte	0x04, 0x12
        /*06ce*/ 	.short	(.L_335 - .L_334)
	.align		4
.L_334:
        /*06d0*/ 	.word	index@(_ZN2at6native27unrolled_elementwise_kernelIZZZNS0_17acosh_kernel_cudaERNS_18TensorIteratorBaseEENKUlvE0_clEvENKUlvE0_clEvEUlfE_St5arrayIPcLm2EELi4E23TrivialOffsetCalculatorILi1EjESB_NS0_6memory15LoadWithoutCastENSC_16StoreWithoutCastEEEviT_T0_T2_T3_T4_T5_)
        /*06d4*/ 	.word	0x00000000


	//----- nvinfo : EIATTR_MIN_STACK_SIZE
	.align		4
.L_335:
        /*06d8*/ 	.byte	0x04, 0x12
        /*06da*/ 	.short	(.L_337 - .L_336)
	.align		4
.L_336:
        /*06dc*/ 	.word	index@(_ZN2at6native29vectorized_elementwise_kernelILi2EZZZNS0_17acosh_kernel_cudaERNS_18TensorIteratorBaseEENKUlvE0_clEvENKUlvE0_clEvEUlfE_St5arrayIPcLm2EEEEviT0_T1_)
        /*06e0*/ 	.word	0x00000000


	//----- nvinfo : EIATTR_MIN_STACK_SIZE
	.align		4
.L_337:
        /*06e4*/ 	.byte	0x04, 0x12
        /*06e6*/ 	.short	(.L_339 - .L_338)
	.align		4
.L_338:
        /*06e8*/ 	.word	index@(_ZN2at6native29vectorized_elementwise_kernelILi4EZZZNS0_17acosh_kernel_cudaERNS_18TensorIteratorBaseEENKUlvE0_clEvENKUlvE0_clEvEUlfE_St5arrayIPcLm2EEEEviT0_T1_)
        /*06ec*/ 	.word	0x00000000


	//----- nvinfo : EIATTR_MIN_STACK_SIZE
	.align		4
.L_339:
        /*06f0*/ 	.byte	0x04, 0x12
        /*06f2*/ 	.short	(.L_341 - .L_340)
	.align		4
.L_340:
        /*06f4*/ 	.word	index@(_ZN2at6native29vectorized_elementwise_kernelILi8EZZZNS0_17acosh_kernel_cudaERNS_18TensorIteratorBaseEENKUlvE0_clEvENKUlvE0_clEvEUlfE_St5arrayIPcLm2EEEEviT0_T1_)
        /*06f8*/ 	.word	0x00000000


	//----- nvinfo : EIATTR_MIN_STACK_SIZE
	.align		4
.L_341:
        /*06fc*/ 	.byte	0x04, 0x12
        /*06fe*/ 	.short	(.L_343 - .L_342)
	.align		4
.L_342:
        /*0700*/ 	.word	index@(_ZN2at6native18elementwise_kernelILi128ELi4EZNS0_15gpu_kernel_implIZZZNS0_17acosh_kernel_cudaERNS_18TensorIteratorBaseEENKUlvE0_clEvENKUlvE_clEvEUldE_EEvS4_RKT_EUliE_EEviT1_)
        /*0704*/ 	.word	0x00000000


	//----- nvinfo : EIATTR_MIN_STACK_SIZE
	.align		4
.L_343:
        /*0708*/ 	.byte	0x04, 0x12
        /*070a*/ 	.short	(.L_345 - .L_344)
	.align		4
.L_344:
        /*070c*/ 	.word	index@(_ZN2at6native27unrolled_elementwise_kernelIZZZNS0_17acosh_kernel_cudaERNS_18TensorIteratorBaseEENKUlvE0_clEvENKUlvE_clEvEUldE_St5arrayIPcLm2EELi4E23TrivialOffsetCalculatorILi1EjESB_NS0_6memory12LoadWithCastILi1EEENSC_13StoreWithCastILi1EEEEEviT_T0_T2_T3_T4_T5_)
        /*0710*/ 	.word	0x00000000


	//----- nvinfo : EIATTR_MIN_STACK_SIZE
	.align		4
.L_345:
        /*0714*/ 	.byte	0x04, 0x12
        /*0716*/ 	.short	(.L_347 - .L_346)
	.align		4
.L_346:
        /*0718*/ 	.word	index@(_ZN2at6native18elementwise_kernelILi128ELi2EZNS0_22gpu_kernel_impl_nocastIZZZNS0_17acosh_kernel_cudaERNS_18TensorIteratorBaseEENKUlvE0_clEvENKUlvE_clEvEUldE_EEvS4_RKT_EUliE_EEviT1_)
        /*071c*/ 	.word	0x00000000


	//----- nvinfo : EIATTR_MIN_STACK_SIZE
	.align		4
.L_347:
        /*0720*/ 	.byte	0x04, 0x12
        /*0722*/ 	.short	(.L_349 - .L_348)
	.align		4
.L_348:
        /*0724*/ 	.word	index@(_ZN2at6native27unrolled_elementwise_kernelIZZZNS0_17acosh_kernel_cudaERNS_18TensorIteratorBaseEENKUlvE0_clEvENKUlvE_clEvEUldE_St5arrayIPcLm2EELi4E23TrivialOffsetCalculatorILi1EjESB_NS0_6memory15LoadWithoutCastENSC_16StoreWithoutCastEEEviT_T0_T2_T3_T4_T5_)
        /*0728*/ 	.word	0x00000000


	//----- nvinfo : EIATTR_MIN_STACK_SIZE
	.align		4
.L_349:
        /*072c*/ 	.byte	0x04, 0x12
        /*072e*/ 	.short	(.L_351 - .L_350)
	.align		4
.L_350:
        /*0730*/ 	.word	index@(_ZN2at6native29vectorized_elementwise_kernelILi2EZZZNS0_17acosh_kernel_cudaERNS_18TensorIteratorBaseEENKUlvE0_clEvENKUlvE_clEvEUldE_St5arrayIPcLm2EEEEviT0_T1_)
        /*0734*/ 	.word	0x00000000


	//----- nvinfo : EIATTR_MIN_STACK_SIZE
	.align		4
.L_351:
        /*0738*/ 	.byte	0x04, 0x12
        /*073a*/ 	.short	(.L_353 - .L_352)
	.align		4
.L_352:
        /*073c*/ 	.word	index@(_ZN2at6native29vectorized_elementwise_kernelILi4EZZZNS0_17acosh_kernel_cudaERNS_18TensorIteratorBaseEENKUlvE0_clEvENKUlvE_clEvEUldE_St5arrayIPcLm2EEEEviT0_T1_)
        /*0740*/ 	.word	0x00000000


	//----- nvinfo : EIATTR_MIN_STACK_SIZE
	.align		4
.L_353:
        /*0744*/ 	.byte	0x04, 0x12
        /*0746*/ 	.short	(.L_355 - .L_354)
	.align		4
.L_354:
        /*0748*/ 	.word	index@(_ZN2at6native29vectorized_elementwise_kernelILi8EZZZNS0_17acosh_kernel_cudaERNS_18TensorIteratorBaseEENKUlvE0_clEvENKUlvE_clEvEUldE_St5arrayIPcLm2EEEEviT0_T1_)
        /*074c*/ 	.word	0x00000000


	//----- nvinfo : EIATTR_MIN_STACK_SIZE
	.align		4
.L_355:
        /*0750*/ 	.byte	0x04, 0x12
        /*0752*/ 	.short	(.L_357 - .L_356)
	.align		4
.L_356:
        /*0754*/ 	.word	index@(_ZN2at6native18elementwise_kernelILi128ELi4EZNS0_15gpu_kernel_implIZZZNS0_17acosh_kernel_cudaERNS_18TensorIteratorBaseEENKUlvE_clEvENKUlvE1_clEvEUlN3c107complexINS7_4HalfEEEE_EEvS4_RKT_EUliE_EEviT1_)
        /*0758*/ 	.word	0x00000000


	//----- nvinfo : EIATTR_MIN_STACK_SIZE
	.align		4
.L_357:
        /*075c*/ 	.byte	0x04, 0x12
        /*075e*/ 	.short	(.L_359 - .L_358)
	.align		4
.L_358:
        /*0760*/ 	.word	index@(_ZN2at6native27unrolled_elementwise_kernelIZZZNS0_17acosh_kernel_cudaERNS_18TensorIteratorBaseEENKUlvE_clEvENKUlvE1_clEvEUlN3c107complexINS6_4HalfEEEE_St5arrayIPcLm2EELi4E23TrivialOffsetCalculatorILi1EjESF_NS0_6memory12LoadWithCastILi1EEENSG_13StoreWithCastILi1EEEEEviT_T0_T2_T3_T4_T5_)
        /*0764*/ 	.word	0x00000000


	//----- nvinfo : EIATTR_MIN_STACK_SIZE
	.align		4
.L_359:
        /*0768*/ 	.byte	0x04, 0x12
        /*076a*/ 	.short	(.L_361 - .L_360)
	.align		4
.L_360:
        /*076c*/ 	.word	index@(_ZN2at6native18elementwise_kernelILi128ELi2EZNS0_22gpu_kernel_impl_nocastIZZZNS0_17acosh_kernel_cudaERNS_18TensorIteratorBaseEENKUlvE_clEvENKUlvE1_clEvEUlN3c107complexINS7_4HalfEEEE_EEvS4_RKT_EUliE_EEviT1_)
        /*0770*/ 	.word	0x00000000


	//----- nvinfo : EIATTR_MIN_STACK_SIZE
	.align		4
.L_361:
        /*0774*/ 	.byte	0x04, 0x12
        /*0776*/ 	.short	(.L_363 - .L_362)
	.align		4
.L_362:
        /*0778*/ 	.word	index@(_ZN2at6native27unrolled_elementwise_kernelIZZZNS0_17acosh_kernel_cudaERNS_18TensorIteratorBaseEENKUlvE_clEvENKUlvE1_clEvEUlN3c107complexINS6_4HalfEEEE_St5arrayIPcLm2EELi4E23TrivialOffsetCalculatorILi1EjESF_NS0_6memory15LoadWithoutCastENSG_16StoreWithoutCastEEEviT_T0_T2_T3_T4_T5_)
        /*077c*/ 	.word	0x00000000


	//----- nvinfo : EIATTR_MIN_STACK_SIZE
	.align		4
.L_363:
        /*0780*/ 	.byte	0x04, 0x12
        /*0782*/ 	.short	(.L_365 - .L_364)
	.align		4
.L_364:
        /*0784*/ 	.word	index@(_ZN2at6native29vectorized_elementwise_kernelILi2EZZZNS0_17acosh_kernel_cudaERNS_18TensorIteratorBaseEENKUlvE_clEvENKUlvE1_clEvEUlN3c107complexINS6_4HalfEEEE_St5arrayIPcLm2EEEEviT0_T1_)
        /*0788*/ 	.word	0x00000000


	//----- nvinfo : EIATTR_MIN_STACK_SIZE
	.align		4
.L_365:
        /*078c*/ 	.byte	0x04, 0x12
        /*078e*/ 	.short	(.L_367 - .L_366)
	.align		4
.L_366:
        /*0790*/ 	.word	index@(_ZN2at6native29vectorized_elementwise_kernelILi4EZZZNS0_17acosh_kernel_cudaERNS_18TensorIteratorBaseEENKUlvE_clEvENKUlvE1_clEvEUlN3c107complexINS6_4HalfEEEE_St5arrayIPcLm2EEEEviT0_T1_)
        /*0794*/ 	.word	0x00000000


	//----- nvinfo : EIATTR_MIN_STACK_SIZE
	.align		4
.L_367:
        /*0798*/ 	.byte	0x04, 0x12
        /*079a*/ 	.short	(.L_369 - .L_368)
	.align		4
.L_368:
        /*079c*/ 	.word	index@(_ZN2at6native29vectorized_elementwise_kernelILi8EZZZNS0_17acosh_kernel_cudaERNS_18TensorIteratorBaseEENKUlvE_clEvENKUlvE1_clEvEUlN3c107complexINS6_4HalfEEEE_St5arrayIPcLm2EEEEviT0_T1_)
        /*07a0*/ 	.word	0x00000000


	//----- nvinfo : EIATTR_MIN_STACK_SIZE
	.align		4
.L_369:
        /*07a4*/ 	.byte	0x04, 0x12
        /*07a6*/ 	.short	(.L_371 - .L_370)
	.align		4
.L_370:
        /*07a8*/ 	.word	index@(_ZN2at6native18elementwise_kernelILi128ELi4EZNS0_15gpu_kernel_implIZZZNS0_17acosh_kernel_cudaERNS_18TensorIteratorBaseEENKUlvE_clEvENKUlvE0_clEvEUlN3c107complexIfEEE_EEvS4_RKT_EUliE_EEviT1_)
        /*07ac*/ 	.word	0x00000000


	//----- nvinfo : EIATTR_MIN_STACK_SIZE
	.align		4
.L_371:
        /*07b0*/ 	.byte	0x04, 0x12
        /*07b2*/ 	.short	(.L_373 - .L_372)
	.align		4
.L_372:
        /*07b4*/ 	.word	index@(_ZN2at6native27unrolled_elementwise_kernelIZZZNS0_17acosh_kernel_cudaERNS_18TensorIteratorBaseEENKUlvE_clEvENKUlvE0_clEvEUlN3c107complexIfEEE_St5arrayIPcLm2EELi4E23TrivialOffsetCalculatorILi1EjESE_NS0_6memory12LoadWithCastILi1EEENSF_13StoreWithCastILi1EEEEEviT_T0_T2_T3_T4_T5_)
        /*07b8*/ 	.word	0x00000000


	//----- nvinfo : EIATTR_MIN_STACK_SIZE
	.align		4
.L_373:
        /*07bc*/ 	.byte	0x04, 0x12
        /*07be*/ 	.short	(.L_375 - .L_374)
	.align		4
.L_374:
        /*07c0*/ 	.word	index@(_ZN2at6native18elementwise_kernelILi128ELi2EZNS0_22gpu_kernel_impl_nocastIZZZNS0_17acosh_kernel_cudaERNS_18TensorIteratorBaseEENKUlvE_clEvENKUlvE0_clEvEUlN3c107complexIfEEE_EEvS4_RKT_EUliE_EEviT1_)
        /*07c4*/ 	.word	0x00000000


	//----- nvinfo : EIATTR_MIN_STACK_SIZE
	.align		4
.L_375:
        /*07c8*/ 	.byte	0x04, 0x12
        /*07ca*/ 	.short	(.L_377 - .L_376)
	.align		4
.L_376:
        /*07cc*/ 	.word	index@(_ZN2at6native27unrolled_elementwise_kernelIZZZNS0_17acosh_kernel_cudaERNS_18TensorIteratorBaseEENKUlvE_clEvENKUlvE0_clEvEUlN3c107complexIfEEE_St5arrayIPcLm2EELi4E23TrivialOffsetCalculatorILi1EjESE_NS0_6memory15LoadWithoutCastENSF_16StoreWithoutCastEEEviT_T0_T2_T3_T4_T5_)
        /*07d0*/ 	.word	0x00000000


	//----- nvinfo : EIATTR_MIN_STACK_SIZE
	.align		4
.L_377:
        /*07d4*/ 	.byte	0x04, 0x12
        /*07d6*/ 	.short	(.L_379 - .L_378)
	.align		4
.L_378:
        /*07d8*/ 	.word	index@(_ZN2at6native29vectorized_elementwise_kernelILi2EZZZNS0_17acosh_kernel_cudaERNS_18TensorIteratorBaseEENKUlvE_clEvENKUlvE0_clEvEUlN3c107complexIfEEE_St5arrayIPcLm2EEEEviT0_T1_)
        /*07dc*/ 	.word	0x00000000


	//----- nvinfo : EIATTR_MIN_STACK_SIZE
	.align		4
.L_379:
        /*07e0*/ 	.byte	0x04, 0x12
        /*07e2*/ 	.short	(.L_381 - .L_380)
	.align		4
.L_380:
        /*07e4*/ 	.word	index@(_ZN2at6native29vectorized_elementwise_kernelILi4EZZZNS0_17acosh_kernel_cudaERNS_18TensorIteratorBaseEENKUlvE_clEvENKUlvE0_clEvEUlN3c107complexIfEEE_St5arrayIPcLm2EEEEviT0_T1_)
        /*07e8*/ 	.word	0x00000000


	//----- nvinfo : EIATTR_MIN_STACK_SIZE
	.align		4
.L_381:
        /*07ec*/ 	.byte	0x04, 0x12
        /*07ee*/ 	.short	(.L_383 - .L_382)
	.align		4
.L_382:
        /*07f0*/ 	.word	index@(_ZN2at6native29vectorized_elementwise_kernelILi8EZZZNS0_17acosh_kernel_cudaERNS_18TensorIteratorBaseEENKUlvE_clEvENKUlvE0_clEvEUlN3c107complexIfEEE_St5arrayIPcLm2EEEEviT0_T1_)
        /*07f4*/ 	.word	0x00000000


	//----- nvinfo : EIATTR_MIN_STACK_SIZE
	.align		4
.L_383:
        /*07f8*/ 	.byte	0x04, 0x12
        /*07fa*/ 	.short	(.L_385 - .L_384)
	.align		4
.L_384:
        /*07fc*/ 	.word	index@(_ZN2at6native18elementwise_kernelILi128ELi4EZNS0_15gpu_kernel_implIZZZNS0_17acosh_kernel_cudaERNS_18TensorIteratorBaseEENKUlvE_clEvENKUlvE_clEvEUlN3c107complexIdEEE_EEvS4_RKT_EUliE_EEviT1_)
        /*0800*/ 	.word	0x00000010


	//----- nvinfo : EIATTR_MIN_STACK_SIZE
	.align		4
.L_385:
        /*0804*/ 	.byte	0x04, 0x12
        /*0806*/ 	.short	(.L_387 - .L_386)
	.align		4
.L_386:
        /*0808*/ 	.word	index@(_ZN2at6native27unrolled_elementwise_kernelIZZZNS0_17acosh_kernel_cudaERNS_18TensorIteratorBaseEENKUlvE_clEvENKUlvE_clEvEUlN3c107complexIdEEE_St5arrayIPcLm2EELi4E23TrivialOffsetCalculatorILi1EjESE_NS0_6memory12LoadWithCastILi1EEENSF_13StoreWithCastILi1EEEEEviT_T0_T2_T3_T4_T5_)
        /*080c*/ 	.word	0x00000010


	//----- nvinfo : EIATTR_MIN_STACK_SIZE
	.align		4
.L_387:
        /*0810*/ 	.byte	0x04, 0x12
        /*0812*/ 	.short	(.L_389 - .L_388)
	.align		4
.L_388:
        /*0814*/ 	.word	index@(_ZN2at6native18elementwise_kernelILi128ELi2EZNS0_22gpu_kernel_impl_nocastIZZZNS0_17acosh_kernel_cudaERNS_18TensorIteratorBaseEENKUlvE_clEvENKUlvE_clEvEUlN3c107complexIdEEE_EEvS4_RKT_EUliE_EEviT1_)
        /*0818*/ 	.word	0x00000010


	//----- nvinfo : EIATTR_MIN_STACK_SIZE
	.align		4
.L_389:
        /*081c*/ 	.byte	0x04, 0x12
        /*081e*/ 	.short	(.L_391 - .L_390)
	.align		4
.L_390:
        /*0820*/ 	.word	index@(_ZN2at6native27unrolled_elementwise_kernelIZZZNS0_17acosh_kernel_cudaERNS_18TensorIteratorBaseEENKUlvE_clEvENKUlvE_clEvEUlN3c107complexIdEEE_St5arrayIPcLm2EELi4E23TrivialOffsetCalculatorILi1EjESE_NS0_6memory15LoadWithoutCastENSF_16StoreWithoutCastEEEviT_T0_T2_T3_T4_T5_)
        /*0824*/ 	.word	0x00000010


	//----- nvinfo : EIATTR_MIN_STACK_SIZE
	.align		4
.L_391:
        /*0828*/ 	.byte	0x04, 0x12
        /*082a*/ 	.short	(.L_393 - .L_392)
	.align		4
.L_392:
        /*082c*/ 	.word	index@(_ZN2at6native29vectorized_elementwise_kernelILi2EZZZNS0_17acosh_kernel_cudaERNS_18TensorIteratorBaseEENKUlvE_clEvENKUlvE_clEvEUlN3c107complexIdEEE_St5arrayIPcLm2EEEEviT0_T1_)
        /*0830*/ 	.word	0x00000010


	//----- nvinfo : EIATTR_MIN_STACK_SIZE
	.align		4
.L_393:
        /*0834*/ 	.byte	0x04, 0x12
        /*0836*/ 	.short	(.L_395 - .L_394)
	.align		4
.L_394:
        /*0838*/ 	.word	index@(_ZN2at6native29vectorized_elementwise_kernelILi4EZZZNS0_17acosh_kernel_cudaERNS_18TensorIteratorBaseEENKUlvE_clEvENKUlvE_clEvEUlN3c107complexIdEEE_St5arrayIPcLm2EEEEviT0_T1_)
        /*083c*/ 	.word	0x00000010


	//----- nvinfo : EIATTR_MIN_STACK_SIZE
	.align		4
.L_395:
        /*0840*/ 	.byte	0x04, 0x12
        /*0842*/ 	.short	(.L_397 - .L_396)
	.align		4
.L_396:
        /*0844*/ 	.word	index@(_ZN2at6native29vectorized_elementwise_kernelILi8EZZZNS0_17acosh_kernel_cudaERNS_18TensorIteratorBaseEENKUlvE_clEvENKUlvE_clEvEUlN3c107complexIdEEE_St5arrayIPcLm2EEEEviT0_T1_)
        /*0848*/ 	.word	0x00000000
.L_397:


//--------------------- .nv.compat                --------------------------
	.section	.nv.compat,"",@"SHT_CUDA_COMPAT_INFO"
	.align	4
        /*0000*/ 	.byte	0x02, 0x09, 0x01, 0x00, 0x02, 0x02, 0x01, 0x00, 0x02, 0x05, 0x05, 0x00, 0x03, 0x07, 0x01, 0x01
        /*0010*/ 	.byte	0x02, 0x03, 0x00, 0x00, 0x02, 0x06, 0x01, 0x00, 0x04, 0x0b, 0x08, 0x00, 0x00, 0x00, 0x00, 0x00
        /*0020*/ 	.byte	0x00, 0x00, 0x00, 0x00


//--------------------- .nv.info._ZN2at6native18elementwise_kernelILi128ELi4EZNS0_15gpu_kernel_implIZZZNS0_17acosh_kernel_cudaERNS_18TensorIteratorBaseEENKUlvE0_clEvENKUlvE2_clEvEUlN3c108BFloat16EE_EEvS4_RKT_EUliE_EEviT1_ --------------------------
	.section	.nv.info._ZN2at6native18elementwise_kernelILi128ELi4EZNS0_15gpu_kernel_implIZZZNS0_17acosh_kernel_cudaERNS_18TensorIteratorBaseEENKUlvE0_clEvENKUlvE2_clEvEUlN3c108BFloat16EE_EEvS4_RKT_EUliE_EEviT1_,"",@"SHT_CUDA_INFO"
	.sectionflags	@""
	.align	4


	//----- nvinfo : EIATTR_CUDA_API_VERSION
	.align		4
        /*0000*/ 	.byte	0x04, 0x37
        /*0002*/ 	.short	(.L_399 - .L_398)
.L_398:
        /*0004*/ 	.word	0x00000082


	//----- nvinfo : EIATTR_KPARAM_INFO
	.align		4
.L_399:
        /*0008*/ 	.byte	0x04, 0x17
        /*000a*/ 	.short	(.L_401 - .L_400)
.L_400:
        /*000c*/ 	.word	0x00000000
        /*0010*/ 	.short	0x0001
        /*0012*/ 	.short	0x0008
        /*0014*/ 	.byte	0x00, 0xf0, 0x61, 0x08


	//----- nvinfo : EIATTR_KPARAM_INFO
	.align		4
.L_401:
        /*0018*/ 	.byte	0x04, 0x17
        /*001a*/ 	.short	(.L_403 - .L_402)
.L_402:
        /*001c*/ 	.word	0x00000000
        /*0020*/ 	.short	0x0000
        /*0022*/ 	.short	0x0000
        /*0024*/ 	.byte	0x00, 0xf0, 0x11, 0x00


	//----- nvinfo : EIATTR_SPARSE_MMA_MASK
	.align		4
.L_403:
        /*0028*/ 	.byte	0x03, 0x50
        /*002a*/ 	.short	0x0000


	//----- nvinfo : EIATTR_MAXREG_COUNT
	.align		4
        /*002c*/ 	.byte	0x03, 0x1b
        /*002e*/ 	.short	0x0080


	//----- nvinfo : EIATTR_EXTERNS
	.align		4
        /*0030*/ 	.byte	0x04, 0x0f
        /*0032*/ 	.short	(.L_405 - .L_404)


	//   ....[0]....
	.align		4
.L_404:
        /*0034*/ 	.word	index@(__assertfail)


	//----- nvinfo : EIATTR_MERCURY_ISA_VERSION
	.align		4
.L_405:
        /*0038*/ 	.byte	0x03, 0x5f
        /*003a*/ 	.short	0x0101


	//----- nvinfo : EIATTR_VRC_CTA_INIT_COUNT
	.align		4
        /*003c*/ 	.byte	0x02, 0x4a
	.zero		1
	.zero		1


	//----- nvinfo : EIATTR_SYSCALL_OFFSETS
	.align		4
        /*0040*/ 	.byte	0x04, 0x46
        /*0042*/ 	.short	(.L_407 - .L_406)


	//   ....[0]....
.L_406:
        /*0044*/ 	.word	0x00002290


	//   ....[1]....
        /*0048*/ 	.word	0x00003420


	//   ....[2]....
        /*004c*/ 	.word	0x00005850


	//   ....[3]....
        /*0050*/ 	.word	0x00006830


	//   ....[4]....
        /*0054*/ 	.word	0x00008d50


	//   ....[5]....
        /*0058*/ 	.word	0x00009d30


	//   ....[6]....
        /*005c*/ 	.word	0x0000c260


	//   ....[7]....
        /*0060*/ 	.word	0x0000d210


	//----- nvinfo : EIATTR_EXIT_INSTR_OFFSETS
	.align		4
.L_407:
        /*0064*/ 	.byte	0x04, 0x1c
        /*0066*/ 	.short	(.L_409 - .L_408)


	//   ....[0]....
.L_408:
        /*0068*/ 	.word	0x00009ff0


	//   ....[1]....
        /*006c*/ 	.word	0x0000c690


	//   ....[2]....
        /*0070*/ 	.word	0x0000c6d0


	//   ....[3]....
        /*0074*/ 	.word	0x0000c770


	//   ....[4]....
        /*0078*/ 	.word	0x0000c7b0


	//   ....[5]....
        /*007c*/ 	.word	0x0000c7f0


	//   ....[6]....
        /*0080*/ 	.word	0x0000c880


	//   ....[7]....
        /*0084*/ 	.word	0x0000c8c0


	//   ....[8]....
        /*0088*/ 	.word	0x0000c960


	//   ....[9]....
        /*008c*/ 	.word	0x0000c9b0


	//   ....[10]....
        /*0090*/ 	.word	0x0000ca00


	//   ....[11]....
        /*0094*/ 	.word	0x0000cae0


	//   ....[12]....
        /*0098*/ 	.word	0x0000cc50


	//   ....[13]....
        /*009c*/ 	.word	0x0000cdc0


	//   ....[14]....
        /*00a0*/ 	.word	0x0000cf20


	//   ....[15]....
        /*00a4*/ 	.word	0x0000cf60


	//   ....[16]....
        /*00a8*/ 	.word	0x0000cfa0


	//   ....[17]....
        /*00ac*/ 	.word	0x0000d050


	//   ....[18]....
        /*00b0*/ 	.word	0x0000d0b0


	//   ....[19]....
        /*00b4*/ 	.word	0x0000d220


	//   ....[20]....
        /*00b8*/ 	.word	0x0000d330


	//   ....[21]....
        /*00bc*/ 	.word	0x0000d470


	//   ....[22]....
        /*00c0*/ 	.word	0x0000d490


	//----- nvinfo : EIATTR_MAX_THREADS
	.align		4
.L_409:
        /*00c4*/ 	.byte	0x04, 0x05
        /*00c6*/ 	.short	(.L_411 - .L_410)
.L_410:
        /*00c8*/ 	.word	0x00000080
        /*00cc*/ 	.word	0x00000001
        /*00d0*/ 	.word	0x00000001


	//----- nvinfo : EIATTR_CRS_STACK_SIZE
	.align		4
.L_411:
        /*00d4*/ 	.byte	0x04, 0x1e
        /*00d6*/ 	.short	(.L_413 - .L_412)
.L_412:
        /*00d8*/ 	.word	0x00000000


	//----- nvinfo : EIATTR_CBANK_PARAM_SIZE
	.align		4
.L_413:
        /*00dc*/ 	.byte	0x03, 0x19
        /*00de*/ 	.short	0x0220


	//----- nvinfo : EIATTR_PARAM_CBANK
	.align		4
        /*00e0*/ 	.byte	0x04, 0x0a
        /*00e2*/ 	.short	(.L_415 - .L_414)
	.align		4
.L_414:
        /*00e4*/ 	.word	index@(.nv.constant0._ZN2at6native18elementwise_kernelILi128ELi4EZNS0_15gpu_kernel_implIZZZNS0_17acosh_kernel_cudaERNS_18TensorIteratorBaseEENKUlvE0_clEvENKUlvE2_clEvEUlN3c108BFloat16EE_EEvS4_RKT_EUliE_EEviT1_)
        /*00e8*/ 	.short	0x0380
        /*00ea*/ 	.short	0x0220


	//----- nvinfo : EIATTR_SW_WAR
	.align		4
.L_415:
        /*00ec*/ 	.byte	0x04, 0x36
        /*00ee*/ 	.short	(.L_417 - .L_416)
.L_416:
        /*00f0*/ 	.word	0x00000008
.L_417:


//--------------------- .nv.info._ZN2at6native27unrolled_elementwise_kernelIZZZNS0_17acosh_kernel_cudaERNS_18TensorIteratorBaseEENKUlvE0_clEvENKUlvE2_clEvEUlN3c108BFloat16EE_St5arrayIPcLm2EELi4E23TrivialOffsetCalculatorILi1EjESD_NS0_6memory12LoadWithCastILi1EEENSE_13StoreWithCastILi1EEEEEviT_T0_T2_T3_T4_T5_ --------------------------
	.section	.nv.info._ZN2at6native27unrolled_elementwise_kernelIZZZNS0_17acosh_kernel_cudaERNS_18TensorIteratorBaseEENKUlvE0_clEvENKUlvE2_clEvEUlN3c108BFloat16EE_St5arrayIPcLm2EELi4E23TrivialOffsetCalculatorILi1EjESD_NS0_6memory12LoadWithCastILi1EEENSE_13StoreWithCastILi1EEEEEviT_T0_T2_T3_T4_T5_,"",@"SHT_CUDA_INFO"
	.sectionflags	@""
	.align	4


	//----- nvinfo : EIATTR_CUDA_API_VERSION
	.align		4
        /*0000*/ 	.byte	0x04, 0x37
        /*0002*/ 	.short	(.L_419 - .L_418)
.L_418:
        /*0004*/ 	.word	0x00000082


	//----- nvinfo : EIATTR_KPARAM_INFO
	.align		4
.L_419:
        /*0008*/ 	.byte	0x04, 0x17
        /*000a*/ 	.short	(.L_421 - .L_420)
.L_420:
        /*000c*/ 	.word	0x00000000
        /*0010*/ 	.short	0x0006
        /*0012*/ 	.short	0x0024
        /*0014*/ 	.byte	0x00, 0xf0, 0x21, 0x00


	//----- nvinfo : EIATTR_KPARAM_INFO
	.align		4
.L_421:
        /*0018*/ 	.byte	0x04, 0x17
        /*001a*/ 	.short	(.L_423 - .L_422)
.L_422:
        /*001c*/ 	.word	0x00000000
        /*0020*/ 	.short	0x0005
        /*0022*/ 	.short	0x001c
        /*0024*/ 	.byte	0x00, 0xf0, 0x21, 0x00


	//----- nvinfo : EIATTR_KPARAM_INFO
	.align		4
.L_423:
        /*0028*/ 	.byte	0x04, 0x17
        /*002a*/ 	.short	(.L_425 - .L_424)
.L_424:
        /*002c*/ 	.word	0x00000000
        /*0030*/ 	.short	0x0004
        /*0032*/ 	.short	0x0019
        /*0034*/ 	.byte	0x00, 0xf0, 0x05, 0x00


	//----- nvinfo : EIATTR_KPARAM_INFO
	.align		4
.L_425:
        /*0038*/ 	.byte	0x04, 0x17
        /*003a*/ 	.short	(.L_427 - .L_426)
.L_426:
        /*003c*/ 	.word	0x00000000
        /*0040*/ 	.short	0x0003
        /*0042*/ 	.short	0x0018
        /*0044*/ 	.byte	0x00, 0xf0, 0x05, 0x00


	//----- nvinfo : EIATTR_KPARAM_INFO
	.align		4
.L_427:
        /*0048*/ 	.byte	0x04, 0x17
        /*004a*/ 	.short	(.L_429 - .L_428)
.L_428:
        /*004c*/ 	.word	0x00000000
        /*0050*/ 	.short	0x0002
        /*0052*/ 	.short	0x0008
        /*0054*/ 	.byte	0x00, 0xf0, 0x41, 0x00


	//----- nvinfo : EIATTR_KPARAM_INFO
	.align		4
.L_429:
        /*0058*/ 	.byte	0x04, 0x17
        /*005a*/ 	.short	(.L_431 - .L_430)
.L_430:
        /*005c*/ 	.word	0x00000000
        /*0060*/ 	.short	0x0001
        /*0062*/ 	.short	0x0004
        /*0064*/ 	.byte	0x00, 0xf0, 0x05, 0x00


	//----- nvinfo : EIATTR_KPARAM_INFO
	.align		4
.L_431:
        /*0068*/ 	.byte	0x04, 0x17
        /*006a*/ 	.short	(.L_433 - .L_432)
.L_432:
        /*006c*/ 	.word	0x00000000
        /*0070*/ 	.short	0x0000
        /*0072*/ 	.short	0x0000
        /*0074*/ 	.byte	0x00, 0xf0, 0x11, 0x00


	//----- nvinfo : EIATTR_SPARSE_MMA_MASK
	.align		4
.L_433:
        /*0078*/ 	.byte	0x03, 0x50
        /*007a*/ 	.short	0x0000


	//----- nvinfo : EIATTR_MAXREG_COUNT
	.align		4
        /*007c*/ 	.byte	0x03, 0x1b
        /*007e*/ 	.short	0x00ff


	//----- nvinfo : EIATTR_EXTERNS
	.align		4
        /*0080*/ 	.byte	0x04, 0x0f
        /*0082*/ 	.short	(.L_435 - .L_434)


	//   ....[0]....
	.align		4
.L_434:
        /*0084*/ 	.word	index@(__assertfail)


	//----- nvinfo : EIATTR_MERCURY_ISA_VERSION
	.align		4
.L_435:
        /*0088*/ 	.byte	0x03, 0x5f
        /*008a*/ 	.short	0x0101


	//----- nvinfo : EIATTR_VRC_CTA_INIT_COUNT
	.align		4
        /*008c*/ 	.byte	0x02, 0x4a
	.zero		1
	.zero		1


	//----- nvinfo : EIATTR_SYSCALL_OFFSETS
	.align		4
        /*0090*/ 	.byte	0x04, 0x46
        /*0092*/ 	.short	(.L_437 - .L_436)


	//   ....[0]....
.L_436:
        /*0094*/ 	.word	0x00001080


	//   ....[1]....
        /*0098*/ 	.word	0x000022e0


	//   ....[2]....
        /*009c*/ 	.word	0x00003480


	//   ....[3]....
        /*00a0*/ 	.word	0x00004530


	//   ....[4]....
        /*00a4*/ 	.word	0x000060f0


	//   ....[5]....
        /*00a8*/ 	.word	0x00006fd0


	//   ....[6]....
        /*00ac*/ 	.word	0x00007f50


	//   ....[7]....
        /*00b0*/ 	.word	0x00008ed0


	//----- nvinfo : EIATTR_EXIT_INSTR_OFFSETS
	.align		4
.L_437:
        /*00b4*/ 	.byte	0x04, 0x1c
        /*00b6*/ 	.short	(.L_439 - .L_438)


	//   ....[0]....
.L_438:
        /*00b8*/ 	.word	0x00008200


	//   ....[1]....
        /*00bc*/ 	.word	0x00008350


	//   ....[2]....
        /*00c0*/ 	.word	0x00008390


	//   ....[3]....
        /*00c4*/ 	.word	0x00008430


	//   ....[4]....
        /*00c8*/ 	.word	0x00008470


	//   ....[5]....
        /*00cc*/ 	.word	0x000084b0


	//   ....[6]....
        /*00d0*/ 	.word	0x00008540


	//   ....[7]....
        /*00d4*/ 	.word	0x00008580


	//   ....[8]....
        /*00d8*/ 	.word	0x00008620


	//   ....[9]....
        /*00dc*/ 	.word	0x00008670


	//   ....[10]....
        /*00e0*/ 	.word	0x000086c0


	//   ....[11]....
        /*00e4*/ 	.word	0x000087a0


	//   ....[12]....
        /*00e8*/ 	.word	0x00008910


	//   ....[13]....
        /*00ec*/ 	.word	0x00008a80


	//   ....[14]....
        /*00f0*/ 	.word	0x00008be0


	//   ....[15]....
        /*00f4*/ 	.word	0x00008c20


	//   ....[16]....
        /*00f8*/ 	.word	0x00008c60


	//   ....[17]....
        /*00fc*/ 	.word	0x00008d10


	//   ....[18]....
        /*0100*/ 	.word	0x00008d70


	//   ....[19]....
        /*0104*/ 	.word	0x00008ee0


	//   ....[20]....
        /*0108*/ 	.word	0x00008ff0


	//   ....[21]....
        /*010c*/ 	.word	0x00009130


	//   ....[22]....
        /*0110*/ 	.word	0x00009150


	//----- nvinfo : EIATTR_MAX_THREADS
	.align		4
.L_439:
        /*0114*/ 	.byte	0x04, 0x05
        /*0116*/ 	.short	(.L_441 - .L_440)
.L_440:
        /*0118*/ 	.word	0x00000080
        /*011c*/ 	.word	0x00000001
        /*0120*/ 	.word	0x00000001


	//----- nvinfo : EIATTR_CRS_STACK_SIZE
	.align		4
.L_441:
        /*0124*/ 	.byte	0x04, 0x1e
        /*0126*/ 	.short	(.L_443 - .L_442)
.L_442:
        /*0128*/ 	.word	0x00000000


	//----- nvinfo : EIATTR_CBANK_PARAM_SIZE
	.align		4
.L_443:
        /*012c*/ 	.byte	0x03, 0x19
        /*012e*/ 	.short	0x002c


	//----- nvinfo : EIATTR_PARAM_CBANK
	.align		4
        /*0130*/ 	.byte	0x04, 0x0a
        /*0132*/ 	.short	(.L_445 - .L_444)
	.align		4
.L_444:
        /*0134*/ 	.word	index@(.nv.constant0._ZN2at6native27unrolled_elementwise_kernelIZZZNS0_17acosh_kernel_cudaERNS_18TensorIteratorBaseEENKUlvE0_clEvENKUlvE2_clEvEUlN3c108BFloat16EE_St5arrayIPcLm2EELi4E23TrivialOffsetCalculatorILi1EjESD_NS0_6memory12LoadWithCastILi1EEENSE_13StoreWithCastILi1EEEEEviT_T0_T2_T3_T4_T5_)
        /*0138*/ 	.short	0x0380
        /*013a*/ 	.short	0x002c


	//----- nvinfo : EIATTR_SW_WAR
	.align		4
.L_445:
        /*013c*/ 	.byte	0x04, 0x36
        /*013e*/ 	.short	(.L_447 - .L_446)
.L_446:
        /*0140*/ 	.word	0x00000008
.L_447:


//--------------------- .nv.info._ZN2at6native18elementwise_kernelILi128ELi4EZNS0_22gpu_kernel_impl_nocastIZZZNS0_17acosh_kernel_cudaERNS_18TensorIteratorBaseEENKUlvE0_clEvENKUlvE2_clEvEUlN3c108BFloat16EE_EEvS4_RKT_EUliE_EEviT1_ --------------------------
	.section	.nv.info._ZN2at6native18elementwise_kernelILi128ELi4EZNS0_22gpu_kernel_impl_nocastIZZZNS0_17acosh_kernel_cudaERNS_18TensorIteratorBaseEENKUlvE0_clEvENKUlvE2_clEvEUlN3c108BFloat16EE_EEvS4_RKT_EUliE_EEviT1_,"",@"SHT_CUDA_INFO"
	.sectionflags	@""
	.align	4


	//----- nvinfo : EIATTR_CUDA_API_VERSION
	.align		4
        /*0000*/ 	.byte	0x04, 0x37
        /*0002*/ 	.short	(.L_449 - .L_448)
.L_448:
        /*0004*/ 	.word	0x00000082


	//----- nvinfo : EIATTR_KPARAM_INFO
	.align		4
.L_449:
        /*0008*/ 	.byte	0x04, 0x17
        /*000a*/ 	.short	(.L_451 - .L_450)
.L_450:
        /*000c*/ 	.word	0x00000000
        /*0010*/ 	.short	0x0001
        /*0012*/ 	.short	0x0008
        /*0014*/ 	.byte	0x00, 0xf0, 0x61, 0x08


	//----- nvinfo : EIATTR_KPARAM_INFO
	.align		4
.L_451:
        /*0018*/ 	.byte	0x04, 0x17
        /*001a*/ 	.short	(.L_453 - .L_452)
.L_452:
        /*001c*/ 	.word	0x00000000
        /*0020*/ 	.short	0x0000
        /*0022*/ 	.short	0x0000
        /*0024*/ 	.byte	0x00, 0xf0, 0x11, 0x00


	//----- nvinfo : EIATTR_SPARSE_MMA_MASK
	.align		4
.L_453:
        /*0028*/ 	.byte	0x03, 0x50
        /*002a*/ 	.short	0x0000


	//----- nvinfo : EIATTR_MAXREG_COUNT
	.align		4
        /*002c*/ 	.byte	0x03, 0x1b
        /*002e*/ 	.short	0x0080


	//----- nvinfo : EIATTR_MERCURY_ISA_VERSION
	.align		4
        /*0030*/ 	.byte	0x03, 0x5f
        /*0032*/ 	.short	0x0101


	//----- nvinfo : EIATTR_VRC_CTA_INIT_COUNT
	.align		4
        /*0034*/ 	.byte	0x02, 0x4a
	.zero		1
	.zero		1


	//----- nvinfo : EIATTR_EXIT_INSTR_OFFSETS
	.align		4
        /*0038*/ 	.byte	0x04, 0x1c
        /*003a*/ 	.short	(.L_455 - .L_454)


	//   ....[0]....
.L_454:
        /*003c*/ 	.word	0x00000a80


	//   ....[1]....
        /*0040*/ 	.word	0x00000d80


	//   ....[2]....
        /*0044*/ 	.word	0x00005080


	//   ....[3]....
        /*0048*/ 	.word	0x00006650


	//----- nvinfo : EIATTR_MAX_THREADS
	.align		4
.L_455:
        /*004c*/ 	.byte	0x04, 0x05
        /*004e*/ 	.short	(.L_457 - .L_456)
.L_456:
        /*0050*/ 	.word	0x00000080
        /*0054*/ 	.word	0x00000001
        /*0058*/ 	.word	0x00000001


	//----- nvinfo : EIATTR_CRS_STACK_SIZE
	.align		4
.L_457:
        /*005c*/ 	.byte	0x04, 0x1e
        /*005e*/ 	.short	(.L_459 - .L_458)
.L_458:
        /*0060*/ 	.word	0x00000000


	//----- nvinfo : EIATTR_CBANK_PARAM_SIZE
	.align		4
.L_459:
        /*0064*/ 	.byte	0x03, 0x19
        /*0066*/ 	.short	0x0220


	//----- nvinfo : EIATTR_PARAM_CBANK
	.align		4
        /*0068*/ 	.byte	0x04, 0x0a
        /*006a*/ 	.short	(.L_461 - .L_460)
	.align		4
.L_460:
        /*006c*/ 	.word	index@(.nv.constant0._ZN2at6native18elementwise_kernelILi128ELi4EZNS0_22gpu_kernel_impl_nocastIZZZNS0_17acosh_kernel_cudaERNS_18TensorIteratorBaseEENKUlvE0_clEvENKUlvE2_clEvEUlN3c108BFloat16EE_EEvS4_RKT_EUliE_EEviT1_)
        /*0070*/ 	.short	0x0380
        /*0072*/ 	.short	0x0220


	//----- nvinfo : EIATTR_SW_WAR
	.align		4
.L_461:
        /*0074*/ 	.byte	0x04, 0x36
        /*0076*/ 	.short	(.L_463 - .L_462)
.L_462:
        /*0078*/ 	.word	0x00000008
.L_463:


//--------------------- .nv.info._ZN2at6native27unrolled_elementwise_kernelIZZZNS0_17acosh_kernel_cudaERNS_18TensorIteratorBaseEENKUlvE0_clEvENKUlvE2_clEvEUlN3c108BFloat16EE_St5arrayIPcLm2EELi4E23TrivialOffsetCalculatorILi1EjESD_NS0_6memory15LoadWithoutCastENSE_16StoreWithoutCastEEEviT_T0_T2_T3_T4_T5_ --------------------------
	.section	.nv.info._ZN2at6native27unrolled_elementwise_kernelIZZZNS0_17acosh_kernel_cudaERNS_18TensorIteratorBaseEENKUlvE0_clEvENKUlvE2_clEvEUlN3c108BFloat16EE_St5arrayIPcLm2EELi4E23TrivialOffsetCalculatorILi1EjESD_NS0_6memory15LoadWithoutCastENSE_16StoreWithoutCastEEEviT_T0_T2_T3_T4_T5_,"",@"SHT_CUDA_INFO"
	.sectionflags	@""
	.align	4


	//----- nvinfo : EIATTR_CUDA_API_VERSION
	.align		4
        /*0000*/ 	.byte	0x04, 0x37
        /*0002*/ 	.short	(.L_465 - .L_464)
.L_464:
        /*0004*/ 	.word	0x00000082


	//----- nvinfo : EIATTR_KPARAM_INFO
	.align		4
.L_465:
        /*0008*/ 	.byte	0x04, 0x17
        /*000a*/ 	.short	(.L_467 - .L_466)
.L_466:
        /*000c*/ 	.word	0x00000000
        /*0010*/ 	.short	0x0006
        /*0012*/ 	.short	0x001b
        /*0014*/ 	.byte	0x00, 0xf0, 0x05, 0x00


	//----- nvinfo : EIATTR_KPARAM_INFO
	.align		4
.L_467:
        /*0018*/ 	.byte	0x04, 0x17
        /*001a*/ 	.short	(.L_469 - .L_468)
.L_468:
        /*001c*/ 	.word	0x00000000
        /*0020*/ 	.short	0x0005
        /*0022*/ 	.short	0x001a
        /*0024*/ 	.byte	0x00, 0xf0, 0x05, 0x00


	//----- nvinfo : EIATTR_KPARAM_INFO
	.align		4
.L_469:
        /*0028*/ 	.byte	0x04, 0x17
        /*002a*/ 	.short	(.L_471 - .L_470)
.L_470:
        /*002c*/ 	.word	0x00000000
        /*0030*/ 	.short	0x0004
        /*0032*/ 	.short	0x0019
        /*0034*/ 	.byte	0x00, 0xf0, 0x05, 0x00


	//----- nvinfo : EIATTR_KPARAM_INFO
	.align		4
.L_471:
        /*0038*/ 	.byte	0x04, 0x17
        /*003a*/ 	.short	(.L_473 - .L_472)
.L_472:
        /*003c*/ 	.word	0x00000000
        /*0040*/ 	.short	0x0003
        /*0042*/ 	.short	0x0018
        /*0044*/ 	.byte	0x00, 0xf0, 0x05, 0x00


	//----- nvinfo : EIATTR_KPARAM_INFO
	.align		4
.L_473:
        /*0048*/ 	.byte	0x04, 0x17
        /*004a*/ 	.short	(.L_475 - .L_474)
.L_474:
        /*004c*/ 	.word	0x00000000
        /*0050*/ 	.short	0x0002
        /*0052*/ 	.short	0x0008
        /*0054*/ 	.byte	0x00, 0xf0, 0x41, 0x00


	//----- nvinfo : EIATTR_KPARAM_INFO
	.align		4
.L_475:
        /*0058*/ 	.byte	0x04, 0x17
        /*005a*/ 	.short	(.L_477 - .L_476)
.L_476:
        /*005c*/ 	.word	0x00000000
        /*0060*/ 	.short	0x0001
        /*0062*/ 	.short	0x0004
        /*0064*/ 	.byte	0x00, 0xf0, 0x05, 0x00


	//----- nvinfo : EIATTR_KPARAM_INFO
	.align		4
.L_477:
        /*0068*/ 	.byte	0x04, 0x17
        /*006a*/ 	.short	(.L_479 - .L_478)
.L_478:
        /*006c*/ 	.word	0x00000000
        /*0070*/ 	.short	0x0000
        /*0072*/ 	.short	0x0000
        /*0074*/ 	.byte	0x00, 0xf0, 0x11, 0x00


	//----- nvinfo : EIATTR_SPARSE_MMA_MASK
	.align		4
.L_479:
        /*0078*/ 	.byte	0x03, 0x50
        /*007a*/ 	.short	0x0000


	//----- nvinfo : EIATTR_MAXREG_COUNT
	.align		4
        /*007c*/ 	.byte	0x03, 0x1b
        /*007e*/ 	.short	0x00ff


	//----- nvinfo : EIATTR_MERCURY_ISA_VERSION
	.align		4
        /*0080*/ 	.byte	0x03, 0x5f
        /*0082*/ 	.short	0x0101


	//----- nvinfo : EIATTR_VRC_CTA_INIT_COUNT
	.align		4
        /*0084*/ 	.byte	0x02, 0x4a
	.zero		1
	.zero		1


	//----- nvinfo : EIATTR_EXIT_INSTR_OFFSETS
	.align		4
        /*0088*/ 	.byte	0x04, 0x1c
        /*008a*/ 	.short	(.L_481 - .L_480)


	//   ....[0]....
.L_480:
        /*008c*/ 	.word	0x00000f60


	//   ....[1]....
        /*0090*/ 	.word	0x00000fb0


	//----- nvinfo : EIATTR_MAX_THREADS
	.align		4
.L_481:
        /*0094*/ 	.byte	0x04, 0x05
        /*0096*/ 	.short	(.L_483 - .L_482)
.L_482:
        /*0098*/ 	.word	0x00000080
        /*009c*/ 	.word	0x00000001
        /*00a0*/ 	.word	0x00000001


	//----- nvinfo : EIATTR_CRS_STACK_SIZE
	.align		4
.L_483:
        /*00a4*/ 	.byte	0x04, 0x1e
        /*00a6*/ 	.short	(.L_485 - .L_484)
.L_484:
        /*00a8*/ 	.word	0x00000000


	//----- nvinfo : EIATTR_CBANK_PARAM_SIZE
	.align		4
.L_485:
        /*00ac*/ 	.byte	0x03, 0x19
        /*00ae*/ 	.short	0x001c


	//----- nvinfo : EIATTR_PARAM_CBANK
	.align		4
        /*00b0*/ 	.byte	0x04, 0x0a
        /*00b2*/ 	.short	(.L_487 - .L_486)
	.align		4
.L_486:
        /*00b4*/ 	.word	index@(.nv.constant0._ZN2at6native27unrolled_elementwise_kernelIZZZNS0_17acosh_kernel_cudaERNS_18TensorIteratorBaseEENKUlvE0_clEvENKUlvE2_clEvEUlN3c108BFloat16EE_St5arrayIPcLm2EELi4E23TrivialOffsetCalculatorILi1EjESD_NS0_6memory15LoadWithoutCastENSE_16StoreWithoutCastEEEviT_T0_T2_T3_T4_T5_)
        /*00b8*/ 	.short	0x0380
        /*00ba*/ 	.short	0x001c


	//----- nvinfo : EIATTR_SW_WAR
	.align		4
.L_487:
        /*00bc*/ 	.byte	0x04, 0x36
        /*00be*/ 	.short	(.L_489 - .L_488)
.L_488:
        /*00c0*/ 	.word	0x00000008
.L_489:


//--------------------- .nv.info._ZN2at6native29vectorized_elementwise_kernelILi2EZZZNS0_17acosh_kernel_cudaERNS_18TensorIteratorBaseEENKUlvE0_clEvENKUlvE2_clEvEUlN3c108BFloat16EE_St5arrayIPcLm2EEEEviT0_T1_ --------------------------
	.section	.nv.info._ZN2at6native29vectorized_elementwise_kernelILi2EZZZNS0_17acosh_kernel_cudaERNS_18TensorIteratorBaseEENKUlvE0_clEvENKUlvE2_clEvEUlN3c108BFloat16EE_St5arrayIPcLm2EEEEviT0_T1_,"",@"SHT_CUDA_INFO"
	.sectionflags	@""
	.align	4


	//----- nvinfo : EIATTR_CUDA_API_VERSION
	.align		4
        /*0000*/ 	.byte	0x04, 0x37
        /*0002*/ 	.short	(.L_491 - .L_490)
.L_490:
        /*0004*/ 	.word	0x00000082


	//----- nvinfo : EIATTR_KPARAM_INFO
	.align		4
.L_491:
        /*0008*/ 	.byte	0x04, 0x17
        /*000a*/ 	.short	(.L_493 - .L_492)
.L_492:
        /*000c*/ 	.word	0x00000000
        /*0010*/ 	.short	0x0002
        /*0012*/ 	.short	0x0008
        /*0014*/ 	.byte	0x00, 0xf0, 0x41, 0x00


	//----- nvinfo : EIATTR_KPARAM_INFO
	.align		4
.L_493:
        /*0018*/ 	.byte	0x04, 0x17
        /*001a*/ 	.short	(.L_495 - .L_494)
.L_494:
        /*001c*/ 	.word	0x00000000
        /*0020*/ 	.short	0x0001
        /*0022*/ 	.short	0x0004
        /*0024*/ 	.byte	0x00, 0xf0, 0x05, 0x00


	//----- nvinfo : EIATTR_KPARAM_INFO
	.align		4
.L_495:
        /*0028*/ 	.byte	0x04, 0x17
        /*002a*/ 	.short	(.L_497 - .L_496)
.L_496:
        /*002c*/ 	.word	0x00000000
        /*0030*/ 	.short	0x0000
        /*0032*/ 	.short	0x0000
        /*0034*/ 	.byte	0x00, 0xf0, 0x11, 0x00


	//----- nvinfo : EIATTR_SPARSE_MMA_MASK
	.align		4
.L_497:
        /*0038*/ 	.byte	0x03, 0x50
        /*003a*/ 	.short	0x0000


	//----- nvinfo : EIATTR_MAXREG_COUNT
	.align		4
        /*003c*/ 	.byte	0x03, 0x1b
        /*003e*/ 	.short	0x00ff


	//----- nvinfo : EIATTR_MERCURY_ISA_VERSION
	.align		4
        /*0040*/ 	.byte	0x03, 0x5f
        /*0042*/ 	.short	0x0101


	//----- nvinfo : EIATTR_VRC_CTA_INIT_COUNT
	.align		4
        /*0044*/ 	.byte	0x02, 0x4a
	.zero		1
	.zero		1


	//----- nvinfo : EIATTR_EXIT_INSTR_OFFSETS
	.align		4
        /*0048*/ 	.byte	0x04, 0x1c
        /*004a*/ 	.short	(.L_499 - .L_498)


	//   ....[0]....
.L_498:
        /*004c*/ 	.word	0x00001f50


	//   ....[1]....
        /*0050*/ 	.word	0x00001fa0


	//   ....[2]....
        /*0054*/ 	.word	0x000035b0


	//----- nvinfo : EIATTR_MAX_THREADS
	.align		4
.L_499:
        /*0058*/ 	.byte	0x04, 0x05
        /*005a*/ 	.short	(.L_501 - .L_500)
.L_500:
        /*005c*/ 	.word	0x00000080
        /*0060*/ 	.word	0x00000001
        /*0064*/ 	.word	0x00000001


	//----- nvinfo : EIATTR_CRS_STACK_SIZE
	.align		4
.L_501:
        /*0068*/ 	.byte	0x04, 0x1e
        /*006a*/ 	.short	(.L_503 - .L_502)
.L_502:
        /*006c*/ 	.word	0x00000000


	//----- nvinfo : EIATTR_CBANK_PARAM_SIZE
	.align		4
.L_503:
        /*0070*/ 	.byte	0x03, 0x19
        /*0072*/ 	.short	0x0018


	//----- nvinfo : EIATTR_PARAM_CBANK
	.align		4
        /*0074*/ 	.byte	0x04, 0x0a
        /*0076*/ 	.short	(.L_505 - .L_504)
	.align		4
.L_504:
        /*0078*/ 	.word	index@(.nv.constant0._ZN2at6native29vectorized_elementwise_kernelILi2EZZZNS0_17acosh_kernel_cudaERNS_18TensorIteratorBaseEENKUlvE0_clEvENKUlvE2_clEvEUlN3c108BFloat16EE_St5arrayIPcLm2EEEEviT0_T1_)
        /*007c*/ 	.short	0x0380
        /*007e*/ 	.short	0x0018


	//----- nvinfo : EIATTR_SW_WAR
	.align		4
.L_505:
        /*0080*/ 	.byte	0x04, 0x36
        /*0082*/ 	.short	(.L_507 - .L_506)
.L_506:
        /*0084*/ 	.word	0x00000008
.L_507:


//--------------------- .nv.info._ZN2at6native29vectorized_elementwise_kernelILi4EZZZNS0_17acosh_kernel_cudaERNS_18TensorIteratorBaseEENKUlvE0_clEvENKUlvE2_clEvEUlN3c108BFloat16EE_St5arrayIPcLm2EEEEviT0_T1_ --------------------------
	.section	.nv.info._ZN2at6native29vectorized_elementwise_kernelILi4EZZZNS0_17acosh_kernel_cudaERNS_18TensorIteratorBaseEENKUlvE0_clEvENKUlvE2_clEvEUlN3c108BFloat16EE_St5arrayIPcLm2EEEEviT0_T1_,"",@"SHT_CUDA_INFO"
	.sectionflags	@""
	.align	4


	//----- nvinfo : EIATTR_CUDA_API_VERSION
	.align		4
        /*0000*/ 	.byte	0x04, 0x37
        /*0002*/ 	.short	(.L_509 - .L_508)
.L_508:
        /*0004*/ 	.word	0x00000082


	//----- nvinfo : EIATTR_KPARAM_INFO
	.align		4
.L_509:
        /*0008*/ 	.byte	0x04, 0x17
        /*000a*/ 	.short	(.L_511 - .L_510)
.L_510:
        /*000c*/ 	.word	0x00000000
        /*0010*/ 	.short	0x0002
        /*0012*/ 	.short	0x0008
        /*0014*/ 	.byte	0x00, 0xf0, 0x41, 0x00


	//----- nvinfo : EIATTR_KPARAM_INFO
	.align		4
.L_511:
        /*0018*/ 	.byte	0x04, 0x17
        /*001a*/ 	.short	(.L_513 - .L_512)
.L_512:
        /*001c*/ 	.word	0x00000000
        /*0020*/ 	.short	0x0001
        /*0022*/ 	.short	0x0004
        /*0024*/ 	.byte	0x00, 0xf0, 0x05, 0x00


	//----- nvinfo : EIATTR_KPARAM_INFO
	.align		4
.L_513:
        /*0028*/ 	.byte	0x04, 0x17
        /*002a*/ 	.short	(.L_515 - .L_514)
.L_514:
        /*002c*/ 	.word	0x00000000
        /*0030*/ 	.short	0x0000
        /*0032*/ 	.short	0x0000
        /*0034*/ 	.byte	0x00, 0xf0, 0x11, 0x00


	//----- nvinfo : EIATTR_SPARSE_MMA_MASK
	.align		4
.L_515:
        /*0038*/ 	.byte	0x03, 0x50
        /*003a*/ 	.short	0x0000


	//----- nvinfo : EIATTR_MAXREG_COUNT
	.align		4
        /*003c*/ 	.byte	0x03, 0x1b
        /*003e*/ 	.short	0x00ff


	//----- nvinfo : EIATTR_MERCURY_ISA_VERSION
	.align		4
        /*0040*/ 	.byte	0x03, 0x5f
        /*0042*/ 	.short	0x0101


	//----- nvinfo : EIATTR_VRC_CTA_INIT_COUNT
	.align		4
        /*0044*/ 	.byte	0x02, 0x4a
	.zero		1
	.zero		1


	//----- nvinfo : EIATTR_EXIT_INSTR_OFFSETS
	.align		4
        /*0048*/ 	.byte	0x04, 0x1c
        /*004a*/ 	.short	(.L_517 - .L_516)


	//   ....[0]....
.L_516:
        /*004c*/ 	.word	0x00001f50


	//   ....[1]....
        /*0050*/ 	.word	0x00001fa0


	//   ....[2]....
        /*0054*/ 	.word	0x00003560


	//----- nvinfo : EIATTR_MAX_THREADS
	.align		4
.L_517:
        /*0058*/ 	.byte	0x04, 0x05
        /*005a*/ 	.short	(.L_519 - .L_518)
.L_518:
        /*005c*/ 	.word	0x00000080
        /*0060*/ 	.word	0x00000001
        /*0064*/ 	.word	0x00000001


	//----- nvinfo : EIATTR_CRS_STACK_SIZE
	.align		4
.L_519:
        /*0068*/ 	.byte	0x04, 0x1e
        /*006a*/ 	.short	(.L_521 - .L_520)
.L_520:
        /*006c*/ 	.word	0x00000000


	//----- nvinfo : EIATTR_CBANK_PARAM_SIZE
	.align		4
.L_521:
        /*0070*/ 	.byte	0x03, 0x19
        /*0072*/ 	.short	0x0018


	//----- nvinfo : EIATTR_PARAM_CBANK
	.align		4
        /*0074*/ 	.byte	0x04, 0x0a
        /*0076*/ 	.short	(.L_523 - .L_522)
	.align		4
.L_522:
        /*0078*/ 	.word	index@(.nv.constant0._ZN2at6native29vectorized_elementwise_kernelILi4EZZZNS0_17acosh_kernel_cudaERNS_18TensorIteratorBaseEENKUlvE0_clEvENKUlvE2_clEvEUlN3c108BFloat16EE_St5arrayIPcLm2EEEEviT0_T1_)
        /*007c*/ 	.short	0x0380
        /*007e*/ 	.short	0x0018


	//----- nvinfo : EIATTR_SW_WAR
	.align		4
.L_523:
        /*0080*/ 	.byte	0x04, 0x36
        /*0082*/ 	.short	(.L_525 - .L_524)
.L_524:
        /*0084*/ 	.word	0x00000008
.L_525:


//--------------------- .nv.info._ZN2at6native29vectorized_elementwise_kernelILi8EZZZNS0_17acosh_kernel_cudaERNS_18TensorIteratorBaseEENKUlvE0_clEvENKUlvE2_clEvEUlN3c108BFloat16EE_St5arrayIPcLm2EEEEviT0_T1_ --------------------------
	.section	.nv.info._ZN2at6native29vectorized_elementwise_kernelILi8EZZZNS0_17acosh_kernel_cudaERNS_18TensorIteratorBaseEENKUlvE0_clEvENKUlvE2_clEvEUlN3c108BFloat16EE_St5arrayIPcLm2EEEEviT0_T1_,"",@"SHT_CUDA_INFO"
	.sectionflags	@""
	.align	4


	//----- nvinfo : EIATTR_CUDA_API_VERSION
	.align		4
        /*0000*/ 	.byte	0x04, 0x37
        /*0002*/ 	.short	(.L_527 - .L_526)
.L_526:
        /*0004*/ 	.word	0x00000082


	//----- nvinfo : EIATTR_KPARAM_INFO
	.align		4
.L_527:
        /*0008*/ 	.byte	0x04, 0x17
        /*000a*/ 	.short	(.L_529 - .L_528)
.L_528:
        /*000c*/ 	.word	0x00000000
        /*0010*/ 	.short	0x0002
        /*0012*/ 	.short	0x0008
        /*0014*/ 	.byte	0x00, 0xf0, 0x41, 0x00


	//----- nvinfo : EIATTR_KPARAM_INFO
	.align		4
.L_529:
        /*0018*/ 	.byte	0x04, 0x17
        /*001a*/ 	.short	(.L_531 - .L_530)
.L_530:
        /*001c*/ 	.word	0x00000000
        /*0020*/ 	.short	0x0001
        /*0022*/ 	.short	0x0004
        /*0024*/ 	.byte	0x00, 0xf0, 0x05, 0x00


	//----- nvinfo : EIATTR_KPARAM_INFO
	.align		4
.L_531:
        /*0028*/ 	.byte	0x04, 0x17
        /*002a*/ 	.short	(.L_533 - .L_532)
.L_532:
        /*002c*/ 	.word	0x00000000
        /*0030*/ 	.short	0x0000
        /*0032*/ 	.short	0x0000
        /*0034*/ 	.byte	0x00, 0xf0, 0x11, 0x00


	//----- nvinfo : EIATTR_SPARSE_MMA_MASK
	.align		4
.L_533:
        /*0038*/ 	.byte	0x03, 0x50
        /*003a*/ 	.short	0x0000


	//----- nvinfo : EIATTR_MAXREG_COUNT
	.align		4
        /*003c*/ 	.byte	0x03, 0x1b
        /*003e*/ 	.short	0x00ff


	//----- nvinfo : EIATTR_MERCURY_ISA_VERSION
	.align		4
        /*0040*/ 	.byte	0x03, 0x5f
        /*0042*/ 	.short	0x0101


	//----- nvinfo : EIATTR_VRC_CTA_INIT_COUNT
	.align		4
        /*0044*/ 	.byte	0x02, 0x4a
	.zero		1
	.zero		1


	//----- nvinfo : EIATTR_EXIT_INSTR_OFFSETS
	.align		4
        /*0048*/ 	.byte	0x04, 0x1c
        /*004a*/ 	.short	(.L_535 - .L_534)


	//   ....[0]....
.L_534:
        /*004c*/ 	.word	0x00000010


	//----- nvinfo : EIATTR_MAX_THREADS
	.align		4
.L_535:
        /*0050*/ 	.byte	0x04, 0x05
        /*0052*/ 	.short	(.L_537 - .L_536)
.L_536:
        /*0054*/ 	.word	0x00000080
        /*0058*/ 	.word	0x00000001
        /*005c*/ 	.word	0x00000001


	//----- nvinfo : EIATTR_CBANK_PARAM_SIZE
	.align		4
.L_537:
        /*0060*/ 	.byte	0x03, 0x19
        /*0062*/ 	.short	0x0018


	//----- nvinfo : EIATTR_PARAM_CBANK
	.align		4
        /*0064*/ 	.byte	0x04, 0x0a
        /*0066*/ 	.short	(.L_539 - .L_538)
	.align		4
.L_538:
        /*0068*/ 	.word	index@(.nv.constant0._ZN2at6native29vectorized_elementwise_kernelILi8EZZZNS0_17acosh_kernel_cudaERNS_18TensorIteratorBaseEENKUlvE0_clEvENKUlvE2_clEvEUlN3c108BFloat16EE_St5arrayIPcLm2EEEEviT0_T1_)
        /*006c*/ 	.short	0x0380
        /*006e*/ 	.short	0x0018


	//----- nvinfo : EIATTR_SW_WAR
	.align		4
.L_539:
        /*0070*/ 	.byte	0x04, 0x36
        /*0072*/ 	.short	(.L_541 - .L_540)
.L_540:
        /*0074*/ 	.word	0x00000008
.L_541:


//--------------------- .nv.info._ZN2at6native18elementwise_kernelILi128ELi4EZNS0_15gpu_kernel_implIZZZNS0_17acosh_kernel_cudaERNS_18TensorIteratorBaseEENKUlvE0_clEvENKUlvE1_clEvEUlN3c104HalfEE_EEvS4_RKT_EUliE_EEviT1_ --------------------------
	.section	.nv.info._ZN2at6native18elementwise_kernelILi128ELi4EZNS0_15gpu_kernel_implIZZZNS0_17acosh_kernel_cudaERNS_18TensorIteratorBaseEENKUlvE0_clEvENKUlvE1_clEvEUlN3c104HalfEE_EEvS4_RKT_EUliE_EEviT1_,"",@"SHT_CUDA_INFO"
	.sectionflags	@""
	.align	4


	//----- nvinfo : EIATTR_CUDA_API_VERSION
	.align		4
        /*0000*/ 	.byte	0x04, 0x37
        /*0002*/ 	.short	(.L_543 - .L_542)
.L_542:
        /*0004*/ 	.word	0x00000082


	//----- nvinfo : EIATTR_KPARAM_INFO
	.align		4
.L_543:
        /*0008*/ 	.byte	0x04, 0x17
        /*000a*/ 	.short	(.L_545 - .L_544)
.L_544:
        /*000c*/ 	.word	0x00000000
        /*0010*/ 	.short	0x0001
        /*0012*/ 	.short	0x0008
        /*0014*/ 	.byte	0x00, 0xf0, 0x61, 0x08


	//----- nvinfo : EIATTR_KPARAM_INFO
	.align		4
.L_545:
        /*0018*/ 	.byte	0x04, 0x17
        /*001a*/ 	.short	(.L_547 - .L_546)
.L_546:
        /*001c*/ 	.word	0x00000000
        /*0020*/ 	.short	0x0000
        /*0022*/ 	.short	0x0000
        /*0024*/ 	.byte	0x00, 0xf0, 0x11, 0x00


	//----- nvinfo : EIATTR_SPARSE_MMA_MASK
	.align		4
.L_547:
        /*0028*/ 	.byte	0x03, 0x50
        /*002a*/ 	.short	0x0000


	//----- nvinfo : EIATTR_MAXREG_COUNT
	.align		4
        /*002c*/ 	.byte	0x03, 0x1b
        /*002e*/ 	.short	0x0080


	//----- nvinfo : EIATTR_EXTERNS
	.align		4
        /*0030*/ 	.byte	0x04, 0x0f
        /*0032*/ 	.short	(.L_549 - .L_548)


	//   ....[0]....
	.align		4
.L_548:
        /*0034*/ 	.word	index@(__assertfail)


	//----- nvinfo : EIATTR_MERCURY_ISA_VERSION
	.align		4
.L_549:
        /*0038*/ 	.byte	0x03, 0x5f
        /*003a*/ 	.short	0x0101


	//----- nvinfo : EIATTR_VRC_CTA_INIT_COUNT
	.align		4
        /*003c*/ 	.byte	0x02, 0x4a
	.zero		1
	.zero		1


	//----- nvinfo : EIATTR_SYSCALL_OFFSETS
	.align		4
        /*0040*/ 	.byte	0x04, 0x46
        /*0042*/ 	.short	(.L_551 - .L_550)


	//   ....[0]....
.L_550:
        /*0044*/ 	.word	0x00002270


	//   ....[1]....
        /*0048*/ 	.word	0x00003400


	//   ....[2]....
        /*004c*/ 	.word	0x00005810


	//   ....[3]....
        /*0050*/ 	.word	0x000067d0


	//   ....[4]....
        /*0054*/ 	.word	0x00008cf0


	//   ....[5]....
        /*0058*/ 	.word	0x00009cb0


	//   ....[6]....
        /*005c*/ 	.word	0x0000c1e0


	//   ....[7]....
        /*0060*/ 	.word	0x0000d170


	//----- nvinfo : EIATTR_EXIT_INSTR_OFFSETS
	.align		4
.L_551:
        /*0064*/ 	.byte	0x04, 0x1c
        /*0066*/ 	.short	(.L_553 - .L_552)


	//   ....[0]....
.L_552:
        /*0068*/ 	.word	0x00009f90


	//   ....[1]....
        /*006c*/ 	.word	0x0000c610


	//   ....[2]....
        /*0070*/ 	.word	0x0000c650


	//   ....[3]....
        /*0074*/ 	.word	0x0000c6f0


	//   ....[4]....
        /*0078*/ 	.word	0x0000c730


	//   ....[5]....
        /*007c*/ 	.word	0x0000c770


	//   ....[6]....
        /*0080*/ 	.word	0x0000c800


	//   ....[7]....
        /*0084*/ 	.word	0x0000c820


	//   ....[8]....
        /*0088*/ 	.word	0x0000c8c0


	//   ....[9]....
        /*008c*/ 	.word	0x0000c910


	//   ....[10]....
        /*0090*/ 	.word	0x0000c960


	//   ....[11]....
        /*0094*/ 	.word	0x0000ca40


	//   ....[12]....
        /*0098*/ 	.word	0x0000cbb0


	//   ....[13]....
        /*009c*/ 	.word	0x0000cd20


	//   ....[14]....
        /*00a0*/ 	.word	0x0000ce80


	//   ....[15]....
        /*00a4*/ 	.word	0x0000cec0


	//   ....[16]....
        /*00a8*/ 	.word	0x0000cf00


	//   ....[17]....
        /*00ac*/ 	.word	0x0000cfb0


	//   ....[18]....
        /*00b0*/ 	.word	0x0000d010


	//   ....[19]....
        /*00b4*/ 	.word	0x0000d180


	//   ....[20]....
        /*00b8*/ 	.word	0x0000d290


	//   ....[21]....
        /*00bc*/ 	.word	0x0000d3d0


	//   ....[22]....
        /*00c0*/ 	.word	0x0000d410


	//----- nvinfo : EIATTR_MAX_THREADS
	.align		4
.L_553:
        /*00c4*/ 	.byte	0x04, 0x05
        /*00c6*/ 	.short	(.L_555 - .L_554)
.L_554:
        /*00c8*/ 	.word	0x00000080
        /*00cc*/ 	.word	0x00000001
        /*00d0*/ 	.word	0x00000001


	//----- nvinfo : EIATTR_CRS_STACK_SIZE
	.align		4
.L_555:
        /*00d4*/ 	.byte	0x04, 0x1e
        /*00d6*/ 	.short	(.L_557 - .L_556)
.L_556:
        /*00d8*/ 	.word	0x00000000


	//----- nvinfo : EIATTR_CBANK_PARAM_SIZE
	.align		4
.L_557:
        /*00dc*/ 	.byte	0x03, 0x19
        /*00de*/ 	.short	0x0220


	//----- nvinfo : EIATTR_PARAM_CBANK
	.align		4
        /*00e0*/ 	.byte	0x04, 0x0a
        /*00e2*/ 	.short	(.L_559 - .L_558)
	.align		4
.L_558:
        /*00e4*/ 	.word	index@(.nv.constant0._ZN2at6native18elementwise_kernelILi128ELi4EZNS0_15gpu_kernel_implIZZZNS0_17acosh_kernel_cudaERNS_18TensorIteratorBaseEENKUlvE0_clEvENKUlvE1_clEvEUlN3c104HalfEE_EEvS4_RKT_EUliE_EEviT1_)
        /*00e8*/ 	.short	0x0380
        /*00ea*/ 	.short	0x0220


	//----- nvinfo : EIATTR_SW_WAR
	.align		4
.L_559:
        /*00ec*/ 	.byte	0x04, 0x36
        /*00ee*/ 	.short	(.L_561 - .L_560)
.L_560:
        /*00f0*/ 	.word	0x00000008
.L_561:


//--------------------- .nv.info._ZN2at6native27unrolled_elementwise_kernelIZZZNS0_17acosh_kernel_cudaERNS_18TensorIteratorBaseEENKUlvE0_clEvENKUlvE1_clEvEUlN3c104HalfEE_St5arrayIPcLm2EELi4E23TrivialOffsetCalculatorILi1EjESD_NS0_6memory12LoadWithCastILi1EEENSE_13StoreWithCastILi1EEEEEviT_T0_T2_T3_T4_T5_ --------------------------
	.section	.nv.info._ZN2at6native27unrolled_elementwise_kernelIZZZNS0_17acosh_kernel_cudaERNS_18TensorIteratorBaseEENKUlvE0_clEvENKUlvE1_clEvEUlN3c104HalfEE_St5arrayIPcLm2EELi4E23TrivialOffsetCalculatorILi1EjESD_NS0_6memory12LoadWithCastILi1EEENSE_13StoreWithCastILi1EEEEEviT_T0_T2_T3_T4_T5_,"",@"SHT_CUDA_INFO"
	.sectionflags	@""
	.align	4


	//----- nvinfo : EIATTR_CUDA_API_VERSION
	.align		4
        /*0000*/ 	.byte	0x04, 0x37
        /*0002*/ 	.short	(.L_563 - .L_562)
.L_562:
        /*0004*/ 	.word	0x00000082


	//----- nvinfo : EIATTR_KPARAM_INFO
	.align		4
.L_563:
        /*0008*/ 	.byte	0x04, 0x17
        /*000a*/ 	.short	(.L_565 - .L_564)
.L_564:
        /*000c*/ 	.word	0x00000000
        /*0010*/ 	.short	0x0006
        /*0012*/ 	.short	0x0024
        /*0014*/ 	.byte	0x00, 0xf0, 0x21, 0x00


	//----- nvinfo : EIATTR_KPARAM_INFO
	.align		4
.L_565:
        /*0018*/ 	.byte	0x04, 0x17
        /*001a*/ 	.short	(.L_567 - .L_566)
.L_566:
        /*001c*/ 	.word	0x00000000
        /*0020*/ 	.short	0x0005
        /*0022*/ 	.short	0x001c
        /*0024*/ 	.byte	0x00, 0xf0, 0x21, 0x00


	//----- nvinfo : EIATTR_KPARAM_INFO
	.align		4
.L_567:
        /*0028*/ 	.byte	0x04, 0x17
        /*002a*/ 	.short	(.L_569 - .L_568)
.L_568:
        /*002c*/ 	.word	0x00000000
        /*0030*/ 	.short	0x0004
        /*0032*/ 	.short	0x0019
        /*0034*/ 	.byte	0x00, 0xf0, 0x05, 0x00


	//----- nvinfo : EIATTR_KPARAM_INFO
	.align		4
.L_569:
        /*0038*/ 	.byte	0x04, 0x17
        /*003a*/ 	.short	(.L_571 - .L_570)
.L_570:
        /*003c*/ 	.word	0x00000000
        /*0040*/ 	.short	0x0003
        /*0042*/ 	.short	0x0018
        /*0044*/ 	.byte	0x00, 0xf0, 0x05, 0x00


	//----- nvinfo : EIATTR_KPARAM_INFO
	.align		4
.L_571:
        /*0048*/ 	.byte	0x04, 0x17
        /*004a*/ 	.short	(.L_573 - .L_572)
.L_572:
        /*004c*/ 	.word	0x00000000
        /*0050*/ 	.short	0x0002
        /*0052*/ 	.short	0x0008
        /*0054*/ 	.byte	0x00, 0xf0, 0x41, 0x00


	//----- nvinfo : EIATTR_KPARAM_INFO
	.align		4
.L_573:
        /*0058*/ 	.byte	0x04, 0x17
        /*005a*/ 	.short	(.L_575 - .L_574)
.L_574:
        /*005c*/ 	.word	0x00000000
        /*0060*/ 	.short	0x0001
        /*0062*/ 	.short	0x0004
        /*0064*/ 	.byte	0x00, 0xf0, 0x05, 0x00


	//----- nvinfo : EIATTR_KPARAM_INFO
	.align		4
.L_575:
        /*0068*/ 	.byte	0x04, 0x17
        /*006a*/ 	.short	(.L_577 - .L_576)
.L_576:
        /*006c*/ 	.word	0x00000000
        /*0070*/ 	.short	0x0000
        /*0072*/ 	.short	0x0000
        /*0074*/ 	.byte	0x00, 0xf0, 0x11, 0x00


	//----- nvinfo : EIATTR_SPARSE_MMA_MASK
	.align		4
.L_577:
        /*0078*/ 	.byte	0x03, 0x50
        /*007a*/ 	.short	0x0000


	//----- nvinfo : EIATTR_MAXREG_COUNT
	.align		4
        /*007c*/ 	.byte	0x03, 0x1b
        /*007e*/ 	.short	0x00ff


	//----- nvinfo : EIATTR_EXTERNS
	.align		4
        /*0080*/ 	.byte	0x04, 0x0f
        /*0082*/ 	.short	(.L_579 - .L_578)


	//   ....[0]....
	.align		4
.L_578:
        /*0084*/ 	.word	index@(__assertfail)


	//----- nvinfo : EIATTR_MERCURY_ISA_VERSION
	.align		4
.L_579:
        /*0088*/ 	.byte	0x03, 0x5f
        /*008a*/ 	.short	0x0101


	//----- nvinfo : EIATTR_VRC_CTA_INIT_COUNT
	.align		4
        /*008c*/ 	.byte	0x02, 0x4a
	.zero		1
	.zero		1


	//----- nvinfo : EIATTR_SYSCALL_OFFSETS
	.align		4
        /*0090*/ 	.byte	0x04, 0x46
        /*0092*/ 	.short	(.L_581 - .L_580)


	//   ....[0]....
.L_580:
        /*0094*/ 	.word	0x00001040


	//   ....[1]....
        /*0098*/ 	.word	0x00002260


	//   ....[2]....
        /*009c*/ 	.word	0x000033c0


	//   ....[3]....
        /*00a0*/ 	.word	0x00004440


	//   ....[4]....
        /*00a4*/ 	.word	0x00006000


	//   ....[5]....
        /*00a8*/ 	.word	0x00006ec0


	//   ....[6]....
        /*00ac*/ 	.word	0x00007e40


	//   ....[7]....
        /*00b0*/ 	.word	0x00008dc0


	//----- nvinfo : EIATTR_EXIT_INSTR_OFFSETS
	.align		4
.L_581:
        /*00b4*/ 	.byte	0x04, 0x1c
        /*00b6*/ 	.short	(.L_583 - .L_582)


	//   ....[0]....
.L_582:
        /*00b8*/ 	.word	0x00008110


	//   ....[1]....
        /*00bc*/ 	.word	0x00008260


	//   ....[2]....
        /*00c0*/ 	.word	0x000082a0


	//   ....[3]....
        /*00c4*/ 	.word	0x00008340


	//   ....[4]....
        /*00c8*/ 	.word	0x00008380


	//   ....[5]....
        /*00cc*/ 	.word	0x000083c0


	//   ....[6]....
        /*00d0*/ 	.word	0x00008450


	//   ....[7]....
        /*00d4*/ 	.word	0x00008470


	//   ....[8]....
        /*00d8*/ 	.word	0x00008510


	//   ....[9]....
        /*00dc*/ 	.word	0x00008560


	//   ....[10]....
        /*00e0*/ 	.word	0x000085b0


	//   ....[11]....
        /*00e4*/ 	.word	0x00008690


	//   ....[12]....
        /*00e8*/ 	.word	0x00008800


	//   ....[13]....
        /*00ec*/ 	.word	0x00008970


	//   ....[14]....
        /*00f0*/ 	.word	0x00008ad0


	//   ....[15]....
        /*00f4*/ 	.word	0x00008b10


	//   ....[16]....
        /*00f8*/ 	.word	0x00008b50


	//   ....[17]....
        /*00fc*/ 	.word	0x00008c00


	//   ....[18]....
        /*0100*/ 	.word	0x00008c60


	//   ....[19]....
        /*0104*/ 	.word	0x00008dd0


	//   ....[20]....
        /*0108*/ 	.word	0x00008ee0


	//   ....[21]....
        /*010c*/ 	.word	0x00009020


	//   ....[22]....
        /*0110*/ 	.word	0x00009060


	//----- nvinfo : EIATTR_MAX_THREADS
	.align		4
.L_583:
        /*0114*/ 	.byte	0x04, 0x05
        /*0116*/ 	.short	(.L_585 - .L_584)
.L_584:
        /*0118*/ 	.word	0x00000080
        /*011c*/ 	.word	0x00000001
        /*0120*/ 	.word	0x00000001


	//----- nvinfo : EIATTR_CRS_STACK_SIZE
	.align		4
.L_585:
        /*0124*/ 	.byte	0x04, 0x1e
        /*0126*/ 	.short	(.L_587 - .L_586)
.L_586:
        /*0128*/ 	.word	0x00000000


	//----- nvinfo : EIATTR_CBANK_PARAM_SIZE
	.align		4
.L_587:
        /*012c*/ 	.byte	0x03, 0x19
        /*012e*/ 	.short	0x002c


	//----- nvinfo : EIATTR_PARAM_CBANK
	.align		4
        /*0130*/ 	.byte	0x04, 0x0a
        /*0132*/ 	.short	(.L_589 - .L_588)
	.align		4
.L_588:
        /*0134*/ 	.word	index@(.nv.constant0._ZN2at6native27unrolled_elementwise_kernelIZZZNS0_17acosh_kernel_cudaERNS_18TensorIteratorBaseEENKUlvE0_clEvENKUlvE1_clEvEUlN3c104HalfEE_St5arrayIPcLm2EELi4E23TrivialOffsetCalculatorILi1EjESD_NS0_6memory12LoadWithCastILi1EEENSE_13StoreWithCastILi1EEEEEviT_T0_T2_T3_T4_T5_)
        /*0138*/ 	.short	0x0380
        /*013a*/ 	.short	0x002c


	//----- nvinfo : EIATTR_SW_WAR
	.align		4
.L_589:
        /*013c*/ 	.byte	0x04, 0x36
        /*013e*/ 	.short	(.L_591 - .L_590)
.L_590:
        /*0140*/ 	.word	0x00000008
.L_591:


//--------------------- .nv.info._ZN2at6native18elementwise_kernelILi128ELi4EZNS0_22gpu_kernel_impl_nocastIZZZNS0_17acosh_kernel_cudaERNS_18TensorIteratorBaseEENKUlvE0_clEvENKUlvE1_clEvEUlN3c104HalfEE_EEvS4_RKT_EUliE_EEviT1_ --------------------------
	.section	.nv.info._ZN2at6native18elementwise_kernelILi128ELi4EZNS0_22gpu_kernel_impl_nocastIZZZNS0_17acosh_kernel_cudaERNS_18TensorIteratorBaseEENKUlvE0_clEvENKUlvE1_clEvEUlN3c104HalfEE_EEvS4_RKT_EUliE_EEviT1_,"",@"SHT_CUDA_INFO"
	.sectionflags	@""
	.align	4


	//----- nvinfo : EIATTR_CUDA_API_VERSION
	.align		4
        /*0000*/ 	.byte	0x04, 0x37
        /*0002*/ 	.short	(.L_593 - .L_592)
.L_592:
        /*0004*/ 	.word	0x00000082


	//----- nvinfo : EIATTR_KPARAM_INFO
	.align		4
.L_593:
        /*0008*/ 	.byte	0x04, 0x17
        /*000a*/ 	.short	(.L_595 - .L_594)
.L_594:
        /*000c*/ 	.word	0x00000000
        /*0010*/ 	.short	0x0001
        /*0012*/ 	.short	0x0008
        /*0014*/ 	.byte	0x00, 0xf0, 0x61, 0x08


	//----- nvinfo : EIATTR_KPARAM_INFO
	.align		4
.L_595:
        /*0018*/ 	.byte	0x04, 0x17
        /*001a*/ 	.short	(.L_597 - .L_596)
.L_596:
        /*001c*/ 	.word	0x00000000
        /*0020*/ 	.short	0x0000
        /*0022*/ 	.short	0x0000
        /*0024*/ 	.byte	0x00, 0xf0, 0x11, 0x00


	//----- nvinfo : EIATTR_SPARSE_MMA_MASK
	.align		4
.L_597:
        /*0028*/ 	.byte	0x03, 0x50
        /*002a*/ 	.short	0x0000


	//----- nvinfo : EIATTR_MAXREG_COUNT
	.align		4
        /*002c*/ 	.byte	0x03, 0x1b
        /*002e*/ 	.short	0x0080


	//----- nvinfo : EIATTR_MERCURY_ISA_VERSION
	.align		4
        /*0030*/ 	.byte	0x03, 0x5f
        /*0032*/ 	.short	0x0101


	//----- nvinfo : EIATTR_VRC_CTA_INIT_COUNT
	.align		4
        /*0034*/ 	.byte	0x02, 0x4a
	.zero		1
	.zero		1


	//----- nvinfo : EIATTR_EXIT_INSTR_OFFSETS
	.align		4
        /*0038*/ 	.byte	0x04, 0x1c
        /*003a*/ 	.short	(.L_599 - .L_598)


	//   ....[0]....
.L_598:
        /*003c*/ 	.word	0x00000a80


	//   ....[1]....
        /*0040*/ 	.word	0x00000d80


	//   ....[2]....
        /*0044*/ 	.word	0x00005080


	//   ....[3]....
        /*0048*/ 	.word	0x00006650


	//----- nvinfo : EIATTR_MAX_THREADS
	.align		4
.L_599:
        /*004c*/ 	.byte	0x04, 0x05
        /*004e*/ 	.short	(.L_601 - .L_600)
.L_600:
        /*0050*/ 	.word	0x00000080
        /*0054*/ 	.word	0x00000001
        /*0058*/ 	.word	0x00000001


	//----- nvinfo : EIATTR_CRS_STACK_SIZE
	.align		4
.L_601:
        /*005c*/ 	.byte	0x04, 0x1e
        /*005e*/ 	.short	(.L_603 - .L_602)
.L_602:
        /*0060*/ 	.word	0x00000000


	//----- nvinfo : EIATTR_CBANK_PARAM_SIZE
	.align		4
.L_603:
        /*0064*/ 	.byte	0x03, 0x19
        /*0066*/ 	.short	0x0220


	//----- nvinfo : EIATTR_PARAM_CBANK
	.align		4
        /*0068*/ 	.byte	0x04, 0x0a
        /*006a*/ 	.short	(.L_605 - .L_604)
	.align		4
.L_604:
        /*006c*/ 	.word	index@(.nv.constant0._ZN2at6native18elementwise_kernelILi128ELi4EZNS0_22gpu_kernel_impl_nocastIZZZNS0_17acosh_kernel_cudaERNS_18TensorIteratorBaseEENKUlvE0_clEvENKUlvE1_clEvEUlN3c104HalfEE_EEvS4_RKT_EUliE_EEviT1_)
        /*0070*/ 	.short	0x0380
        /*0072*/ 	.short	0x0220


	//----- nvinfo : EIATTR_SW_WAR
	.align		4
.L_605:
        /*0074*/ 	.byte	0x04, 0x36
        /*0076*/ 	.short	(.L_607 - .L_606)
.L_606:
        /*0078*/ 	.word	0x00000008
.L_607:


//--------------------- .nv.info._ZN2at6native27unrolled_elementwise_kernelIZZZNS0_17acosh_kernel_cudaERNS_18TensorIteratorBaseEENKUlvE0_clEvENKUlvE1_clEvEUlN3c104HalfEE_St5arrayIPcLm2EELi4E23TrivialOffsetCalculatorILi1EjESD_NS0_6memory15LoadWithoutCastENSE_16StoreWithoutCastEEEviT_T0_T2_T3_T4_T5_ --------------------------
	.section	.nv.info._ZN2at6native27unrolled_elementwise_kernelIZZZNS0_17acosh_kernel_cudaERNS_18TensorIteratorBaseEENKUlvE0_clEvENKUlvE1_clEvEUlN3c104HalfEE_St5arrayIPcLm2EELi4E23TrivialOffsetCalculatorILi1EjESD_NS0_6memory15LoadWithoutCastENSE_16StoreWithoutCastEEEviT_T0_T2_T3_T4_T5_,"",@"SHT_CUDA_INFO"
	.sectionflags	@""
	.align	4


	//----- nvinfo : EIATTR_CUDA_API_VERSION
	.align		4
        /*0000*/ 	.byte	0x04, 0x37
        /*0002*/ 	.short	(.L_609 - .L_608)
.L_608:
        /*0004*/ 	.word	0x00000082


	//----- nvinfo : EIATTR_KPARAM_INFO
	.align		4
.L_609:
        /*0008*/ 	.byte	0x04, 0x17
        /*000a*/ 	.short	(.L_611 - .L_610)
.L_610:
        /*000c*/ 	.word	0x00000000
        /*0010*/ 	.short	0x0006
        /*0012*/ 	.short	0x001b
        /*0014*/ 	.byte	0x00, 0xf0, 0x05, 0x00


	//----- nvinfo : EIATTR_KPARAM_INFO
	.align		4
.L_611:
        /*0018*/ 	.byte	0x04, 0x17
        /*001a*/ 	.short	(.L_613 - .L_612)
.L_612:
        /*001c*/ 	.word	0x00000000
        /*0020*/ 	.short	0x0005
        /*0022*/ 	.short	0x001a
        /*0024*/ 	.byte	0x00, 0xf0, 0x05, 0x00


	//----- nvinfo : EIATTR_KPARAM_INFO
	.align		4
.L_613:
        /*0028*/ 	.byte	0x04, 0x17
        /*002a*/ 	.short	(.L_615 - .L_614)
.L_614:
        /*002c*/ 	.word	0x00000000
        /*0030*/ 	.short	0x0004
        /*0032*/ 	.short	0x0019
        /*0034*/ 	.byte	0x00, 0xf0, 0x05, 0x00


	//----- nvinfo : EIATTR_KPARAM_INFO
	.align		4
.L_615:
        /*0038*/ 	.byte	0x04, 0x17
        /*003a*/ 	.short	(.L_617 - .L_616)
.L_616:
        /*003c*/ 	.word	0x00000000
        /*0040*/ 	.short	0x0003
        /*0042*/ 	.short	0x0018
        /*0044*/ 	.byte	0x00, 0xf0, 0x05, 0x00


	//----- nvinfo : EIATTR_KPARAM_INFO
	.align		4
.L_617:
        /*0048*/ 	.byte	0x04, 0x17
        /*004a*/ 	.short	(.L_619 - .L_618)
.L_618:
        /*004c*/ 	.word	0x00000000
        /*0050*/ 	.short	0x0002
        /*0052*/ 	.short	0x0008
        /*0054*/ 	.byte	0x00, 0xf0, 0x41, 0x00


	//----- nvinfo : EIATTR_KPARAM_INFO
	.align		4
.L_619:
        /*0058*/ 	.byte	0x04, 0x17
        /*005a*/ 	.short	(.L_621 - .L_620)
.L_620:
        /*005c*/ 	.word	0x00000000
        /*0060*/ 	.short	0x0001
        /*0062*/ 	.short	0x0004
        /*0064*/ 	.byte	0x00, 0xf0, 0x05, 0x00


	//----- nvinfo : EIATTR_KPARAM_INFO
	.align		4
.L_621:
        /*0068*/ 	.byte	0x04, 0x17
        /*006a*/ 	.short	(.L_623 - .L_622)
.L_622:
        /*006c*/ 	.word	0x00000000
        /*0070*/ 	.short	0x0000
        /*0072*/ 	.short	0x0000
        /*0074*/ 	.byte	0x00, 0xf0, 0x11, 0x00


	//----- nvinfo : EIATTR_SPARSE_MMA_MASK
	.align		4
.L_623:
        /*0078*/ 	.byte	0x03, 0x50
        /*007a*/ 	.short	0x0000


	//----- nvinfo : EIATTR_MAXREG_COUNT
	.align		4
        /*007c*/ 	.byte	0x03, 0x1b
        /*007e*/ 	.short	0x00ff


	//----- nvinfo : EIATTR_MERCURY_ISA_VERSION
	.align		4
        /*0080*/ 	.byte	0x03, 0x5f
        /*0082*/ 	.short	0x0101


	//----- nvinfo : EIATTR_VRC_CTA_INIT_COUNT
	.align		4
        /*0084*/ 	.byte	0x02, 0x4a
	.zero		1
	.zero		1


	//----- nvinfo : EIATTR_EXIT_INSTR_OFFSETS
	.align		4
        /*0088*/ 	.byte	0x04, 0x1c
        /*008a*/ 	.short	(.L_625 - .L_624)


	//   ....[0]....
.L_624:
        /*008c*/ 	.word	0x00000f60


	//   ....[1]....
        /*0090*/ 	.word	0x00000fb0


	//----- nvinfo : EIATTR_MAX_THREADS
	.align		4
.L_625:
        /*0094*/ 	.byte	0x04, 0x05
        /*0096*/ 	.short	(.L_627 - .L_626)
.L_626:
        /*0098*/ 	.word	0x00000080
        /*009c*/ 	.word	0x00000001
        /*00a0*/ 	.word	0x00000001


	//----- nvinfo : EIATTR_CRS_STACK_SIZE
	.align		4
.L_627:
        /*00a4*/ 	.byte	0x04, 0x1e
        /*00a6*/ 	.short	(.L_629 - .L_628)
.L_628:
        /*00a8*/ 	.word	0x00000000


	//----- nvinfo : EIATTR_CBANK_PARAM_SIZE
	.align		4
.L_629:
        /*00ac*/ 	.byte	0x03, 0x19
        /*00ae*/ 	.short	0x001c


	//----- nvinfo : EIATTR_PARAM_CBANK
	.align		4
        /*00b0*/ 	.byte	0x04, 0x0a
        /*00b2*/ 	.short	(.L_631 - .L_630)
	.align		4
.L_630:
        /*00b4*/ 	.word	index@(.nv.constant0._ZN2at6native27unrolled_elementwise_kernelIZZZNS0_17acosh_kernel_cudaERNS_18TensorIteratorBaseEENKUlvE0_clEvENKUlvE1_clEvEUlN3c104HalfEE_St5arrayIPcLm2EELi4E23TrivialOffsetCalculatorILi1EjESD_NS0_6memory15LoadWithoutCastENSE_16StoreWithoutCastEEEviT_T0_T2_T3_T4_T5_)
        /*00b8*/ 	.short	0x0380
        /*00ba*/ 	.short	0x001c


	//----- nvinfo : EIATTR_SW_WAR
	.align		4
.L_631:
        /*00bc*/ 	.byte	0x04, 0x36
        /*00be*/ 	.short	(.L_633 - .L_632)
.L_632:
        /*00c0*/ 	.word	0x00000008
.L_633:


//--------------------- .nv.info._ZN2at6native29vectorized_elementwise_kernelILi2EZZZNS0_17acosh_kernel_cudaERNS_18TensorIteratorBaseEENKUlvE0_clEvENKUlvE1_clEvEUlN3c104HalfEE_St5arrayIPcLm2EEEEviT0_T1_ --------------------------
	.section	.nv.info._ZN2at6native29vectorized_elementwise_kernelILi2EZZZNS0_17acosh_kernel_cudaERNS_18TensorIteratorBaseEENKUlvE0_clEvENKUlvE1_clEvEUlN3c104HalfEE_St5arrayIPcLm2EEEEviT0_T1_,"",@"SHT_CUDA_INFO"
	.sectionflags	@""
	.align	4


	//----- nvinfo : EIATTR_CUDA_API_VERSION
	.align		4
        /*0000*/ 	.byte	0x04, 0x37
        /*0002*/ 	.short	(.L_635 - .L_634)
.L_634:
        /*0004*/ 	.word	0x00000082


	//----- nvinfo : EIATTR_KPARAM_INFO
	.align		4
.L_635:
        /*0008*/ 	.byte	0x04, 0x17
        /*000a*/ 	.short	(.L_637 - .L_636)
.L_636:
        /*000c*/ 	.word	0x00000000
        /*0010*/ 	.short	0x0002
        /*0012*/ 	.short	0x0008
        /*0014*/ 	.byte	0x00, 0xf0, 0x41, 0x00


	//----- nvinfo : EIATTR_KPARAM_INFO
	.align		4
.L_637:
        /*0018*/ 	.byte	0x04, 0x17
        /*001a*/ 	.short	(.L_639 - .L_638)
.L_638:
        /*001c*/ 	.word	0x00000000
        /*0020*/ 	.short	0x0001
        /*0022*/ 	.short	0x0004
        /*0024*/ 	.byte	0x00, 0xf0, 0x05, 0x00


	//----- nvinfo : EIATTR_KPARAM_INFO
	.align		4
.L_639:
        /*0028*/ 	.byte	0x04, 0x17
        /*002a*/ 	.short	(.L_641 - .L_640)
.L_640:
        /*002c*/ 	.word	0x00000000
        /*0030*/ 	.short	0x0000
        /*0032*/ 	.short	0x0000
        /*0034*/ 	.byte	0x00, 0xf0, 0x11, 0x00


	//----- nvinfo : EIATTR_SPARSE_MMA_MASK
	.align		4
.L_641:
        /*0038*/ 	.byte	0x03, 0x50
        /*003a*/ 	.short	0x0000


	//----- nvinfo : EIATTR_MAXREG_COUNT
	.align		4
        /*003c*/ 	.byte	0x03, 0x1b
        /*003e*/ 	.short	0x00ff


	//----- nvinfo : EIATTR_MERCURY_ISA_VERSION
	.align		4
        /*0040*/ 	.byte	0x03, 0x5f
        /*0042*/ 	.short	0x0101


	//----- nvinfo : EIATTR_VRC_CTA_INIT_COUNT
	.align		4
        /*0044*/ 	.byte	0x02, 0x4a
	.zero		1
	.zero		1


	//----- nvinfo : EIATTR_EXIT_INSTR_OFFSETS
	.align		4
        /*0048*/ 	.byte	0x04, 0x1c
        /*004a*/ 	.short	(.L_643 - .L_642)


	//   ....[0]....
.L_642:
        /*004c*/ 	.word	0x00001f50


	//   ....[1]....
        /*0050*/ 	.word	0x00001fa0


	//   ....[2]....
        /*0054*/ 	.word	0x00003540


	//----- nvinfo : EIATTR_MAX_THREADS
	.align		4
.L_643:
        /*0058*/ 	.byte	0x04, 0x05
        /*005a*/ 	.short	(.L_645 - .L_644)
.L_644:
        /*005c*/ 	.word	0x00000080
        /*0060*/ 	.word	0x00000001
        /*0064*/ 	.word	0x00000001


	//----- nvinfo : EIATTR_CRS_STACK_SIZE
	.align		4
.L_645:
        /*0068*/ 	.byte	0x04, 0x1e
        /*006a*/ 	.short	(.L_647 - .L_646)
.L_646:
        /*006c*/ 	.word	0x00000000


	//----- nvinfo : EIATTR_CBANK_PARAM_SIZE
	.align		4
.L_647:
        /*0070*/ 	.byte	0x03, 0x19
        /*0072*/ 	.short	0x0018


	//----- nvinfo : EIATTR_PARAM_CBANK
	.align		4
        /*0074*/ 	.byte	0x04, 0x0a
        /*0076*/ 	.short	(.L_649 - .L_648)
	.align		4
.L_648:
        /*0078*/ 	.word	index@(.nv.constant0._ZN2at6native29vectorized_elementwise_kernelILi2EZZZNS0_17acosh_kernel_cudaERNS_18TensorIteratorBaseEENKUlvE0_clEvENKUlvE1_clEvEUlN3c104HalfEE_St5arrayIPcLm2EEEEviT0_T1_)
        /*007c*/ 	.short	0x0380
        /*007e*/ 	.short	0x0018


	//----- nvinfo : EIATTR_SW_WAR
	.align		4
.L_649:
        /*0080*/ 	.byte	0x04, 0x36
        /*0082*/ 	.short	(.L_651 - .L_650)
.L_650:
        /*0084*/ 	.word	0x00000008
.L_651:


//--------------------- .nv.info._ZN2at6native29vectorized_elementwise_kernelILi4EZZZNS0_17acosh_kernel_cudaERNS_18TensorIteratorBaseEENKUlvE0_clEvENKUlvE1_clEvEUlN3c104HalfEE_St5arrayIPcLm2EEEEviT0_T1_ --------------------------
	.section	.nv.info._ZN2at6native29vectorized_elementwise_kernelILi4EZZZNS0_17acosh_kernel_cudaERNS_18TensorIteratorBaseEENKUlvE0_clEvENKUlvE1_clEvEUlN3c104HalfEE_St5arrayIPcLm2EEEEviT0_T1_,"",@"SHT_CUDA_INFO"
	.sectionflags	@""
	.align	4


	//----- nvinfo : EIATTR_CUDA_API_VERSION
	.align		4
        /*0000*/ 	.byte	0x04, 0x37
        /*0002*/ 	.short	(.L_653 - .L_652)
.L_652:
        /*0004*/ 	.word	0x00000082


	//----- nvinfo : EIATTR_KPARAM_INFO
	.align		4
.L_653:
        /*0008*/ 	.byte	0x04, 0x17
        /*000a*/ 	.short	(.L_655 - .L_654)
.L_654:
        /*000c*/ 	.word	0x00000000
        /*0010*/ 	.short	0x0002
        /*0012*/ 	.short	0x0008
        /*0014*/ 	.byte	0x00, 0xf0, 0x41, 0x00


	//----- nvinfo : EIATTR_KPARAM_INFO
	.align		4
.L_655:
        /*0018*/ 	.byte	0x04, 0x17
        /*001a*/ 	.short	(.L_657 - .L_656)
.L_656:
        /*001c*/ 	.word	0x00000000
        /*0020*/ 	.short	0x0001
        /*0022*/ 	.short	0x0004
        /*0024*/ 	.byte	0x00, 0xf0, 0x05, 0x00


	//----- nvinfo : EIATTR_KPARAM_INFO
	.align		4
.L_657:
        /*0028*/ 	.byte	0x04, 0x17
        /*002a*/ 	.short	(.L_659 - .L_658)
.L_658:
        /*002c*/ 	.word	0x00000000
        /*0030*/ 	.short	0x0000
        /*0032*/ 	.short	0x0000
        /*0034*/ 	.byte	0x00, 0xf0, 0x11, 0x00


	//----- nvinfo : EIATTR_SPARSE_MMA_MASK
	.align		4
.L_659:
        /*0038*/ 	.byte	0x03, 0x50
        /*003a*/ 	.short	0x0000


	//----- nvinfo : EIATTR_MAXREG_COUNT
	.align		4
        /*003c*/ 	.byte	0x03, 0x1b
        /*003e*/ 	.short	0x00ff


	//----- nvinfo : EIATTR_MERCURY_ISA_VERSION
	.align		4
        /*0040*/ 	.byte	0x03, 0x5f
        /*0042*/ 	.short	0x0101


	//----- nvinfo : EIATTR_VRC_CTA_INIT_COUNT
	.align		4
        /*0044*/ 	.byte	0x02, 0x4a
	.zero		1
	.zero		1


	//----- nvinfo : EIATTR_EXIT_INSTR_OFFSETS
	.align		4
        /*0048*/ 	.byte	0x04, 0x1c
        /*004a*/ 	.short	(.L_661 - .L_660)


	//   ....[0]....
.L_660:
        /*004c*/ 	.word	0x00001f50


	//   ....[1]....
        /*0050*/ 	.word	0x00001fa0


	//   ....[2]....
        /*0054*/ 	.word	0x00003510


	//----- nvinfo : EIATTR_MAX_THREADS
	.align		4
.L_661:
        /*0058*/ 	.byte	0x04, 0x05
        /*005a*/ 	.short	(.L_663 - .L_662)
.L_662:
        /*005c*/ 	.word	0x00000080
        /*0060*/ 	.word	0x00000001
        /*0064*/ 	.word	0x00000001


	//----- nvinfo : EIATTR_CRS_STACK_SIZE
	.align		4
.L_663:
        /*0068*/ 	.byte	0x04, 0x1e
        /*006a*/ 	.short	(.L_665 - .L_664)
.L_664:
        /*006c*/ 	.word	0x00000000


	//----- nvinfo : EIATTR_CBANK_PARAM_SIZE
	.align		4
.L_665:
        /*0070*/ 	.byte	0x03, 0x19
        /*0072*/ 	.short	0x0018


	//----- nvinfo : EIATTR_PARAM_CBANK
	.align		4
        /*0074*/ 	.byte	0x04, 0x0a
        /*0076*/ 	.short	(.L_667 - .L_666)
	.align		4
.L_666:
        /*0078*/ 	.word	index@(.nv.constant0._ZN2at6native29vectorized_elementwise_kernelILi4EZZZNS0_17acosh_kernel_cudaERNS_18TensorIteratorBaseEENKUlvE0_clEvENKUlvE1_clEvEUlN3c104HalfEE_St5arrayIPcLm2EEEEviT0_T1_)
        /*007c*/ 	.short	0x0380
        /*007e*/ 	.short	0x0018


	//----- nvinfo : EIATTR_SW_WAR
	.align		4
.L_667:
        /*0080*/ 	.byte	0x04, 0x36
        /*0082*/ 	.short	(.L_669 - .L_668)
.L_668:
        /*0084*/ 	.word	0x00000008
.L_669:


//--------------------- .nv.info._ZN2at6native29vectorized_elementwise_kernelILi8EZZZNS0_17acosh_kernel_cudaERNS_18TensorIteratorBaseEENKUlvE0_clEvENKUlvE1_clEvEUlN3c104HalfEE_St5arrayIPcLm2EEEEviT0_T1_ --------------------------
	.section	.nv.info._ZN2at6native29vectorized_elementwise_kernelILi8EZZZNS0_17acosh_kernel_cudaERNS_18TensorIteratorBaseEENKUlvE0_clEvENKUlvE1_clEvEUlN3c104HalfEE_St5arrayIPcLm2EEEEviT0_T1_,"",@"SHT_CUDA_INFO"
	.sectionflags	@""
	.align	4


	//----- nvinfo : EIATTR_CUDA_API_VERSION
	.align		4
        /*0000*/ 	.byte	0x04, 0x37
        /*0002*/ 	.short	(.L_671 - .L_670)
.L_670:
        /*0004*/ 	.word	0x00000082


	//----- nvinfo : EIATTR_KPARAM_INFO
	.align		4
.L_671:
        /*0008*/ 	.byte	0x04, 0x17
        /*000a*/ 	.short	(.L_673 - .L_672)
.L_672:
        /*000c*/ 	.word	0x00000000
        /*0010*/ 	.short	0x0002
        /*0012*/ 	.short	0x0008
        /*0014*/ 	.byte	0x00, 0xf0, 0x41, 0x00


	//----- nvinfo : EIATTR_KPARAM_INFO
	.align		4
.L_673:
        /*0018*/ 	.byte	0x04, 0x17
        /*001a*/ 	.short	(.L_675 - .L_674)
.L_674:
        /*001c*/ 	.word	0x00000000
        /*0020*/ 	.short	0x0001
        /*0022*/ 	.short	0x0004
        /*0024*/ 	.byte	0x00, 0xf0, 0x05, 0x00


	//----- nvinfo : EIATTR_KPARAM_INFO
	.align		4
.L_675:
        /*0028*/ 	.byte	0x04, 0x17
        /*002a*/ 	.short	(.L_677 - .L_676)
.L_676:
        /*002c*/ 	.word	0x00000000
        /*0030*/ 	.short	0x0000
        /*0032*/ 	.short	0x0000
        /*0034*/ 	.byte	0x00, 0xf0, 0x11, 0x00


	//----- nvinfo : EIATTR_SPARSE_MMA_MASK
	.align		4
.L_677:
        /*0038*/ 	.byte	0x03, 0x50
        /*003a*/ 	.short	0x0000


	//----- nvinfo : EIATTR_MAXREG_COUNT
	.align		4
        /*003c*/ 	.byte	0x03, 0x1b
        /*003e*/ 	.short	0x00ff


	//----- nvinfo : EIATTR_MERCURY_ISA_VERSION
	.align		4
        /*0040*/ 	.byte	0x03, 0x5f
        /*0042*/ 	.short	0x0101


	//----- nvinfo : EIATTR_VRC_CTA_INIT_COUNT
	.align		4
        /*0044*/ 	.byte	0x02, 0x4a
	.zero		1
	.zero		1


	//----- nvinfo : EIATTR_EXIT_INSTR_OFFSETS
	.align		4
        /*0048*/ 	.byte	0x04, 0x1c
        /*004a*/ 	.short	(.L_679 - .L_678)


	//   ....[0]....
.L_678:
        /*004c*/ 	.word	0x00000010


	//----- nvinfo : EIATTR_MAX_THREADS
	.align		4
.L_679:
        /*0050*/ 	.byte	0x04, 0x05
        /*0052*/ 	.short	(.L_681 - .L_680)
.L_680:
        /*0054*/ 	.word	0x00000080
        /*0058*/ 	.word	0x00000001
        /*005c*/ 	.word	0x00000001


	//----- nvinfo : EIATTR_CBANK_PARAM_SIZE
	.align		4
.L_681:
        /*0060*/ 	.byte	0x03, 0x19
        /*0062*/ 	.short	0x0018


	//----- nvinfo : EIATTR_PARAM_CBANK
	.align		4
        /*0064*/ 	.byte	0x04, 0x0a
        /*0066*/ 	.short	(.L_683 - .L_682)
	.align		4
.L_682:
        /*0068*/ 	.word	index@(.nv.constant0._ZN2at6native29vectorized_elementwise_kernelILi8EZZZNS0_17acosh_kernel_cudaERNS_18TensorIteratorBaseEENKUlvE0_clEvENKUlvE1_clEvEUlN3c104HalfEE_St5arrayIPcLm2EEEEviT0_T1_)
        /*006c*/ 	.short	0x0380
        /*006e*/ 	.short	0x0018


	//----- nvinfo : EIATTR_SW_WAR
	.align		4
.L_683:
        /*0070*/ 	.byte	0x04, 0x36
        /*0072*/ 	.short	(.L_685 - .L_684)
.L_684:
        /*0074*/ 	.word	0x00000008
.L_685:


//--------------------- .nv.info._ZN2at6native18elementwise_kernelILi128ELi4EZNS0_15gpu_kernel_implIZZZNS0_17acosh_kernel_cudaERNS_18TensorIteratorBaseEENKUlvE0_clEvENKUlvE0_clEvEUlfE_EEvS4_RKT_EUliE_EEviT1_ --------------------------
	.section	.nv.info._ZN2at6native18elementwise_kernelILi128ELi4EZNS0_15gpu_kernel_implIZZZNS0_17acosh_kernel_cudaERNS_18TensorIteratorBaseEENKUlvE0_clEvENKUlvE0_clEvEUlfE_EEvS4_RKT_EUliE_EEviT1_,"",@"SHT_CUDA_INFO"
	.sectionflags	@""
	.align	4


	//----- nvinfo : EIATTR_CUDA_API_VERSION
	.align		4
        /*0000*/ 	.byte	0x04, 0x37
        /*0002*/ 	.short	(.L_687 - .L_686)
.L_686:
        /*0004*/ 	.word	0x00000082


	//----- nvinfo : EIATTR_KPARAM_INFO
	.align		4
.L_687:
        /*0008*/ 	.byte	0x04, 0x17
        /*000a*/ 	.short	(.L_689 - .L_688)
.L_688:
        /*000c*/ 	.word	0x00000000
        /*0010*/ 	.short	0x0001
        /*0012*/ 	.short	0x0008
        /*0014*/ 	.byte	0x00, 0xf0, 0x61, 0x08


	//----- nvinfo : EIATTR_KPARAM_INFO
	.align		4
.L_689:
        /*0018*/ 	.byte	0x04, 0x17
        /*001a*/ 	.short	(.L_691 - .L_690)
.L_690:
        /*001c*/ 	.word	0x00000000
        /*0020*/ 	.short	0x0000
        /*0022*/ 	.short	0x0000
        /*0024*/ 	.byte	0x00, 0xf0, 0x11, 0x00


	//----- nvinfo : EIATTR_SPARSE_MMA_MASK
	.align		4
.L_691:
        /*0028*/ 	.byte	0x03, 0x50
        /*002a*/ 	.short	0x0000


	//----- nvinfo : EIATTR_MAXREG_COUNT
	.align		4
        /*002c*/ 	.byte	0x03, 0x1b
        /*002e*/ 	.short	0x0080


	//----- nvinfo : EIATTR_EXTERNS
	.align		4
        /*0030*/ 	.byte	0x04, 0x0f
        /*0032*/ 	.short	(.L_693 - .L_692)


	//   ....[0]....
	.align		4
.L_692:
        /*0034*/ 	.word	index@(__assertfail)


	//----- nvinfo : EIATTR_MERCURY_ISA_VERSION
	.align		4
.L_693:
        /*0038*/ 	.byte	0x03, 0x5f
        /*003a*/ 	.short	0x0101


	//----- nvinfo : EIATTR_VRC_CTA_INIT_COUNT
	.align		4
        /*003c*/ 	.byte	0x02, 0x4a
	.zero		1
	.zero		1


	//----- nvinfo : EIATTR_SYSCALL_OFFSETS
	.align		4
        /*0040*/ 	.byte	0x04, 0x46
        /*0042*/ 	.short	(.L_695 - .L_694)


	//   ....[0]....
.L_694:
        /*0044*/ 	.word	0x00002150


	//   ....[1]....
        /*0048*/ 	.word	0x00003190


	//   ....[2]....
        /*004c*/ 	.word	0x00005420


	//   ....[3]....
        /*0050*/ 	.word	0x000062c0


	//   ....[4]....
        /*0054*/ 	.word	0x00008660


	//   ....[5]....
        /*0058*/ 	.word	0x00009500


	//   ....[6]....
        /*005c*/ 	.word	0x0000b8b0


	//   ....[7]....
        /*0060*/ 	.word	0x0000c720


	//----- nvinfo : EIATTR_EXIT_INSTR_OFFSETS
	.align		4
.L_695:
        /*0064*/ 	.byte	0x04, 0x1c
        /*0066*/ 	.short	(.L_697 - .L_696)


	//   ....[0]....
.L_696:
        /*0068*/ 	.word	0x000097b0


	//   ....[1]....
        /*006c*/ 	.word	0x0000bca0


	//   ....[2]....
        /*0070*/ 	.word	0x0000bce0


	//   ....[3]....
        /*0074*/ 	.word	0x0000bd70


	//   ....[4]....
        /*0078*/ 	.word	0x0000bda0


	//   ....[5]....
        /*007c*/ 	.word	0x0000bdd0


	//   ....[6]....
        /*0080*/ 	.word	0x0000be50


	//   ....[7]....
        /*0084*/ 	.word	0x0000be80


	//   ....[8]....
        /*0088*/ 	.word	0x0000bf10


	//   ....[9]....
        /*008c*/ 	.word	0x0000bf50


	//   ....[10]....
        /*0090*/ 	.word	0x0000bf90


	//   ....[11]....
        /*0094*/ 	.word	0x0000c060


	//   ....[12]....
        /*0098*/ 	.word	0x0000c1c0


	//   ....[13]....
        /*009c*/ 	.word	0x0000c320


	//   ....[14]....
        /*00a0*/ 	.word	0x0000c470


	//   ....[15]....
        /*00a4*/ 	.word	0x0000c4a0


	//   ....[16]....
        /*00a8*/ 	.word	0x0000c4d0


	//   ....[17]....
        /*00ac*/ 	.word	0x0000c570


	//   ....[18]....
        /*00b0*/ 	.word	0x0000c5c0


	//   ....[19]....
        /*00b4*/ 	.word	0x0000c730


	//   ....[20]....
        /*00b8*/ 	.word	0x0000c830


	//   ....[21]....
        /*00bc*/ 	.word	0x0000c960


	//   ....[22]....
        /*00c0*/ 	.word	0x0000c990


	//----- nvinfo : EIATTR_MAX_THREADS
	.align		4
.L_697:
        /*00c4*/ 	.byte	0x04, 0x05
        /*00c6*/ 	.short	(.L_699 - .L_698)
.L_698:
        /*00c8*/ 	.word	0x00000080
        /*00cc*/ 	.word	0x00000001
        /*00d0*/ 	.word	0x00000001


	//----- nvinfo : EIATTR_CRS_STACK_SIZE
	.align		4
.L_699:
        /*00d4*/ 	.byte	0x04, 0x1e
        /*00d6*/ 	.short	(.L_701 - .L_700)
.L_700:
        /*00d8*/ 	.word	0x00000000


	//----- nvinfo : EIATTR_CBANK_PARAM_SIZE
	.align		4
.L_701:
        /*00dc*/ 	.byte	0x03, 0x19
        /*00de*/ 	.short	0x0220


	//----- nvinfo : EIATTR_PARAM_CBANK
	.align		4
        /*00e0*/ 	.byte	0x04, 0x0a
        /*00e2*/ 	.short	(.L_703 - .L_702)
	.align		4
.L_702:
        /*00e4*/ 	.word	index@(.nv.constant0._ZN2at6native18elementwise_kernelILi128ELi4EZNS0_15gpu_kernel_implIZZZNS0_17acosh_kernel_cudaERNS_18TensorIteratorBaseEENKUlvE0_clEvENKUlvE0_clEvEUlfE_EEvS4_RKT_EUliE_EEviT1_)
        /*00e8*/ 	.short	0x0380
        /*00ea*/ 	.short	0x0220


	//----- nvinfo : EIATTR_SW_WAR
	.align		4
.L_703:
        /*00ec*/ 	.byte	0x04, 0x36
        /*00ee*/ 	.short	(.L_705 - .L_704)
.L_704:
        /*00f0*/ 	.word	0x00000008
.L_705:


//--------------------- .nv.info._ZN2at6native27unrolled_elementwise_kernelIZZZNS0_17acosh_kernel_cudaERNS_18TensorIteratorBaseEENKUlvE0_clEvENKUlvE0_clEvEUlfE_St5arrayIPcLm2EELi4E23TrivialOffsetCalculatorILi1EjESB_NS0_6memory12LoadWithCastILi1EEENSC_13StoreWithCastILi1EEEEEviT_T0_T2_T3_T4_T5_ --------------------------
	.section	.nv.info._ZN2at6native27unrolled_elementwise_kernelIZZZNS0_17acosh_kernel_cudaERNS_18TensorIteratorBaseEENKUlvE0_clEvENKUlvE0_clEvEUlfE_St5arrayIPcLm2EELi4E23TrivialOffsetCalculatorILi1EjESB_NS0_6memory12LoadWithCastILi1EEENSC_13StoreWithCastILi1EEEEEviT_T0_T2_T3_T4_T5_,"",@"SHT_CUDA_INFO"
	.sectionflags	@""
	.align	4


	//----- nvinfo : EIATTR_CUDA_API_VERSION
	.align		4
        /*0000*/ 	.byte	0x04, 0x37
        /*0002*/ 	.short	(.L_707 - .L_706)
.L_706:
        /*0004*/ 	.word	0x00000082


	//----- nvinfo : EIATTR_KPARAM_INFO
	.align		4
.L_707:
        /*0008*/ 	.byte	0x04, 0x17
        /*000a*/ 	.short	(.L_709 - .L_708)
.L_708:
        /*000c*/ 	.word	0x00000000
        /*0010*/ 	.short	0x0006
        /*0012*/ 	.short	0x0024
        /*0014*/ 	.byte	0x00, 0xf0, 0x21, 0x00


	//----- nvinfo : EIATTR_KPARAM_INFO
	.align		4
.L_709:
        /*0018*/ 	.byte	0x04, 0x17
        /*001a*/ 	.short	(.L_711 - .L_710)
.L_710:
        /*001c*/ 	.word	0x00000000
        /*0020*/ 	.short	0x0005
        /*0022*/ 	.short	0x001c
        /*0024*/ 	.byte	0x00, 0xf0, 0x21, 0x00


	//----- nvinfo : EIATTR_KPARAM_INFO
	.align		4
.L_711:
        /*0028*/ 	.byte	0x04, 0x17
        /*002a*/ 	.short	(.L_713 - .L_712)
.L_712:
        /*002c*/ 	.word	0x00000000
        /*0030*/ 	.short	0x0004
        /*0032*/ 	.short	0x0019
        /*0034*/ 	.byte	0x00, 0xf0, 0x05, 0x00


	//----- nvinfo : EIATTR_KPARAM_INFO
	.align		4
.L_713:
        /*0038*/ 	.byte	0x04, 0x17
        /*003a*/ 	.short	(.L_715 - .L_714)
.L_714:
        /*003c*/ 	.word	0x00000000
        /*0040*/ 	.short	0x0003
        /*0042*/ 	.short	0x0018
        /*0044*/ 	.byte	0x00, 0xf0, 0x05, 0x00


	//----- nvinfo : EIATTR_KPARAM_INFO
	.align		4
.L_715:
        /*0048*/ 	.byte	0x04, 0x17
        /*004a*/ 	.short	(.L_717 - .L_716)
.L_716:
        /*004c*/ 	.word	0x00000000
        /*0050*/ 	.short	0x0002
        /*0052*/ 	.short	0x0008
        /*0054*/ 	.byte	0x00, 0xf0, 0x41, 0x00


	//----- nvinfo : EIATTR_KPARAM_INFO
	.align		4
.L_717:
        /*0058*/ 	.byte	0x04, 0x17
        /*005a*/ 	.short	(.L_719 - .L_718)
.L_718:
        /*005c*/ 	.word	0x00000000
        /*0060*/ 	.short	0x0001
        /*0062*/ 	.short	0x0004
        /*0064*/ 	.byte	0x00, 0xf0, 0x05, 0x00


	//----- nvinfo : EIATTR_KPARAM_INFO
	.align		4
.L_719:
        /*0068*/ 	.byte	0x04, 0x17
        /*006a*/ 	.short	(.L_721 - .L_720)
.L_720:
        /*006c*/ 	.word	0x00000000
        /*0070*/ 	.short	0x0000
        /*0072*/ 	.short	0x0000
        /*0074*/ 	.byte	0x00, 0xf0, 0x11, 0x00


	//----- nvinfo : EIATTR_SPARSE_MMA_MASK
	.align		4
.L_721:
        /*0078*/ 	.byte	0x03, 0x50
        /*007a*/ 	.short	0x0000


	//----- nvinfo : EIATTR_MAXREG_COUNT
	.align		4
        /*007c*/ 	.byte	0x03, 0x1b
        /*007e*/ 	.short	0x00ff


	//----- nvinfo : EIATTR_EXTERNS
	.align		4
        /*0080*/ 	.byte	0x04, 0x0f
        /*0082*/ 	.short	(.L_723 - .L_722)


	//   ....[0]....
	.align		4
.L_722:
        /*0084*/ 	.word	index@(__assertfail)


	//----- nvinfo : EIATTR_MERCURY_ISA_VERSION
	.align		4
.L_723:
        /*0088*/ 	.byte	0x03, 0x5f
        /*008a*/ 	.short	0x0101


	//----- nvinfo : EIATTR_VRC_CTA_INIT_COUNT
	.align		4
        /*008c*/ 	.byte	0x02, 0x4a
	.zero		1
	.zero		1


	//----- nvinfo : EIATTR_SYSCALL_OFFSETS
	.align		4
        /*0090*/ 	.byte	0x04, 0x46
        /*0092*/ 	.short	(.L_725 - .L_724)


	//   ....[0]....
.L_724:
        /*0094*/ 	.word	0x00000e60


	//   ....[1]....
        /*0098*/ 	.word	0x00001df0


	//   ....[2]....
        /*009c*/ 	.word	0x00002cf0


	//   ....[3]....
        /*00a0*/ 	.word	0x00003bd0


	//   ....[4]....
        /*00a4*/ 	.word	0x000055f0


	//   ....[5]....
        /*00a8*/ 	.word	0x00006390


	//   ....[6]....
        /*00ac*/ 	.word	0x000071f0


	//   ....[7]....
        /*00b0*/ 	.word	0x00008050


	//----- nvinfo : EIATTR_EXIT_INSTR_OFFSETS
	.align		4
.L_725:
        /*00b4*/ 	.byte	0x04, 0x1c
        /*00b6*/ 	.short	(.L_727 - .L_726)


	//   ....[0]....
.L_726:
        /*00b8*/ 	.word	0x00007490


	//   ....[1]....
        /*00bc*/ 	.word	0x000075d0


	//   ....[2]....
        /*00c0*/ 	.word	0x00007610


	//   ....[3]....
        /*00c4*/ 	.word	0x000076a0


	//   ....[4]....
        /*00c8*/ 	.word	0x000076d0


	//   ....[5]....
        /*00cc*/ 	.word	0x00007700


	//   ....[6]....
        /*00d0*/ 	.word	0x00007780


	//   ....[7]....
        /*00d4*/ 	.word	0x000077b0


	//   ....[8]....
        /*00d8*/ 	.word	0x00007840


	//   ....[9]....
        /*00dc*/ 	.word	0x00007880


	//   ....[10]....
        /*00e0*/ 	.word	0x000078c0


	//   ....[11]....
        /*00e4*/ 	.word	0x00007990


	//   ....[12]....
        /*00e8*/ 	.word	0x00007af0


	//   ....[13]....
        /*00ec*/ 	.word	0x00007c50


	//   ....[14]....
        /*00f0*/ 	.word	0x00007da0


	//   ....[15]....
        /*00f4*/ 	.word	0x00007dd0


	//   ....[16]....
        /*00f8*/ 	.word	0x00007e00


	//   ....[17]....
        /*00fc*/ 	.word	0x00007ea0


	//   ....[18]....
        /*0100*/ 	.word	0x00007ef0


	//   ....[19]....
        /*0104*/ 	.word	0x00008060


	//   ....[20]....
        /*0108*/ 	.word	0x00008160


	//   ....[21]....
        /*010c*/ 	.word	0x00008290


	//   ....[22]....
        /*0110*/ 	.word	0x000082c0


	//----- nvinfo : EIATTR_MAX_THREADS
	.align		4
.L_727:
        /*0114*/ 	.byte	0x04, 0x05
        /*0116*/ 	.short	(.L_729 - .L_728)
.L_728:
        /*0118*/ 	.word	0x00000080
        /*011c*/ 	.word	0x00000001
        /*0120*/ 	.word	0x00000001


	//----- nvinfo : EIATTR_CRS_STACK_SIZE
	.align		4
.L_729:
        /*0124*/ 	.byte	0x04, 0x1e
        /*0126*/ 	.short	(.L_731 - .L_730)
.L_730:
        /*0128*/ 	.word	0x00000000


	//----- nvinfo : EIATTR_CBANK_PARAM_SIZE
	.align		4
.L_731:
        /*012c*/ 	.byte	0x03, 0x19
        /*012e*/ 	.short	0x002c


	//----- nvinfo : EIATTR_PARAM_CBANK
	.align		4
        /*0130*/ 	.byte	0x04, 0x0a
        /*0132*/ 	.short	(.L_733 - .L_732)
	.align		4
.L_732:
        /*0134*/ 	.word	index@(.nv.constant0._ZN2at6native27unrolled_elementwise_kernelIZZZNS0_17acosh_kernel_cudaERNS_18TensorIteratorBaseEENKUlvE0_clEvENKUlvE0_clEvEUlfE_St5arrayIPcLm2EELi4E23TrivialOffsetCalculatorILi1EjESB_NS0_6memory12LoadWithCastILi1EEENSC_13StoreWithCastILi1EEEEEviT_T0_T2_T3_T4_T5_)
        /*0138*/ 	.short	0x0380
        /*013a*/ 	.short	0x002c


	//----- nvinfo : EIATTR_SW_WAR
	.align		4
.L_733:
        /*013c*/ 	.byte	0x04, 0x36
        /*013e*/ 	.short	(.L_735 - .L_734)
.L_734:
        /*0140*/ 	.word	0x00000008
.L_735:


//--------------------- .nv.info._ZN2at6native18elementwise_kernelILi128ELi2EZNS0_22gpu_kernel_impl_nocastIZZZNS0_17acosh_kernel_cudaERNS_18TensorIteratorBaseEENKUlvE0_clEvENKUlvE0_clEvEUlfE_EEvS4_RKT_EUliE_EEviT1_ --------------------------
	.section	.nv.info._ZN2at6native18elementwise_kernelILi128ELi2EZNS0_22gpu_kernel_impl_nocastIZZZNS0_17acosh_kernel_cudaERNS_18TensorIteratorBaseEENKUlvE0_clEvENKUlvE0_clEvEUlfE_EEvS4_RKT_EUliE_EEviT1_,"",@"SHT_CUDA_INFO"
	.sectionflags	@""
	.align	4


	//----- nvinfo : EIATTR_CUDA_API_VERSION
	.align		4
        /*0000*/ 	.byte	0x04, 0x37
        /*0002*/ 	.short	(.L_737 - .L_736)
.L_736:
        /*0004*/ 	.word	0x00000082


	//----- nvinfo : EIATTR_KPARAM_INFO
	.align		4
.L_737:
        /*0008*/ 	.byte	0x04, 0x17
        /*000a*/ 	.short	(.L_739 - .L_738)
.L_738:
        /*000c*/ 	.word	0x00000000
        /*0010*/ 	.short	0x0001
        /*0012*/ 	.short	0x0008
        /*0014*/ 	.byte	0x00, 0xf0, 0x61, 0x08


	//----- nvinfo : EIATTR_KPARAM_INFO
	.align		4
.L_739:
        /*0018*/ 	.byte	0x04, 0x17
        /*001a*/ 	.short	(.L_741 - .L_740)
.L_740:
        /*001c*/ 	.word	0x00000000
        /*0020*/ 	.short	0x0000
        /*0022*/ 	.short	0x0000
        /*0024*/ 	.byte	0x00, 0xf0, 0x11, 0x00


	//----- nvinfo : EIATTR_SPARSE_MMA_MASK
	.align		4
.L_741:
        /*0028*/ 	.byte	0x03, 0x50
        /*002a*/ 	.short	0x0000


	//----- nvinfo : EIATTR_MAXREG_COUNT
	.align		4
        /*002c*/ 	.byte	0x03, 0x1b
        /*002e*/ 	.short	0x0080


	//----- nvinfo : EIATTR_MERCURY_ISA_VERSION
	.align		4
        /*0030*/ 	.byte	0x03, 0x5f
        /*0032*/ 	.short	0x0101


	//----- nvinfo : EIATTR_VRC_CTA_INIT_COUNT
	.align		4
        /*0034*/ 	.byte	0x02, 0x4a
	.zero		1
	.zero		1


	//----- nvinfo : EIATTR_EXIT_INSTR_OFFSETS
	.align		4
        /*0038*/ 	.byte	0x04, 0x1c
        /*003a*/ 	.short	(.L_743 - .L_742)


	//   ....[0]....
.L_742:
        /*003c*/ 	.word	0x000003d0


	//   ....[1]....
        /*0040*/ 	.word	0x000006b0


	//   ....[2]....
        /*0044*/ 	.word	0x00001d10


	//   ....[3]....
        /*0048*/ 	.word	0x000032c0


	//----- nvinfo : EIATTR_MAX_THREADS
	.align		4
.L_743:
        /*004c*/ 	.byte	0x04, 0x05
        /*004e*/ 	.short	(.L_745 - .L_744)
.L_744:
        /*0050*/ 	.word	0x00000080
        /*0054*/ 	.word	0x00000001
        /*0058*/ 	.word	0x00000001


	//----- nvinfo : EIATTR_CRS_STACK_SIZE
	.align		4
.L_745:
        /*005c*/ 	.byte	0x04, 0x1e
        /*005e*/ 	.short	(.L_747 - .L_746)
.L_746:
        /*0060*/ 	.word	0x00000000


	//----- nvinfo : EIATTR_CBANK_PARAM_SIZE
	.align		4
.L_747:
        /*0064*/ 	.byte	0x03, 0x19
        /*0066*/ 	.short	0x0220


	//----- nvinfo : EIATTR_PARAM_CBANK
	.align		4
        /*0068*/ 	.byte	0x04, 0x0a
        /*006a*/ 	.short	(.L_749 - .L_748)
	.align		4
.L_748:
        /*006c*/ 	.word	index@(.nv.constant0._ZN2at6native18elementwise_kernelILi128ELi2EZNS0_22gpu_kernel_impl_nocastIZZZNS0_17acosh_kernel_cudaERNS_18TensorIteratorBaseEENKUlvE0_clEvENKUlvE0_clEvEUlfE_EEvS4_RKT_EUliE_EEviT1_)
        /*0070*/ 	.short	0x0380
        /*0072*/ 	.short	0x0220


	//----- nvinfo : EIATTR_SW_WAR
	.align		4
.L_749:
        /*0074*/ 	.byte	0x04, 0x36
        /*0076*/ 	.short	(.L_751 - .L_750)
.L_750:
        /*0078*/ 	.word	0x00000008
.L_751:


//--------------------- .nv.info._ZN2at6native27unrolled_elementwise_kernelIZZZNS0_17acosh_kernel_cudaERNS_18TensorIteratorBaseEENKUlvE0_clEvENKUlvE0_clEvEUlfE_St5arrayIPcLm2EELi4E23TrivialOffsetCalculatorILi1EjESB_NS0_6memory15LoadWithoutCastENSC_16StoreWithoutCastEEEviT_T0_T2_T3_T4_T5_ --------------------------
	.section	.nv.info._ZN2at6native27unrolled_elementwise_kernelIZZZNS0_17acosh_kernel_cudaERNS_18TensorIteratorBaseEENKUlvE0_clEvENKUlvE0_clEvEUlfE_St5arrayIPcLm2EELi4E23TrivialOffsetCalculatorILi1EjESB_NS0_6memory15LoadWithoutCastENSC_16StoreWithoutCastEEEviT_T0_T2_T3_T4_T5_,"",@"SHT_CUDA_INFO"
	.sectionflags	@""
	.align	4


	//----- nvinfo : EIATTR_CUDA_API_VERSION
	.align		4
        /*0000*/ 	.byte	0x04, 0x37
        /*0002*/ 	.short	(.L_753 - .L_752)
.L_752:
        /*0004*/ 	.word	0x00000082


	//----- nvinfo : EIATTR_KPARAM_INFO
	.align		4
.L_753:
        /*0008*/ 	.byte	0x04, 0x17
        /*000a*/ 	.short	(.L_755 - .L_754)
.L_754:
        /*000c*/ 	.word	0x00000000
        /*0010*/ 	.short	0x0006
        /*0012*/ 	.short	0x001b
        /*0014*/ 	.byte	0x00, 0xf0, 0x05, 0x00


	//----- nvinfo : EIATTR_KPARAM_INFO
	.align		4
.L_755:
        /*0018*/ 	.byte	0x04, 0x17
        /*001a*/ 	.short	(.L_757 - .L_756)
.L_756:
        /*001c*/ 	.word	0x00000000
        /*0020*/ 	.short	0x0005
        /*0022*/ 	.short	0x001a
        /*0024*/ 	.byte	0x00, 0xf0, 0x05, 0x00


	//----- nvinfo : EIATTR_KPARAM_INFO
	.align		4
.L_757:
        /*0028*/ 	.byte	0x04, 0x17
        /*002a*/ 	.short	(.L_759 - .L_758)
.L_758:
        /*002c*/ 	.word	0x00000000
        /*0030*/ 	.short	0x0004
        /*0032*/ 	.short	0x0019
        /*0034*/ 	.byte	0x00, 0xf0, 0x05, 0x00


	//----- nvinfo : EIATTR_KPARAM_INFO
	.align		4
.L_759:
        /*0038*/ 	.byte	0x04, 0x17
        /*003a*/ 	.short	(.L_761 - .L_760)
.L_760:
        /*003c*/ 	.word	0x00000000
        /*0040*/ 	.short	0x0003
        /*0042*/ 	.short	0x0018
        /*0044*/ 	.byte	0x00, 0xf0, 0x05, 0x00


	//----- nvinfo : EIATTR_KPARAM_INFO
	.align		4
.L_761:
        /*0048*/ 	.byte	0x04, 0x17
        /*004a*/ 	.short	(.L_763 - .L_762)
.L_762:
        /*004c*/ 	.word	0x00000000
        /*0050*/ 	.short	0x0002
        /*0052*/ 	.short	0x0008
        /*0054*/ 	.byte	0x00, 0xf0, 0x41, 0x00


	//----- nvinfo : EIATTR_KPARAM_INFO
	.align		4
.L_763:
        /*0058*/ 	.byte	0x04, 0x17
        /*005a*/ 	.short	(.L_765 - .L_764)
.L_764:
        /*005c*/ 	.word	0x00000000
        /*0060*/ 	.short	0x0001
        /*0062*/ 	.short	0x0004
        /*0064*/ 	.byte	0x00, 0xf0, 0x05, 0x00


	//----- nvinfo : EIATTR_KPARAM_INFO
	.align		4
.L_765:
        /*0068*/ 	.byte	0x04, 0x17
        /*006a*/ 	.short	(.L_767 - .L_766)
.L_766:
        /*006c*/ 	.word	0x00000000
        /*0070*/ 	.short	0x0000
        /*0072*/ 	.short	0x0000
        /*0074*/ 	.byte	0x00, 0xf0, 0x11, 0x00


	//----- nvinfo : EIATTR_SPARSE_MMA_MASK
	.align		4
.L_767:
        /*0078*/ 	.byte	0x03, 0x50
        /*007a*/ 	.short	0x0000


	//----- nvinfo : EIATTR_MAXREG_COUNT
	.align		4
        /*007c*/ 	.byte	0x03, 0x1b
        /*007e*/ 	.short	0x00ff


	//----- nvinfo : EIATTR_MERCURY_ISA_VERSION
	.align		4
        /*0080*/ 	.byte	0x03, 0x5f
        /*0082*/ 	.short	0x0101


	//----- nvinfo : EIATTR_VRC_CTA_INIT_COUNT
	.align		4
        /*0084*/ 	.byte	0x02, 0x4a
	.zero		1
	.zero		1


	//----- nvinfo : EIATTR_EXIT_INSTR_OFFSETS
	.align		4
        /*0088*/ 	.byte	0x04, 0x1c
        /*008a*/ 	.short	(.L_769 - .L_768)


	//   ....[0]....
.L_768:
        /*008c*/ 	.word	0x00000ee0


	//   ....[1]....
        /*0090*/ 	.word	0x00000f30


	//----- nvinfo : EIATTR_MAX_THREADS
	.align		4
.L_769:
        /*0094*/ 	.byte	0x04, 0x05
        /*0096*/ 	.short	(.L_771 - .L_770)
.L_770:
        /*0098*/ 	.word	0x00000080
        /*009c*/ 	.word	0x00000001
        /*00a0*/ 	.word	0x00000001


	//----- nvinfo : EIATTR_CRS_STACK_SIZE
	.align		4
.L_771:
        /*00a4*/ 	.byte	0x04, 0x1e
        /*00a6*/ 	.short	(.L_773 - .L_772)
.L_772:
        /*00a8*/ 	.word	0x00000000


	//----- nvinfo : EIATTR_CBANK_PARAM_SIZE
	.align		4
.L_773:
        /*00ac*/ 	.byte	0x03, 0x19
        /*00ae*/ 	.short	0x001c


	//----- nvinfo : EIATTR_PARAM_CBANK
	.align		4
        /*00b0*/ 	.byte	0x04, 0x0a
        /*00b2*/ 	.short	(.L_775 - .L_774)
	.align		4
.L_774:
        /*00b4*/ 	.word	index@(.nv.constant0._ZN2at6native27unrolled_elementwise_kernelIZZZNS0_17acosh_kernel_cudaERNS_18TensorIteratorBaseEENKUlvE0_clEvENKUlvE0_clEvEUlfE_St5arrayIPcLm2EELi4E23TrivialOffsetCalculatorILi1EjESB_NS0_6memory15LoadWithoutCastENSC_16StoreWithoutCastEEEviT_T0_T2_T3_T4_T5_)
        /*00b8*/ 	.short	0x0380
        /*00ba*/ 	.short	0x001c


	//----- nvinfo : EIATTR_SW_WAR
	.align		4
.L_775:
        /*00bc*/ 	.byte	0x04, 0x36
        /*00be*/ 	.short	(.L_777 - .L_776)
.L_776:
        /*00c0*/ 	.word	0x00000008
.L_777:


//--------------------- .nv.info._ZN2at6native29vectorized_elementwise_kernelILi2EZZZNS0_17acosh_kernel_cudaERNS_18TensorIteratorBaseEENKUlvE0_clEvENKUlvE0_clEvEUlfE_St5arrayIPcLm2EEEEviT0_T1_ --------------------------
	.section	.nv.info._ZN2at6native29vectorized_elementwise_kernelILi2EZZZNS0_17acosh_kernel_cudaERNS_18TensorIteratorBaseEENKUlvE0_clEvENKUlvE0_clEvEUlfE_St5arrayIPcLm2EEEEviT0_T1_,"",@"SHT_CUDA_INFO"
	.sectionflags	@""
	.align	4


	//----- nvinfo : EIATTR_CUDA_API_VERSION
	.align		4
        /*0000*/ 	.byte	0x04, 0x37
        /*0002*/ 	.short	(.L_779 - .L_778)
.L_778:
        /*0004*/ 	.word	0x00000082


	//----- nvinfo : EIATTR_KPARAM_INFO
	.align		4
.L_779:
        /*0008*/ 	.byte	0x04, 0x17
        /*000a*/ 	.short	(.L_781 - .L_780)
.L_780:
        /*000c*/ 	.word	0x00000000
        /*0010*/ 	.short	0x0002
        /*0012*/ 	.short	0x0008
        /*0014*/ 	.byte	0x00, 0xf0, 0x41, 0x00


	//----- nvinfo : EIATTR_KPARAM_INFO
	.align		4
.L_781:
        /*0018*/ 	.byte	0x04, 0x17
        /*001a*/ 	.short	(.L_783 - .L_782)
.L_782:
        /*001c*/ 	.word	0x00000000
        /*0020*/ 	.short	0x0001
        /*0022*/ 	.short	0x0004
        /*0024*/ 	.byte	0x00, 0xf0, 0x05, 0x00


	//----- nvinfo : EIATTR_KPARAM_INFO
	.align		4
.L_783:
        /*0028*/ 	.byte	0x04, 0x17
        /*002a*/ 	.short	(.L_785 - .L_784)
.L_784:
        /*002c*/ 	.word	0x00000000
        /*0030*/ 	.short	0x0000
        /*0032*/ 	.short	0x0000
        /*0034*/ 	.byte	0x00, 0xf0, 0x11, 0x00


	//----- nvinfo : EIATTR_SPARSE_MMA_MASK
	.align		4
.L_785:
        /*0038*/ 	.byte	0x03, 0x50
        /*003a*/ 	.short	0x0000


	//----- nvinfo : EIATTR_MAXREG_COUNT
	.align		4
        /*003c*/ 	.byte	0x03, 0x1b
        /*003e*/ 	.short	0x00ff


	//----- nvinfo : EIATTR_MERCURY_ISA_VERSION
	.align		4
        /*0040*/ 	.byte	0x03, 0x5f
        /*0042*/ 	.short	0x0101


	//----- nvinfo : EIATTR_VRC_CTA_INIT_COUNT
	.align		4
        /*0044*/ 	.byte	0x02, 0x4a
	.zero		1
	.zero		1


	//----- nvinfo : EIATTR_EXIT_INSTR_OFFSETS
	.align		4
        /*0048*/ 	.byte	0x04, 0x1c
        /*004a*/ 	.short	(.L_787 - .L_786)


	//   ....[0]....
.L_786:
        /*004c*/ 	.word	0x00001e90


	//   ....[1]....
        /*0050*/ 	.word	0x00001ee0


	//   ....[2]....
        /*0054*/ 	.word	0x00003430


	//----- nvinfo : EIATTR_MAX_THREADS
	.align		4
.L_787:
        /*0058*/ 	.byte	0x04, 0x05
        /*005a*/ 	.short	(.L_789 - .L_788)
.L_788:
        /*005c*/ 	.word	0x00000080
        /*0060*/ 	.word	0x00000001
        /*0064*/ 	.word	0x00000001


	//----- nvinfo : EIATTR_CRS_STACK_SIZE
	.align		4
.L_789:
        /*0068*/ 	.byte	0x04, 0x1e
        /*006a*/ 	.short	(.L_791 - .L_790)
.L_790:
        /*006c*/ 	.word	0x00000000


	//----- nvinfo : EIATTR_CBANK_PARAM_SIZE
	.align		4
.L_791:
        /*0070*/ 	.byte	0x03, 0x19
        /*0072*/ 	.short	0x0018


	//----- nvinfo : EIATTR_PARAM_CBANK
	.align		4
        /*0074*/ 	.byte	0x04, 0x0a
        /*0076*/ 	.short	(.L_793 - .L_792)
	.align		4
.L_792:
        /*0078*/ 	.word	index@(.nv.constant0._ZN2at6native29vectorized_elementwise_kernelILi2EZZZNS0_17acosh_kernel_cudaERNS_18TensorIteratorBaseEENKUlvE0_clEvENKUlvE0_clEvEUlfE_St5arrayIPcLm2EEEEviT0_T1_)
        /*007c*/ 	.short	0x0380
        /*007e*/ 	.short	0x0018


	//----- nvinfo : EIATTR_SW_WAR
	.align		4
.L_793:
        /*0080*/ 	.byte	0x04, 0x36
        /*0082*/ 	.short	(.L_795 - .L_794)
.L_794:
        /*0084*/ 	.word	0x00000008
.L_795:


//--------------------- .nv.info._ZN2at6native29vectorized_elementwise_kernelILi4EZZZNS0_17acosh_kernel_cudaERNS_18TensorIteratorBaseEENKUlvE0_clEvENKUlvE0_clEvEUlfE_St5arrayIPcLm2EEEEviT0_T1_ --------------------------
	.section	.nv.info._ZN2at6native29vectorized_elementwise_kernelILi4EZZZNS0_17acosh_kernel_cudaERNS_18TensorIteratorBaseEENKUlvE0_clEvENKUlvE0_clEvEUlfE_St5arrayIPcLm2EEEEviT0_T1_,"",@"SHT_CUDA_INFO"
	.sectionflags	@""
	.align	4


	//----- nvinfo : EIATTR_CUDA_API_VERSION
	.align		4
        /*0000*/ 	.byte	0x04, 0x37
        /*0002*/ 	.short	(.L_797 - .L_796)
.L_796:
        /*0004*/ 	.word	0x00000082


	//----- nvinfo : EIATTR_KPARAM_INFO
	.align		4
.L_797:
        /*0008*/ 	.byte	0x04, 0x17
        /*000a*/ 	.short	(.L_799 - .L_798)
.L_798:
        /*000c*/ 	.word	0x00000000
        /*0010*/ 	.short	0x0002
        /*0012*/ 	.short	0x0008
        /*0014*/ 	.byte	0x00, 0xf0, 0x41, 0x00


	//----- nvinfo : EIATTR_KPARAM_INFO
	.align		4
.L_799:
        /*0018*/ 	.byte	0x04, 0x17
        /*001a*/ 	.short	(.L_801 - .L_800)
.L_800:
        /*001c*/ 	.word	0x00000000
        /*0020*/ 	.short	0x0001
        /*0022*/ 	.short	0x0004
        /*0024*/ 	.byte	0x00, 0xf0, 0x05, 0x00


	//----- nvinfo : EIATTR_KPARAM_INFO
	.align		4
.L_801:
        /*0028*/ 	.byte	0x04, 0x17
        /*002a*/ 	.short	(.L_803 - .L_802)
.L_802:
        /*002c*/ 	.word	0x00000000
        /*0030*/ 	.short	0x0000
        /*0032*/ 	.short	0x0000
        /*0034*/ 	.byte	0x00, 0xf0, 0x11, 0x00


	//----- nvinfo : EIATTR_SPARSE_MMA_MASK
	.align		4
.L_803:
        /*0038*/ 	.byte	0x03, 0x50
        /*003a*/ 	.short	0x0000


	//----- nvinfo : EIATTR_MAXREG_COUNT
	.align		4
        /*003c*/ 	.byte	0x03, 0x1b
        /*003e*/ 	.short	0x00ff


	//----- nvinfo : EIATTR_MERCURY_ISA_VERSION
	.align		4
        /*0040*/ 	.byte	0x03, 0x5f
        /*0042*/ 	.short	0x0101


	//----- nvinfo : EIATTR_VRC_CTA_INIT_COUNT
	.align		4
        /*0044*/ 	.byte	0x02, 0x4a
	.zero		1
	.zero		1


	//----- nvinfo : EIATTR_EXIT_INSTR_OFFSETS
	.align		4
        /*0048*/ 	.byte	0x04, 0x1c
        /*004a*/ 	.short	(.L_805 - .L_804)


	//   ....[0]....
.L_804:
        /*004c*/ 	.word	0x00001e90


	//   ....[1]....
        /*0050*/ 	.word	0x00001ee0


	//   ....[2]....
        /*0054*/ 	.word	0x00003400


	//----- nvinfo : EIATTR_MAX_THREADS
	.align		4
.L_805:
        /*0058*/ 	.byte	0x04, 0x05
        /*005a*/ 	.short	(.L_807 - .L_806)
.L_806:
        /*005c*/ 	.word	0x00000080
        /*0060*/ 	.word	0x00000001
        /*0064*/ 	.word	0x00000001


	//----- nvinfo : EIATTR_CRS_STACK_SIZE
	.align		4
.L_807:
        /*0068*/ 	.byte	0x04, 0x1e
        /*006a*/ 	.short	(.L_809 - .L_808)
.L_808:
        /*006c*/ 	.word	0x00000000


	//----- nvinfo : EIATTR_CBANK_PARAM_SIZE
	.align		4
.L_809:
        /*0070*/ 	.byte	0x03, 0x19
        /*0072*/ 	.short	0x0018


	//----- nvinfo : EIATTR_PARAM_CBANK
	.align		4
        /*0074*/ 	.byte	0x04, 0x0a
        /*0076*/ 	.short	(.L_811 - .L_810)
	.align		4
.L_810:
        /*0078*/ 	.word	index@(.nv.constant0._ZN2at6native29vectorized_elementwise_kernelILi4EZZZNS0_17acosh_kernel_cudaERNS_18TensorIteratorBaseEENKUlvE0_clEvENKUlvE0_clEvEUlfE_St5arrayIPcLm2EEEEviT0_T1_)
        /*007c*/ 	.short	0x0380
        /*007e*/ 	.short	0x0018


	//----- nvinfo : EIATTR_SW_WAR
	.align		4
.L_811:
        /*0080*/ 	.byte	0x04, 0x36
        /*0082*/ 	.short	(.L_813 - .L_812)
.L_812:
        /*0084*/ 	.word	0x00000008
.L_813:


//--------------------- .nv.info._ZN2at6native29vectorized_elementwise_kernelILi8EZZZNS0_17acosh_kernel_cudaERNS_18TensorIteratorBaseEENKUlvE0_clEvENKUlvE0_clEvEUlfE_St5arrayIPcLm2EEEEviT0_T1_ --------------------------
	.section	.nv.info._ZN2at6native29vectorized_elementwise_kernelILi8EZZZNS0_17acosh_kernel_cudaERNS_18TensorIteratorBaseEENKUlvE0_clEvENKUlvE0_clEvEUlfE_St5arrayIPcLm2EEEEviT0_T1_,"",@"SHT_CUDA_INFO"
	.sectionflags	@""
	.align	4


	//----- nvinfo : EIATTR_CUDA_API_VERSION
	.align		4
        /*0000*/ 	.byte	0x04, 0x37
        /*0002*/ 	.short	(.L_815 - .L_814)
.L_814:
        /*0004*/ 	.word	0x00000082


	//----- nvinfo : EIATTR_KPARAM_INFO
	.align		4
.L_815:
        /*0008*/ 	.byte	0x04, 0x17
        /*000a*/ 	.short	(.L_817 - .L_816)
.L_816:
        /*000c*/ 	.word	0x00000000
        /*0010*/ 	.short	0x0002
        /*0012*/ 	.short	0x0008
        /*0014*/ 	.byte	0x00, 0xf0, 0x41, 0x00


	//----- nvinfo : EIATTR_KPARAM_INFO
	.align		4
.L_817:
        /*0018*/ 	.byte	0x04, 0x17
        /*001a*/ 	.short	(.L_819 - .L_818)
.L_818:
        /*001c*/ 	.word	0x00000000
        /*0020*/ 	.short	0x0001
        /*0022*/ 	.short	0x0004
        /*0024*/ 	.byte	0x00, 0xf0, 0x05, 0x00


	//----- nvinfo : EIATTR_KPARAM_INFO
	.align		4
.L_819:
        /*0028*/ 	.byte	0x04, 0x17
        /*002a*/ 	.short	(.L_821 - .L_820)
.L_820:
        /*002c*/ 	.word	0x00000000
        /*0030*/ 	.short	0x0000
        /*0032*/ 	.short	0x0000
        /*0034*/ 	.byte	0x00, 0xf0, 0x11, 0x00


	//----- nvinfo : EIATTR_SPARSE_MMA_MASK
	.align		4
.L_821:
        /*0038*/ 	.byte	0x03, 0x50
        /*003a*/ 	.short	0x0000


	//----- nvinfo : EIATTR_MAXREG_COUNT
	.align		4
        /*003c*/ 	.byte	0x03, 0x1b
        /*003e*/ 	.short	0x00ff


	//----- nvinfo : EIATTR_MERCURY_ISA_VERSION
	.align		4
        /*0040*/ 	.byte	0x03, 0x5f
        /*0042*/ 	.short	0x0101


	//----- nvinfo : EIATTR_VRC_CTA_INIT_COUNT
	.align		4
        /*0044*/ 	.byte	0x02, 0x4a
	.zero		1
	.zero		1


	//----- nvinfo : EIATTR_EXIT_INSTR_OFFSETS
	.align		4
        /*0048*/ 	.byte	0x04, 0x1c
        /*004a*/ 	.short	(.L_823 - .L_822)


	//   ....[0]....
.L_822:
        /*004c*/ 	.word	0x00000010


	//----- nvinfo : EIATTR_MAX_THREADS
	.align		4
.L_823:
        /*0050*/ 	.byte	0x04, 0x05
        /*0052*/ 	.short	(.L_825 - .L_824)
.L_824:
        /*0054*/ 	.word	0x00000080
        /*0058*/ 	.word	0x00000001
        /*005c*/ 	.word	0x00000001


	//----- nvinfo : EIATTR_CBANK_PARAM_SIZE
	.align		4
.L_825:
        /*0060*/ 	.byte	0x03, 0x19
        /*0062*/ 	.short	0x0018


	//----- nvinfo : EIATTR_PARAM_CBANK
	.align		4
        /*0064*/ 	.byte	0x04, 0x0a
        /*0066*/ 	.short	(.L_827 - .L_826)
	.align		4
.L_826:
        /*0068*/ 	.word	index@(.nv.constant0._ZN2at6native29vectorized_elementwise_kernelILi8EZZZNS0_17acosh_kernel_cudaERNS_18TensorIteratorBaseEENKUlvE0_clEvENKUlvE0_clEvEUlfE_St5arrayIPcLm2EEEEviT0_T1_)
        /*006c*/ 	.short	0x0380
        /*006e*/ 	.short	0x0018


	//----- nvinfo : EIATTR_SW_WAR
	.align		4
.L_827:
        /*0070*/ 	.byte	0x04, 0x36
        /*0072*/ 	.short	(.L_829 - .L_828)
.L_828:
        /*0074*/ 	.word	0x00000008
.L_829:


//--------------------- .nv.info._ZN2at6native18elementwise_kernelILi128ELi4EZNS0_15gpu_kernel_implIZZZNS0_17acosh_kernel_cudaERNS_18TensorIteratorBaseEENKUlvE0_clEvENKUlvE_clEvEUldE_EEvS4_RKT_EUliE_EEviT1_ --------------------------
	.section	.nv.info._ZN2at6native18elementwise_kernelILi128ELi4EZNS0_15gpu_kernel_implIZZZNS0_17acosh_kernel_cudaERNS_18TensorIteratorBaseEENKUlvE0_clEvENKUlvE_clEvEUldE_EEvS4_RKT_EUliE_EEviT1_,"",@"SHT_CUDA_INFO"
	.sectionflags	@""
	.align	4


	//----- nvinfo : EIATTR_CUDA_API_VERSION
	.align		4
        /*0000*/ 	.byte	0x04, 0x37
        /*0002*/ 	.short	(.L_831 - .L_830)
.L_830:
        /*0004*/ 	.word	0x00000082


	//----- nvinfo : EIATTR_KPARAM_INFO
	.align		4
.L_831:
        /*0008*/ 	.byte	0x04, 0x17
        /*000a*/ 	.short	(.L_833 - .L_832)
.L_832:
        /*000c*/ 	.word	0x00000000
        /*0010*/ 	.short	0x0001
        /*0012*/ 	.short	0x0008
        /*0014*/ 	.byte	0x00, 0xf0, 0x61, 0x08


	//----- nvinfo : EIATTR_KPARAM_INFO
	.align		4
.L_833:
        /*0018*/ 	.byte	0x04, 0x17
        /*001a*/ 	.short	(.L_835 - .L_834)
.L_834:
        /*001c*/ 	.word	0x00000000
        /*0020*/ 	.short	0x0000
        /*0022*/ 	.short	0x0000
        /*0024*/ 	.byte	0x00, 0xf0, 0x11, 0x00


	//----- nvinfo : EIATTR_SPARSE_MMA_MASK
	.align		4
.L_835:
        /*0028*/ 	.byte	0x03, 0x50
        /*002a*/ 	.short	0x0000


	//----- nvinfo : EIATTR_MAXREG_COUNT
	.align		4
        /*002c*/ 	.byte	0x03, 0x1b
        /*002e*/ 	.short	0x0080


	//----- nvinfo : EIATTR_EXTERNS
	.align		4
        /*0030*/ 	.byte	0x04, 0x0f
        /*0032*/ 	.short	(.L_837 - .L_836)


	//   ....[0]....
	.align		4
.L_836:
        /*0034*/ 	.word	index@(__assertfail)


	//----- nvinfo : EIATTR_MERCURY_ISA_VERSION
	.align		4
.L_837:
        /*0038*/ 	.byte	0x03, 0x5f
        /*003a*/ 	.short	0x0101


	//----- nvinfo : EIATTR_VRC_CTA_INIT_COUNT
	.align		4
        /*003c*/ 	.byte	0x02, 0x4a
	.zero		1
	.zero		1


	//----- nvinfo : EIATTR_SYSCALL_OFFSETS
	.align		4
        /*0040*/ 	.byte	0x04, 0x46
        /*0042*/ 	.short	(.L_839 - .L_838)


	//   ....[0]....
.L_838:
        /*0044*/ 	.word	0x00002190


	//   ....[1]....
        /*0048*/ 	.word	0x00004cb0


	//   ....[2]....
        /*004c*/ 	.word	0x00007050


	//   ....[3]....
        /*0050*/ 	.word	0x00009870


	//   ....[4]....
        /*0054*/ 	.word	0x0000be40


	//   ....[5]....
        /*0058*/ 	.word	0x0000e670


	//   ....[6]....
        /*005c*/ 	.word	0x00010c40


	//   ....[7]....
        /*0060*/ 	.word	0x00013430


	//----- nvinfo : EIATTR_EXIT_INSTR_OFFSETS
	.align		4
.L_839:
        /*0064*/ 	.byte	0x04, 0x1c
        /*0066*/ 	.short	(.L_841 - .L_840)


	//   ....[0]....
.L_840:
        /*0068*/ 	.word	0x0000ead0


	//   ....[1]....
        /*006c*/ 	.word	0x00012600


	//   ....[2]....
        /*0070*/ 	.word	0x00012640


	//   ....[3]....
        /*0074*/ 	.word	0x000126d0


	//   ....[4]....
        /*0078*/ 	.word	0x00012700


	//   ....[5]....
        /*007c*/ 	.word	0x00012730


	//   ....[6]....
        /*0080*/ 	.word	0x00012840


	//   ....[7]....
        /*0084*/ 	.word	0x00012900


	//   ....[8]....
        /*0088*/ 	.word	0x00012a20


	//   ....[9]....
        /*008c*/ 	.word	0x00012af0


	//   ....[10]....
        /*0090*/ 	.word	0x00012b10


	//   ....[11]....
        /*0094*/ 	.word	0x00012be0


	//   ....[12]....
        /*0098*/ 	.word	0x00012dd0


	//   ....[13]....
        /*009c*/ 	.word	0x00012fc0


	//   ....[14]....
        /*00a0*/ 	.word	0x000131a0


	//   ....[15]....
        /*00a4*/ 	.word	0x000131d0


	//   ....[16]....
        /*00a8*/ 	.word	0x00013200


	//   ....[17]....
        /*00ac*/ 	.word	0x000132a0


	//   ....[18]....
        /*00b0*/ 	.word	0x000132d0


	//   ....[19]....
        /*00b4*/ 	.word	0x00013440


	//   ....[20]....
        /*00b8*/ 	.word	0x000135d0


	//   ....[21]....
        /*00bc*/ 	.word	0x00013790


	//   ....[22]....
        /*00c0*/ 	.word	0x00013850


	//----- nvinfo : EIATTR_MAX_THREADS
	.align		4
.L_841:
        /*00c4*/ 	.byte	0x04, 0x05
        /*00c6*/ 	.short	(.L_843 - .L_842)
.L_842:
        /*00c8*/ 	.word	0x00000080
        /*00cc*/ 	.word	0x00000001
        /*00d0*/ 	.word	0x00000001


	//----- nvinfo : EIATTR_CRS_STACK_SIZE
	.align		4
.L_843:
        /*00d4*/ 	.byte	0x04, 0x1e
        /*00d6*/ 	.short	(.L_845 - .L_844)
.L_844:
        /*00d8*/ 	.word	0x00000000


	//----- nvinfo : EIATTR_CBANK_PARAM_SIZE
	.align		4
.L_845:
        /*00dc*/ 	.byte	0x03, 0x19
        /*00de*/ 	.short	0x0220


	//----- nvinfo : EIATTR_PARAM_CBANK
	.align		4
        /*00e0*/ 	.byte	0x04, 0x0a
        /*00e2*/ 	.short	(.L_847 - .L_846)
	.align		4
.L_846:
        /*00e4*/ 	.word	index@(.nv.constant0._ZN2at6native18elementwise_kernelILi128ELi4EZNS0_15gpu_kernel_implIZZZNS0_17acosh_kernel_cudaERNS_18TensorIteratorBaseEENKUlvE0_clEvENKUlvE_clEvEUldE_EEvS4_RKT_EUliE_EEviT1_)
        /*00e8*/ 	.short	0x0380
        /*00ea*/ 	.short	0x0220


	//----- nvinfo : EIATTR_SW_WAR
	.align		4
.L_847:
        /*00ec*/ 	.byte	0x04, 0x36
        /*00ee*/ 	.short	(.L_849 - .L_848)
.L_848:
        /*00f0*/ 	.word	0x00000008
.L_849:


//--------------------- .nv.info._ZN2at6native27unrolled_elementwise_kernelIZZZNS0_17acosh_kernel_cudaERNS_18TensorIteratorBaseEENKUlvE0_clEvENKUlvE_clEvEUldE_St5arrayIPcLm2EELi4E23TrivialOffsetCalculatorILi1EjESB_NS0_6memory12LoadWithCastILi1EEENSC_13StoreWithCastILi1EEEEEviT_T0_T2_T3_T4_T5_ --------------------------
	.section	.nv.info._ZN2at6native27unrolled_elementwise_kernelIZZZNS0_17acosh_kernel_cudaERNS_18TensorIteratorBaseEENKUlvE0_clEvENKUlvE_clEvEUldE_St5arrayIPcLm2EELi4E23TrivialOffsetCalculatorILi1EjESB_NS0_6memory12LoadWithCastILi1EEENSC_13StoreWithCastILi1EEEEEviT_T0_T2_T3_T4_T5_,"",@"SHT_CUDA_INFO"
	.sectionflags	@""
	.align	4


	//----- nvinfo : EIATTR_CUDA_API_VERSION
	.align		4
        /*0000*/ 	.byte	0x04, 0x37
        /*0002*/ 	.short	(.L_851 - .L_850)
.L_850:
        /*0004*/ 	.word	0x00000082


	//----- nvinfo : EIATTR_KPARAM_INFO
	.align		4
.L_851:
        /*0008*/ 	.byte	0x04, 0x17
        /*000a*/ 	.short	(.L_853 - .L_852)
.L_852:
        /*000c*/ 	.word	0x00000000
        /*0010*/ 	.short	0x0006
        /*0012*/ 	.short	0x0024
        /*0014*/ 	.byte	0x00, 0xf0, 0x21, 0x00


	//----- nvinfo : EIATTR_KPARAM_INFO
	.align		4
.L_853:
        /*0018*/ 	.byte	0x04, 0x17
        /*001a*/ 	.short	(.L_855 - .L_854)
.L_854:
        /*001c*/ 	.word	0x00000000
        /*0020*/ 	.short	0x0005
        /*0022*/ 	.short	0x001c
        /*0024*/ 	.byte	0x00, 0xf0, 0x21, 0x00


	//----- nvinfo : EIATTR_KPARAM_INFO
	.align		4
.L_855:
        /*0028*/ 	.byte	0x04, 0x17
        /*002a*/ 	.short	(.L_857 - .L_856)
.L_856:
        /*002c*/ 	.word	0x00000000
        /*0030*/ 	.short	0x0004
        /*0032*/ 	.short	0x0019
        /*0034*/ 	.byte	0x00, 0xf0, 0x05, 0x00


	//----- nvinfo : EIATTR_KPARAM_INFO
	.align		4
.L_857:
        /*0038*/ 	.byte	0x04, 0x17
        /*003a*/ 	.short	(.L_859 - .L_858)
.L_858:
        /*003c*/ 	.word	0x00000000
        /*0040*/ 	.short	0x0003
        /*0042*/ 	.short	0x0018
        /*0044*/ 	.byte	0x00, 0xf0, 0x05, 0x00


	//----- nvinfo : EIATTR_KPARAM_INFO
	.align		4
.L_859:
        /*0048*/ 	.byte	0x04, 0x17
        /*004a*/ 	.short	(.L_861 - .L_860)
.L_860:
        /*004c*/ 	.word	0x00000000
        /*0050*/ 	.short	0x0002
        /*0052*/ 	.short	0x0008
        /*0054*/ 	.byte	0x00, 0xf0, 0x41, 0x00


	//----- nvinfo : EIATTR_KPARAM_INFO
	.align		4
.L_861:
        /*0058*/ 	.byte	0x04, 0x17
        /*005a*/ 	.short	(.L_863 - .L_862)
.L_862:
        /*005c*/ 	.word	0x00000000
        /*0060*/ 	.short	0x0001
        /*0062*/ 	.short	0x0004
        /*0064*/ 	.byte	0x00, 0xf0, 0x05, 0x00


	//----- nvinfo : EIATTR_KPARAM_INFO
	.align		4
.L_863:
        /*0068*/ 	.byte	0x04, 0x17
        /*006a*/ 	.short	(.L_865 - .L_864)
.L_864:
        /*006c*/ 	.word	0x00000000
        /*0070*/ 	.short	0x0000
        /*0072*/ 	.short	0x0000
        /*0074*/ 	.byte	0x00, 0xf0, 0x11, 0x00


	//----- nvinfo : EIATTR_SPARSE_MMA_MASK
	.align		4
.L_865:
        /*0078*/ 	.byte	0x03, 0x50
        /*007a*/ 	.short	0x0000


	//----- nvinfo : EIATTR_MAXREG_COUNT
	.align		4
        /*007c*/ 	.byte	0x03, 0x1b
        /*007e*/ 	.short	0x00ff


	//----- nvinfo : EIATTR_EXTERNS
	.align		4
        /*0080*/ 	.byte	0x04, 0x0f
        /*0082*/ 	.short	(.L_867 - .L_866)


	//   ....[0]....
	.align		4
.L_866:
        /*0084*/ 	.word	index@(__assertfail)


	//----- nvinfo : EIATTR_MERCURY_ISA_VERSION
	.align		4
.L_867:
        /*0088*/ 	.byte	0x03, 0x5f
        /*008a*/ 	.short	0x0101


	//----- nvinfo : EIATTR_VRC_CTA_INIT_COUNT
	.align		4
        /*008c*/ 	.byte	0x02, 0x4a
	.zero		1
	.zero		1


	//----- nvinfo : EIATTR_SYSCALL_OFFSETS
	.align		4
        /*0090*/ 	.byte	0x04, 0x46
        /*0092*/ 	.short	(.L_869 - .L_868)


	//   ....[0]....
.L_868:
        /*0094*/ 	.word	0x00000e90


	//   ....[1]....
        /*0098*/ 	.word	0x00001ed0


	//   ....[2]....
        /*009c*/ 	.word	0x00002e50


	//   ....[3]....
        /*00a0*/ 	.word	0x00003da0


	//   ....[4]....
        /*00a4*/ 	.word	0x0000b360


	//   ....[5]....
        /*00a8*/ 	.word	0x0000c530


	//   ....[6]....
        /*00ac*/ 	.word	0x0000d910


	//   ....[7]....
        /*00b0*/ 	.word	0x0000ecd0


	//----- nvinfo : EIATTR_EXIT_INSTR_OFFSETS
	.align		4
.L_869:
        /*00b4*/ 	.byte	0x04, 0x1c
        /*00b6*/ 	.short	(.L_871 - .L_870)


	//   ....[0]....
.L_870:
        /*00b8*/ 	.word	0x0000dd60


	//   ....[1]....
        /*00bc*/ 	.word	0x0000dea0


	//   ....[2]....
        /*00c0*/ 	.word	0x0000dee0


	//   ....[3]....
        /*00c4*/ 	.word	0x0000df70


	//   ....[4]....
        /*00c8*/ 	.word	0x0000dfa0


	//   ....[5]....
        /*00cc*/ 	.word	0x0000dfd0


	//   ....[6]....
        /*00d0*/ 	.word	0x0000e0e0


	//   ....[7]....
        /*00d4*/ 	.word	0x0000e1a0


	//   ....[8]....
        /*00d8*/ 	.word	0x0000e2c0


	//   ....[9]....
        /*00dc*/ 	.word	0x0000e390


	//   ....[10]....
        /*00e0*/ 	.word	0x0000e3b0


	//   ....[11]....
        /*00e4*/ 	.word	0x0000e480


	//   ....[12]....
        /*00e8*/ 	.word	0x0000e670


	//   ....[13]....
        /*00ec*/ 	.word	0x0000e860


	//   ....[14]....
        /*00f0*/ 	.word	0x0000ea40


	//   ....[15]....
        /*00f4*/ 	.word	0x0000ea70


	//   ....[16]....
        /*00f8*/ 	.word	0x0000eaa0


	//   ....[17]....
        /*00fc*/ 	.word	0x0000eb40


	//   ....[18]....
        /*0100*/ 	.word	0x0000eb70


	//   ....[19]....
        /*0104*/ 	.word	0x0000ece0


	//   ....[20]....
        /*0108*/ 	.word	0x0000ee70


	//   ....[21]....
        /*010c*/ 	.word	0x0000f030


	//   ....[22]....
        /*0110*/ 	.word	0x0000f0f0


	//----- nvinfo : EIATTR_MAX_THREADS
	.align		4
.L_871:
        /*0114*/ 	.byte	0x04, 0x05
        /*0116*/ 	.short	(.L_873 - .L_872)
.L_872:
        /*0118*/ 	.word	0x00000080
        /*011c*/ 	.word	0x00000001
        /*0120*/ 	.word	0x00000001


	//----- nvinfo : EIATTR_CRS_STACK_SIZE
	.align		4
.L_873:
        /*0124*/ 	.byte	0x04, 0x1e
        /*0126*/ 	.short	(.L_875 - .L_874)
.L_874:
        /*0128*/ 	.word	0x00000000


	//----- nvinfo : EIATTR_CBANK_PARAM_SIZE
	.align		4
.L_875:
        /*012c*/ 	.byte	0x03, 0x19
        /*012e*/ 	.short	0x002c


	//----- nvinfo : EIATTR_PARAM_CBANK
	.align		4
        /*0130*/ 	.byte	0x04, 0x0a
        /*0132*/ 	.short	(.L_877 - .L_876)
	.align		4
.L_876:
        /*0134*/ 	.word	index@(.nv.constant0._ZN2at6native27unrolled_elementwise_kernelIZZZNS0_17acosh_kernel_cudaERNS_18TensorIteratorBaseEENKUlvE0_clEvENKUlvE_clEvEUldE_St5arrayIPcLm2EELi4E23TrivialOffsetCalculatorILi1EjESB_NS0_6memory12LoadWithCastILi1EEENSC_13StoreWithCastILi1EEEEEviT_T0_T2_T3_T4_T5_)
        /*0138*/ 	.short	0x0380
        /*013a*/ 	.short	0x002c


	//----- nvinfo : EIATTR_SW_WAR
	.align		4
.L_877:
        /*013c*/ 	.byte	0x04, 0x36
        /*013e*/ 	.short	(.L_879 - .L_878)
.L_878:
        /*0140*/ 	.word	0x00000008
.L_879:


//--------------------- .nv.info._ZN2at6native18elementwise_kernelILi128ELi2EZNS0_22gpu_kernel_impl_nocastIZZZNS0_17acosh_kernel_cudaERNS_18TensorIteratorBaseEENKUlvE0_clEvENKUlvE_clEvEUldE_EEvS4_RKT_EUliE_EEviT1_ --------------------------
	.section	.nv.info._ZN2at6native18elementwise_kernelILi128ELi2EZNS0_22gpu_kernel_impl_nocastIZZZNS0_17acosh_kernel_cudaERNS_18TensorIteratorBaseEENKUlvE0_clEvENKUlvE_clEvEUldE_EEvS4_RKT_EUliE_EEviT1_,"",@"SHT_CUDA_INFO"
	.sectionflags	@""
	.align	4


	//----- nvinfo : EIATTR_CUDA_API_VERSION
	.align		4
        /*0000*/ 	.byte	0x04, 0x37
        /*0002*/ 	.short	(.L_881 - .L_880)
.L_880:
        /*0004*/ 	.word	0x00000082


	//----- nvinfo : EIATTR_KPARAM_INFO
	.align		4
.L_881:
        /*0008*/ 	.byte	0x04, 0x17
        /*000a*/ 	.short	(.L_883 - .L_882)
.L_882:
        /*000c*/ 	.word	0x00000000
        /*0010*/ 	.short	0x0001
        /*0012*/ 	.short	0x0008
        /*0014*/ 	.byte	0x00, 0xf0, 0x61, 0x08


	//----- nvinfo : EIATTR_KPARAM_INFO
	.align		4
.L_883:
        /*0018*/ 	.byte	0x04, 0x17
        /*001a*/ 	.short	(.L_885 - .L_884)
.L_884:
        /*001c*/ 	.word	0x00000000
        /*0020*/ 	.short	0x0000
        /*0022*/ 	.short	0x0000
        /*0024*/ 	.byte	0x00, 0xf0, 0x11, 0x00


	//----- nvinfo : EIATTR_SPARSE_MMA_MASK
	.align		4
.L_885:
        /*0028*/ 	.byte	0x03, 0x50
        /*002a*/ 	.short	0x0000


	//----- nvinfo : EIATTR_MAXREG_COUNT
	.align		4
        /*002c*/ 	.byte	0x03, 0x1b
        /*002e*/ 	.short	0x0080


	//----- nvinfo : EIATTR_MERCURY_ISA_VERSION
	.align		4
        /*0030*/ 	.byte	0x03, 0x5f
        /*0032*/ 	.short	0x0101


	//----- nvinfo : EIATTR_VRC_CTA_INIT_COUNT
	.align		4
        /*0034*/ 	.byte	0x02, 0x4a
	.zero		1
	.zero		1


	//----- nvinfo : EIATTR_EXIT_INSTR_OFFSETS
	.align		4
        /*0038*/ 	.byte	0x04, 0x1c
        /*003a*/ 	.short	(.L_887 - .L_886)


	//   ....[0]....
.L_886:
        /*003c*/ 	.word	0x00001980


	//   ....[1]....
        /*0040*/ 	.word	0x00003200


	//   ....[2]....
        /*0044*/ 	.word	0x00005e60


	//   ....[3]....
        /*0048*/ 	.word	0x00008a00


	//----- nvinfo : EIATTR_MAX_THREADS
	.align		4
.L_887:
        /*004c*/ 	.byte	0x04, 0x05
        /*004e*/ 	.short	(.L_889 - .L_888)
.L_888:
        /*0050*/ 	.word	0x00000080
        /*0054*/ 	.word	0x00000001
        /*0058*/ 	.word	0x00000001


	//----- nvinfo : EIATTR_CRS_STACK_SIZE
	.align		4
.L_889:
        /*005c*/ 	.byte	0x04, 0x1e
        /*005e*/ 	.short	(.L_891 - .L_890)
.L_890:
        /*0060*/ 	.word	0x00000000


	//----- nvinfo : EIATTR_CBANK_PARAM_SIZE
	.align		4
.L_891:
        /*0064*/ 	.byte	0x03, 0x19
        /*0066*/ 	.short	0x0220


	//----- nvinfo : EIATTR_PARAM_CBANK
	.align		4
        /*0068*/ 	.byte	0x04, 0x0a
        /*006a*/ 	.short	(.L_893 - .L_892)
	.align		4
.L_892:
        /*006c*/ 	.word	index@(.nv.constant0._ZN2at6native18elementwise_kernelILi128ELi2EZNS0_22gpu_kernel_impl_nocastIZZZNS0_17acosh_kernel_cudaERNS_18TensorIteratorBaseEENKUlvE0_clEvENKUlvE_clEvEUldE_EEvS4_RKT_EUliE_EEviT1_)
        /*0070*/ 	.short	0x0380
        /*0072*/ 	.short	0x0220


	//----- nvinfo : EIATTR_SW_WAR
	.align		4
.L_893:
        /*0074*/ 	.byte	0x04, 0x36
        /*0076*/ 	.short	(.L_895 - .L_894)
.L_894:
        /*0078*/ 	.word	0x00000008
.L_895:


//--------------------- .nv.info._ZN2at6native27unrolled_elementwise_kernelIZZZNS0_17acosh_kernel_cudaERNS_18TensorIteratorBaseEENKUlvE0_clEvENKUlvE_clEvEUldE_St5arrayIPcLm2EELi4E23TrivialOffsetCalculatorILi1EjESB_NS0_6memory15LoadWithoutCastENSC_16StoreWithoutCastEEEviT_T0_T2_T3_T4_T5_ --------------------------
	.section	.nv.info._ZN2at6native27unrolled_elementwise_kernelIZZZNS0_17acosh_kernel_cudaERNS_18TensorIteratorBaseEENKUlvE0_clEvENKUlvE_clEvEUldE_St5arrayIPcLm2EELi4E23TrivialOffsetCalculatorILi1EjESB_NS0_6memory15LoadWithoutCastENSC_16StoreWithoutCastEEEviT_T0_T2_T3_T4_T5_,"",@"SHT_CUDA_INFO"
	.sectionflags	@""
	.align	4


	//----- nvinfo : EIATTR_CUDA_API_VERSION
	.align		4
        /*0000*/ 	.byte	0x04, 0x37
        /*0002*/ 	.short	(.L_897 - .L_896)
.L_896:
        /*0004*/ 	.word	0x00000082


	//----- nvinfo : EIATTR_KPARAM_INFO
	.align		4
.L_897:
        /*0008*/ 	.byte	0x04, 0x17
        /*000a*/ 	.short	(.L_899 - .L_898)
.L_898:
        /*000c*/ 	.word	0x00000000
        /*0010*/ 	.short	0x0006
        /*0012*/ 	.short	0x001b
        /*0014*/ 	.byte	0x00, 0xf0, 0x05, 0x00


	//----- nvinfo : EIATTR_KPARAM_INFO
	.align		4
.L_899:
        /*0018*/ 	.byte	0x04, 0x17
        /*001a*/ 	.short	(.L_901 - .L_900)
.L_900:
        /*001c*/ 	.word	0x00000000
        /*0020*/ 	.short	0x0005
        /*0022*/ 	.short	0x001a
        /*0024*/ 	.byte	0x00, 0xf0, 0x05, 0x00


	//----- nvinfo : EIATTR_KPARAM_INFO
	.align		4
.L_901:
        /*0028*/ 	.byte	0x04, 0x17
        /*002a*/ 	.short	(.L_903 - .L_902)
.L_902:
        /*002c*/ 	.word	0x00000000
        /*0030*/ 	.short	0x0004
        /*0032*/ 	.short	0x0019
        /*0034*/ 	.byte	0x00, 0xf0, 0x05, 0x00


	//----- nvinfo : EIATTR_KPARAM_INFO
	.align		4
.L_903:
        /*0038*/ 	.byte	0x04, 0x17
        /*003a*/ 	.short	(.L_905 - .L_904)
.L_904:
        /*003c*/ 	.word	0x00000000
        /*0040*/ 	.short	0x0003
        /*0042*/ 	.short	0x0018
        /*0044*/ 	.byte	0x00, 0xf0, 0x05, 0x00


	//----- nvinfo : EIATTR_KPARAM_INFO
	.align		4
.L_905:
        /*0048*/ 	.byte	0x04, 0x17
        /*004a*/ 	.short	(.L_907 - .L_906)
.L_906:
        /*004c*/ 	.word	0x00000000
        /*0050*/ 	.short	0x0002
        /*0052*/ 	.short	0x0008
        /*0054*/ 	.byte	0x00, 0xf0, 0x41, 0x00


	//----- nvinfo : EIATTR_KPARAM_INFO
	.align		4
.L_907:
        /*0058*/ 	.byte	0x04, 0x17
        /*005a*/ 	.short	(.L_909 - .L_908)
.L_908:
        /*005c*/ 	.word	0x00000000
        /*0060*/ 	.short	0x0001
        /*0062*/ 	.short	0x0004
        /*0064*/ 	.byte	0x00, 0xf0, 0x05, 0x00


	//----- nvinfo : EIATTR_KPARAM_INFO
	.align		4
.L_909:
        /*0068*/ 	.byte	0x04, 0x17
        /*006a*/ 	.short	(.L_911 - .L_910)
.L_910:
        /*006c*/ 	.word	0x00000000
        /*0070*/ 	.short	0x0000
        /*0072*/ 	.short	0x0000
        /*0074*/ 	.byte	0x00, 0xf0, 0x11, 0x00


	//----- nvinfo : EIATTR_SPARSE_MMA_MASK
	.align		4
.L_911:
        /*0078*/ 	.byte	0x03, 0x50
        /*007a*/ 	.short	0x0000


	//----- nvinfo : EIATTR_MAXREG_COUNT
	.align		4
        /*007c*/ 	.byte	0x03, 0x1b
        /*007e*/ 	.short	0x00ff


	//----- nvinfo : EIATTR_MERCURY_ISA_VERSION
	.align		4
        /*0080*/ 	.byte	0x03, 0x5f
        /*0082*/ 	.short	0x0101


	//----- nvinfo : EIATTR_VRC_CTA_INIT_COUNT
	.align		4
        /*0084*/ 	.byte	0x02, 0x4a
	.zero		1
	.zero		1


	//----- nvinfo : EIATTR_EXIT_INSTR_OFFSETS
	.align		4
        /*0088*/ 	.byte	0x04, 0x1c
        /*008a*/ 	.short	(.L_913 - .L_912)


	//   ....[0]....
.L_912:
        /*008c*/ 	.word	0x00006640


	//   ....[1]....
        /*0090*/ 	.word	0x000066a0


	//----- nvinfo : EIATTR_MAX_THREADS
	.align		4
.L_913:
        /*0094*/ 	.byte	0x04, 0x05
        /*0096*/ 	.short	(.L_915 - .L_914)
.L_914:
        /*0098*/ 	.word	0x00000080
        /*009c*/ 	.word	0x00000001
        /*00a0*/ 	.word	0x00000001


	//----- nvinfo : EIATTR_CRS_STACK_SIZE
	.align		4
.L_915:
        /*00a4*/ 	.byte	0x04, 0x1e
        /*00a6*/ 	.short	(.L_917 - .L_916)
.L_916:
        /*00a8*/ 	.word	0x00000000


	//----- nvinfo : EIATTR_CBANK_PARAM_SIZE
	.align		4
.L_917:
        /*00ac*/ 	.byte	0x03, 0x19
        /*00ae*/ 	.short	0x001c


	//----- nvinfo : EIATTR_PARAM_CBANK
	.align		4
        /*00b0*/ 	.byte	0x04, 0x0a
        /*00b2*/ 	.short	(.L_919 - .L_918)
	.align		4
.L_918:
        /*00b4*/ 	.word	index@(.nv.constant0._ZN2at6native27unrolled_elementwise_kernelIZZZNS0_17acosh_kernel_cudaERNS_18TensorIteratorBaseEENKUlvE0_clEvENKUlvE_clEvEUldE_St5arrayIPcLm2EELi4E23TrivialOffsetCalculatorILi1EjESB_NS0_6memory15LoadWithoutCastENSC_16StoreWithoutCastEEEviT_T0_T2_T3_T4_T5_)
        /*00b8*/ 	.short	0x0380
        /*00ba*/ 	.short	0x001c


	//----- nvinfo : EIATTR_SW_WAR
	.align		4
.L_919:
        /*00bc*/ 	.byte	0x04, 0x36
        /*00be*/ 	.short	(.L_921 - .L_920)
.L_920:
        /*00c0*/ 	.word	0x00000008
.L_921:


//--------------------- .nv.info._ZN2at6native29vectorized_elementwise_kernelILi2EZZZNS0_17acosh_kernel_cudaERNS_18TensorIteratorBaseEENKUlvE0_clEvENKUlvE_clEvEUldE_St5arrayIPcLm2EEEEviT0_T1_ --------------------------
	.section	.nv.info._ZN2at6native29vectorized_elementwise_kernelILi2EZZZNS0_17acosh_kernel_cudaERNS_18TensorIteratorBaseEENKUlvE0_clEvENKUlvE_clEvEUldE_St5arrayIPcLm2EEEEviT0_T1_,"",@"SHT_CUDA_INFO"
	.sectionflags	@""
	.align	4


	//----- nvinfo : EIATTR_CUDA_API_VERSION
	.align		4
        /*0000*/ 	.byte	0x04, 0x37
        /*0002*/ 	.short	(.L_923 - .L_922)
.L_922:
        /*0004*/ 	.word	0x00000082


	//----- nvinfo : EIATTR_KPARAM_INFO
	.align		4
.L_923:
        /*0008*/ 	.byte	0x04, 0x17
        /*000a*/ 	.short	(.L_925 - .L_924)
.L_924:
        /*000c*/ 	.word	0x00000000
        /*0010*/ 	.short	0x0002
        /*0012*/ 	.short	0x0008
        /*0014*/ 	.byte	0x00, 0xf0, 0x41, 0x00


	//----- nvinfo : EIATTR_KPARAM_INFO
	.align		4
.L_925:
        /*0018*/ 	.byte	0x04, 0x17
        /*001a*/ 	.short	(.L_927 - .L_926)
.L_926:
        /*001c*/ 	.word	0x00000000
        /*0020*/ 	.short	0x0001
        /*0022*/ 	.short	0x0004
        /*0024*/ 	.byte	0x00, 0xf0, 0x05, 0x00


	//----- nvinfo : EIATTR_KPARAM_INFO
	.align		4
.L_927:
        /*0028*/ 	.byte	0x04, 0x17
        /*002a*/ 	.short	(.L_929 - .L_928)
.L_928:
        /*002c*/ 	.word	0x00000000
        /*0030*/ 	.short	0x0000
        /*0032*/ 	.short	0x0000
        /*0034*/ 	.byte	0x00, 0xf0, 0x11, 0x00


	//----- nvinfo : EIATTR_SPARSE_MMA_MASK
	.align		4
.L_929:
        /*0038*/ 	.byte	0x03, 0x50
        /*003a*/ 	.short	0x0000


	//----- nvinfo : EIATTR_MAXREG_COUNT
	.align		4
        /*003c*/ 	.byte	0x03, 0x1b
        /*003e*/ 	.short	0x00ff


	//----- nvinfo : EIATTR_MERCURY_ISA_VERSION
	.align		4
        /*0040*/ 	.byte	0x03, 0x5f
        /*0042*/ 	.short	0x0101


	//----- nvinfo : EIATTR_VRC_CTA_INIT_COUNT
	.align		4
        /*0044*/ 	.byte	0x02, 0x4a
	.zero		1
	.zero		1


	//----- nvinfo : EIATTR_EXIT_INSTR_OFFSETS
	.align		4
        /*0048*/ 	.byte	0x04, 0x1c
        /*004a*/ 	.short	(.L_931 - .L_930)


	//   ....[0]....
.L_930:
        /*004c*/ 	.word	0x0000cc40


	//   ....[1]....
        /*0050*/ 	.word	0x0000cc90


	//   ....[2]....
        /*0054*/ 	.word	0x000190b0


	//----- nvinfo : EIATTR_MAX_THREADS
	.align		4
.L_931:
        /*0058*/ 	.byte	0x04, 0x05
        /*005a*/ 	.short	(.L_933 - .L_932)
.L_932:
        /*005c*/ 	.word	0x00000080
        /*0060*/ 	.word	0x00000001
        /*0064*/ 	.word	0x00000001


	//----- nvinfo : EIATTR_CRS_STACK_SIZE
	.align		4
.L_933:
        /*0068*/ 	.byte	0x04, 0x1e
        /*006a*/ 	.short	(.L_935 - .L_934)
.L_934:
        /*006c*/ 	.word	0x00000000


	//----- nvinfo : EIATTR_CBANK_PARAM_SIZE
	.align		4
.L_935:
        /*0070*/ 	.byte	0x03, 0x19
        /*0072*/ 	.short	0x0018


	//----- nvinfo : EIATTR_PARAM_CBANK
	.align		4
        /*0074*/ 	.byte	0x04, 0x0a
        /*0076*/ 	.short	(.L_937 - .L_936)
	.align		4
.L_936:
        /*0078*/ 	.word	index@(.nv.constant0._ZN2at6native29vectorized_elementwise_kernelILi2EZZZNS0_17acosh_kernel_cudaERNS_18TensorIteratorBaseEENKUlvE0_clEvENKUlvE_clEvEUldE_St5arrayIPcLm2EEEEviT0_T1_)
        /*007c*/ 	.short	0x0380
        /*007e*/ 	.short	0x0018


	//----- nvinfo : EIATTR_SW_WAR
	.align		4
.L_937:
        /*0080*/ 	.byte	0x04, 0x36
        /*0082*/ 	.short	(.L_939 - .L_938)
.L_938:
        /*0084*/ 	.word	0x00000008
.L_939:


//--------------------- .nv.info._ZN2at6native29vectorized_elementwise_kernelILi4EZZZNS0_17acosh_kernel_cudaERNS_18TensorIteratorBaseEENKUlvE0_clEvENKUlvE_clEvEUldE_St5arrayIPcLm2EEEEviT0_T1_ --------------------------
	.section	.nv.info._ZN2at6native29vectorized_elementwise_kernelILi4EZZZNS0_17acosh_kernel_cudaERNS_18TensorIteratorBaseEENKUlvE0_clEvENKUlvE_clEvEUldE_St5arrayIPcLm2EEEEviT0_T1_,"",@"SHT_CUDA_INFO"
	.sectionflags	@""
	.align	4


	//----- nvinfo : EIATTR_CUDA_API_VERSION
	.align		4
        /*0000*/ 	.byte	0x04, 0x37
        /*0002*/ 	.short	(.L_941 - .L_940)
.L_940:
        /*0004*/ 	.word	0x00000082


	//----- nvinfo : EIATTR_KPARAM_INFO
	.align		4
.L_941:
        /*0008*/ 	.byte	0x04, 0x17
        /*000a*/ 	.short	(.L_943 - .L_942)
.L_942:
        /*000c*/ 	.word	0x00000000
        /*0010*/ 	.short	0x0002
        /*0012*/ 	.short	0x0008
        /*0014*/ 	.byte	0x00, 0xf0, 0x41, 0x00


	//----- nvinfo : EIATTR_KPARAM_INFO
	.align		4
.L_943:
        /*0018*/ 	.byte	0x04, 0x17
        /*001a*/ 	.short	(.L_945 - .L_944)
.L_944:
        /*001c*/ 	.word	0x00000000
        /*0020*/ 	.short	0x0001
        /*0022*/ 	.short	0x0004
        /*0024*/ 	.byte	0x00, 0xf0, 0x05, 0x00


	//----- nvinfo : EIATTR_KPARAM_INFO
	.align		4
.L_945:
        /*0028*/ 	.byte	0x04, 0x17
        /*002a*/ 	.short	(.L_947 - .L_946)
.L_946:
        /*002c*/ 	.word	0x00000000
        /*0030*/ 	.short	0x0000
        /*0032*/ 	.short	0x0000
        /*0034*/ 	.byte	0x00, 0xf0, 0x11, 0x00


	//----- nvinfo : EIATTR_SPARSE_MMA_MASK
	.align		4
.L_947:
        /*0038*/ 	.byte	0x03, 0x50
        /*003a*/ 	.short	0x0000


	//----- nvinfo : EIATTR_MAXREG_COUNT
	.align		4
        /*003c*/ 	.byte	0x03, 0x1b
        /*003e*/ 	.short	0x00ff


	//----- nvinfo : EIATTR_MERCURY_ISA_VERSION
	.align		4
        /*0040*/ 	.byte	0x03, 0x5f
        /*0042*/ 	.short	0x0101


	//----- nvinfo : EIATTR_VRC_CTA_INIT_COUNT
	.align		4
        /*0044*/ 	.byte	0x02, 0x4a
	.zero		1
	.zero		1


	//----- nvinfo : EIATTR_EXIT_INSTR_OFFSETS
	.align		4
        /*0048*/ 	.byte	0x04, 0x1c
        /*004a*/ 	.short	(.L_949 - .L_948)


	//   ....[0]....
.L_948:
        /*004c*/ 	.word	0x0000cc40


	//   ....[1]....
        /*0050*/ 	.word	0x0000cc90


	//   ....[2]....
        /*0054*/ 	.word	0x00019070


	//----- nvinfo : EIATTR_MAX_THREADS
	.align		4
.L_949:
        /*0058*/ 	.byte	0x04, 0x05
        /*005a*/ 	.short	(.L_951 - .L_950)
.L_950:
        /*005c*/ 	.word	0x00000080
        /*0060*/ 	.word	0x00000001
        /*0064*/ 	.word	0x00000001


	//----- nvinfo : EIATTR_CRS_STACK_SIZE
	.align		4
.L_951:
        /*0068*/ 	.byte	0x04, 0x1e
        /*006a*/ 	.short	(.L_953 - .L_952)
.L_952:
        /*006c*/ 	.word	0x00000000


	//----- nvinfo : EIATTR_CBANK_PARAM_SIZE
	.align		4
.L_953:
        /*0070*/ 	.byte	0x03, 0x19
        /*0072*/ 	.short	0x0018


	//----- nvinfo : EIATTR_PARAM_CBANK
	.align		4
        /*0074*/ 	.byte	0x04, 0x0a
        /*0076*/ 	.short	(.L_955 - .L_954)
	.align		4
.L_954:
        /*0078*/ 	.word	index@(.nv.constant0._ZN2at6native29vectorized_elementwise_kernelILi4EZZZNS0_17acosh_kernel_cudaERNS_18TensorIteratorBaseEENKUlvE0_clEvENKUlvE_clEvEUldE_St5arrayIPcLm2EEEEviT0_T1_)
        /*007c*/ 	.short	0x0380
        /*007e*/ 	.short	0x0018


	//----- nvinfo : EIATTR_SW_WAR
	.align		4
.L_955:
        /*0080*/ 	.byte	0x04, 0x36
        /*0082*/ 	.short	(.L_957 - .L_956)
.L_956:
        /*0084*/ 	.word	0x00000008
.L_957:


//--------------------- .nv.info._ZN2at6native29vectorized_elementwise_kernelILi8EZZZNS0_17acosh_kernel_cudaERNS_18TensorIteratorBaseEENKUlvE0_clEvENKUlvE_clEvEUldE_St5arrayIPcLm2EEEEviT0_T1_ --------------------------
	.section	.nv.info._ZN2at6native29vectorized_elementwise_kernelILi8EZZZNS0_17acosh_kernel_cudaERNS_18TensorIteratorBaseEENKUlvE0_clEvENKUlvE_clEvEUldE_St5arrayIPcLm2EEEEviT0_T1_,"",@"SHT_CUDA_INFO"
	.sectionflags	@""
	.align	4


	//----- nvinfo : EIATTR_CUDA_API_VERSION
	.align		4
        /*0000*/ 	.byte	0x04, 0x37
        /*0002*/ 	.short	(.L_959 - .L_958)
.L_958:
        /*0004*/ 	.word	0x00000082


	//----- nvinfo : EIATTR_KPARAM_INFO
	.align		4
.L_959:
        /*0008*/ 	.byte	0x04, 0x17
        /*000a*/ 	.short	(.L_961 - .L_960)
.L_960:
        /*000c*/ 	.word	0x00000000
        /*0010*/ 	.short	0x0002
        /*0012*/ 	.short	0x0008
        /*0014*/ 	.byte	0x00, 0xf0, 0x41, 0x00


	//----- nvinfo : EIATTR_KPARAM_INFO
	.align		4
.L_961:
        /*0018*/ 	.byte	0x04, 0x17
        /*001a*/ 	.short	(.L_963 - .L_962)
.L_962:
        /*001c*/ 	.word	0x00000000
        /*0020*/ 	.short	0x0001
        /*0022*/ 	.short	0x0004
        /*0024*/ 	.byte	0x00, 0xf0, 0x05, 0x00


	//----- nvinfo : EIATTR_KPARAM_INFO
	.align		4
.L_963:
        /*0028*/ 	.byte	0x04, 0x17
        /*002a*/ 	.short	(.L_965 - .L_964)
.L_964:
        /*002c*/ 	.word	0x00000000
        /*0030*/ 	.short	0x0000
        /*0032*/ 	.short	0x0000
        /*0034*/ 	.byte	0x00, 0xf0, 0x11, 0x00


	//----- nvinfo : EIATTR_SPARSE_MMA_MASK
	.align		4
.L_965:
        /*0038*/ 	.byte	0x03, 0x50
        /*003a*/ 	.short	0x0000


	//----- nvinfo : EIATTR_MAXREG_COUNT
	.align		4
        /*003c*/ 	.byte	0x03, 0x1b
        /*003e*/ 	.short	0x00ff


	//----- nvinfo : EIATTR_MERCURY_ISA_VERSION
	.align		4
        /*0040*/ 	.byte	0x03, 0x5f
        /*0042*/ 	.short	0x0101


	//----- nvinfo : EIATTR_VRC_CTA_INIT_COUNT
	.align		4
        /*0044*/ 	.byte	0x02, 0x4a
	.zero		1
	.zero		1


	//----- nvinfo : EIATTR_EXIT_INSTR_OFFSETS
	.align		4
        /*0048*/ 	.byte	0x04, 0x1c
        /*004a*/ 	.short	(.L_967 - .L_966)


	//   ....[0]....
.L_966:
        /*004c*/ 	.word	0x00000010


	//----- nvinfo : EIATTR_MAX_THREADS
	.align		4
.L_967:
        /*0050*/ 	.byte	0x04, 0x05
        /*0052*/ 	.short	(.L_969 - .L_968)
.L_968:
        /*0054*/ 	.word	0x00000080
        /*0058*/ 	.word	0x00000001
        /*005c*/ 	.word	0x00000001


	//----- nvinfo : EIATTR_CBANK_PARAM_SIZE
	.align		4
.L_969:
        /*0060*/ 	.byte	0x03, 0x19
        /*0062*/ 	.short	0x0018


	//----- nvinfo : EIATTR_PARAM_CBANK
	.align		4
        /*0064*/ 	.byte	0x04, 0x0a
        /*0066*/ 	.short	(.L_971 - .L_970)
	.align		4
.L_970:
        /*0068*/ 	.word	index@(.nv.constant0._ZN2at6native29vectorized_elementwise_kernelILi8EZZZNS0_17acosh_kernel_cudaERNS_18TensorIteratorBaseEENKUlvE0_clEvENKUlvE_clEvEUldE_St5arrayIPcLm2EEEEviT0_T1_)
        /*006c*/ 	.short	0x0380
        /*006e*/ 	.short	0x0018


	//----- nvinfo : EIATTR_SW_WAR
	.align		4
.L_971:
        /*0070*/ 	.byte	0x04, 0x36
        /*0072*/ 	.short	(.L_973 - .L_972)
.L_972:
        /*0074*/ 	.word	0x00000008
.L_973:


//--------------------- .nv.info._ZN2at6native18elementwise_kernelILi128ELi4EZNS0_15gpu_kernel_implIZZZNS0_17acosh_kernel_cudaERNS_18TensorIteratorBaseEENKUlvE_clEvENKUlvE1_clEvEUlN3c107complexINS7_4HalfEEEE_EEvS4_RKT_EUliE_EEviT1_ --------------------------
	.section	.nv.info._ZN2at6native18elementwise_kernelILi128ELi4EZNS0_15gpu_kernel_implIZZZNS0_17acosh_kernel_cudaERNS_18TensorIteratorBaseEENKUlvE_clEvENKUlvE1_clEvEUlN3c107complexINS7_4HalfEEEE_EEvS4_RKT_EUliE_EEviT1_,"",@"SHT_CUDA_INFO"
	.sectionflags	@""
	.align	4


	//----- nvinfo : EIATTR_CUDA_API_VERSION
	.align		4
        /*0000*/ 	.byte	0x04, 0x37
        /*0002*/ 	.short	(.L_975 - .L_974)
.L_974:
        /*0004*/ 	.word	0x00000082


	//----- nvinfo : EIATTR_KPARAM_INFO
	.align		4
.L_975:
        /*0008*/ 	.byte	0x04, 0x17
        /*000a*/ 	.short	(.L_977 - .L_976)
.L_976:
        /*000c*/ 	.word	0x00000000
        /*0010*/ 	.short	0x0001
        /*0012*/ 	.short	0x0008
        /*0014*/ 	.byte	0x00, 0xf0, 0x61, 0x08


	//----- nvinfo : EIATTR_KPARAM_INFO
	.align		4
.L_977:
        /*0018*/ 	.byte	0x04, 0x17
        /*001a*/ 	.short	(.L_979 - .L_978)
.L_978:
        /*001c*/ 	.word	0x00000000
        /*0020*/ 	.short	0x0000
        /*0022*/ 	.short	0x0000
        /*0024*/ 	.byte	0x00, 0xf0, 0x11, 0x00


	//----- nvinfo : EIATTR_SPARSE_MMA_MASK
	.align		4
.L_979:
        /*0028*/ 	.byte	0x03, 0x50
        /*002a*/ 	.short	0x0000


	//----- nvinfo : EIATTR_MAXREG_COUNT
	.align		4
        /*002c*/ 	.byte	0x03, 0x1b
        /*002e*/ 	.short	0x0080


	//----- nvinfo : EIATTR_EXTERNS
	.align		4
        /*0030*/ 	.byte	0x04, 0x0f
        /*0032*/ 	.short	(.L_981 - .L_980)


	//   ....[0]....
	.align		4
.L_980:
        /*0034*/ 	.word	index@(__assertfail)


	//----- nvinfo : EIATTR_MERCURY_ISA_VERSION
	.align		4
.L_981:
        /*0038*/ 	.byte	0x03, 0x5f
        /*003a*/ 	.short	0x0101


	//----- nvinfo : EIATTR_VRC_CTA_INIT_COUNT
	.align		4
        /*003c*/ 	.byte	0x02, 0x4a
	.zero		1
	.zero		1


	//----- nvinfo : EIATTR_SYSCALL_OFFSETS
	.align		4
        /*0040*/ 	.byte	0x04, 0x46
        /*0042*/ 	.short	(.L_983 - .L_982)


	//   ....[0]....
.L_982:
        /*0044*/ 	.word	0x00002460


	//   ....[1]....
        /*0048*/ 	.word	0x000059d0


	//   ....[2]....
        /*004c*/ 	.word	0x00007fe0


	//   ....[3]....
        /*0050*/ 	.word	0x0000b400


	//   ....[4]....
        /*0054*/ 	.word	0x0000db20


	//   ....[5]....
        /*0058*/ 	.word	0x00010f40


	//   ....[6]....
        /*005c*/ 	.word	0x00013670


	//   ....[7]....
        /*0060*/ 	.word	0x00016a50


	//----- nvinfo : EIATTR_EXIT_INSTR_OFFSETS
	.align		4
.L_983:
        /*0064*/ 	.byte	0x04, 0x1c
        /*0066*/ 	.short	(.L_985 - .L_984)


	//   ....[0]....
.L_984:
        /*0068*/ 	.word	0x00011220


	//   ....[1]....
        /*006c*/ 	.word	0x00015ea0


	//   ....[2]....
        /*0070*/ 	.word	0x00015ee0


	//   ....[3]....
        /*0074*/ 	.word	0x00015f80


	//   ....[4]....
        /*0078*/ 	.word	0x00015fc0


	//   ....[5]....
        /*007c*/ 	.word	0x00016000


	//   ....[6]....
        /*0080*/ 	.word	0x00016090


	//   ....[7]....
        /*0084*/ 	.word	0x000160b0


	//   ....[8]....
        /*0088*/ 	.word	0x00016150


	//   ....[9]....
        /*008c*/ 	.word	0x00016170


	//   ....[10]....
        /*0090*/ 	.word	0x000161c0


	//   ....[11]....
        /*0094*/ 	.word	0x000162a0


	//   ....[12]....
        /*0098*/ 	.word	0x00016410


	//   ....[13]....
        /*009c*/ 	.word	0x00016580


	//   ....[14]....
        /*00a0*/ 	.word	0x000166e0


	//   ....[15]....
        /*00a4*/ 	.word	0x00016720


	//   ....[16]....
        /*00a8*/ 	.word	0x00016760


	//   ....[17]....
        /*00ac*/ 	.word	0x00016830


	//   ....[18]....
        /*00b0*/ 	.word	0x000168f0


	//   ....[19]....
        /*00b4*/ 	.word	0x00016a60


	//   ....[20]....
        /*00b8*/ 	.word	0x00016b70


	//   ....[21]....
        /*00bc*/ 	.word	0x00016cb0


	//   ....[22]....
        /*00c0*/ 	.word	0x00016cf0


	//----- nvinfo : EIATTR_MAX_THREADS
	.align		4
.L_985:
        /*00c4*/ 	.byte	0x04, 0x05
        /*00c6*/ 	.short	(.L_987 - .L_986)
.L_986:
        /*00c8*/ 	.word	0x00000080
        /*00cc*/ 	.word	0x00000001
        /*00d0*/ 	.word	0x00000001


	//----- nvinfo : EIATTR_CRS_STACK_SIZE
	.align		4
.L_987:
        /*00d4*/ 	.byte	0x04, 0x1e
        /*00d6*/ 	.short	(.L_989 - .L_988)
.L_988:
        /*00d8*/ 	.word	0x00000000


	//----- nvinfo : EIATTR_CBANK_PARAM_SIZE
	.align		4
.L_989:
        /*00dc*/ 	.byte	0x03, 0x19
        /*00de*/ 	.short	0x0220


	//----- nvinfo : EIATTR_PARAM_CBANK
	.align		4
        /*00e0*/ 	.byte	0x04, 0x0a
        /*00e2*/ 	.short	(.L_991 - .L_990)
	.align		4
.L_990:
        /*00e4*/ 	.word	index@(.nv.constant0._ZN2at6native18elementwise_kernelILi128ELi4EZNS0_15gpu_kernel_implIZZZNS0_17acosh_kernel_cudaERNS_18TensorIteratorBaseEENKUlvE_clEvENKUlvE1_clEvEUlN3c107complexINS7_4HalfEEEE_EEvS4_RKT_EUliE_EEviT1_)
        /*00e8*/ 	.short	0x0380
        /*00ea*/ 	.short	0x0220


	//----- nvinfo : EIATTR_SW_WAR
	.align		4
.L_991:
        /*00ec*/ 	.byte	0x04, 0x36
        /*00ee*/ 	.short	(.L_993 - .L_992)
.L_992:
        /*00f0*/ 	.word	0x00000008
.L_993:


//--------------------- .nv.info._ZN2at6native27unrolled_elementwise_kernelIZZZNS0_17acosh_kernel_cudaERNS_18TensorIteratorBaseEENKUlvE_clEvENKUlvE1_clEvEUlN3c107complexINS6_4HalfEEEE_St5arrayIPcLm2EELi4E23TrivialOffsetCalculatorILi1EjESF_NS0_6memory12LoadWithCastILi1EEENSG_13StoreWithCastILi1EEEEEviT_T0_T2_T3_T4_T5_ --------------------------
	.section	.nv.info._ZN2at6native27unrolled_elementwise_kernelIZZZNS0_17acosh_kernel_cudaERNS_18TensorIteratorBaseEENKUlvE_clEvENKUlvE1_clEvEUlN3c107complexINS6_4HalfEEEE_St5arrayIPcLm2EELi4E23TrivialOffsetCalculatorILi1EjESF_NS0_6memory12LoadWithCastILi1EEENSG_13StoreWithCastILi1EEEEEviT_T0_T2_T3_T4_T5_,"",@"SHT_CUDA_INFO"
	.sectionflags	@""
	.align	4


	//----- nvinfo : EIATTR_CUDA_API_VERSION
	.align		4
        /*0000*/ 	.byte	0x04, 0x37
        /*0002*/ 	.short	(.L_995 - .L_994)
.L_994:
        /*0004*/ 	.word	0x00000082


	//----- nvinfo : EIATTR_KPARAM_INFO
	.align		4
.L_995:
        /*0008*/ 	.byte	0x04, 0x17
        /*000a*/ 	.short	(.L_997 - .L_996)
.L_996:
        /*000c*/ 	.word	0x00000000
        /*0010*/ 	.short	0x0006
        /*0012*/ 	.short	0x0024
        /*0014*/ 	.byte	0x00, 0xf0, 0x21, 0x00


	//----- nvinfo : EIATTR_KPARAM_INFO
	.align		4
.L_997:
        /*0018*/ 	.byte	0x04, 0x17
        /*001a*/ 	.short	(.L_999 - .L_998)
.L_998:
        /*001c*/ 	.word	0x00000000
        /*0020*/ 	.short	0x0005
        /*0022*/ 	.short	0x001c
        /*0024*/ 	.byte	0x00, 0xf0, 0x21, 0x00


	//----- nvinfo : EIATTR_KPARAM_INFO
	.align		4
.L_999:
        /*0028*/ 	.byte	0x04, 0x17
        /*002a*/ 	.short	(.L_1001 - .L_1000)
.L_1000:
        /*002c*/ 	.word	0x00000000
        /*0030*/ 	.short	0x0004
        /*0032*/ 	.short	0x0019
        /*0034*/ 	.byte	0x00, 0xf0, 0x05, 0x00


	//----- nvinfo : EIATTR_KPARAM_INFO
	.align		4
.L_1001:
        /*0038*/ 	.byte	0x04, 0x17
        /*003a*/ 	.short	(.L_1003 - .L_1002)
.L_1002:
        /*003c*/ 	.word	0x00000000
        /*0040*/ 	.short	0x0003
        /*0042*/ 	.short	0x0018
        /*0044*/ 	.byte	0x00, 0xf0, 0x05, 0x00


	//----- nvinfo : EIATTR_KPARAM_INFO
	.align		4
.L_1003:
        /*0048*/ 	.byte	0x04, 0x17
        /*004a*/ 	.short	(.L_1005 - .L_1004)
.L_1004:
        /*004c*/ 	.word	0x00000000
        /*0050*/ 	.short	0x0002
        /*0052*/ 	.short	0x0008
        /*0054*/ 	.byte	0x00, 0xf0, 0x41, 0x00


	//----- nvinfo : EIATTR_KPARAM_INFO
	.align		4
.L_1005:
        /*0058*/ 	.byte	0x04, 0x17
        /*005a*/ 	.short	(.L_1007 - .L_1006)
.L_1006:
        /*005c*/ 	.word	0x00000000
        /*0060*/ 	.short	0x0001
        /*0062*/ 	.short	0x0004
        /*0064*/ 	.byte	0x00, 0xf0, 0x05, 0x00


	//----- nvinfo : EIATTR_KPARAM_INFO
	.align		4
.L_1007:
        /*0068*/ 	.byte	0x04, 0x17
        /*006a*/ 	.short	(.L_1009 - .L_1008)
.L_1008:
        /*006c*/ 	.word	0x00000000
        /*0070*/ 	.short	0x0000
        /*0072*/ 	.short	0x0000
        /*0074*/ 	.byte	0x00, 0xf0, 0x11, 0x00


	//----- nvinfo : EIATTR_SPARSE_MMA_MASK
	.align		4
.L_1009:
        /*0078*/ 	.byte	0x03, 0x50
        /*007a*/ 	.short	0x0000


	//----- nvinfo : EIATTR_MAXREG_COUNT
	.align		4
        /*007c*/ 	.byte	0x03, 0x1b
        /*007e*/ 	.short	0x00ff


	//----- nvinfo : EIATTR_EXTERNS
	.align		4
        /*0080*/ 	.byte	0x04, 0x0f
        /*0082*/ 	.short	(.L_1011 - .L_1010)


	//   ....[0]....
	.align		4
.L_1010:
        /*0084*/ 	.word	index@(__assertfail)


	//----- nvinfo : EIATTR_MERCURY_ISA_VERSION
	.align		4
.L_1011:
        /*0088*/ 	.byte	0x03, 0x5f
        /*008a*/ 	.short	0x0101


	//----- nvinfo : EIATTR_VRC_CTA_INIT_COUNT
	.align		4
        /*008c*/ 	.byte	0x02, 0x4a
	.zero		1
	.zero		1


	//----- nvinfo : EIATTR_SYSCALL_OFFSETS
	.align		4
        /*0090*/ 	.byte	0x04, 0x46
        /*0092*/ 	.short	(.L_1013 - .L_1012)


	//   ....[0]....
.L_1012:
        /*0094*/ 	.word	0x00001180


	//   ....[1]....
        /*0098*/ 	.word	0x000024f0


	//   ....[2]....
        /*009c*/ 	.word	0x000037a0


	//   ....[3]....
        /*00a0*/ 	.word	0x00004a40


	//   ....[4]....
        /*00a4*/ 	.word	0x0000f580


	//   ....[5]....
        /*00a8*/ 	.word	0x00010480


	//   ....[6]....
        /*00ac*/ 	.word	0x00011470


	//   ....[7]....
        /*00b0*/ 	.word	0x00012440


	//----- nvinfo : EIATTR_EXIT_INSTR_OFFSETS
	.align		4
.L_1013:
        /*00b4*/ 	.byte	0x04, 0x1c
        /*00b6*/ 	.short	(.L_1015 - .L_1014)


	//   ....[0]....
.L_1014:
        /*00b8*/ 	.word	0x00011740


	//   ....[1]....
        /*00bc*/ 	.word	0x00011890


	//   ....[2]....
        /*00c0*/ 	.word	0x000118d0


	//   ....[3]....
        /*00c4*/ 	.word	0x00011970


	//   ....[4]....
        /*00c8*/ 	.word	0x000119b0


	//   ....[5]....
        /*00cc*/ 	.word	0x000119f0


	//   ....[6]....
        /*00d0*/ 	.word	0x00011a80


	//   ....[7]....
        /*00d4*/ 	.word	0x00011aa0


	//   ....[8]....
        /*00d8*/ 	.word	0x00011b40


	//   ....[9]....
        /*00dc*/ 	.word	0x00011b60


	//   ....[10]....
        /*00e0*/ 	.word	0x00011bb0


	//   ....[11]....
        /*00e4*/ 	.word	0x00011c90


	//   ....[12]....
        /*00e8*/ 	.word	0x00011e00


	//   ....[13]....
        /*00ec*/ 	.word	0x00011f70


	//   ....[14]....
        /*00f0*/ 	.word	0x000120d0


	//   ....[15]....
        /*00f4*/ 	.word	0x00012110


	//   ....[16]....
        /*00f8*/ 	.word	0x00012150


	//   ....[17]....
        /*00fc*/ 	.word	0x00012220


	//   ....[18]....
        /*0100*/ 	.word	0x000122e0


	//   ....[19]....
        /*0104*/ 	.word	0x00012450


	//   ....[20]....
        /*0108*/ 	.word	0x00012560


	//   ....[21]....
        /*010c*/ 	.word	0x000126a0


	//   ....[22]....
        /*0110*/ 	.word	0x000126e0


	//----- nvinfo : EIATTR_MAX_THREADS
	.align		4
.L_1015:
        /*0114*/ 	.byte	0x04, 0x05
        /*0116*/ 	.short	(.L_1017 - .L_1016)
.L_1016:
        /*0118*/ 	.word	0x00000080
        /*011c*/ 	.word	0x00000001
        /*0120*/ 	.word	0x00000001


	//----- nvinfo : EIATTR_CRS_STACK_SIZE
	.align		4
.L_1017:
        /*0124*/ 	.byte	0x04, 0x1e
        /*0126*/ 	.short	(.L_1019 - .L_1018)
.L_1018:
        /*0128*/ 	.word	0x00000000


	//----- nvinfo : EIATTR_CBANK_PARAM_SIZE
	.align		4
.L_1019:
        /*012c*/ 	.byte	0x03, 0x19
        /*012e*/ 	.short	0x002c


	//----- nvinfo : EIATTR_PARAM_CBANK
	.align		4
        /*0130*/ 	.byte	0x04, 0x0a
        /*0132*/ 	.short	(.L_1021 - .L_1020)
	.align		4
.L_1020:
        /*0134*/ 	.word	index@(.nv.constant0._ZN2at6native27unrolled_elementwise_kernelIZZZNS0_17acosh_kernel_cudaERNS_18TensorIteratorBaseEENKUlvE_clEvENKUlvE1_clEvEUlN3c107complexINS6_4HalfEEEE_St5arrayIPcLm2EELi4E23TrivialOffsetCalculatorILi1EjESF_NS0_6memory12LoadWithCastILi1EEENSG_13StoreWithCastILi1EEEEEviT_T0_T2_T3_T4_T5_)
        /*0138*/ 	.short	0x0380
        /*013a*/ 	.short	0x002c


	//----- nvinfo : EIATTR_SW_WAR
	.align		4
.L_1021:
        /*013c*/ 	.byte	0x04, 0x36
        /*013e*/ 	.short	(.L_1023 - .L_1022)
.L_1022:
        /*0140*/ 	.word	0x00000008
.L_1023:


//--------------------- .nv.info._ZN2at6native18elementwise_kernelILi128ELi2EZNS0_22gpu_kernel_impl_nocastIZZZNS0_17acosh_kernel_cudaERNS_18TensorIteratorBaseEENKUlvE_clEvENKUlvE1_clEvEUlN3c107complexINS7_4HalfEEEE_EEvS4_RKT_EUliE_EEviT1_ --------------------------
	.section	.nv.info._ZN2at6native18elementwise_kernelILi128ELi2EZNS0_22gpu_kernel_impl_nocastIZZZNS0_17acosh_kernel_cudaERNS_18TensorIteratorBaseEENKUlvE_clEvENKUlvE1_clEvEUlN3c107complexINS7_4HalfEEEE_EEvS4_RKT_EUliE_EEviT1_,"",@"SHT_CUDA_INFO"
	.sectionflags	@""
	.align	4


	//----- nvinfo : EIATTR_CUDA_API_VERSION
	.align		4
        /*0000*/ 	.byte	0x04, 0x37
        /*0002*/ 	.short	(.L_1025 - .L_1024)
.L_1024:
        /*0004*/ 	.word	0x00000082


	//----- nvinfo : EIATTR_KPARAM_INFO
	.align		4
.L_1025:
        /*0008*/ 	.byte	0x04, 0x17
        /*000a*/ 	.short	(.L_1027 - .L_1026)
.L_1026:
        /*000c*/ 	.word	0x00000000
        /*0010*/ 	.short	0x0001
        /*0012*/ 	.short	0x0008
        /*0014*/ 	.byte	0x00, 0xf0, 0x61, 0x08


	//----- nvinfo : EIATTR_KPARAM_INFO
	.align		4
.L_1027:
        /*0018*/ 	.byte	0x04, 0x17
        /*001a*/ 	.short	(.L_1029 - .L_1028)
.L_1028:
        /*001c*/ 	.word	0x00000000
        /*0020*/ 	.short	0x0000
        /*0022*/ 	.short	0x0000
        /*0024*/ 	.byte	0x00, 0xf0, 0x11, 0x00


	//----- nvinfo : EIATTR_SPARSE_MMA_MASK
	.align		4
.L_1029:
        /*0028*/ 	.byte	0x03, 0x50
        /*002a*/ 	.short	0x0000


	//----- nvinfo : EIATTR_MAXREG_COUNT
	.align		4
        /*002c*/ 	.byte	0x03, 0x1b
        /*002e*/ 	.short	0x0080


	//----- nvinfo : EIATTR_MERCURY_ISA_VERSION
	.align		4
        /*0030*/ 	.byte	0x03, 0x5f
        /*0032*/ 	.short	0x0101


	//----- nvinfo : EIATTR_VRC_CTA_INIT_COUNT
	.align		4
        /*0034*/ 	.byte	0x02, 0x4a
	.zero		1
	.zero		1


	//----- nvinfo : EIATTR_EXIT_INSTR_OFFSETS
	.align		4
        /*0038*/ 	.byte	0x04, 0x1c
        /*003a*/ 	.short	(.L_1031 - .L_1030)


	//   ....[0]....
.L_1030:
        /*003c*/ 	.word	0x00003a80


	//   ....[1]....
        /*0040*/ 	.word	0x00007480


	//----- nvinfo : EIATTR_MAX_THREADS
	.align		4
.L_1031:
        /*0044*/ 	.byte	0x04, 0x05
        /*0046*/ 	.short	(.L_1033 - .L_1032)
.L_1032:
        /*0048*/ 	.word	0x00000080
        /*004c*/ 	.word	0x00000001
        /*0050*/ 	.word	0x00000001


	//----- nvinfo : EIATTR_CRS_STACK_SIZE
	.align		4
.L_1033:
        /*0054*/ 	.byte	0x04, 0x1e
        /*0056*/ 	.short	(.L_1035 - .L_1034)
.L_1034:
        /*0058*/ 	.word	0x00000000


	//----- nvinfo : EIATTR_CBANK_PARAM_SIZE
	.align		4
.L_1035:
        /*005c*/ 	.byte	0x03, 0x19
        /*005e*/ 	.short	0x0220


	//----- nvinfo : EIATTR_PARAM_CBANK
	.align		4
        /*0060*/ 	.byte	0x04, 0x0a
        /*0062*/ 	.short	(.L_1037 - .L_1036)
	.align		4
.L_1036:
        /*0064*/ 	.word	index@(.nv.constant0._ZN2at6native18elementwise_kernelILi128ELi2EZNS0_22gpu_kernel_impl_nocastIZZZNS0_17acosh_kernel_cudaERNS_18TensorIteratorBaseEENKUlvE_clEvENKUlvE1_clEvEUlN3c107complexINS7_4HalfEEEE_EEvS4_RKT_EUliE_EEviT1_)
        /*0068*/ 	.short	0x0380
        /*006a*/ 	.short	0x0220


	//----- nvinfo : EIATTR_SW_WAR
	.align		4
.L_1037:
        /*006c*/ 	.byte	0x04, 0x36
        /*006e*/ 	.short	(.L_1039 - .L_1038)
.L_1038:
        /*0070*/ 	.word	0x00000008
.L_1039:


//--------------------- .nv.info._ZN2at6native27unrolled_elementwise_kernelIZZZNS0_17acosh_kernel_cudaERNS_18TensorIteratorBaseEENKUlvE_clEvENKUlvE1_clEvEUlN3c107complexINS6_4HalfEEEE_St5arrayIPcLm2EELi4E23TrivialOffsetCalculatorILi1EjESF_NS0_6memory15LoadWithoutCastENSG_16StoreWithoutCastEEEviT_T0_T2_T3_T4_T5_ --------------------------
	.section	.nv.info._ZN2at6native27unrolled_elementwise_kernelIZZZNS0_17acosh_kernel_cudaERNS_18TensorIteratorBaseEENKUlvE_clEvENKUlvE1_clEvEUlN3c107complexINS6_4HalfEEEE_St5arrayIPcLm2EELi4E23TrivialOffsetCalculatorILi1EjESF_NS0_6memory15LoadWithoutCastENSG_16StoreWithoutCastEEEviT_T0_T2_T3_T4_T5_,"",@"SHT_CUDA_INFO"
	.sectionflags	@""
	.align	4


	//----- nvinfo : EIATTR_CUDA_API_VERSION
	.align		4
        /*0000*/ 	.byte	0x04, 0x37
        /*0002*/ 	.short	(.L_1041 - .L_1040)
.L_1040:
        /*0004*/ 	.word	0x00000082


	//----- nvinfo : EIATTR_KPARAM_INFO
	.align		4
.L_1041:
        /*0008*/ 	.byte	0x04, 0x17
        /*000a*/ 	.short	(.L_1043 - .L_1042)
.L_1042:
        /*000c*/ 	.word	0x00000000
        /*0010*/ 	.short	0x0006
        /*0012*/ 	.short	0x001b
        /*0014*/ 	.byte	0x00, 0xf0, 0x05, 0x00


	//----- nvinfo : EIATTR_KPARAM_INFO
	.align		4
.L_1043:
        /*0018*/ 	.byte	0x04, 0x17
        /*001a*/ 	.short	(.L_1045 - .L_1044)
.L_1044:
        /*001c*/ 	.word	0x00000000
        /*0020*/ 	.short	0x0005
        /*0022*/ 	.short	0x001a
        /*0024*/ 	.byte	0x00, 0xf0, 0x05, 0x00


	//----- nvinfo : EIATTR_KPARAM_INFO
	.align		4
.L_1045:
        /*0028*/ 	.byte	0x04, 0x17
        /*002a*/ 	.short	(.L_1047 - .L_1046)
.L_1046:
        /*002c*/ 	.word	0x00000000
        /*0030*/ 	.short	0x0004
        /*0032*/ 	.short	0x0019
        /*0034*/ 	.byte	0x00, 0xf0, 0x05, 0x00


	//----- nvinfo : EIATTR_KPARAM_INFO
	.align		4
.L_1047:
        /*0038*/ 	.byte	0x04, 0x17
        /*003a*/ 	.short	(.L_1049 - .L_1048)
.L_1048:
        /*003c*/ 	.word	0x00000000
        /*0040*/ 	.short	0x0003
        /*0042*/ 	.short	0x0018
        /*0044*/ 	.byte	0x00, 0xf0, 0x05, 0x00


	//----- nvinfo : EIATTR_KPARAM_INFO
	.align		4
.L_1049:
        /*0048*/ 	.byte	0x04, 0x17
        /*004a*/ 	.short	(.L_1051 - .L_1050)
.L_1050:
        /*004c*/ 	.word	0x00000000
        /*0050*/ 	.short	0x0002
        /*0052*/ 	.short	0x0008
        /*0054*/ 	.byte	0x00, 0xf0, 0x41, 0x00


	//----- nvinfo : EIATTR_KPARAM_INFO
	.align		4
.L_1051:
        /*0058*/ 	.byte	0x04, 0x17
        /*005a*/ 	.short	(.L_1053 - .L_1052)
.L_1052:
        /*005c*/ 	.word	0x00000000
        /*0060*/ 	.short	0x0001
        /*0062*/ 	.short	0x0004
        /*0064*/ 	.byte	0x00, 0xf0, 0x05, 0x00


	//----- nvinfo : EIATTR_KPARAM_INFO
	.align		4
.L_1053:
        /*0068*/ 	.byte	0x04, 0x17
        /*006a*/ 	.short	(.L_1055 - .L_1054)
.L_1054:
        /*006c*/ 	.word	0x00000000
        /*0070*/ 	.short	0x0000
        /*0072*/ 	.short	0x0000
        /*0074*/ 	.byte	0x00, 0xf0, 0x11, 0x00


	//----- nvinfo : EIATTR_SPARSE_MMA_MASK
	.align		4
.L_1055:
        /*0078*/ 	.byte	0x03, 0x50
        /*007a*/ 	.short	0x0000


	//----- nvinfo : EIATTR_MAXREG_COUNT
	.align		4
        /*007c*/ 	.byte	0x03, 0x1b
        /*007e*/ 	.short	0x00ff


	//----- nvinfo : EIATTR_MERCURY_ISA_VERSION
	.align		4
        /*0080*/ 	.byte	0x03, 0x5f
        /*0082*/ 	.short	0x0101


	//----- nvinfo : EIATTR_VRC_CTA_INIT_COUNT
	.align		4
        /*0084*/ 	.byte	0x02, 0x4a
	.zero		1
	.zero		1


	//----- nvinfo : EIATTR_EXIT_INSTR_OFFSETS
	.align		4
        /*0088*/ 	.byte	0x04, 0x1c
        /*008a*/ 	.short	(.L_1057 - .L_1056)


	//   ....[0]....
.L_1056:
        /*008c*/ 	.word	0x00009ef0


	//   ....[1]....
        /*0090*/ 	.word	0x00009f50


	//----- nvinfo : EIATTR_MAX_THREADS
	.align		4
.L_1057:
        /*0094*/ 	.byte	0x04, 0x05
        /*0096*/ 	.short	(.L_1059 - .L_1058)
.L_1058:
        /*0098*/ 	.word	0x00000080
        /*009c*/ 	.word	0x00000001
        /*00a0*/ 	.word	0x00000001


	//----- nvinfo : EIATTR_CRS_STACK_SIZE
	.align		4
.L_1059:
        /*00a4*/ 	.byte	0x04, 0x1e
        /*00a6*/ 	.short	(.L_1061 - .L_1060)
.L_1060:
        /*00a8*/ 	.word	0x00000000


	//----- nvinfo : EIATTR_CBANK_PARAM_SIZE
	.align		4
.L_1061:
        /*00ac*/ 	.byte	0x03, 0x19
        /*00ae*/ 	.short	0x001c


	//----- nvinfo : EIATTR_PARAM_CBANK
	.align		4
        /*00b0*/ 	.byte	0x04, 0x0a
        /*00b2*/ 	.short	(.L_1063 - .L_1062)
	.align		4
.L_1062:
        /*00b4*/ 	.word	index@(.nv.constant0._ZN2at6native27unrolled_elementwise_kernelIZZZNS0_17acosh_kernel_cudaERNS_18TensorIteratorBaseEENKUlvE_clEvENKUlvE1_clEvEUlN3c107complexINS6_4HalfEEEE_St5arrayIPcLm2EELi4E23TrivialOffsetCalculatorILi1EjESF_NS0_6memory15LoadWithoutCastENSG_16StoreWithoutCastEEEviT_T0_T2_T3_T4_T5_)
        /*00b8*/ 	.short	0x0380
        /*00ba*/ 	.short	0x001c


	//----- nvinfo : EIATTR_SW_WAR
	.align		4
.L_1063:
        /*00bc*/ 	.byte	0x04, 0x36
        /*00be*/ 	.short	(.L_1065 - .L_1064)
.L_1064:
        /*00c0*/ 	.word	0x00000008
.L_1065:


//--------------------- .nv.info._ZN2at6native29vectorized_elementwise_kernelILi2EZZZNS0_17acosh_kernel_cudaERNS_18TensorIteratorBaseEENKUlvE_clEvENKUlvE1_clEvEUlN3c107complexINS6_4HalfEEEE_St5arrayIPcLm2EEEEviT0_T1_ --------------------------
	.section	.nv.info._ZN2at6native29vectorized_elementwise_kernelILi2EZZZNS0_17acosh_kernel_cudaERNS_18TensorIteratorBaseEENKUlvE_clEvENKUlvE1_clEvEUlN3c107complexINS6_4HalfEEEE_St5arrayIPcLm2EEEEviT0_T1_,"",@"SHT_CUDA_INFO"
	.sectionflags	@""
	.align	4


	//----- nvinfo : EIATTR_CUDA_API_VERSION
	.align		4
        /*0000*/ 	.byte	0x04, 0x37
        /*0002*/ 	.short	(.L_1067 - .L_1066)
.L_1066:
        /*0004*/ 	.word	0x00000082


	//----- nvinfo : EIATTR_KPARAM_INFO
	.align		4
.L_1067:
        /*0008*/ 	.byte	0x04, 0x17
        /*000a*/ 	.short	(.L_1069 - .L_1068)
.L_1068:
        /*000c*/ 	.word	0x00000000
        /*0010*/ 	.short	0x0002
        /*0012*/ 	.short	0x0008
        /*0014*/ 	.byte	0x00, 0xf0, 0x41, 0x00


	//----- nvinfo : EIATTR_KPARAM_INFO
	.align		4
.L_1069:
        /*0018*/ 	.byte	0x04, 0x17
        /*001a*/ 	.short	(.L_1071 - .L_1070)
.L_1070:
        /*001c*/ 	.word	0x00000000
        /*0020*/ 	.short	0x0001
        /*0022*/ 	.short	0x0004
        /*0024*/ 	.byte	0x00, 0xf0, 0x05, 0x00


	//----- nvinfo : EIATTR_KPARAM_INFO
	.align		4
.L_1071:
        /*0028*/ 	.byte	0x04, 0x17
        /*002a*/ 	.short	(.L_1073 - .L_1072)
.L_1072:
        /*002c*/ 	.word	0x00000000
        /*0030*/ 	.short	0x0000
        /*0032*/ 	.short	0x0000
        /*0034*/ 	.byte	0x00, 0xf0, 0x11, 0x00


	//----- nvinfo : EIATTR_SPARSE_MMA_MASK
	.align		4
.L_1073:
        /*0038*/ 	.byte	0x03, 0x50
        /*003a*/ 	.short	0x0000


	//----- nvinfo : EIATTR_MAXREG_COUNT
	.align		4
        /*003c*/ 	.byte	0x03, 0x1b
        /*003e*/ 	.short	0x00ff


	//----- nvinfo : EIATTR_MERCURY_ISA_VERSION
	.align		4
        /*0040*/ 	.byte	0x03, 0x5f
        /*0042*/ 	.short	0x0101


	//----- nvinfo : EIATTR_VRC_CTA_INIT_COUNT
	.align		4
        /*0044*/ 	.byte	0x02, 0x4a
	.zero		1
	.zero		1


	//----- nvinfo : EIATTR_EXIT_INSTR_OFFSETS
	.align		4
        /*0048*/ 	.byte	0x04, 0x1c
        /*004a*/ 	.short	(.L_1075 - .L_1074)


	//   ....[0]....
.L_1074:
        /*004c*/ 	.word	0x00013b70


	//   ....[1]....
        /*0050*/ 	.word	0x00013bd0


	//   ....[2]....
        /*0054*/ 	.word	0x00026e80


	//----- nvinfo : EIATTR_MAX_THREADS
	.align		4
.L_1075:
        /*0058*/ 	.byte	0x04, 0x05
        /*005a*/ 	.short	(.L_1077 - .L_1076)
.L_1076:
        /*005c*/ 	.word	0x00000080
        /*0060*/ 	.word	0x00000001
        /*0064*/ 	.word	0x00000001


	//----- nvinfo : EIATTR_CRS_STACK_SIZE
	.align		4
.L_1077:
        /*0068*/ 	.byte	0x04, 0x1e
        /*006a*/ 	.short	(.L_1079 - .L_1078)
.L_1078:
        /*006c*/ 	.word	0x00000000


	//----- nvinfo : EIATTR_CBANK_PARAM_SIZE
	.align		4
.L_1079:
        /*0070*/ 	.byte	0x03, 0x19
        /*0072*/ 	.short	0x0018


	//----- nvinfo : EIATTR_PARAM_CBANK
	.align		4
        /*0074*/ 	.byte	0x04, 0x0a
        /*0076*/ 	.short	(.L_1081 - .L_1080)
	.align		4
.L_1080:
        /*0078*/ 	.word	index@(.nv.constant0._ZN2at6native29vectorized_elementwise_kernelILi2EZZZNS0_17acosh_kernel_cudaERNS_18TensorIteratorBaseEENKUlvE_clEvENKUlvE1_clEvEUlN3c107complexINS6_4HalfEEEE_St5arrayIPcLm2EEEEviT0_T1_)
        /*007c*/ 	.short	0x0380
        /*007e*/ 	.short	0x0018


	//----- nvinfo : EIATTR_SW_WAR
	.align		4
.L_1081:
        /*0080*/ 	.byte	0x04, 0x36
        /*0082*/ 	.short	(.L_1083 - .L_1082)
.L_1082:
        /*0084*/ 	.word	0x00000008
.L_1083:


//--------------------- .nv.info._ZN2at6native29vectorized_elementwise_kernelILi4EZZZNS0_17acosh_kernel_cudaERNS_18TensorIteratorBaseEENKUlvE_clEvENKUlvE1_clEvEUlN3c107complexINS6_4HalfEEEE_St5arrayIPcLm2EEEEviT0_T1_ --------------------------
	.section	.nv.info._ZN2at6native29vectorized_elementwise_kernelILi4EZZZNS0_17acosh_kernel_cudaERNS_18TensorIteratorBaseEENKUlvE_clEvENKUlvE1_clEvEUlN3c107complexINS6_4HalfEEEE_St5arrayIPcLm2EEEEviT0_T1_,"",@"SHT_CUDA_INFO"
	.sectionflags	@""
	.align	4


	//----- nvinfo : EIATTR_CUDA_API_VERSION
	.align		4
        /*0000*/ 	.byte	0x04, 0x37
        /*0002*/ 	.short	(.L_1085 - .L_1084)
.L_1084:
        /*0004*/ 	.word	0x00000082


	//----- nvinfo : EIATTR_KPARAM_INFO
	.align		4
.L_1085:
        /*0008*/ 	.byte	0x04, 0x17
        /*000a*/ 	.short	(.L_1087 - .L_1086)
.L_1086:
        /*000c*/ 	.word	0x00000000
        /*0010*/ 	.short	0x0002
        /*0012*/ 	.short	0x0008
        /*0014*/ 	.byte	0x00, 0xf0, 0x41, 0x00


	//----- nvinfo : EIATTR_KPARAM_INFO
	.align		4
.L_1087:
        /*0018*/ 	.byte	0x04, 0x17
        /*001a*/ 	.short	(.L_1089 - .L_1088)
.L_1088:
        /*001c*/ 	.word	0x00000000
        /*0020*/ 	.short	0x0001
        /*0022*/ 	.short	0x0004
        /*0024*/ 	.byte	0x00, 0xf0, 0x05, 0x00


	//----- nvinfo : EIATTR_KPARAM_INFO
	.align		4
.L_1089:
        /*0028*/ 	.byte	0x04, 0x17
        /*002a*/ 	.short	(.L_1091 - .L_1090)
.L_1090:
        /*002c*/ 	.word	0x00000000
        /*0030*/ 	.short	0x0000
        /*0032*/ 	.short	0x0000
        /*0034*/ 	.byte	0x00, 0xf0, 0x11, 0x00


	//----- nvinfo : EIATTR_SPARSE_MMA_MASK
	.align		4
.L_1091:
        /*0038*/ 	.byte	0x03, 0x50
        /*003a*/ 	.short	0x0000


	//----- nvinfo : EIATTR_MAXREG_COUNT
	.align		4
        /*003c*/ 	.byte	0x03, 0x1b
        /*003e*/ 	.short	0x00ff


	//----- nvinfo : EIATTR_MERCURY_ISA_VERSION
	.align		4
        /*0040*/ 	.byte	0x03, 0x5f
        /*0042*/ 	.short	0x0101


	//----- nvinfo : EIATTR_VRC_CTA_INIT_COUNT
	.align		4
        /*0044*/ 	.byte	0x02, 0x4a
	.zero		1
	.zero		1


	//----- nvinfo : EIATTR_EXIT_INSTR_OFFSETS
	.align		4
        /*0048*/ 	.byte	0x04, 0x1c
        /*004a*/ 	.short	(.L_1093 - .L_1092)


	//   ....[0]....
.L_1092:
        /*004c*/ 	.word	0x00013bf0


	//   ....[1]....
        /*0050*/ 	.word	0x00013c50


	//   ....[2]....
        /*0054*/ 	.word	0x00026ee0


	//----- nvinfo : EIATTR_MAX_THREADS
	.align		4
.L_1093:
        /*0058*/ 	.byte	0x04, 0x05
        /*005a*/ 	.short	(.L_1095 - .L_1094)
.L_1094:
        /*005c*/ 	.word	0x00000080
        /*0060*/ 	.word	0x00000001
        /*0064*/ 	.word	0x00000001


	//----- nvinfo : EIATTR_CRS_STACK_SIZE
	.align		4
.L_1095:
        /*0068*/ 	.byte	0x04, 0x1e
        /*006a*/ 	.short	(.L_1097 - .L_1096)
.L_1096:
        /*006c*/ 	.word	0x00000000


	//----- nvinfo : EIATTR_CBANK_PARAM_SIZE
	.align		4
.L_1097:
        /*0070*/ 	.byte	0x03, 0x19
        /*0072*/ 	.short	0x0018


	//----- nvinfo : EIATTR_PARAM_CBANK
	.align		4
        /*0074*/ 	.byte	0x04, 0x0a
        /*0076*/ 	.short	(.L_1099 - .L_1098)
	.align		4
.L_1098:
        /*0078*/ 	.word	index@(.nv.constant0._ZN2at6native29vectorized_elementwise_kernelILi4EZZZNS0_17acosh_kernel_cudaERNS_18TensorIteratorBaseEENKUlvE_clEvENKUlvE1_clEvEUlN3c107complexINS6_4HalfEEEE_St5arrayIPcLm2EEEEviT0_T1_)
        /*007c*/ 	.short	0x0380
        /*007e*/ 	.short	0x0018


	//----- nvinfo : EIATTR_SW_WAR
	.align		4
.L_1099:
        /*0080*/ 	.byte	0x04, 0x36
        /*0082*/ 	.short	(.L_1101 - .L_1100)
.L_1100:
        /*0084*/ 	.word	0x00000008
.L_1101:


//--------------------- .nv.info._ZN2at6native29vectorized_elementwise_kernelILi8EZZZNS0_17acosh_kernel_cudaERNS_18TensorIteratorBaseEENKUlvE_clEvENKUlvE1_clEvEUlN3c107complexINS6_4HalfEEEE_St5arrayIPcLm2EEEEviT0_T1_ --------------------------
	.section	.nv.info._ZN2at6native29vectorized_elementwise_kernelILi8EZZZNS0_17acosh_kernel_cudaERNS_18TensorIteratorBaseEENKUlvE_clEvENKUlvE1_clEvEUlN3c107complexINS6_4HalfEEEE_St5arrayIPcLm2EEEEviT0_T1_,"",@"SHT_CUDA_INFO"
	.sectionflags	@""
	.align	4


	//----- nvinfo : EIATTR_CUDA_API_VERSION
	.align		4
        /*0000*/ 	.byte	0x04, 0x37
        /*0002*/ 	.short	(.L_1103 - .L_1102)
.L_1102:
        /*0004*/ 	.word	0x00000082


	//----- nvinfo : EIATTR_KPARAM_INFO
	.align		4
.L_1103:
        /*0008*/ 	.byte	0x04, 0x17
        /*000a*/ 	.short	(.L_1105 - .L_1104)
.L_1104:
        /*000c*/ 	.word	0x00000000
        /*0010*/ 	.short	0x0002
        /*0012*/ 	.short	0x0008
        /*0014*/ 	.byte	0x00, 0xf0, 0x41, 0x00


	//----- nvinfo : EIATTR_KPARAM_INFO
	.align		4
.L_1105:
        /*0018*/ 	.byte	0x04, 0x17
        /*001a*/ 	.short	(.L_1107 - .L_1106)
.L_1106:
        /*001c*/ 	.word	0x00000000
        /*0020*/ 	.short	0x0001
        /*0022*/ 	.short	0x0004
        /*0024*/ 	.byte	0x00, 0xf0, 0x05, 0x00


	//----- nvinfo : EIATTR_KPARAM_INFO
	.align		4
.L_1107:
        /*0028*/ 	.byte	0x04, 0x17
        /*002a*/ 	.short	(.L_1109 - .L_1108)
.L_1108:
        /*002c*/ 	.word	0x00000000
        /*0030*/ 	.short	0x0000
        /*0032*/ 	.short	0x0000
        /*0034*/ 	.byte	0x00, 0xf0, 0x11, 0x00


	//----- nvinfo : EIATTR_SPARSE_MMA_MASK
	.align		4
.L_1109:
        /*0038*/ 	.byte	0x03, 0x50
        /*003a*/ 	.short	0x0000


	//----- nvinfo : EIATTR_MAXREG_COUNT
	.align		4
        /*003c*/ 	.byte	0x03, 0x1b
        /*003e*/ 	.short	0x00ff


	//----- nvinfo : EIATTR_MERCURY_ISA_VERSION
	.align		4
        /*0040*/ 	.byte	0x03, 0x5f
        /*0042*/ 	.short	0x0101


	//----- nvinfo : EIATTR_VRC_CTA_INIT_COUNT
	.align		4
        /*0044*/ 	.byte	0x02, 0x4a
	.zero		1
	.zero		1


	//----- nvinfo : EIATTR_EXIT_INSTR_OFFSETS
	.align		4
        /*0048*/ 	.byte	0x04, 0x1c
        /*004a*/ 	.short	(.L_1111 - .L_1110)


	//   ....[0]....
.L_1110:
        /*004c*/ 	.word	0x00000010


	//----- nvinfo : EIATTR_MAX_THREADS
	.align		4
.L_1111:
        /*0050*/ 	.byte	0x04, 0x05
        /*0052*/ 	.short	(.L_1113 - .L_1112)
.L_1112:
        /*0054*/ 	.word	0x00000080
        /*0058*/ 	.word	0x00000001
        /*005c*/ 	.word	0x00000001


	//----- nvinfo : EIATTR_CBANK_PARAM_SIZE
	.align		4
.L_1113:
        /*0060*/ 	.byte	0x03, 0x19
        /*0062*/ 	.short	0x0018


	//----- nvinfo : EIATTR_PARAM_CBANK
	.align		4
        /*0064*/ 	.byte	0x04, 0x0a
        /*0066*/ 	.short	(.L_1115 - .L_1114)
	.align		4
.L_1114:
        /*0068*/ 	.word	index@(.nv.constant0._ZN2at6native29vectorized_elementwise_kernelILi8EZZZNS0_17acosh_kernel_cudaERNS_18TensorIteratorBaseEENKUlvE_clEvENKUlvE1_clEvEUlN3c107complexINS6_4HalfEEEE_St5arrayIPcLm2EEEEviT0_T1_)
        /*006c*/ 	.short	0x0380
        /*006e*/ 	.short	0x0018


	//----- nvinfo : EIATTR_SW_WAR
	.align		4
.L_1115:
        /*0070*/ 	.byte	0x04, 0x36
        /*0072*/ 	.short	(.L_1117 - .L_1116)
.L_1116:
        /*0074*/ 	.word	0x00000008
.L_1117:


//--------------------- .nv.info._ZN2at6native18elementwise_kernelILi128ELi4EZNS0_15gpu_kernel_implIZZZNS0_17acosh_kernel_cudaERNS_18TensorIteratorBaseEENKUlvE_clEvENKUlvE0_clEvEUlN3c107complexIfEEE_EEvS4_RKT_EUliE_EEviT1_ --------------------------
	.section	.nv.info._ZN2at6native18elementwise_kernelILi128ELi4EZNS0_15gpu_kernel_implIZZZNS0_17acosh_kernel_cudaERNS_18TensorIteratorBaseEENKUlvE_clEvENKUlvE0_clEvEUlN3c107complexIfEEE_EEvS4_RKT_EUliE_EEviT1_,"",@"SHT_CUDA_INFO"
	.sectionflags	@""
	.align	4


	//----- nvinfo : EIATTR_CUDA_API_VERSION
	.align		4
        /*0000*/ 	.byte	0x04, 0x37
        /*0002*/ 	.short	(.L_1119 - .L_1118)
.L_1118:
        /*0004*/ 	.word	0x00000082


	//----- nvinfo : EIATTR_KPARAM_INFO
	.align		4
.L_1119:
        /*0008*/ 	.byte	0x04, 0x17
        /*000a*/ 	.short	(.L_1121 - .L_1120)
.L_1120:
        /*000c*/ 	.word	0x00000000
        /*0010*/ 	.short	0x0001
        /*0012*/ 	.short	0x0008
        /*0014*/ 	.byte	0x00, 0xf0, 0x61, 0x08


	//----- nvinfo : EIATTR_KPARAM_INFO
	.align		4
.L_1121:
        /*0018*/ 	.byte	0x04, 0x17
        /*001a*/ 	.short	(.L_1123 - .L_1122)
.L_1122:
        /*001c*/ 	.word	0x00000000
        /*0020*/ 	.short	0x0000
        /*0022*/ 	.short	0x0000
        /*0024*/ 	.byte	0x00, 0xf0, 0x11, 0x00


	//----- nvinfo : EIATTR_SPARSE_MMA_MASK
	.align		4
.L_1123:
        /*0028*/ 	.byte	0x03, 0x50
        /*002a*/ 	.short	0x0000


	//----- nvinfo : EIATTR_MAXREG_COUNT
	.align		4
        /*002c*/ 	.byte	0x03, 0x1b
        /*002e*/ 	.short	0x0080


	//----- nvinfo : EIATTR_EXTERNS
	.align		4
        /*0030*/ 	.byte	0x04, 0x0f
        /*0032*/ 	.short	(.L_1125 - .L_1124)


	//   ....[0]....
	.align		4
.L_1124:
        /*0034*/ 	.word	index@(__assertfail)


	//----- nvinfo : EIATTR_MERCURY_ISA_VERSION
	.align		4
.L_1125:
        /*0038*/ 	.byte	0x03, 0x5f
        /*003a*/ 	.short	0x0101


	//----- nvinfo : EIATTR_VRC_CTA_INIT_COUNT
	.align		4
        /*003c*/ 	.byte	0x02, 0x4a
	.zero		1
	.zero		1


	//----- nvinfo : EIATTR_SYSCALL_OFFSETS
	.align		4
        /*0040*/ 	.byte	0x04, 0x46
        /*0042*/ 	.short	(.L_1127 - .L_1126)


	//   ....[0]....
.L_1126:
        /*0044*/ 	.word	0x000022e0


	//   ....[1]....
        /*0048*/ 	.word	0x000056e0


	//   ....[2]....
        /*004c*/ 	.word	0x00007b10


	//   ....[3]....
        /*0050*/ 	.word	0x0000adf0


	//   ....[4]....
        /*0054*/ 	.word	0x0000d330


	//   ....[5]....
        /*0058*/ 	.word	0x00010610


	//   ....[6]....
        /*005c*/ 	.word	0x00012b60


	//   ....[7]....
        /*0060*/ 	.word	0x00015e10


	//----- nvinfo : EIATTR_EXIT_INSTR_OFFSETS
	.align		4
.L_1127:
        /*0064*/ 	.byte	0x04, 0x1c
        /*0066*/ 	.short	(.L_1129 - .L_1128)


	//   ....[0]....
.L_1128:
        /*0068*/ 	.word	0x000108c0


	//   ....[1]....
        /*006c*/ 	.word	0x00015340


	//   ....[2]....
        /*0070*/ 	.word	0x00015380


	//   ....[3]....
        /*0074*/ 	.word	0x00015410


	//   ....[4]....
        /*0078*/ 	.word	0x00015440


	//   ....[5]....
        /*007c*/ 	.word	0x00015470


	//   ....[6]....
        /*0080*/ 	.word	0x000154f0


	//   ....[7]....
        /*0084*/ 	.word	0x00015520


	//   ....[8]....
        /*0088*/ 	.word	0x000155a0


	//   ....[9]....
        /*008c*/ 	.word	0x000155d0


	//   ....[10]....
        /*0090*/ 	.word	0x00015610


	//   ....[11]....
        /*0094*/ 	.word	0x000156e0


	//   ....[12]....
        /*0098*/ 	.word	0x00015840


	//   ....[13]....
        /*009c*/ 	.word	0x000159a0


	//   ....[14]....
        /*00a0*/ 	.word	0x00015af0


	//   ....[15]....
        /*00a4*/ 	.word	0x00015b20


	//   ....[16]....
        /*00a8*/ 	.word	0x00015b50


	//   ....[17]....
        /*00ac*/ 	.word	0x00015c10


	//   ....[18]....
        /*00b0*/ 	.word	0x00015cb0


	//   ....[19]....
        /*00b4*/ 	.word	0x00015e20


	//   ....[20]....
        /*00b8*/ 	.word	0x00015f20


	//   ....[21]....
        /*00bc*/ 	.word	0x00016050


	//   ....[22]....
        /*00c0*/ 	.word	0x00016080


	//----- nvinfo : EIATTR_MAX_THREADS
	.align		4
.L_1129:
        /*00c4*/ 	.byte	0x04, 0x05
        /*00c6*/ 	.short	(.L_1131 - .L_1130)
.L_1130:
        /*00c8*/ 	.word	0x00000080
        /*00cc*/ 	.word	0x00000001
        /*00d0*/ 	.word	0x00000001


	//----- nvinfo : EIATTR_CRS_STACK_SIZE
	.align		4
.L_1131:
        /*00d4*/ 	.byte	0x04, 0x1e
        /*00d6*/ 	.short	(.L_1133 - .L_1132)
.L_1132:
        /*00d8*/ 	.word	0x00000000


	//----- nvinfo : EIATTR_CBANK_PARAM_SIZE
	.align		4
.L_1133:
        /*00dc*/ 	.byte	0x03, 0x19
        /*00de*/ 	.short	0x0220


	//----- nvinfo : EIATTR_PARAM_CBANK
	.align		4
        /*00e0*/ 	.byte	0x04, 0x0a
        /*00e2*/ 	.short	(.L_1135 - .L_1134)
	.align		4
.L_1134:
        /*00e4*/ 	.word	index@(.nv.constant0._ZN2at6native18elementwise_kernelILi128ELi4EZNS0_15gpu_kernel_implIZZZNS0_17acosh_kernel_cudaERNS_18TensorIteratorBaseEENKUlvE_clEvENKUlvE0_clEvEUlN3c107complexIfEEE_EEvS4_RKT_EUliE_EEviT1_)
        /*00e8*/ 	.short	0x0380
        /*00ea*/ 	.short	0x0220


	//----- nvinfo : EIATTR_SW_WAR
	.align		4
.L_1135:
        /*00ec*/ 	.byte	0x04, 0x36
        /*00ee*/ 	.short	(.L_1137 - .L_1136)
.L_1136:
        /*00f0*/ 	.word	0x00000008
.L_1137:


//--------------------- .nv.info._ZN2at6native27unrolled_elementwise_kernelIZZZNS0_17acosh_kernel_cudaERNS_18TensorIteratorBaseEENKUlvE_clEvENKUlvE0_clEvEUlN3c107complexIfEEE_St5arrayIPcLm2EELi4E23TrivialOffsetCalculatorILi1EjESE_NS0_6memory12LoadWithCastILi1EEENSF_13StoreWithCastILi1EEEEEviT_T0_T2_T3_T4_T5_ --------------------------
	.section	.nv.info._ZN2at6native27unrolled_elementwise_kernelIZZZNS0_17acosh_kernel_cudaERNS_18TensorIteratorBaseEENKUlvE_clEvENKUlvE0_clEvEUlN3c107complexIfEEE_St5arrayIPcLm2EELi4E23TrivialOffsetCalculatorILi1EjESE_NS0_6memory12LoadWithCastILi1EEENSF_13StoreWithCastILi1EEEEEviT_T0_T2_T3_T4_T5_,"",@"SHT_CUDA_INFO"
	.sectionflags	@""
	.align	4


	//----- nvinfo : EIATTR_CUDA_API_VERSION
	.align		4
        /*0000*/ 	.byte	0x04, 0x37
        /*0002*/ 	.short	(.L_1139 - .L_1138)
.L_1138:
        /*0004*/ 	.word	0x00000082


	//----- nvinfo : EIATTR_KPARAM_INFO
	.align		4
.L_1139:
        /*0008*/ 	.byte	0x04, 0x17
        /*000a*/ 	.short	(.L_1141 - .L_1140)
.L_1140:
        /*000c*/ 	.word	0x00000000
        /*0010*/ 	.short	0x0006
        /*0012*/ 	.short	0x0024
        /*0014*/ 	.byte	0x00, 0xf0, 0x21, 0x00


	//----- nvinfo : EIATTR_KPARAM_INFO
	.align		4
.L_1141:
        /*0018*/ 	.byte	0x04, 0x17
        /*001a*/ 	.short	(.L_1143 - .L_1142)
.L_1142:
        /*001c*/ 	.word	0x00000000
        /*0020*/ 	.short	0x0005
        /*0022*/ 	.short	0x001c
        /*0024*/ 	.byte	0x00, 0xf0, 0x21, 0x00


	//----- nvinfo : EIATTR_KPARAM_INFO
	.align		4
.L_1143:
        /*0028*/ 	.byte	0x04, 0x17
        /*002a*/ 	.short	(.L_1145 - .L_1144)
.L_1144:
        /*002c*/ 	.word	0x00000000
        /*0030*/ 	.short	0x0004
        /*0032*/ 	.short	0x0019
        /*0034*/ 	.byte	0x00, 0xf0, 0x05, 0x00


	//----- nvinfo : EIATTR_KPARAM_INFO
	.align		4
.L_1145:
        /*0038*/ 	.byte	0x04, 0x17
        /*003a*/ 	.short	(.L_1147 - .L_1146)
.L_1146:
        /*003c*/ 	.word	0x00000000
        /*0040*/ 	.short	0x0003
        /*0042*/ 	.short	0x0018
        /*0044*/ 	.byte	0x00, 0xf0, 0x05, 0x00


	//----- nvinfo : EIATTR_KPARAM_INFO
	.align		4
.L_1147:
        /*0048*/ 	.byte	0x04, 0x17
        /*004a*/ 	.short	(.L_1149 - .L_1148)
.L_1148:
        /*004c*/ 	.word	0x00000000
        /*0050*/ 	.short	0x0002
        /*0052*/ 	.short	0x0008
        /*0054*/ 	.byte	0x00, 0xf0, 0x41, 0x00


	//----- nvinfo : EIATTR_KPARAM_INFO
	.align		4
.L_1149:
        /*0058*/ 	.byte	0x04, 0x17
        /*005a*/ 	.short	(.L_1151 - .L_1150)
.L_1150:
        /*005c*/ 	.word	0x00000000
        /*0060*/ 	.short	0x0001
        /*0062*/ 	.short	0x0004
        /*0064*/ 	.byte	0x00, 0xf0, 0x05, 0x00


	//----- nvinfo : EIATTR_KPARAM_INFO
	.align		4
.L_1151:
        /*0068*/ 	.byte	0x04, 0x17
        /*006a*/ 	.short	(.L_1153 - .L_1152)
.L_1152:
        /*006c*/ 	.word	0x00000000
        /*0070*/ 	.short	0x0000
        /*0072*/ 	.short	0x0000
        /*0074*/ 	.byte	0x00, 0xf0, 0x11, 0x00


	//----- nvinfo : EIATTR_SPARSE_MMA_MASK
	.align		4
.L_1153:
        /*0078*/ 	.byte	0x03, 0x50
        /*007a*/ 	.short	0x0000


	//----- nvinfo : EIATTR_MAXREG_COUNT
	.align		4
        /*007c*/ 	.byte	0x03, 0x1b
        /*007e*/ 	.short	0x00ff


	//----- nvinfo : EIATTR_EXTERNS
	.align		4
        /*0080*/ 	.byte	0x04, 0x0f
        /*0082*/ 	.short	(.L_1155 - .L_1154)


	//   ....[0]....
	.align		4
.L_1154:
        /*0084*/ 	.word	index@(__assertfail)


	//----- nvinfo : EIATTR_MERCURY_ISA_VERSION
	.align		4
.L_1155:
        /*0088*/ 	.byte	0x03, 0x5f
        /*008a*/ 	.short	0x0101


	//----- nvinfo : EIATTR_VRC_CTA_INIT_COUNT
	.align		4
        /*008c*/ 	.byte	0x02, 0x4a
	.zero		1
	.zero		1


	//----- nvinfo : EIATTR_SYSCALL_OFFSETS
	.align		4
        /*0090*/ 	.byte	0x04, 0x46
        /*0092*/ 	.short	(.L_1157 - .L_1156)


	//   ....[0]....
.L_1156:
        /*0094*/ 	.word	0x00000fe0


	//   ....[1]....
        /*0098*/ 	.word	0x00002130


	//   ....[2]....
        /*009c*/ 	.word	0x000031f0


	//   ....[3]....
        /*00a0*/ 	.word	0x000041c0


	//   ....[4]....
        /*00a4*/ 	.word	0x0000ead0


	//   ....[5]....
        /*00a8*/ 	.word	0x0000f8b0


	//   ....[6]....
        /*00ac*/ 	.word	0x00010780


	//   ....[7]....
        /*00b0*/ 	.word	0x00011630


	//----- nvinfo : EIATTR_EXIT_INSTR_OFFSETS
	.align		4
.L_1157:
        /*00b4*/ 	.byte	0x04, 0x1c
        /*00b6*/ 	.short	(.L_1159 - .L_1158)


	//   ....[0]....
.L_1158:
        /*00b8*/ 	.word	0x00010a20


	//   ....[1]....
        /*00bc*/ 	.word	0x00010b60


	//   ....[2]....
        /*00c0*/ 	.word	0x00010ba0


	//   ....[3]....
        /*00c4*/ 	.word	0x00010c30


	//   ....[4]....
        /*00c8*/ 	.word	0x00010c60


	//   ....[5]....
        /*00cc*/ 	.word	0x00010c90


	//   ....[6]....
        /*00d0*/ 	.word	0x00010d10


	//   ....[7]....
        /*00d4*/ 	.word	0x00010d40


	//   ....[8]....
        /*00d8*/ 	.word	0x00010dc0


	//   ....[9]....
        /*00dc*/ 	.word	0x00010df0


	//   ....[10]....
        /*00e0*/ 	.word	0x00010e30


	//   ....[11]....
        /*00e4*/ 	.word	0x00010f00


	//   ....[12]....
        /*00e8*/ 	.word	0x00011060


	//   ....[13]....
        /*00ec*/ 	.word	0x000111c0


	//   ....[14]....
        /*00f0*/ 	.word	0x00011310


	//   ....[15]....
        /*00f4*/ 	.word	0x00011340


	//   ....[16]....
        /*00f8*/ 	.word	0x00011370


	//   ....[17]....
        /*00fc*/ 	.word	0x00011430


	//   ....[18]....
        /*0100*/ 	.word	0x000114d0


	//   ....[19]....
        /*0104*/ 	.word	0x00011640


	//   ....[20]....
        /*0108*/ 	.word	0x00011740


	//   ....[21]....
        /*010c*/ 	.word	0x00011870


	//   ....[22]....
        /*0110*/ 	.word	0x000118a0


	//----- nvinfo : EIATTR_MAX_THREADS
	.align		4
.L_1159:
        /*0114*/ 	.byte	0x04, 0x05
        /*0116*/ 	.short	(.L_1161 - .L_1160)
.L_1160:
        /*0118*/ 	.word	0x00000080
        /*011c*/ 	.word	0x00000001
        /*0120*/ 	.word	0x00000001


	//----- nvinfo : EIATTR_CRS_STACK_SIZE
	.align		4
.L_1161:
        /*0124*/ 	.byte	0x04, 0x1e
        /*0126*/ 	.short	(.L_1163 - .L_1162)
.L_1162:
        /*0128*/ 	.word	0x00000000


	//----- nvinfo : EIATTR_CBANK_PARAM_SIZE
	.align		4
.L_1163:
        /*012c*/ 	.byte	0x03, 0x19
        /*012e*/ 	.short	0x002c


	//----- nvinfo : EIATTR_PARAM_CBANK
	.align		4
        /*0130*/ 	.byte	0x04, 0x0a
        /*0132*/ 	.short	(.L_1165 - .L_1164)
	.align		4
.L_1164:
        /*0134*/ 	.word	index@(.nv.constant0._ZN2at6native27unrolled_elementwise_kernelIZZZNS0_17acosh_kernel_cudaERNS_18TensorIteratorBaseEENKUlvE_clEvENKUlvE0_clEvEUlN3c107complexIfEEE_St5arrayIPcLm2EELi4E23TrivialOffsetCalculatorILi1EjESE_NS0_6memory12LoadWithCastILi1EEENSF_13StoreWithCastILi1EEEEEviT_T0_T2_T3_T4_T5_)
        /*0138*/ 	.short	0x0380
        /*013a*/ 	.short	0x002c


	//----- nvinfo : EIATTR_SW_WAR
	.align		4
.L_1165:
        /*013c*/ 	.byte	0x04, 0x36
        /*013e*/ 	.short	(.L_1167 - .L_1166)
.L_1166:
        /*0140*/ 	.word	0x00000008
.L_1167:


//--------------------- .nv.info._ZN2at6native18elementwise_kernelILi128ELi2EZNS0_22gpu_kernel_impl_nocastIZZZNS0_17acosh_kernel_cudaERNS_18TensorIteratorBaseEENKUlvE_clEvENKUlvE0_clEvEUlN3c107complexIfEEE_EEvS4_RKT_EUliE_EEviT1_ --------------------------
	.section	.nv.info._ZN2at6native18elementwise_kernelILi128ELi2EZNS0_22gpu_kernel_impl_nocastIZZZNS0_17acosh_kernel_cudaERNS_18TensorIteratorBaseEENKUlvE_clEvENKUlvE0_clEvEUlN3c107complexIfEEE_EEvS4_RKT_EUliE_EEviT1_,"",@"SHT_CUDA_INFO"
	.sectionflags	@""
	.align	4


	//----- nvinfo : EIATTR_CUDA_API_VERSION
	.align		4
        /*0000*/ 	.byte	0x04, 0x37
        /*0002*/ 	.short	(.L_1169 - .L_1168)
.L_1168:
        /*0004*/ 	.word	0x00000082


	//----- nvinfo : EIATTR_KPARAM_INFO
	.align		4
.L_1169:
        /*0008*/ 	.byte	0x04, 0x17
        /*000a*/ 	.short	(.L_1171 - .L_1170)
.L_1170:
        /*000c*/ 	.word	0x00000000
        /*0010*/ 	.short	0x0001
        /*0012*/ 	.short	0x0008
        /*0014*/ 	.byte	0x00, 0xf0, 0x61, 0x08


	//----- nvinfo : EIATTR_KPARAM_INFO
	.align		4
.L_1171:
        /*0018*/ 	.byte	0x04, 0x17
        /*001a*/ 	.short	(.L_1173 - .L_1172)
.L_1172:
        /*001c*/ 	.word	0x00000000
        /*0020*/ 	.short	0x0000
        /*0022*/ 	.short	0x0000
        /*0024*/ 	.byte	0x00, 0xf0, 0x11, 0x00


	//----- nvinfo : EIATTR_SPARSE_MMA_MASK
	.align		4
.L_1173:
        /*0028*/ 	.byte	0x03, 0x50
        /*002a*/ 	.short	0x0000


	//----- nvinfo : EIATTR_MAXREG_COUNT
	.align		4
        /*002c*/ 	.byte	0x03, 0x1b
        /*002e*/ 	.short	0x0080


	//----- nvinfo : EIATTR_MERCURY_ISA_VERSION
	.align		4
        /*0030*/ 	.byte	0x03, 0x5f
        /*0032*/ 	.short	0x0101


	//----- nvinfo : EIATTR_VRC_CTA_INIT_COUNT
	.align		4
        /*0034*/ 	.byte	0x02, 0x4a
	.zero		1
	.zero		1


	//----- nvinfo : EIATTR_EXIT_INSTR_OFFSETS
	.align		4
        /*0038*/ 	.byte	0x04, 0x1c
        /*003a*/ 	.short	(.L_1175 - .L_1174)


	//   ....[0]....
.L_1174:
        /*003c*/ 	.word	0x00003a20


	//   ....[1]....
        /*0040*/ 	.word	0x000073c0


	//----- nvinfo : EIATTR_MAX_THREADS
	.align		4
.L_1175:
        /*0044*/ 	.byte	0x04, 0x05
        /*0046*/ 	.short	(.L_1177 - .L_1176)
.L_1176:
        /*0048*/ 	.word	0x00000080
        /*004c*/ 	.word	0x00000001
        /*0050*/ 	.word	0x00000001


	//----- nvinfo : EIATTR_CRS_STACK_SIZE
	.align		4
.L_1177:
        /*0054*/ 	.byte	0x04, 0x1e
        /*0056*/ 	.short	(.L_1179 - .L_1178)
.L_1178:
        /*0058*/ 	.word	0x00000000


	//----- nvinfo : EIATTR_CBANK_PARAM_SIZE
	.align		4
.L_1179:
        /*005c*/ 	.byte	0x03, 0x19
        /*005e*/ 	.short	0x0220


	//----- nvinfo : EIATTR_PARAM_CBANK
	.align		4
        /*0060*/ 	.byte	0x04, 0x0a
        /*0062*/ 	.short	(.L_1181 - .L_1180)
	.align		4
.L_1180:
        /*0064*/ 	.word	index@(.nv.constant0._ZN2at6native18elementwise_kernelILi128ELi2EZNS0_22gpu_kernel_impl_nocastIZZZNS0_17acosh_kernel_cudaERNS_18TensorIteratorBaseEENKUlvE_clEvENKUlvE0_clEvEUlN3c107complexIfEEE_EEvS4_RKT_EUliE_EEviT1_)
        /*0068*/ 	.short	0x0380
        /*006a*/ 	.short	0x0220


	//----- nvinfo : EIATTR_SW_WAR
	.align		4
.L_1181:
        /*006c*/ 	.byte	0x04, 0x36
        /*006e*/ 	.short	(.L_1183 - .L_1182)
.L_1182:
        /*0070*/ 	.word	0x00000008
.L_1183:


//--------------------- .nv.info._ZN2at6native27unrolled_elementwise_kernelIZZZNS0_17acosh_kernel_cudaERNS_18TensorIteratorBaseEENKUlvE_clEvENKUlvE0_clEvEUlN3c107complexIfEEE_St5arrayIPcLm2EELi4E23TrivialOffsetCalculatorILi1EjESE_NS0_6memory15LoadWithoutCastENSF_16StoreWithoutCastEEEviT_T0_T2_T3_T4_T5_ --------------------------
	.section	.nv.info._ZN2at6native27unrolled_elementwise_kernelIZZZNS0_17acosh_kernel_cudaERNS_18TensorIteratorBaseEENKUlvE_clEvENKUlvE0_clEvEUlN3c107complexIfEEE_St5arrayIPcLm2EELi4E23TrivialOffsetCalculatorILi1EjESE_NS0_6memory15LoadWithoutCastENSF_16StoreWithoutCastEEEviT_T0_T2_T3_T4_T5_,"",@"SHT_CUDA_INFO"
	.sectionflags	@""
	.align	4


	//----- nvinfo : EIATTR_CUDA_API_VERSION
	.align		4
        /*0000*/ 	.byte	0x04, 0x37
        /*0002*/ 	.short	(.L_1185 - .L_1184)
.L_1184:
        /*0004*/ 	.word	0x00000082


	//----- nvinfo : EIATTR_KPARAM_INFO
	.align		4
.L_1185:
        /*0008*/ 	.byte	0x04, 0x17
        /*000a*/ 	.short	(.L_1187 - .L_1186)
.L_1186:
        /*000c*/ 	.word	0x00000000
        /*0010*/ 	.short	0x0006
        /*0012*/ 	.short	0x001b
        /*0014*/ 	.byte	0x00, 0xf0, 0x05, 0x00


	//----- nvinfo : EIATTR_KPARAM_INFO
	.align		4
.L_1187:
        /*0018*/ 	.byte	0x04, 0x17
        /*001a*/ 	.short	(.L_1189 - .L_1188)
.L_1188:
        /*001c*/ 	.word	0x00000000
        /*0020*/ 	.short	0x0005
        /*0022*/ 	.short	0x001a
        /*0024*/ 	.byte	0x00, 0xf0, 0x05, 0x00


	//----- nvinfo : EIATTR_KPARAM_INFO
	.align		4
.L_1189:
        /*0028*/ 	.byte	0x04, 0x17
        /*002a*/ 	.short	(.L_1191 - .L_1190)
.L_1190:
        /*002c*/ 	.word	0x00000000
        /*0030*/ 	.short	0x0004
        /*0032*/ 	.short	0x0019
        /*0034*/ 	.byte	0x00, 0xf0, 0x05, 0x00


	//----- nvinfo : EIATTR_KPARAM_INFO
	.align		4
.L_1191:
        /*0038*/ 	.byte	0x04, 0x17
        /*003a*/ 	.short	(.L_1193 - .L_1192)
.L_1192:
        /*003c*/ 	.word	0x00000000
        /*0040*/ 	.short	0x0003
        /*0042*/ 	.short	0x0018
        /*0044*/ 	.byte	0x00, 0xf0, 0x05, 0x00


	//----- nvinfo : EIATTR_KPARAM_INFO
	.align		4
.L_1193:
        /*0048*/ 	.byte	0x04, 0x17
        /*004a*/ 	.short	(.L_1195 - .L_1194)
.L_1194:
        /*004c*/ 	.word	0x00000000
        /*0050*/ 	.short	0x0002
        /*0052*/ 	.short	0x0008
        /*0054*/ 	.byte	0x00, 0xf0, 0x41, 0x00


	//----- nvinfo : EIATTR_KPARAM_INFO
	.align		4
.L_1195:
        /*0058*/ 	.byte	0x04, 0x17
        /*005a*/ 	.short	(.L_1197 - .L_1196)
.L_1196:
        /*005c*/ 	.word	0x00000000
        /*0060*/ 	.short	0x0001
        /*0062*/ 	.short	0x0004
        /*0064*/ 	.byte	0x00, 0xf0, 0x05, 0x00


	//----- nvinfo : EIATTR_KPARAM_INFO
	.align		4
.L_1197:
        /*0068*/ 	.byte	0x04, 0x17
        /*006a*/ 	.short	(.L_1199 - .L_1198)
.L_1198:
        /*006c*/ 	.word	0x00000000
        /*0070*/ 	.short	0x0000
        /*0072*/ 	.short	0x0000
        /*0074*/ 	.byte	0x00, 0xf0, 0x11, 0x00


	//----- nvinfo : EIATTR_SPARSE_MMA_MASK
	.align		4
.L_1199:
        /*0078*/ 	.byte	0x03, 0x50
        /*007a*/ 	.short	0x0000


	//----- nvinfo : EIATTR_MAXREG_COUNT
	.align		4
        /*007c*/ 	.byte	0x03, 0x1b
        /*007e*/ 	.short	0x00ff


	//----- nvinfo : EIATTR_MERCURY_ISA_VERSION
	.align		4
        /*0080*/ 	.byte	0x03, 0x5f
        /*0082*/ 	.short	0x0101


	//----- nvinfo : EIATTR_VRC_CTA_INIT_COUNT
	.align		4
        /*0084*/ 	.byte	0x02, 0x4a
	.zero		1
	.zero		1


	//----- nvinfo : EIATTR_EXIT_INSTR_OFFSETS
	.align		4
        /*0088*/ 	.byte	0x04, 0x1c
        /*008a*/ 	.short	(.L_1201 - .L_1200)


	//   ....[0]....
.L_1200:
        /*008c*/ 	.word	0x00009cf0


	//   ....[1]....
        /*0090*/ 	.word	0x00009d40


	//----- nvinfo : EIATTR_MAX_THREADS
	.align		4
.L_1201:
        /*0094*/ 	.byte	0x04, 0x05
        /*0096*/ 	.short	(.L_1203 - .L_1202)
.L_1202:
        /*0098*/ 	.word	0x00000080
        /*009c*/ 	.word	0x00000001
        /*00a0*/ 	.word	0x00000001


	//----- nvinfo : EIATTR_CRS_STACK_SIZE
	.align		4
.L_1203:
        /*00a4*/ 	.byte	0x04, 0x1e
        /*00a6*/ 	.short	(.L_1205 - .L_1204)
.L_1204:
        /*00a8*/ 	.word	0x00000000


	//----- nvinfo : EIATTR_CBANK_PARAM_SIZE
	.align		4
.L_1205:
        /*00ac*/ 	.byte	0x03, 0x19
        /*00ae*/ 	.short	0x001c


	//----- nvinfo : EIATTR_PARAM_CBANK
	.align		4
        /*00b0*/ 	.byte	0x04, 0x0a
        /*00b2*/ 	.short	(.L_1207 - .L_1206)
	.align		4
.L_1206:
        /*00b4*/ 	.word	index@(.nv.constant0._ZN2at6native27unrolled_elementwise_kernelIZZZNS0_17acosh_kernel_cudaERNS_18TensorIteratorBaseEENKUlvE_clEvENKUlvE0_clEvEUlN3c107complexIfEEE_St5arrayIPcLm2EELi4E23TrivialOffsetCalculatorILi1EjESE_NS0_6memory15LoadWithoutCastENSF_16StoreWithoutCastEEEviT_T0_T2_T3_T4_T5_)
        /*00b8*/ 	.short	0x0380
        /*00ba*/ 	.short	0x001c


	//----- nvinfo : EIATTR_SW_WAR
	.align		4
.L_1207:
        /*00bc*/ 	.byte	0x04, 0x36
        /*00be*/ 	.short	(.L_1209 - .L_1208)
.L_1208:
        /*00c0*/ 	.word	0x00000008
.L_1209:


//--------------------- .nv.info._ZN2at6native29vectorized_elementwise_kernelILi2EZZZNS0_17acosh_kernel_cudaERNS_18TensorIteratorBaseEENKUlvE_clEvENKUlvE0_clEvEUlN3c107complexIfEEE_St5arrayIPcLm2EEEEviT0_T1_ --------------------------
	.section	.nv.info._ZN2at6native29vectorized_elementwise_kernelILi2EZZZNS0_17acosh_kernel_cudaERNS_18TensorIteratorBaseEENKUlvE_clEvENKUlvE0_clEvEUlN3c107complexIfEEE_St5arrayIPcLm2EEEEviT0_T1_,"",@"SHT_CUDA_INFO"
	.sectionflags	@""
	.align	4


	//----- nvinfo : EIATTR_CUDA_API_VERSION
	.align		4
        /*0000*/ 	.byte	0x04, 0x37
        /*0002*/ 	.short	(.L_1211 - .L_1210)
.L_1210:
        /*0004*/ 	.word	0x00000082


	//----- nvinfo : EIATTR_KPARAM_INFO
	.align		4
.L_1211:
        /*0008*/ 	.byte	0x04, 0x17
        /*000a*/ 	.short	(.L_1213 - .L_1212)
.L_1212:
        /*000c*/ 	.word	0x00000000
        /*0010*/ 	.short	0x0002
        /*0012*/ 	.short	0x0008
        /*0014*/ 	.byte	0x00, 0xf0, 0x41, 0x00


	//----- nvinfo : EIATTR_KPARAM_INFO
	.align		4
.L_1213:
        /*0018*/ 	.byte	0x04, 0x17
        /*001a*/ 	.short	(.L_1215 - .L_1214)
.L_1214:
        /*001c*/ 	.word	0x00000000
        /*0020*/ 	.short	0x0001
        /*0022*/ 	.short	0x0004
        /*0024*/ 	.byte	0x00, 0xf0, 0x05, 0x00


	//----- nvinfo : EIATTR_KPARAM_INFO
	.align		4
.L_1215:
        /*0028*/ 	.byte	0x04, 0x17
        /*002a*/ 	.short	(.L_1217 - .L_1216)
.L_1216:
        /*002c*/ 	.word	0x00000000
        /*0030*/ 	.short	0x0000
        /*0032*/ 	.short	0x0000
        /*0034*/ 	.byte	0x00, 0xf0, 0x11, 0x00


	//----- nvinfo : EIATTR_SPARSE_MMA_MASK
	.align		4
.L_1217:
        /*0038*/ 	.byte	0x03, 0x50
        /*003a*/ 	.short	0x0000


	//----- nvinfo : EIATTR_MAXREG_COUNT
	.align		4
        /*003c*/ 	.byte	0x03, 0x1b
        /*003e*/ 	.short	0x00ff


	//----- nvinfo : EIATTR_MERCURY_ISA_VERSION
	.align		4
        /*0040*/ 	.byte	0x03, 0x5f
        /*0042*/ 	.short	0x0101


	//----- nvinfo : EIATTR_VRC_CTA_INIT_COUNT
	.align		4
        /*0044*/ 	.byte	0x02, 0x4a
	.zero		1
	.zero		1


	//----- nvinfo : EIATTR_EXIT_INSTR_OFFSETS
	.align		4
        /*0048*/ 	.byte	0x04, 0x1c
        /*004a*/ 	.short	(.L_1219 - .L_1218)


	//   ....[0]....
.L_1218:
        /*004c*/ 	.word	0x00013a70


	//   ....[1]....
        /*0050*/ 	.word	0x00013ac0


	//   ....[2]....
        /*0054*/ 	.word	0x00026c70


	//----- nvinfo : EIATTR_MAX_THREADS
	.align		4
.L_1219:
        /*0058*/ 	.byte	0x04, 0x05
        /*005a*/ 	.short	(.L_1221 - .L_1220)
.L_1220:
        /*005c*/ 	.word	0x00000080
        /*0060*/ 	.word	0x00000001
        /*0064*/ 	.word	0x00000001


	//----- nvinfo : EIATTR_CRS_STACK_SIZE
	.align		4
.L_1221:
        /*0068*/ 	.byte	0x04, 0x1e
        /*006a*/ 	.short	(.L_1223 - .L_1222)
.L_1222:
        /*006c*/ 	.word	0x00000000


	//----- nvinfo : EIATTR_CBANK_PARAM_SIZE
	.align		4
.L_1223:
        /*0070*/ 	.byte	0x03, 0x19
        /*0072*/ 	.short	0x0018


	//----- nvinfo : EIATTR_PARAM_CBANK
	.align		4
        /*0074*/ 	.byte	0x04, 0x0a
        /*0076*/ 	.short	(.L_1225 - .L_1224)
	.align		4
.L_1224:
        /*0078*/ 	.word	index@(.nv.constant0._ZN2at6native29vectorized_elementwise_kernelILi2EZZZNS0_17acosh_kernel_cudaERNS_18TensorIteratorBaseEENKUlvE_clEvENKUlvE0_clEvEUlN3c107complexIfEEE_St5arrayIPcLm2EEEEviT0_T1_)
        /*007c*/ 	.short	0x0380
        /*007e*/ 	.short	0x0018


	//----- nvinfo : EIATTR_SW_WAR
	.align		4
.L_1225:
        /*0080*/ 	.byte	0x04, 0x36
        /*0082*/ 	.short	(.L_1227 - .L_1226)
.L_1226:
        /*0084*/ 	.word	0x00000008
.L_1227:


//--------------------- .nv.info._ZN2at6native29vectorized_elementwise_kernelILi4EZZZNS0_17acosh_kernel_cudaERNS_18TensorIteratorBaseEENKUlvE_clEvENKUlvE0_clEvEUlN3c107complexIfEEE_St5arrayIPcLm2EEEEviT0_T1_ --------------------------
	.section	.nv.info._ZN2at6native29vectorized_elementwise_kernelILi4EZZZNS0_17acosh_kernel_cudaERNS_18TensorIteratorBaseEENKUlvE_clEvENKUlvE0_clEvEUlN3c107complexIfEEE_St5arrayIPcLm2EEEEviT0_T1_,"",@"SHT_CUDA_INFO"
	.sectionflags	@""
	.align	4


	//----- nvinfo : EIATTR_CUDA_API_VERSION
	.align		4
        /*0000*/ 	.byte	0x04, 0x37
        /*0002*/ 	.short	(.L_1229 - .L_1228)
.L_1228:
        /*0004*/ 	.word	0x00000082


	//----- nvinfo : EIATTR_KPARAM_INFO
	.align		4
.L_1229:
        /*0008*/ 	.byte	0x04, 0x17
        /*000a*/ 	.short	(.L_1231 - .L_1230)
.L_1230:
        /*000c*/ 	.word	0x00000000
        /*0010*/ 	.short	0x0002
        /*0012*/ 	.short	0x0008
        /*0014*/ 	.byte	0x00, 0xf0, 0x41, 0x00


	//----- nvinfo : EIATTR_KPARAM_INFO
	.align		4
.L_1231:
        /*0018*/ 	.byte	0x04, 0x17
        /*001a*/ 	.short	(.L_1233 - .L_1232)
.L_1232:
        /*001c*/ 	.word	0x00000000
        /*0020*/ 	.short	0x0001
        /*0022*/ 	.short	0x0004
        /*0024*/ 	.byte	0x00, 0xf0, 0x05, 0x00


	//----- nvinfo : EIATTR_KPARAM_INFO
	.align		4
.L_1233:
        /*0028*/ 	.byte	0x04, 0x17
        /*002a*/ 	.short	(.L_1235 - .L_1234)
.L_1234:
        /*002c*/ 	.word	0x00000000
        /*0030*/ 	.short	0x0000
        /*0032*/ 	.short	0x0000
        /*0034*/ 	.byte	0x00, 0xf0, 0x11, 0x00


	//----- nvinfo : EIATTR_SPARSE_MMA_MASK
	.align		4
.L_1235:
        /*0038*/ 	.byte	0x03, 0x50
        /*003a*/ 	.short	0x0000


	//----- nvinfo : EIATTR_MAXREG_COUNT
	.align		4
        /*003c*/ 	.byte	0x03, 0x1b
        /*003e*/ 	.short	0x00ff


	//----- nvinfo : EIATTR_MERCURY_ISA_VERSION
	.align		4
        /*0040*/ 	.byte	0x03, 0x5f
        /*0042*/ 	.short	0x0101


	//----- nvinfo : EIATTR_VRC_CTA_INIT_COUNT
	.align		4
        /*0044*/ 	.byte	0x02, 0x4a
	.zero		1
	.zero		1


	//----- nvinfo : EIATTR_EXIT_INSTR_OFFSETS
	.align		4
        /*0048*/ 	.byte	0x04, 0x1c
        /*004a*/ 	.short	(.L_1237 - .L_1236)


	//   ....[0]....
.L_1236:
        /*004c*/ 	.word	0x00013a70


	//   ....[1]....
        /*0050*/ 	.word	0x00013ac0


	//   ....[2]....
        /*0054*/ 	.word	0x00026c30


	//----- nvinfo : EIATTR_MAX_THREADS
	.align		4
.L_1237:
        /*0058*/ 	.byte	0x04, 0x05
        /*005a*/ 	.short	(.L_1239 - .L_1238)
.L_1238:
        /*005c*/ 	.word	0x00000080
        /*0060*/ 	.word	0x00000001
        /*0064*/ 	.word	0x00000001


	//----- nvinfo : EIATTR_CRS_STACK_SIZE
	.align		4
.L_1239:
        /*0068*/ 	.byte	0x04, 0x1e
        /*006a*/ 	.short	(.L_1241 - .L_1240)
.L_1240:
        /*006c*/ 	.word	0x00000000


	//----- nvinfo : EIATTR_CBANK_PARAM_SIZE
	.align		4
.L_1241:
        /*0070*/ 	.byte	0x03, 0x19
        /*0072*/ 	.short	0x0018


	//----- nvinfo : EIATTR_PARAM_CBANK
	.align		4
        /*0074*/ 	.byte	0x04, 0x0a
        /*0076*/ 	.short	(.L_1243 - .L_1242)
	.align		4
.L_1242:
        /*0078*/ 	.word	index@(.nv.constant0._ZN2at6native29vectorized_elementwise_kernelILi4EZZZNS0_17acosh_kernel_cudaERNS_18TensorIteratorBaseEENKUlvE_clEvENKUlvE0_clEvEUlN3c107complexIfEEE_St5arrayIPcLm2EEEEviT0_T1_)
        /*007c*/ 	.short	0x0380
        /*007e*/ 	.short	0x0018


	//----- nvinfo : EIATTR_SW_WAR
	.align		4
.L_1243:
        /*0080*/ 	.byte	0x04, 0x36
        /*0082*/ 	.short	(.L_1245 - .L_1244)
.L_1244:
        /*0084*/ 	.word	0x00000008
.L_1245:


//--------------------- .nv.info._ZN2at6native29vectorized_elementwise_kernelILi8EZZZNS0_17acosh_kernel_cudaERNS_18TensorIteratorBaseEENKUlvE_clEvENKUlvE0_clEvEUlN3c107complexIfEEE_St5arrayIPcLm2EEEEviT0_T1_ --------------------------
	.section	.nv.info._ZN2at6native29vectorized_elementwise_kernelILi8EZZZNS0_17acosh_kernel_cudaERNS_18TensorIteratorBaseEENKUlvE_clEvENKUlvE0_clEvEUlN3c107complexIfEEE_St5arrayIPcLm2EEEEviT0_T1_,"",@"SHT_CUDA_INFO"
	.sectionflags	@""
	.align	4


	//----- nvinfo : EIATTR_CUDA_API_VERSION
	.align		4
        /*0000*/ 	.byte	0x04, 0x37
        /*0002*/ 	.short	(.L_1247 - .L_1246)
.L_1246:
        /*0004*/ 	.word	0x00000082


	//----- nvinfo : EIATTR_KPARAM_INFO
	.align		4
.L_1247:
        /*0008*/ 	.byte	0x04, 0x17
        /*000a*/ 	.short	(.L_1249 - .L_1248)
.L_1248:
        /*000c*/ 	.word	0x00000000
        /*0010*/ 	.short	0x0002
        /*0012*/ 	.short	0x0008
        /*0014*/ 	.byte	0x00, 0xf0, 0x41, 0x00


	//----- nvinfo : EIATTR_KPARAM_INFO
	.align		4
.L_1249:
        /*0018*/ 	.byte	0x04, 0x17
        /*001a*/ 	.short	(.L_1251 - .L_1250)
.L_1250:
        /*001c*/ 	.word	0x00000000
        /*0020*/ 	.short	0x0001
        /*0022*/ 	.short	0x0004
        /*0024*/ 	.byte	0x00, 0xf0, 0x05, 0x00


	//----- nvinfo : EIATTR_KPARAM_INFO
	.align		4
.L_1251:
        /*0028*/ 	.byte	0x04, 0x17
        /*002a*/ 	.short	(.L_1253 - .L_1252)
.L_1252:
        /*002c*/ 	.word	0x00000000
        /*0030*/ 	.short	0x0000
        /*0032*/ 	.short	0x0000
        /*0034*/ 	.byte	0x00, 0xf0, 0x11, 0x00


	//----- nvinfo : EIATTR_SPARSE_MMA_MASK
	.align		4
.L_1253:
        /*0038*/ 	.byte	0x03, 0x50
        /*003a*/ 	.short	0x0000


	//----- nvinfo : EIATTR_MAXREG_COUNT
	.align		4
        /*003c*/ 	.byte	0x03, 0x1b
        /*003e*/ 	.short	0x00ff


	//----- nvinfo : EIATTR_MERCURY_ISA_VERSION
	.align		4
        /*0040*/ 	.byte	0x03, 0x5f
        /*0042*/ 	.short	0x0101


	//----- nvinfo : EIATTR_VRC_CTA_INIT_COUNT
	.align		4
        /*0044*/ 	.byte	0x02, 0x4a
	.zero		1
	.zero		1


	//----- nvinfo : EIATTR_EXIT_INSTR_OFFSETS
	.align		4
        /*0048*/ 	.byte	0x04, 0x1c
        /*004a*/ 	.short	(.L_1255 - .L_1254)


	//   ....[0]....
.L_1254:
        /*004c*/ 	.word	0x00000010


	//----- nvinfo : EIATTR_MAX_THREADS
	.align		4
.L_1255:
        /*0050*/ 	.byte	0x04, 0x05
        /*0052*/ 	.short	(.L_1257 - .L_1256)
.L_1256:
        /*0054*/ 	.word	0x00000080
        /*0058*/ 	.word	0x00000001
        /*005c*/ 	.word	0x00000001


	//----- nvinfo : EIATTR_CBANK_PARAM_SIZE
	.align		4
.L_1257:
        /*0060*/ 	.byte	0x03, 0x19
        /*0062*/ 	.short	0x0018


	//----- nvinfo : EIATTR_PARAM_CBANK
	.align		4
        /*0064*/ 	.byte	0x04, 0x0a
        /*0066*/ 	.short	(.L_1259 - .L_1258)
	.align		4
.L_1258:
        /*0068*/ 	.word	index@(.nv.constant0._ZN2at6native29vectorized_elementwise_kernelILi8EZZZNS0_17acosh_kernel_cudaERNS_18TensorIteratorBaseEENKUlvE_clEvENKUlvE0_clEvEUlN3c107complexIfEEE_St5arrayIPcLm2EEEEviT0_T1_)
        /*006c*/ 	.short	0x0380
        /*006e*/ 	.short	0x0018


	//----- nvinfo : EIATTR_SW_WAR
	.align		4
.L_1259:
        /*0070*/ 	.byte	0x04, 0x36
        /*0072*/ 	.short	(.L_1261 - .L_1260)
.L_1260:
        /*0074*/ 	.word	0x00000008
.L_1261:


//--------------------- .nv.info._ZN2at6native18elementwise_kernelILi128ELi4EZNS0_15gpu_kernel_implIZZZNS0_17acosh_kernel_cudaERNS_18TensorIteratorBaseEENKUlvE_clEvENKUlvE_clEvEUlN3c107complexIdEEE_EEvS4_RKT_EUliE_EEviT1_ --------------------------
	.section	.nv.info._ZN2at6native18elementwise_kernelILi128ELi4EZNS0_15gpu_kernel_implIZZZNS0_17acosh_kernel_cudaERNS_18TensorIteratorBaseEENKUlvE_clEvENKUlvE_clEvEUlN3c107complexIdEEE_EEvS4_RKT_EUliE_EEviT1_,"",@"SHT_CUDA_INFO"
	.sectionflags	@""
	.align	4


	//----- nvinfo : EIATTR_CUDA_API_VERSION
	.align		4
        /*0000*/ 	.byte	0x04, 0x37
        /*0002*/ 	.short	(.L_1263 - .L_1262)
.L_1262:
        /*0004*/ 	.word	0x00000082


	//----- nvinfo : EIATTR_KPARAM_INFO
	.align		4
.L_1263:
        /*0008*/ 	.byte	0x04, 0x17
        /*000a*/ 	.short	(.L_1265 - .L_1264)
.L_1264:
        /*000c*/ 	.word	0x00000000
        /*0010*/ 	.short	0x0001
        /*0012*/ 	.short	0x0008
        /*0014*/ 	.byte	0x00, 0xf0, 0x61, 0x08


	//----- nvinfo : EIATTR_KPARAM_INFO
	.align		4
.L_1265:
        /*0018*/ 	.byte	0x04, 0x17
        /*001a*/ 	.short	(.L_1267 - .L_1266)
.L_1266:
        /*001c*/ 	.word	0x00000000
        /*0020*/ 	.short	0x0000
        /*0022*/ 	.short	0x0000
        /*0024*/ 	.byte	0x00, 0xf0, 0x11, 0x00


	//----- nvinfo : EIATTR_SPARSE_MMA_MASK
	.align		4
.L_1267:
        /*0028*/ 	.byte	0x03, 0x50
        /*002a*/ 	.short	0x0000


	//----- nvinfo : EIATTR_MAXREG_COUNT
	.align		4
        /*002c*/ 	.byte	0x03, 0x1b
        /*002e*/ 	.short	0x0080


	//----- nvinfo : EIATTR_EXTERNS
	.align		4
        /*0030*/ 	.byte	0x04, 0x0f
        /*0032*/ 	.short	(.L_1269 - .L_1268)


	//   ....[0]....
	.align		4
.L_1268:
        /*0034*/ 	.word	index@(__assertfail)


	//----- nvinfo : EIATTR_MERCURY_ISA_VERSION
	.align		4
.L_1269:
        /*0038*/ 	.byte	0x03, 0x5f
        /*003a*/ 	.short	0x0101


	//----- nvinfo : EIATTR_VRC_CTA_INIT_COUNT
	.align		4
        /*003c*/ 	.byte	0x02, 0x4a
	.zero		1
	.zero		1


	//----- nvinfo : EIATTR_SYSCALL_OFFSETS
	.align		4
        /*0040*/ 	.byte	0x04, 0x46
        /*0042*/ 	.short	(.L_1271 - .L_1270)


	//   ....[0]....
.L_1270:
        /*0044*/ 	.word	0x00002360


	//   ....[1]....
        /*0048*/ 	.word	0x00017720


	//   ....[2]....
        /*004c*/ 	.word	0x00019c90


	//   ....[3]....
        /*0050*/ 	.word	0x0002eb90


	//   ....[4]....
        /*0054*/ 	.word	0x00031330


	//   ....[5]....
        /*0058*/ 	.word	0x00046230


	//   ....[6]....
        /*005c*/ 	.word	0x000489e0


	//   ....[7]....
        /*0060*/ 	.word	0x0005d8f0


	//----- nvinfo : EIATTR_EXIT_INSTR_OFFSETS
	.align		4
.L_1271:
        /*0064*/ 	.byte	0x04, 0x1c
        /*0066*/ 	.short	(.L_1273 - .L_1272)


	//   ....[0]....
.L_1272:
        /*0068*/ 	.word	0x00046690


	//   ....[1]....
        /*006c*/ 	.word	0x0005c940


	//   ....[2]....
        /*0070*/ 	.word	0x0005c980


	//   ....[3]....
        /*0074*/ 	.word	0x0005ca10


	//   ....[4]....
        /*0078*/ 	.word	0x0005ca40


	//   ....[5]....
        /*007c*/ 	.word	0x0005ca70


	//   ....[6]....
        /*0080*/ 	.word	0x0005cb80


	//   ....[7]....
        /*0084*/ 	.word	0x0005cc40


	//   ....[8]....
        /*0088*/ 	.word	0x0005ce00


	//   ....[9]....
        /*008c*/ 	.word	0x0005cf70


	//   ....[10]....
        /*0090*/ 	.word	0x0005cf90


	//   ....[11]....
        /*0094*/ 	.word	0x0005d060


	//   ....[12]....
        /*0098*/ 	.word	0x0005d250


	//   ....[13]....
        /*009c*/ 	.word	0x0005d440


	//   ....[14]....
        /*00a0*/ 	.word	0x0005d620


	//   ....[15]....
        /*00a4*/ 	.word	0x0005d650


	//   ....[16]....
        /*00a8*/ 	.word	0x0005d680


	//   ....[17]....
        /*00ac*/ 	.word	0x0005d770


	//   ....[18]....
        /*00b0*/ 	.word	0x0005d790


	//   ....[19]....
        /*00b4*/ 	.word	0x0005d900


	//   ....[20]....
        /*00b8*/ 	.word	0x0005da90


	//   ....[21]....
        /*00bc*/ 	.word	0x0005dc50


	//   ....[22]....
        /*00c0*/ 	.word	0x0005dd10


	//----- nvinfo : EIATTR_MAX_THREADS
	.align		4
.L_1273:
        /*00c4*/ 	.byte	0x04, 0x05
        /*00c6*/ 	.short	(.L_1275 - .L_1274)
.L_1274:
        /*00c8*/ 	.word	0x00000080
        /*00cc*/ 	.word	0x00000001
        /*00d0*/ 	.word	0x00000001


	//----- nvinfo : EIATTR_CRS_STACK_SIZE
	.align		4
.L_1275:
        /*00d4*/ 	.byte	0x04, 0x1e
        /*00d6*/ 	.short	(.L_1277 - .L_1276)
.L_1276:
        /*00d8*/ 	.word	0x00000000


	//----- nvinfo : EIATTR_CBANK_PARAM_SIZE
	.align		4
.L_1277:
        /*00dc*/ 	.byte	0x03, 0x19
        /*00de*/ 	.short	0x0220


	//----- nvinfo : EIATTR_PARAM_CBANK
	.align		4
        /*00e0*/ 	.byte	0x04, 0x0a
        /*00e2*/ 	.short	(.L_1279 - .L_1278)
	.align		4
.L_1278:
        /*00e4*/ 	.word	index@(.nv.constant0._ZN2at6native18elementwise_kernelILi128ELi4EZNS0_15gpu_kernel_implIZZZNS0_17acosh_kernel_cudaERNS_18TensorIteratorBaseEENKUlvE_clEvENKUlvE_clEvEUlN3c107complexIdEEE_EEvS4_RKT_EUliE_EEviT1_)
        /*00e8*/ 	.short	0x0380
        /*00ea*/ 	.short	0x0220


	//----- nvinfo : EIATTR_SW_WAR
	.align		4
.L_1279:
        /*00ec*/ 	.byte	0x04, 0x36
        /*00ee*/ 	.short	(.L_1281 - .L_1280)
.L_1280:
        /*00f0*/ 	.word	0x00000008
.L_1281:


//--------------------- .nv.info._ZN2at6native27unrolled_elementwise_kernelIZZZNS0_17acosh_kernel_cudaERNS_18TensorIteratorBaseEENKUlvE_clEvENKUlvE_clEvEUlN3c107complexIdEEE_St5arrayIPcLm2EELi4E23TrivialOffsetCalculatorILi1EjESE_NS0_6memory12LoadWithCastILi1EEENSF_13StoreWithCastILi1EEEEEviT_T0_T2_T3_T4_T5_ --------------------------
	.section	.nv.info._ZN2at6native27unrolled_elementwise_kernelIZZZNS0_17acosh_kernel_cudaERNS_18TensorIteratorBaseEENKUlvE_clEvENKUlvE_clEvEUlN3c107complexIdEEE_St5arrayIPcLm2EELi4E23TrivialOffsetCalculatorILi1EjESE_NS0_6memory12LoadWithCastILi1EEENSF_13StoreWithCastILi1EEEEEviT_T0_T2_T3_T4_T5_,"",@"SHT_CUDA_INFO"
	.sectionflags	@""
	.align	4


	//----- nvinfo : EIATTR_CUDA_API_VERSION
	.align		4
        /*0000*/ 	.byte	0x04, 0x37
        /*0002*/ 	.short	(.L_1283 - .L_1282)
.L_1282:
        /*0004*/ 	.word	0x00000082


	//----- nvinfo : EIATTR_KPARAM_INFO
	.align		4
.L_1283:
        /*0008*/ 	.byte	0x04, 0x17
        /*000a*/ 	.short	(.L_1285 - .L_1284)
.L_1284:
        /*000c*/ 	.word	0x00000000
        /*0010*/ 	.short	0x0006
        /*0012*/ 	.short	0x0024
        /*0014*/ 	.byte	0x00, 0xf0, 0x21, 0x00


	//----- nvinfo : EIATTR_KPARAM_INFO
	.align		4
.L_1285:
        /*0018*/ 	.byte	0x04, 0x17
        /*001a*/ 	.short	(.L_1287 - .L_1286)
.L_1286:
        /*001c*/ 	.word	0x00000000
        /*0020*/ 	.short	0x0005
        /*0022*/ 	.short	0x001c
        /*0024*/ 	.byte	0x00, 0xf0, 0x21, 0x00


	//----- nvinfo : EIATTR_KPARAM_INFO
	.align		4
.L_1287:
        /*0028*/ 	.byte	0x04, 0x17
        /*002a*/ 	.short	(.L_1289 - .L_1288)
.L_1288:
        /*002c*/ 	.word	0x00000000
        /*0030*/ 	.short	0x0004
        /*0032*/ 	.short	0x0019
        /*0034*/ 	.byte	0x00, 0xf0, 0x05, 0x00


	//----- nvinfo : EIATTR_KPARAM_INFO
	.align		4
.L_1289:
        /*0038*/ 	.byte	0x04, 0x17
        /*003a*/ 	.short	(.L_1291 - .L_1290)
.L_1290:
        /*003c*/ 	.word	0x00000000
        /*0040*/ 	.short	0x0003
        /*0042*/ 	.short	0x0018
        /*0044*/ 	.byte	0x00, 0xf0, 0x05, 0x00


	//----- nvinfo : EIATTR_KPARAM_INFO
	.align		4
.L_1291:
        /*0048*/ 	.byte	0x04, 0x17
        /*004a*/ 	.short	(.L_1293 - .L_1292)
.L_1292:
        /*004c*/ 	.word	0x00000000
        /*0050*/ 	.short	0x0002
        /*0052*/ 	.short	0x0008
        /*0054*/ 	.byte	0x00, 0xf0, 0x41, 0x00


	//----- nvinfo : EIATTR_KPARAM_INFO
	.align		4
.L_1293:
        /*0058*/ 	.byte	0x04, 0x17
        /*005a*/ 	.short	(.L_1295 - .L_1294)
.L_1294:
        /*005c*/ 	.word	0x00000000
        /*0060*/ 	.short	0x0001
        /*0062*/ 	.short	0x0004
        /*0064*/ 	.byte	0x00, 0xf0, 0x05, 0x00


	//----- nvinfo : EIATTR_KPARAM_INFO
	.align		4
.L_1295:
        /*0068*/ 	.byte	0x04, 0x17
        /*006a*/ 	.short	(.L_1297 - .L_1296)
.L_1296:
        /*006c*/ 	.word	0x00000000
        /*0070*/ 	.short	0x0000
        /*0072*/ 	.short	0x0000
        /*0074*/ 	.byte	0x00, 0xf0, 0x11, 0x00


	//----- nvinfo : EIATTR_SPARSE_MMA_MASK
	.align		4
.L_1297:
        /*0078*/ 	.byte	0x03, 0x50
        /*007a*/ 	.short	0x0000


	//----- nvinfo : EIATTR_MAXREG_COUNT
	.align		4
        /*007c*/ 	.byte	0x03, 0x1b
        /*007e*/ 	.short	0x00ff


	//----- nvinfo : EIATTR_EXTERNS
	.align		4
        /*0080*/ 	.byte	0x04, 0x0f
        /*0082*/ 	.short	(.L_1299 - .L_1298)


	//   ....[0]....
	.align		4
.L_1298:
        /*0084*/ 	.word	index@(__assertfail)


	//----- nvinfo : EIATTR_MERCURY_ISA_VERSION
	.align		4
.L_1299:
        /*0088*/ 	.byte	0x03, 0x5f
        /*008a*/ 	.short	0x0101


	//----- nvinfo : EIATTR_VRC_CTA_INIT_COUNT
	.align		4
        /*008c*/ 	.byte	0x02, 0x4a
	.zero		1
	.zero		1


	//----- nvinfo : EIATTR_SYSCALL_OFFSETS
	.align		4
        /*0090*/ 	.byte	0x04, 0x46
        /*0092*/ 	.short	(.L_1301 - .L_1300)


	//   ....[0]....
.L_1300:
        /*0094*/ 	.word	0x00001060


	//   ....[1]....
        /*0098*/ 	.word	0x000022b0


	//   ....[2]....
        /*009c*/ 	.word	0x00003430


	//   ....[3]....
        /*00a0*/ 	.word	0x000044a0


	//   ....[4]....
        /*00a4*/ 	.word	0x000563e0


	//   ....[5]....
        /*00a8*/ 	.word	0x00057730


	//   ....[6]....
        /*00ac*/ 	.word	0x00058c90


	//   ....[7]....
        /*00b0*/ 	.word	0x0005a1d0


	//----- nvinfo : EIATTR_EXIT_INSTR_OFFSETS
	.align		4
.L_1301:
        /*00b4*/ 	.byte	0x04, 0x1c
        /*00b6*/ 	.short	(.L_1303 - .L_1302)


	//   ....[0]....
.L_1302:
        /*00b8*/ 	.word	0x000590e0


	//   ....[1]....
        /*00bc*/ 	.word	0x00059220


	//   ....[2]....
        /*00c0*/ 	.word	0x00059260


	//   ....[3]....
        /*00c4*/ 	.word	0x000592f0


	//   ....[4]....
        /*00c8*/ 	.word	0x00059320


	//   ....[5]....
        /*00cc*/ 	.word	0x00059350


	//   ....[6]....
        /*00d0*/ 	.word	0x00059460


	//   ....[7]....
        /*00d4*/ 	.word	0x00059520


	//   ....[8]....
        /*00d8*/ 	.word	0x000596e0


	//   ....[9]....
        /*00dc*/ 	.word	0x00059850


	//   ....[10]....
        /*00e0*/ 	.word	0x00059870


	//   ....[11]....
        /*00e4*/ 	.word	0x00059940


	//   ....[12]....
        /*00e8*/ 	.word	0x00059b30


	//   ....[13]....
        /*00ec*/ 	.word	0x00059d20


	//   ....[14]....
        /*00f0*/ 	.word	0x00059f00


	//   ....[15]....
        /*00f4*/ 	.word	0x00059f30


	//   ....[16]....
        /*00f8*/ 	.word	0x00059f60


	//   ....[17]....
        /*00fc*/ 	.word	0x0005a050


	//   ....[18]....
        /*0100*/ 	.word	0x0005a070


	//   ....[19]....
        /*0104*/ 	.word	0x0005a1e0


	//   ....[20]....
        /*0108*/ 	.word	0x0005a370


	//   ....[21]....
        /*010c*/ 	.word	0x0005a530


	//   ....[22]....
        /*0110*/ 	.word	0x0005a5f0


	//----- nvinfo : EIATTR_MAX_THREADS
	.align		4
.L_1303:
        /*0114*/ 	.byte	0x04, 0x05
        /*0116*/ 	.short	(.L_1305 - .L_1304)
.L_1304:
        /*0118*/ 	.word	0x00000080
        /*011c*/ 	.word	0x00000001
        /*0120*/ 	.word	0x00000001


	//----- nvinfo : EIATTR_CRS_STACK_SIZE
	.align		4
.L_1305:
        /*0124*/ 	.byte	0x04, 0x1e
        /*0126*/ 	.short	(.L_1307 - .L_1306)
.L_1306:
        /*0128*/ 	.word	0x00000000


	//----- nvinfo : EIATTR_CBANK_PARAM_SIZE
	.align		4
.L_1307:
        /*012c*/ 	.byte	0x03, 0x19
        /*012e*/ 	.short	0x002c


	//----- nvinfo : EIATTR_PARAM_CBANK
	.align		4
        /*0130*/ 	.byte	0x04, 0x0a
        /*0132*/ 	.short	(.L_1309 - .L_1308)
	.align		4
.L_1308:
        /*0134*/ 	.word	index@(.nv.constant0._ZN2at6native27unrolled_elementwise_kernelIZZZNS0_17acosh_kernel_cudaERNS_18TensorIteratorBaseEENKUlvE_clEvENKUlvE_clEvEUlN3c107complexIdEEE_St5arrayIPcLm2EELi4E23TrivialOffsetCalculatorILi1EjESE_NS0_6memory12LoadWithCastILi1EEENSF_13StoreWithCastILi1EEEEEviT_T0_T2_T3_T4_T5_)
        /*0138*/ 	.short	0x0380
        /*013a*/ 	.short	0x002c


	//----- nvinfo : EIATTR_SW_WAR
	.align		4
.L_1309:
        /*013c*/ 	.byte	0x04, 0x36
        /*013e*/ 	.short	(.L_1311 - .L_1310)
.L_1310:
        /*0140*/ 	.word	0x00000008
.L_1311:


//--------------------- .nv.info._ZN2at6native18elementwise_kernelILi128ELi2EZNS0_22gpu_kernel_impl_nocastIZZZNS0_17acosh_kernel_cudaERNS_18TensorIteratorBaseEENKUlvE_clEvENKUlvE_clEvEUlN3c107complexIdEEE_EEvS4_RKT_EUliE_EEviT1_ --------------------------
	.section	.nv.info._ZN2at6native18elementwise_kernelILi128ELi2EZNS0_22gpu_kernel_impl_nocastIZZZNS0_17acosh_kernel_cudaERNS_18TensorIteratorBaseEENKUlvE_clEvENKUlvE_clEvEUlN3c107complexIdEEE_EEvS4_RKT_EUliE_EEviT1_,"",@"SHT_CUDA_INFO"
	.sectionflags	@""
	.align	4


	//----- nvinfo : EIATTR_CUDA_API_VERSION
	.align		4
        /*0000*/ 	.byte	0x04, 0x37
        /*0002*/ 	.short	(.L_1313 - .L_1312)
.L_1312:
        /*0004*/ 	.word	0x00000082


	//----- nvinfo : EIATTR_KPARAM_INFO
	.align		4
.L_1313:
        /*0008*/ 	.byte	0x04, 0x17
        /*000a*/ 	.short	(.L_1315 - .L_1314)
.L_1314:
        /*000c*/ 	.word	0x00000000
        /*0010*/ 	.short	0x0001
        /*0012*/ 	.short	0x0008
        /*0014*/ 	.byte	0x00, 0xf0, 0x61, 0x08


	//----- nvinfo : EIATTR_KPARAM_INFO
	.align		4
.L_1315:
        /*0018*/ 	.byte	0x04, 0x17
        /*001a*/ 	.short	(.L_1317 - .L_1316)
.L_1316:
        /*001c*/ 	.word	0x00000000
        /*0020*/ 	.short	0x0000
        /*0022*/ 	.short	0x0000
        /*0024*/ 	.byte	0x00, 0xf0, 0x11, 0x00


	//----- nvinfo : EIATTR_SPARSE_MMA_MASK
	.align		4
.L_1317:
        /*0028*/ 	.byte	0x03, 0x50
        /*002a*/ 	.short	0x0000


	//----- nvinfo : EIATTR_MAXREG_COUNT
	.align		4
        /*002c*/ 	.byte	0x03, 0x1b
        /*002e*/ 	.short	0x0080


	//----- nvinfo : EIATTR_MERCURY_ISA_VERSION
	.align		4
        /*0030*/ 	.byte	0x03, 0x5f
        /*0032*/ 	.short	0x0101


	//----- nvinfo : EIATTR_VRC_CTA_INIT_COUNT
	.align		4
        /*0034*/ 	.byte	0x02, 0x4a
	.zero		1
	.zero		1


	//----- nvinfo : EIATTR_EXIT_INSTR_OFFSETS
	.align		4
        /*0038*/ 	.byte	0x04, 0x1c
        /*003a*/ 	.short	(.L_1319 - .L_1318)


	//   ....[0]....
.L_1318:
        /*003c*/ 	.word	0x000158c0


	//   ....[1]....
        /*0040*/ 	.word	0x0002af50


	//----- nvinfo : EIATTR_MAX_THREADS
	.align		4
.L_1319:
        /*0044*/ 	.byte	0x04, 0x05
        /*0046*/ 	.short	(.L_1321 - .L_1320)
.L_1320:
        /*0048*/ 	.word	0x00000080
        /*004c*/ 	.word	0x00000001
        /*0050*/ 	.word	0x00000001


	//----- nvinfo : EIATTR_CRS_STACK_SIZE
	.align		4
.L_1321:
        /*0054*/ 	.byte	0x04, 0x1e
        /*0056*/ 	.short	(.L_1323 - .L_1322)
.L_1322:
        /*0058*/ 	.word	0x00000000


	//----- nvinfo : EIATTR_CBANK_PARAM_SIZE
	.align		4
.L_1323:
        /*005c*/ 	.byte	0x03, 0x19
        /*005e*/ 	.short	0x0220


	//----- nvinfo : EIATTR_PARAM_CBANK
	.align		4
        /*0060*/ 	.byte	0x04, 0x0a
        /*0062*/ 	.short	(.L_1325 - .L_1324)
	.align		4
.L_1324:
        /*0064*/ 	.word	index@(.nv.constant0._ZN2at6native18elementwise_kernelILi128ELi2EZNS0_22gpu_kernel_impl_nocastIZZZNS0_17acosh_kernel_cudaERNS_18TensorIteratorBaseEENKUlvE_clEvENKUlvE_clEvEUlN3c107complexIdEEE_EEvS4_RKT_EUliE_EEviT1_)
        /*0068*/ 	.short	0x0380
        /*006a*/ 	.short	0x0220


	//----- nvinfo : EIATTR_SW_WAR
	.align		4
.L_1325:
        /*006c*/ 	.byte	0x04, 0x36
        /*006e*/ 	.short	(.L_1327 - .L_1326)
.L_1326:
        /*0070*/ 	.word	0x00000008
.L_1327:


//--------------------- .nv.info._ZN2at6native27unrolled_elementwise_kernelIZZZNS0_17acosh_kernel_cudaERNS_18TensorIteratorBaseEENKUlvE_clEvENKUlvE_clEvEUlN3c107complexIdEEE_St5arrayIPcLm2EELi4E23TrivialOffsetCalculatorILi1EjESE_NS0_6memory15LoadWithoutCastENSF_16StoreWithoutCastEEEviT_T0_T2_T3_T4_T5_ --------------------------
	.section	.nv.info._ZN2at6native27unrolled_elementwise_kernelIZZZNS0_17acosh_kernel_cudaERNS_18TensorIteratorBaseEENKUlvE_clEvENKUlvE_clEvEUlN3c107complexIdEEE_St5arrayIPcLm2EELi4E23TrivialOffsetCalculatorILi1EjESE_NS0_6memory15LoadWithoutCastENSF_16StoreWithoutCastEEEviT_T0_T2_T3_T4_T5_,"",@"SHT_CUDA_INFO"
	.sectionflags	@""
	.align	4


	//----- nvinfo : EIATTR_CUDA_API_VERSION
	.align		4
        /*0000*/ 	.byte	0x04, 0x37
        /*0002*/ 	.short	(.L_1329 - .L_1328)
.L_1328:
        /*0004*/ 	.word	0x00000082


	//----- nvinfo : EIATTR_KPARAM_INFO
	.align		4
.L_1329:
        /*0008*/ 	.byte	0x04, 0x17
        /*000a*/ 	.short	(.L_1331 - .L_1330)
.L_1330:
        /*000c*/ 	.word	0x00000000
        /*0010*/ 	.short	0x0006
        /*0012*/ 	.short	0x001b
        /*0014*/ 	.byte	0x00, 0xf0, 0x05, 0x00


	//----- nvinfo : EIATTR_KPARAM_INFO
	.align		4
.L_1331:
        /*0018*/ 	.byte	0x04, 0x17
        /*001a*/ 	.short	(.L_1333 - .L_1332)
.L_1332:
        /*001c*/ 	.word	0x00000000
        /*0020*/ 	.short	0x0005
        /*0022*/ 	.short	0x001a
        /*0024*/ 	.byte	0x00, 0xf0, 0x05, 0x00


	//----- nvinfo : EIATTR_KPARAM_INFO
	.align		4
.L_1333:
        /*0028*/ 	.byte	0x04, 0x17
        /*002a*/ 	.short	(.L_1335 - .L_1334)
.L_1334:
        /*002c*/ 	.word	0x00000000
        /*0030*/ 	.short	0x0004
        /*0032*/ 	.short	0x0019
        /*0034*/ 	.byte	0x00, 0xf0, 0x05, 0x00


	//----- nvinfo : EIATTR_KPARAM_INFO
	.align		4
.L_1335:
        /*0038*/ 	.byte	0x04, 0x17
        /*003a*/ 	.short	(.L_1337 - .L_1336)
.L_1336:
        /*003c*/ 	.word	0x00000000
        /*0040*/ 	.short	0x0003
        /*0042*/ 	.short	0x0018
        /*0044*/ 	.byte	0x00, 0xf0, 0x05, 0x00


	//----- nvinfo : EIATTR_KPARAM_INFO
	.align		4
.L_1337:
        /*0048*/ 	.byte	0x04, 0x17
        /*004a*/ 	.short	(.L_1339 - .L_1338)
.L_1338:
        /*004c*/ 	.word	0x00000000
        /*0050*/ 	.short	0x0002
        /*0052*/ 	.short	0x0008
        /*0054*/ 	.byte	0x00, 0xf0, 0x41, 0x00


	//----- nvinfo : EIATTR_KPARAM_INFO
	.align		4
.L_1339:
        /*0058*/ 	.byte	0x04, 0x17
        /*005a*/ 	.short	(.L_1341 - .L_1340)
.L_1340:
        /*005c*/ 	.word	0x00000000
        /*0060*/ 	.short	0x0001
        /*0062*/ 	.short	0x0004
        /*0064*/ 	.byte	0x00, 0xf0, 0x05, 0x00


	//----- nvinfo : EIATTR_KPARAM_INFO
	.align		4
.L_1341:
        /*0068*/ 	.byte	0x04, 0x17
        /*006a*/ 	.short	(.L_1343 - .L_1342)
.L_1342:
        /*006c*/ 	.word	0x00000000
        /*0070*/ 	.short	0x0000
        /*0072*/ 	.short	0x0000
        /*0074*/ 	.byte	0x00, 0xf0, 0x11, 0x00


	//----- nvinfo : EIATTR_SPARSE_MMA_MASK
	.align		4
.L_1343:
        /*0078*/ 	.byte	0x03, 0x50
        /*007a*/ 	.short	0x0000


	//----- nvinfo : EIATTR_MAXREG_COUNT
	.align		4
        /*007c*/ 	.byte	0x03, 0x1b
        /*007e*/ 	.short	0x00ff


	//----- nvinfo : EIATTR_MERCURY_ISA_VERSION
	.align		4
        /*0080*/ 	.byte	0x03, 0x5f
        /*0082*/ 	.short	0x0101


	//----- nvinfo : EIATTR_VRC_CTA_INIT_COUNT
	.align		4
        /*0084*/ 	.byte	0x02, 0x4a
	.zero		1
	.zero		1


	//----- nvinfo : EIATTR_EXIT_INSTR_OFFSETS
	.align		4
        /*0088*/ 	.byte	0x04, 0x1c
        /*008a*/ 	.short	(.L_1345 - .L_1344)


	//   ....[0]....
.L_1344:
        /*008c*/ 	.word	0x00050720


	//   ....[1]....
        /*0090*/ 	.word	0x00050770


	//----- nvinfo : EIATTR_MAX_THREADS
	.align		4
.L_1345:
        /*0094*/ 	.byte	0x04, 0x05
        /*0096*/ 	.short	(.L_1347 - .L_1346)
.L_1346:
        /*0098*/ 	.word	0x00000080
        /*009c*/ 	.word	0x00000001
        /*00a0*/ 	.word	0x00000001


	//----- nvinfo : EIATTR_CRS_STACK_SIZE
	.align		4
.L_1347:
        /*00a4*/ 	.byte	0x04, 0x1e
        /*00a6*/ 	.short	(.L_1349 - .L_1348)
.L_1348:
        /*00a8*/ 	.word	0x00000000


	//----- nvinfo : EIATTR_CBANK_PARAM_SIZE
	.align		4
.L_1349:
        /*00ac*/ 	.byte	0x03, 0x19
        /*00ae*/ 	.short	0x001c


	//----- nvinfo : EIATTR_PARAM_CBANK
	.align		4
        /*00b0*/ 	.byte	0x04, 0x0a
        /*00b2*/ 	.short	(.L_1351 - .L_1350)
	.align		4
.L_1350:
        /*00b4*/ 	.word	index@(.nv.constant0._ZN2at6native27unrolled_elementwise_kernelIZZZNS0_17acosh_kernel_cudaERNS_18TensorIteratorBaseEENKUlvE_clEvENKUlvE_clEvEUlN3c107complexIdEEE_St5arrayIPcLm2EELi4E23TrivialOffsetCalculatorILi1EjESE_NS0_6memory15LoadWithoutCastENSF_16StoreWithoutCastEEEviT_T0_T2_T3_T4_T5_)
        /*00b8*/ 	.short	0x0380
        /*00ba*/ 	.short	0x001c


	//----- nvinfo : EIATTR_SW_WAR
	.align		4
.L_1351:
        /*00bc*/ 	.byte	0x04, 0x36
        /*00be*/ 	.short	(.L_1353 - .L_1352)
.L_1352:
        /*00c0*/ 	.word	0x00000008
.L_1353:


//--------------------- .nv.info._ZN2at6native29vectorized_elementwise_kernelILi2EZZZNS0_17acosh_kernel_cudaERNS_18TensorIteratorBaseEENKUlvE_clEvENKUlvE_clEvEUlN3c107complexIdEEE_St5arrayIPcLm2EEEEviT0_T1_ --------------------------
	.section	.nv.info._ZN2at6native29vectorized_elementwise_kernelILi2EZZZNS0_17acosh_kernel_cudaERNS_18TensorIteratorBaseEENKUlvE_clEvENKUlvE_clEvEUlN3c107complexIdEEE_St5arrayIPcLm2EEEEviT0_T1_,"",@"SHT_CUDA_INFO"
	.sectionflags	@""
	.align	4


	//----- nvinfo : EIATTR_CUDA_API_VERSION
	.align		4
        /*0000*/ 	.byte	0x04, 0x37
        /*0002*/ 	.short	(.L_1355 - .L_1354)
.L_1354:
        /*0004*/ 	.word	0x00000082


	//----- nvinfo : EIATTR_KPARAM_INFO
	.align		4
.L_1355:
        /*0008*/ 	.byte	0x04, 0x17
        /*000a*/ 	.short	(.L_1357 - .L_1356)
.L_1356:
        /*000c*/ 	.word	0x00000000
        /*0010*/ 	.short	0x0002
        /*0012*/ 	.short	0x0008
        /*0014*/ 	.byte	0x00, 0xf0, 0x41, 0x00


	//----- nvinfo : EIATTR_KPARAM_INFO
	.align		4
.L_1357:
        /*0018*/ 	.byte	0x04, 0x17
        /*001a*/ 	.short	(.L_1359 - .L_1358)
.L_1358:
        /*001c*/ 	.word	0x00000000
        /*0020*/ 	.short	0x0001
        /*0022*/ 	.short	0x0004
        /*0024*/ 	.byte	0x00, 0xf0, 0x05, 0x00


	//----- nvinfo : EIATTR_KPARAM_INFO
	.align		4
.L_1359:
        /*0028*/ 	.byte	0x04, 0x17
        /*002a*/ 	.short	(.L_1361 - .L_1360)
.L_1360:
        /*002c*/ 	.word	0x00000000
        /*0030*/ 	.short	0x0000
        /*0032*/ 	.short	0x0000
        /*0034*/ 	.byte	0x00, 0xf0, 0x11, 0x00


	//----- nvinfo : EIATTR_SPARSE_MMA_MASK
	.align		4
.L_1361:
        /*0038*/ 	.byte	0x03, 0x50
        /*003a*/ 	.short	0x0000


	//----- nvinfo : EIATTR_MAXREG_COUNT
	.align		4
        /*003c*/ 	.byte	0x03, 0x1b
        /*003e*/ 	.short	0x00ff


	//----- nvinfo : EIATTR_MERCURY_ISA_VERSION
	.align		4
        /*0040*/ 	.byte	0x03, 0x5f
        /*0042*/ 	.short	0x0101


	//----- nvinfo : EIATTR_VRC_CTA_INIT_COUNT
	.align		4
        /*0044*/ 	.byte	0x02, 0x4a
	.zero		1
	.zero		1


	//----- nvinfo : EIATTR_EXIT_INSTR_OFFSETS
	.align		4
        /*0048*/ 	.byte	0x04, 0x1c
        /*004a*/ 	.short	(.L_1363 - .L_1362)


	//   ....[0]....
.L_1362:
        /*004c*/ 	.word	0x0009fd50


	//   ....[1]....
        /*0050*/ 	.word	0x0009fda0


	//   ....[2]....
        /*0054*/ 	.word	0x0013f280


	//----- nvinfo : EIATTR_MAX_THREADS
	.align		4
.L_1363:
        /*0058*/ 	.byte	0x04, 0x05
        /*005a*/ 	.short	(.L_1365 - .L_1364)
.L_1364:
        /*005c*/ 	.word	0x00000080
        /*0060*/ 	.word	0x00000001
        /*0064*/ 	.word	0x00000001


	//----- nvinfo : EIATTR_CRS_STACK_SIZE
	.align		4
.L_1365:
        /*0068*/ 	.byte	0x04, 0x1e
        /*006a*/ 	.short	(.L_1367 - .L_1366)
.L_1366:
        /*006c*/ 	.word	0x00000000


	//----- nvinfo : EIATTR_CBANK_PARAM_SIZE
	.align		4
.L_1367:
        /*0070*/ 	.byte	0x03, 0x19
        /*0072*/ 	.short	0x0018


	//----- nvinfo : EIATTR_PARAM_CBANK
	.align		4
        /*0074*/ 	.byte	0x04, 0x0a
        /*0076*/ 	.short	(.L_1369 - .L_1368)
	.align		4
.L_1368:
        /*0078*/ 	.word	index@(.nv.constant0._ZN2at6native29vectorized_elementwise_kernelILi2EZZZNS0_17acosh_kernel_cudaERNS_18TensorIteratorBaseEENKUlvE_clEvENKUlvE_clEvEUlN3c107complexIdEEE_St5arrayIPcLm2EEEEviT0_T1_)
        /*007c*/ 	.short	0x0380
        /*007e*/ 	.short	0x0018


	//----- nvinfo : EIATTR_SW_WAR
	.align		4
.L_1369:
        /*0080*/ 	.byte	0x04, 0x36
        /*0082*/ 	.short	(.L_1371 - .L_1370)
.L_1370:
        /*0084*/ 	.word	0x00000008
.L_1371:


//--------------------- .nv.info._ZN2at6native29vectorized_elementwise_kernelILi4EZZZNS0_17acosh_kernel_cudaERNS_18TensorIteratorBaseEENKUlvE_clEvENKUlvE_clEvEUlN3c107complexIdEEE_St5arrayIPcLm2EEEEviT0_T1_ --------------------------
	.section	.nv.info._ZN2at6native29vectorized_elementwise_kernelILi4EZZZNS0_17acosh_kernel_cudaERNS_18TensorIteratorBaseEENKUlvE_clEvENKUlvE_clEvEUlN3c107complexIdEEE_St5arrayIPcLm2EEEEviT0_T1_,"",@"SHT_CUDA_INFO"
	.sectionflags	@""
	.align	4


	//----- nvinfo : EIATTR_CUDA_API_VERSION
	.align		4
        /*0000*/ 	.byte	0x04, 0x37
        /*0002*/ 	.short	(.L_1373 - .L_1372)
.L_1372:
        /*0004*/ 	.word	0x00000082


	//----- nvinfo : EIATTR_KPARAM_INFO
	.align		4
.L_1373:
        /*0008*/ 	.byte	0x04, 0x17
        /*000a*/ 	.short	(.L_1375 - .L_1374)
.L_1374:
        /*000c*/ 	.word	0x00000000
        /*0010*/ 	.short	0x0002
        /*0012*/ 	.short	0x0008
        /*0014*/ 	.byte	0x00, 0xf0, 0x41, 0x00


	//----- nvinfo : EIATTR_KPARAM_INFO
	.align		4
.L_1375:
        /*0018*/ 	.byte	0x04, 0x17
        /*001a*/ 	.short	(.L_1377 - .L_1376)
.L_1376:
        /*001c*/ 	.word	0x00000000
        /*0020*/ 	.short	0x0001
        /*0022*/ 	.short	0x0004
        /*0024*/ 	.byte	0x00, 0xf0, 0x05, 0x00


	//----- nvinfo : EIATTR_KPARAM_INFO
	.align		4
.L_1377:
        /*0028*/ 	.byte	0x04, 0x17
        /*002a*/ 	.short	(.L_1379 - .L_1378)
.L_1378:
        /*002c*/ 	.word	0x00000000
        /*0030*/ 	.short	0x0000
        /*0032*/ 	.short	0x0000
        /*0034*/ 	.byte	0x00, 0xf0, 0x11, 0x00


	//----- nvinfo : EIATTR_SPARSE_MMA_MASK
	.align		4
.L_1379:
        /*0038*/ 	.byte	0x03, 0x50
        /*003a*/ 	.short	0x0000


	//----- nvinfo : EIATTR_MAXREG_COUNT
	.align		4
        /*003c*/ 	.byte	0x03, 0x1b
        /*003e*/ 	.short	0x00ff


	//----- nvinfo : EIATTR_MERCURY_ISA_VERSION
	.align		4
        /*0040*/ 	.byte	0x03, 0x5f
        /*0042*/ 	.short	0x0101


	//----- nvinfo : EIATTR_VRC_CTA_INIT_COUNT
	.align		4
        /*0044*/ 	.byte	0x02, 0x4a
	.zero		1
	.zero		1


	//----- nvinfo : EIATTR_EXIT_INSTR_OFFSETS
	.align		4
        /*0048*/ 	.byte	0x04, 0x1c
        /*004a*/ 	.short	(.L_1381 - .L_1380)


	//   ....[0]....
.L_1380:
        /*004c*/ 	.word	0x0009fd50


	//   ....[1]....
        /*0050*/ 	.word	0x0009fda0


	//   ....[2]....
        /*0054*/ 	.word	0x0013f280


	//----- nvinfo : EIATTR_MAX_THREADS
	.align		4
.L_1381:
        /*0058*/ 	.byte	0x04, 0x05
        /*005a*/ 	.short	(.L_1383 - .L_1382)
.L_1382:
        /*005c*/ 	.word	0x00000080
        /*0060*/ 	.word	0x00000001
        /*0064*/ 	.word	0x00000001


	//----- nvinfo : EIATTR_CRS_STACK_SIZE
	.align		4
.L_1383:
        /*0068*/ 	.byte	0x04, 0x1e
        /*006a*/ 	.short	(.L_1385 - .L_1384)
.L_1384:
        /*006c*/ 	.word	0x00000000


	//----- nvinfo : EIATTR_CBANK_PARAM_SIZE
	.align		4
.L_1385:
        /*0070*/ 	.byte	0x03, 0x19
        /*0072*/ 	.short	0x0018


	//----- nvinfo : EIATTR_PARAM_CBANK
	.align		4
        /*0074*/ 	.byte	0x04, 0x0a
        /*0076*/ 	.short	(.L_1387 - .L_1386)
	.align		4
.L_1386:
        /*0078*/ 	.word	index@(.nv.constant0._ZN2at6native29vectorized_elementwise_kernelILi4EZZZNS0_17acosh_kernel_cudaERNS_18TensorIteratorBaseEENKUlvE_clEvENKUlvE_clEvEUlN3c107complexIdEEE_St5arrayIPcLm2EEEEviT0_T1_)
        /*007c*/ 	.short	0x0380
        /*007e*/ 	.short	0x0018


	//----- nvinfo : EIATTR_SW_WAR
	.align		4
.L_1387:
        /*0080*/ 	.byte	0x04, 0x36
        /*0082*/ 	.short	(.L_1389 - .L_1388)
.L_1388:
        /*0084*/ 	.word	0x00000008
.L_1389:


//--------------------- .nv.info._ZN2at6native29vectorized_elementwise_kernelILi8EZZZNS0_17acosh_kernel_cudaERNS_18TensorIteratorBaseEENKUlvE_clEvENKUlvE_clEvEUlN3c107complexIdEEE_St5arrayIPcLm2EEEEviT0_T1_ --------------------------
	.section	.nv.info._ZN2at6native29vectorized_elementwise_kernelILi8EZZZNS0_17acosh_kernel_cudaERNS_18TensorIteratorBaseEENKUlvE_clEvENKUlvE_clEvEUlN3c107complexIdEEE_St5arrayIPcLm2EEEEviT0_T1_,"",@"SHT_CUDA_INFO"
	.sectionflags	@""
	.align	4


	//----- nvinfo : EIATTR_CUDA_API_VERSION
	.align		4
        /*0000*/ 	.byte	0x04, 0x37
        /*0002*/ 	.short	(.L_1391 - .L_1390)
.L_1390:
        /*0004*/ 	.word	0x00000082


	//----- nvinfo : EIATTR_KPARAM_INFO
	.align		4
.L_1391:
        /*0008*/ 	.byte	0x04, 0x17
        /*000a*/ 	.short	(.L_1393 - .L_1392)
.L_1392:
        /*000c*/ 	.word	0x00000000
        /*0010*/ 	.short	0x0002
        /*0012*/ 	.short	0x0008
        /*0014*/ 	.byte	0x00, 0xf0, 0x41, 0x00


	//----- nvinfo : EIATTR_KPARAM_INFO
	.align		4
.L_1393:
        /*0018*/ 	.byte	0x04, 0x17
        /*001a*/ 	.short	(.L_1395 - .L_1394)
.L_1394:
        /*001c*/ 	.word	0x00000000
        /*0020*/ 	.short	0x0001
        /*0022*/ 	.short	0x0004
        /*0024*/ 	.byte	0x00, 0xf0, 0x05, 0x00


	//----- nvinfo : EIATTR_KPARAM_INFO
	.align		4
.L_1395:
        /*0028*/ 	.byte	0x04, 0x17
        /*002a*/ 	.short	(.L_1397 - .L_1396)
.L_1396:
        /*002c*/ 	.word	0x00000000
        /*0030*/ 	.short	0x0000
        /*0032*/ 	.short	0x0000
        /*0034*/ 	.byte	0x00, 0xf0, 0x11, 0x00


	//----- nvinfo : EIATTR_SPARSE_MMA_MASK
	.align		4
.L_1397:
        /*0038*/ 	.byte	0x03, 0x50
        /*003a*/ 	.short	0x0000


	//----- nvinfo : EIATTR_MAXREG_COUNT
	.align		4
        /*003c*/ 	.byte	0x03, 0x1b
        /*003e*/ 	.short	0x00ff


	//----- nvinfo : EIATTR_MERCURY_ISA_VERSION
	.align		4
        /*0040*/ 	.byte	0x03, 0x5f
        /*0042*/ 	.short	0x0101


	//----- nvinfo : EIATTR_VRC_CTA_INIT_COUNT
	.align		4
        /*0044*/ 	.byte	0x02, 0x4a
	.zero		1
	.zero		1


	//----- nvinfo : EIATTR_EXIT_INSTR_OFFSETS
	.align		4
        /*0048*/ 	.byte	0x04, 0x1c
        /*004a*/ 	.short	(.L_1399 - .L_1398)


	//   ....[0]....
.L_1398:
        /*004c*/ 	.word	0x00000010


	//----- nvinfo : EIATTR_MAX_THREADS
	.align		4
.L_1399:
        /*0050*/ 	.byte	0x04, 0x05
        /*0052*/ 	.short	(.L_1401 - .L_1400)
.L_1400:
        /*0054*/ 	.word	0x00000080
        /*0058*/ 	.word	0x00000001
        /*005c*/ 	.word	0x00000001


	//----- nvinfo : EIATTR_CBANK_PARAM_SIZE
	.align		4
.L_1401:
        /*0060*/ 	.byte	0x03, 0x19
        /*0062*/ 	.short	0x0018


	//----- nvinfo : EIATTR_PARAM_CBANK
	.align		4
        /*0064*/ 	.byte	0x04, 0x0a
        /*0066*/ 	.short	(.L_1403 - .L_1402)
	.align		4
.L_1402:
        /*0068*/ 	.word	index@(.nv.constant0._ZN2at6native29vectorized_elementwise_kernelILi8EZZZNS0_17acosh_kernel_cudaERNS_18TensorIteratorBaseEENKUlvE_clEvENKUlvE_clEvEUlN3c107complexIdEEE_St5arrayIPcLm2EEEEviT0_T1_)
        /*006c*/ 	.short	0x0380
        /*006e*/ 	.short	0x0018


	//----- nvinfo : EIATTR_SW_WAR
	.align		4
.L_1403:
        /*0070*/ 	.byte	0x04, 0x36
        /*0072*/ 	.short	(.L_1405 - .L_1404)
.L_1404:
        /*0074*/ 	.word	0x00000008
.L_1405:


//--------------------- .nv.callgraph             --------------------------
	.section	.nv.callgraph,"",@"SHT_CUDA_CALLGRAPH"
	.align	4
	.sectionentsize	8
	.align		4
        /*0000*/ 	.word	0x00000000
	.align		4
        /*0004*/ 	.word	0xffffffff
	.align		4
        /*0008*/ 	.word	index@(_ZN2at6native18elementwise_kernelILi128ELi4EZNS0_15gpu_kernel_implIZZZNS0_17acosh_kernel_cudaERNS_18TensorIteratorBaseEENKUlvE0_clEvENKUlvE2_clEvEUlN3c108BFloat16EE_EEvS4_RKT_EUliE_EEviT1_)
	.align		4
        /*000c*/ 	.word	index@(__assertfail)
	.align		4
        /*0010*/ 	.word	index@(_ZN2at6native27unrolled_elementwise_kernelIZZZNS0_17acosh_kernel_cudaERNS_18TensorIteratorBaseEENKUlvE0_clEvENKUlvE2_clEvEUlN3c108BFloat16EE_St5arrayIPcLm2EELi4E23TrivialOffsetCalculatorILi1EjESD_NS0_6memory12LoadWithCastILi1EEENSE_13StoreWithCastILi1EEEEEviT_T0_T2_T3_T4_T5_)
	.align		4
        /*0014*/ 	.word	index@(__assertfail)
	.align		4
        /*0018*/ 	.word	index@(_ZN2at6native18elementwise_kernelILi128ELi4EZNS0_15gpu_kernel_implIZZZNS0_17acosh_kernel_cudaERNS_18TensorIteratorBaseEENKUlvE0_clEvENKUlvE1_clEvEUlN3c104HalfEE_EEvS4_RKT_EUliE_EEviT1_)
	.align		4
        /*001c*/ 	.word	index@(__assertfail)
	.align		4
        /*0020*/ 	.word	index@(_ZN2at6native27unrolled_elementwise_kernelIZZZNS0_17acosh_kernel_cudaERNS_18TensorIteratorBaseEENKUlvE0_clEvENKUlvE1_clEvEUlN3c104HalfEE_St5arrayIPcLm2EELi4E23TrivialOffsetCalculatorILi1EjESD_NS0_6memory12LoadWithCastILi1EEENSE_13StoreWithCastILi1EEEEEviT_T0_T2_T3_T4_T5_)
	.align		4
        /*0024*/ 	.word	index@(__assertfail)
	.align		4
        /*0028*/ 	.word	index@(_ZN2at6native18elementwise_kernelILi128ELi4EZNS0_15gpu_kernel_implIZZZNS0_17acosh_kernel_cudaERNS_18TensorIteratorBaseEENKUlvE0_clEvENKUlvE0_clEvEUlfE_EEvS4_RKT_EUliE_EEviT1_)
	.align		4
        /*002c*/ 	.word	index@(__assertfail)
	.align		4
        /*0030*/ 	.word	index@(_ZN2at6native27unrolled_elementwise_kernelIZZZNS0_17acosh_kernel_cudaERNS_18TensorIteratorBaseEENKUlvE0_clEvENKUlvE0_clEvEUlfE_St5arrayIPcLm2EELi4E23TrivialOffsetCalculatorILi1EjESB_NS0_6memory12LoadWithCastILi1EEENSC_13StoreWithCastILi1EEEEEviT_T0_T2_T3_T4_T5_)
	.align		4
        /*0034*/ 	.word	index@(__assertfail)
	.align		4
        /*0038*/ 	.word	index@(_ZN2at6native18elementwise_kernelILi128ELi4EZNS0_15gpu_kernel_implIZZZNS0_17acosh_kernel_cudaERNS_18TensorIteratorBaseEENKUlvE0_clEvENKUlvE_clEvEUldE_EEvS4_RKT_EUliE_EEviT1_)
	.align		4
        /*003c*/ 	.word	index@(__assertfail)
	.align		4
        /*0040*/ 	.word	index@(_ZN2at6native27unrolled_elementwise_kernelIZZZNS0_17acosh_kernel_cudaERNS_18TensorIteratorBaseEENKUlvE0_clEvENKUlvE_clEvEUldE_St5arrayIPcLm2EELi4E23TrivialOffsetCalculatorILi1EjESB_NS0_6memory12LoadWithCastILi1EEENSC_13StoreWithCastILi1EEEEEviT_T0_T2_T3_T4_T5_)
	.align		4
        /*0044*/ 	.word	index@(__assertfail)
	.align		4
        /*0048*/ 	.word	index@(_ZN2at6native18elementwise_kernelILi128ELi4EZNS0_15gpu_kernel_implIZZZNS0_17acosh_kernel_cudaERNS_18TensorIteratorBaseEENKUlvE_clEvENKUlvE1_clEvEUlN3c107complexINS7_4HalfEEEE_EEvS4_RKT_EUliE_EEviT1_)
	.align		4
        /*004c*/ 	.word	index@(__assertfail)
	.align		4
        /*0050*/ 	.word	index@(_ZN2at6native27unrolled_elementwise_kernelIZZZNS0_17acosh_kernel_cudaERNS_18TensorIteratorBaseEENKUlvE_clEvENKUlvE1_clEvEUlN3c107complexINS6_4HalfEEEE_St5arrayIPcLm2EELi4E23TrivialOffsetCalculatorILi1EjESF_NS0_6memory12LoadWithCastILi1EEENSG_13StoreWithCastILi1EEEEEviT_T0_T2_T3_T4_T5_)
	.align		4
        /*0054*/ 	.word	index@(__assertfail)
	.align		4
        /*0058*/ 	.word	index@(_ZN2at6native18elementwise_kernelILi128ELi4EZNS0_15gpu_kernel_implIZZZNS0_17acosh_kernel_cudaERNS_18TensorIteratorBaseEENKUlvE_clEvENKUlvE0_clEvEUlN3c107complexIfEEE_EEvS4_RKT_EUliE_EEviT1_)
	.align		4
        /*005c*/ 	.word	index@(__assertfail)
	.align		4
        /*0060*/ 	.word	index@(_ZN2at6native27unrolled_elementwise_kernelIZZZNS0_17acosh_kernel_cudaERNS_18TensorIteratorBaseEENKUlvE_clEvENKUlvE0_clEvEUlN3c107complexIfEEE_St5arrayIPcLm2EELi4E23TrivialOffsetCalculatorILi1EjESE_NS0_6memory12LoadWithCastILi1EEENSF_13StoreWithCastILi1EEEEEviT_T0_T2_T3_T4_T5_)
	.align		4
        /*0064*/ 	.word	index@(__assertfail)
	.align		4
        /*0068*/ 	.word	index@(_ZN2at6native18elementwise_kernelILi128ELi4EZNS0_15gpu_kernel_implIZZZNS0_17acosh_kernel_cudaERNS_18TensorIteratorBaseEENKUlvE_clEvENKUlvE_clEvEUlN3c107complexIdEEE_EEvS4_RKT_EUliE_EEviT1_)
	.align		4
        /*006c*/ 	.word	index@(__assertfail)
	.align		4
        /*0070*/ 	.word	index@(_ZN2at6native27unrolled_elementwise_kernelIZZZNS0_17acosh_kernel_cudaERNS_18TensorIteratorBaseEENKUlvE_clEvENKUlvE_clEvEUlN3c107complexIdEEE_St5arrayIPcLm2EELi4E23TrivialOffsetCalculatorILi1EjESE_NS0_6memory12LoadWithCastILi1EEENSF_13StoreWithCastILi1EEEEEviT_T0_T2_T3_T4_T5_)
	.align		4
        /*0074*/ 	.word	index@(__assertfail)
	.align		4
        /*0078*/ 	.word	0x00000000
	.align		4
        /*007c*/ 	.word	0xfffffffe
	.align		4
        /*0080*/ 	.word	0x00000000
	.align		4
        /*0084*/ 	.word	0xfffffffd
	.align		4
        /*0088*/ 	.word	0x00000000
	.align		4
        /*008c*/ 	.word	0xfffffffc


//--------------------- .nv.constant4             --------------------------
	.section	.nv.constant4,"a",@progbits
	.align	8
	.align		8
.nv.constant4:
        /*0000*/ 	.dword	__assertfail
	.align		8
        /*0008*/ 	.dword	__unnamed_1
	.align		8
        /*0010*/ 	.dword	__unnamed_2
	.align		8
        /*0018*/ 	.dword	__unnamed_3
	.align		8
        /*0020*/ 	.dword	__unnamed_4
	.align		8
        /*0028*/ 	.dword	__unnamed_5
	.align		8
        /*0030*/ 	.dword	__unnamed_6
	.align		8
        /*0038*/ 	.dword	__unnamed_7
	.align		8
        /*0040*/ 	.dword	__unnamed_8
	.align		8
        /*0048*/ 	.dword	__unnamed_9
	.align		8
        /*0050*/ 	.dword	__unnamed_10
	.align		8
        /*0058*/ 	.dword	__unnamed_11
	.align		8
        /*0060*/ 	.dword	__unnamed_12
	.align		8
        /*0068*/ 	.dword	__unnamed_13
	.align		8
        /*0070*/ 	.dword	__unnamed_14
	.align		8
        /*0078*/ 	.dword	_ZN59_INTERNAL_afd2453f_28_UnaryGeometricAcoshKernel_cu_8f5e6b634cuda3std3__45__cpo5beginE
	.align		8
        /*0080*/ 	.dword	_ZN59_INTERNAL_afd2453f_28_UnaryGeometricAcoshKernel_cu_8f5e6b634cuda3std3__45__cpo3endE
	.align		8
        /*0088*/ 	.dword	_ZN59_INTERNAL_afd2453f_28_UnaryGeometricAcoshKernel_cu_8f5e6b634cuda3std3__45__cpo6cbeginE
	.align		8
        /*0090*/ 	.dword	_ZN59_INTERNAL_afd2453f_28_UnaryGeometricAcoshKernel_cu_8f5e6b634cuda3std3__45__cpo4cendE
	.align		8
        /*0098*/ 	.dword	_ZN59_INTERNAL_afd2453f_28_UnaryGeometricAcoshKernel_cu_8f5e6b634cuda3std3__45__cpo6rbeginE
	.align		8
        /*00a0*/ 	.dword	_ZN59_INTERNAL_afd2453f_28_UnaryGeometricAcoshKernel_cu_8f5e6b634cuda3std3__45__cpo4rendE
	.align		8
        /*00a8*/ 	.dword	_ZN59_INTERNAL_afd2453f_28_UnaryGeometricAcoshKernel_cu_8f5e6b634cuda3std3__45__cpo7crbeginE
	.align		8
        /*00b0*/ 	.dword	_ZN59_INTERNAL_afd2453f_28_UnaryGeometricAcoshKernel_cu_8f5e6b634cuda3std3__45__cpo5crendE
	.align		8
        /*00b8*/ 	.dword	_ZN59_INTERNAL_afd2453f_28_UnaryGeometricAcoshKernel_cu_8f5e6b634cuda3std3__461_GLOBAL__N__afd2453f_28_UnaryGeometricAcoshKernel_cu_8f5e6b636ignoreE
	.align		8
        /*00c0*/ 	.dword	_ZN59_INTERNAL_afd2453f_28_UnaryGeometricAcoshKernel_cu_8f5e6b634cuda3std3__419piecewise_constructE
	.align		8
        /*00c8*/ 	.dword	_ZN59_INTERNAL_afd2453f_28_UnaryGeometricAcoshKernel_cu_8f5e6b634cuda3std3__48in_placeE
	.align		8
        /*00d0*/ 	.dword	_ZN59_INTERNAL_afd2453f_28_UnaryGeometricAcoshKernel_cu_8f5e6b634cuda3std3__420unreachable_sentinelE
	.align		8
        /*00d8*/ 	.dword	_ZN59_INTERNAL_afd2453f_28_UnaryGeometricAcoshKernel_cu_8f5e6b634cuda3std6ranges3__45__cpo4swapE
	.align		8
        /*00e0*/ 	.dword	_ZN59_INTERNAL_afd2453f_28_UnaryGeometricAcoshKernel_cu_8f5e6b634cuda3std6ranges3__45__cpo9iter_moveE
	.align		8
        /*00e8*/ 	.dword	_ZN59_INTERNAL_afd2453f_28_UnaryGeometricAcoshKernel_cu_8f5e6b634cuda3std6ranges3__45__cpo5beginE
	.align		8
        /*00f0*/ 	.dword	_ZN59_INTERNAL_afd2453f_28_UnaryGeometricAcoshKernel_cu_8f5e6b634cuda3std6ranges3__45__cpo3endE
	.align		8
        /*00f8*/ 	.dword	_ZN59_INTERNAL_afd2453f_28_UnaryGeometricAcoshKernel_cu_8f5e6b634cuda3std6ranges3__45__cpo6cbeginE
	.align		8
        /*0100*/ 	.dword	_ZN59_INTERNAL_afd2453f_28_UnaryGeometricAcoshKernel_cu_8f5e6b634cuda3std6ranges3__45__cpo4cendE
	.align		8
        /*0108*/ 	.dword	_ZN59_INTERNAL_afd2453f_28_UnaryGeometricAcoshKernel_cu_8f5e6b634cuda3std6ranges3__45__cpo7advanceE
	.align		8
        /*0110*/ 	.dword	_ZN59_INTERNAL_afd2453f_28_UnaryGeometricAcoshKernel_cu_8f5e6b634cuda3std6ranges3__45__cpo9iter_swapE
	.align		8
        /*0118*/ 	.dword	_ZN59_INTERNAL_afd2453f_28_UnaryGeometricAcoshKernel_cu_8f5e6b634cuda3std6ranges3__45__cpo4nextE
	.align		8
        /*0120*/ 	.dword	_ZN59_INTERNAL_afd2453f_28_UnaryGeometricAcoshKernel_cu_8f5e6b634cuda3std6ranges3__45__cpo4prevE
	.align		8
        /*0128*/ 	.dword	_ZN59_INTERNAL_afd2453f_28_UnaryGeometricAcoshKernel_cu_8f5e6b634cuda3std6ranges3__45__cpo4dataE
	.align		8
        /*0130*/ 	.dword	_ZN59_INTERNAL_afd2453f_28_UnaryGeometricAcoshKernel_cu_8f5e6b634cuda3std6ranges3__45__cpo5cdataE
	.align		8
        /*0138*/ 	.dword	_ZN59_INTERNAL_afd2453f_28_UnaryGeometricAcoshKernel_cu_8f5e6b634cuda3std6ranges3__45__cpo4sizeE
	.align		8
        /*0140*/ 	.dword	_ZN59_INTERNAL_afd2453f_28_UnaryGeometricAcoshKernel_cu_8f5e6b634cuda3std6ranges3__45__cpo5ssizeE
	.align		8
        /*0148*/ 	.dword	_ZN59_INTERNAL_afd2453f_28_UnaryGeometricAcoshKernel_cu_8f5e6b634cuda3std6ranges3__45__cpo8distanceE
	.align		8
        /*0150*/ 	.dword	_ZN59_INTERNAL_afd2453f_28_UnaryGeometricAcoshKernel_cu_8f5e6b636thrust24THRUST_300001_SM_1030_NS6system6detail10sequential3seqE
	.align		8
        /*0158*/ 	.dword	$str$6
	.align		8
        /*0160*/ 	.dword	$str$7


//--------------------- .text._ZN2at6native18elementwise_kernelILi128ELi4EZNS0_15gpu_kernel_implIZZZNS0_17acosh_kernel_cudaERNS_18TensorIteratorBaseEENKUlvE0_clEvENKUlvE2_clEvEUlN3c108BFloat16EE_EEvS4_RKT_EUliE_EEviT1_ --------------------------
	.section	.text._ZN2at6native18elementwise_kernelILi128ELi4EZNS0_15gpu_kernel_implIZZZNS0_17acosh_kernel_cudaERNS_18TensorIteratorBaseEENKUlvE0_clEvENKUlvE2_clEvEUlN3c108BFloat16EE_EEvS4_RKT_EUliE_EEviT1_,"ax",@progbits
	.align	128
        .global         _ZN2at6native18elementwise_kernelILi128ELi4EZNS0_15gpu_kernel_implIZZZNS0_17acosh_kernel_cudaERNS_18TensorIteratorBaseEENKUlvE0_clEvENKUlvE2_clEvEUlN3c108BFloat16EE_EEvS4_RKT_EUliE_EEviT1_
        .type           _ZN2at6native18elementwise_kernelILi128ELi4EZNS0_15gpu_kernel_implIZZZNS0_17acosh_kernel_cudaERNS_18TensorIteratorBaseEENKUlvE0_clEvENKUlvE2_clEvEUlN3c108BFloat16EE_EEvS4_RKT_EUliE_EEviT1_,@function
        .size           _ZN2at6native18elementwise_kernelILi128ELi4EZNS0_15gpu_kernel_implIZZZNS0_17acosh_kernel_cudaERNS_18TensorIteratorBaseEENKUlvE0_clEvENKUlvE2_clEvEUlN3c108BFloat16EE_EEvS4_RKT_EUliE_EEviT1_,(.L_x_14274 - _ZN2at6native18elementwise_kernelILi128ELi4EZNS0_15gpu_kernel_implIZZZNS0_17acosh_kernel_cudaERNS_18TensorIteratorBaseEENKUlvE0_clEvENKUlvE2_clEvEUlN3c108BFloat16EE_EEvS4_RKT_EUliE_EEviT1_)
        .other          _ZN2at6native18elementwise_kernelILi128ELi4EZNS0_15gpu_kernel_implIZZZNS0_17acosh_kernel_cudaERNS_18TensorIteratorBaseEENKUlvE0_clEvENKUlvE2_clEvEUlN3c108BFloat16EE_EEvS4_RKT_EUliE_EEviT1_,@"STO_CUDA_ENTRY STV_DEFAULT"
_ZN2at6native18elementwise_kernelILi128ELi4EZNS0_15gpu_kernel_implIZZZNS0_17acosh_kernel_cudaERNS_18TensorIteratorBaseEENKUlvE0_clEvENKUlvE2_clEvEUlN3c108BFloat16EE_EEvS4_RKT_EUliE_EEviT1_:
.text._ZN2at6native18elementwise_kernelILi128ELi4EZNS0_15gpu_kernel_implIZZZNS0_17acosh_kernel_cudaERNS_18TensorIteratorBaseEENKUlvE0_clEvENKUlvE2_clEvEUlN3c108BFloat16EE_EEvS4_RKT_EUliE_EEviT1_:
[----:B------:R-:W0:Y:S01]  /*0000*/  LDC R1, c[0x0][0x37c] ;  /* 0x0000df00ff017b82 */ /* 0x000e220000000800 */
[----:B------:R-:W1:Y:S07]  /*0010*/  S2R R17, SR_TID.X ;  /* 0x0000000000117919 */ /* 0x000e6e0000002100 */
[----:B------:R-:W2:Y:S01]  /*0020*/  S2UR UR4, SR_CTAID.X ;  /* 0x00000000000479c3 */ /* 0x000ea20000002500 */
[----:B------:R-:W3:Y:S01]  /*0030*/  LDCU UR39, c[0x0][0x388] ;  /* 0x00007100ff2777ac */ /* 0x000ee20008000800 */
[----:B------:R-:W-:Y:S01]  /*0040*/  BSSY.RECONVERGENT B6, `(.L_x_0) ;  /* 0x0000358000067945 */ /* 0x000fe20003800200 */
[----:B------:R-:W4:Y:S01]  /*0050*/  LDCU UR5, c[0x0][0x380] ;  /* 0x00007000ff0577ac */ /* 0x000f220008000800 */
[----:B------:R-:W0:Y:S01]  /*0060*/  LDCU.64 UR36, c[0x0][0x358] ;  /* 0x00006b00ff2477ac */ /* 0x000e220008000a00 */
[----:B------:R-:W0:Y:S01]  /*0070*/  LDCU.U8 UR41, c[0x0][0x592] ;  /* 0x0000b240ff2977ac */ /* 0x000e220008000000 */
[----:B------:R-:W0:Y:S01]  /*0080*/  LDCU.U8 UR42, c[0x0][0x591] ;  /* 0x0000b220ff2a77ac */ /* 0x000e220008000000 */
[----:B---3--:R-:W-:-:S02]  /*0090*/  UIADD3 UR40, UPT, UPT, UR39, -0x1, URZ ;  /* 0xffffffff27287890 */ /* 0x008fc4000fffe0ff */
[----:B--2---:R-:W-:Y:S02]  /*00a0*/  USHF.L.U32 UR4, UR4, 0x9, URZ ;  /* 0x0000000904047899 */ /* 0x004fe400080006ff */
[----:B------:R-:W-:-:S04]  /*00b0*/  UISETP.LT.U32.AND UP0, UPT, UR40, 0x18, UPT ;  /* 0x000000182800788c */ /* 0x000fc8000bf01070 */
[----:B------:R-:W-:Y:S01]  /*00c0*/  USEL UR38, UR40, 0x18, UP0 ;  /* 0x0000001828267887 */ /* 0x000fe20008000000 */
[----:B-1----:R-:W-:-:S03]  /*00d0*/  LOP3.LUT R17, R17, UR4, RZ, 0xfc, !PT ;  /* 0x0000000411117c12 */ /* 0x002fc6000f8efcff */
[----:B------:R-:W-:Y:S01]  /*00e0*/  UIADD3 UR38, UPT, UPT, UR38, 0x1, URZ ;  /* 0x0000000126267890 */ /* 0x000fe2000fffe0ff */
[----:B----4-:R-:W-:-:S13]  /*00f0*/  ISETP.GE.AND P0, PT, R17, UR5, PT ;  /* 0x0000000511007c0c */ /* 0x010fda000bf06270 */
[----:B0-----:R-:W-:Y:S05]  /*0100*/  @P0 BRA `(.L_x_1) ;  /* 0x00000034002c0947 */ /* 0x001fea0003800000 */
[----:B------:R-:W-:Y:S01]  /*0110*/  UISETP.NE.AND UP0, UPT, UR39, URZ, UPT ;  /* 0x000000ff2700728c */ /* 0x000fe2000bf05270 */
[----:B------:R-:W-:Y:S02]  /*0120*/  IMAD.MOV.U32 R0, RZ, RZ, RZ ;  /* 0x000000ffff007224 */ /* 0x000fe400078e00ff */
[----:B------:R-:W-:-:S06]  /*0130*/  IMAD.MOV.U32 R16, RZ, RZ, RZ ;  /* 0x000000ffff107224 */ /* 0x000fcc00078e00ff */
[----:B------:R-:W-:Y:S05]  /*0140*/  BRA.U !UP0, `(.L_x_2) ;  /* 0x0000001108a87547 */ /* 0x000fea000b800000 */
[----:B------:R-:W0:Y:S01]  /*0150*/  LDCU.64 UR4, c[0x0][0x390] ;  /* 0x00007200ff0477ac */ /* 0x000e220008000a00 */
[----:B------:R-:W-:Y:S01]  /*0160*/  HFMA2 R16, -RZ, RZ, 0, 0 ;  /* 0x00000000ff107431 */ /* 0x000fe200000001ff */
[----:B------:R-:W1:Y:S01]  /*0170*/  LDCU UR6, c[0x0][0x38c] ;  /* 0x00007180ff0677ac */ /* 0x000e620008000800 */
[----:B------:R-:W2:Y:S01]  /*0180*/  LDCU.64 UR8, c[0x0][0x4b8] ;  /* 0x00009700ff0877ac */ /* 0x000ea20008000a00 */
[----:B------:R-:W-:Y:S02]  /*0190*/  UISETP.NE.AND UP0, UPT, UR40, URZ, UPT ;  /* 0x000000ff2800728c */ /* 0x000fe4000bf05270 */
[----:B0-----:R-:W-:-:S05]  /*01a0*/  IMAD.HI.U32 R2, R17, UR4, R16 ;  /* 0x0000000411027c27 */ /* 0x001fca000f8e0010 */
[----:B------:R-:W-:-:S05]  /*01b0*/  SHF.R.U32.HI R3, RZ, UR5, R2 ;  /* 0x00000005ff037c19 */ /* 0x000fca0008011602 */
[----:B------:R-:W-:-:S04]  /*01c0*/  IMAD.MOV R0, RZ, RZ, -R3 ;  /* 0x000000ffff007224 */ /* 0x000fc800078e0a03 */
[----:B-1----:R-:W-:-:S04]  /*01d0*/  IMAD R0, R0, UR6, R17 ;  /* 0x0000000600007c24 */ /* 0x002fc8000f8e0211 */
[C---:B--2---:R-:W-:Y:S02]  /*01e0*/  IMAD R16, R0.reuse, UR8, RZ ;  /* 0x0000000800107c24 */ /* 0x044fe4000f8e02ff */
[----:B------:R-:W-:Y:S01]  /*01f0*/  IMAD R0, R0, UR9, RZ ;  /* 0x0000000900007c24 */ /* 0x000fe2000f8e02ff */
[----:B------:R-:W-:Y:S06]  /*0200*/  BRA.U !UP0, `(.L_x_2) ;  /* 0x0000001108787547 */ /* 0x000fec000b800000 */
[----:B------:R-:W0:Y:S01]  /*0210*/  LDCU.64 UR6, c[0x0][0x398] ;  /* 0x00007300ff0677ac */ /* 0x000e220008000a00 */
[----:B------:R-:W-:Y:S01]  /*0220*/  IMAD.MOV.U32 R2, RZ, RZ, RZ ;  /* 0x000000ffff027224 */ /* 0x000fe200078e00ff */
[----:B------:R-:W1:Y:S01]  /*0230*/  LDCU UR4, c[0x0][0x3a0] ;  /* 0x00007400ff0477ac */ /* 0x000e620008000800 */
[----:B------:R-:W2:Y:S01]  /*0240*/  LDCU.64 UR8, c[0x0][0x4c0] ;  /* 0x00009800ff0877ac */ /* 0x000ea20008000a00 */
[----:B------:R-:W-:Y:S01]  /*0250*/  UISETP.NE.AND UP0, UPT, UR38, 0x2, UPT ;  /* 0x000000022600788c */ /* 0x000fe2000bf05270 */
[----:B0-----:R-:W-:-:S05]  /*0260*/  IMAD.HI.U32 R4, R3, UR7, R2 ;  /* 0x0000000703047c27 */ /* 0x001fca000f8e0002 */
[----:B-1----:R-:W-:-:S04]  /*0270*/  SHF.R.U32.HI R5, RZ, UR4, R4 ;  /* 0x00000004ff057c19 */ /* 0x002fc80008011604 */
[----:B------:R-:W-:-:S05]  /*0280*/  IADD3 R2, PT, PT, -R5, RZ, RZ ;  /* 0x000000ff05027210 */ /* 0x000fca0007ffe1ff */
[----:B------:R-:W-:-:S04]  /*0290*/  IMAD R3, R2, UR6, R3 ;  /* 0x0000000602037c24 */ /* 0x000fc8000f8e0203 */
[C---:B--2---:R-:W-:Y:S02]  /*02a0*/  IMAD R16, R3.reuse, UR8, R16 ;  /* 0x0000000803107c24 */ /* 0x044fe4000f8e0210 */
[----:B------:R-:W-:Y:S01]  /*02b0*/  IMAD R0, R3, UR9, R0 ;  /* 0x0000000903007c24 */ /* 0x000fe2000f8e0200 */
[----:B------:R-:W-:Y:S06]  /*02c0*/  BRA.U !UP0, `(.L_x_2) ;  /* 0x0000001108487547 */ /* 0x000fec000b800000 */
[----:B------:R-:W0:Y:S01]  /*02d0*/  LDCU.64 UR4, c[0x0][0x3a8] ;  /* 0x00007500ff0477ac */ /* 0x000e220008000a00 */
[----:B------:R-:W-:Y:S01]  /*02e0*/  IMAD.MOV.U32 R4, RZ, RZ, RZ ;  /* 0x000000ffff047224 */ /* 0x000fe200078e00ff */
[----:B------:R-:W1:Y:S01]  /*02f0*/  LDCU UR6, c[0x0][0x3a4] ;  /* 0x00007480ff0677ac */ /* 0x000e620008000800 */
[----:B------:R-:W2:Y:S01]  /*0300*/  LDCU.64 UR8, c[0x0][0x4c8] ;  /* 0x00009900ff0877ac */ /* 0x000ea20008000a00 */
[----:B------:R-:W-:Y:S01]  /*0310*/  UISETP.NE.AND UP0, UPT, UR38, 0x3, UPT ;  /* 0x000000032600788c */ /* 0x000fe2000bf05270 */
[----:B0-----:R-:W-:-:S05]  /*0320*/  IMAD.HI.U32 R2, R5, UR4, R4 ;  /* 0x0000000405027c27 */ /* 0x001fca000f8e0004 */
[----:B------:R-:W-:-:S05]  /*0330*/  SHF.R.U32.HI R3, RZ, UR5, R2 ;  /* 0x00000005ff037c19 */ /* 0x000fca0008011602 */
[----:B------:R-:W-:-:S04]  /*0340*/  IMAD.MOV R4, RZ, RZ, -R3 ;  /* 0x000000ffff047224 */ /* 0x000fc800078e0a03 */
[----:B-1----:R-:W-:-:S04]  /*0350*/  IMAD R5, R4, UR6, R5 ;  /* 0x0000000604057c24 */ /* 0x002fc8000f8e0205 */
[C---:B--2---:R-:W-:Y:S02]  /*0360*/  IMAD R16, R5.reuse, UR8, R16 ;  /* 0x0000000805107c24 */ /* 0x044fe4000f8e0210 */
[----:B------:R-:W-:Y:S01]  /*0370*/  IMAD R0, R5, UR9, R0 ;  /* 0x0000000905007c24 */ /* 0x000fe2000f8e0200 */
[----:B------:R-:W-:Y:S06]  /*0380*/  BRA.U !UP0, `(.L_x_2) ;  /* 0x0000001108187547 */ /* 0x000fec000b800000 */
[----:B------:R-:W0:Y:S01]  /*0390*/  LDCU.64 UR6, c[0x0][0x3b0] ;  /* 0x00007600ff0677ac */ /* 0x000e220008000a00 */
[----:B------:R-:W-:Y:S01]  /*03a0*/  MOV R2, RZ ;  /* 0x000000ff00027202 */ /* 0x000fe20000000f00 */
[----:B------:R-:W1:Y:S01]  /*03b0*/  LDCU UR4, c[0x0][0x3b8] ;  /* 0x00007700ff0477ac */ /* 0x000e620008000800 */
[----:B------:R-:W2:Y:S01]  /*03c0*/  LDCU.64 UR8, c[0x0][0x4d0] ;  /* 0x00009a00ff0877ac */ /* 0x000ea20008000a00 */
[----:B------:R-:W-:Y:S02]  /*03d0*/  UISETP.NE.AND UP0, UPT, UR38, 0x4, UPT ;  /* 0x000000042600788c */ /* 0x000fe4000bf05270 */
[----:B0-----:R-:W-:-:S05]  /*03e0*/  IMAD.HI.U32 R4, R3, UR7, R2 ;  /* 0x0000000703047c27 */ /* 0x001fca000f8e0002 */
[----:B-1----:R-:W-:-:S05]  /*03f0*/  SHF.R.U32.HI R5, RZ, UR4, R4 ;  /* 0x00000004ff057c19 */ /* 0x002fca0008011604 */
[----:B------:R-:W-:-:S04]  /*0400*/  IMAD.MOV R2, RZ, RZ, -R5 ;  /* 0x000000ffff027224 */ /* 0x000fc800078e0a05 */
        /* <DEDUP_REMOVED lines=10> */
[----:B------:R-:W-:-:S04]  /*04b0*/  SHF.R.U32.HI R3, RZ, UR5, R2 ;  /* 0x00000005ff037c19 */ /* 0x000fc80008011602 */
[----:B------:R-:W-:-:S05]  /*04c0*/  IADD3 R4, PT, PT, -R3, RZ, RZ ;  /* 0x000000ff03047210 */ /* 0x000fca0007ffe1ff */
[----:B-1----:R-:W-:-:S04]  /*04d0*/  IMAD R5, R4, UR6, R5 ;  /* 0x0000000604057c24 */ /* 0x002fc8000f8e0205 */
        /* <DEDUP_REMOVED lines=16> */
[----:B------:R-:W-:Y:S01]  /*05e0*/  HFMA2 R4, -RZ, RZ, 0, 0 ;  /* 0x00000000ff047431 */ /* 0x000fe200000001ff */
[----:B------:R-:W1:Y:S01]  /*05f0*/  LDCU UR6, c[0x0][0x3d4] ;  /* 0x00007a80ff0677ac */ /* 0x000e620008000800 */
[----:B------:R-:W2:Y:S01]  /*0600*/  LDCU.64 UR8, c[0x0][0x4e8] ;  /* 0x00009d00ff0877ac */ /* 0x000ea20008000a00 */
[----:B------:R-:W-:Y:S02]  /*0610*/  UISETP.NE.AND UP0, UPT, UR38, 0x7, UPT ;  /* 0x000000072600788c */ /* 0x000fe4000bf05270 */
        /* <DEDUP_REMOVED lines=214> */
[----:B------:R-:W2:Y:S03]  /*1380*/  LDCU.64 UR8, c[0x0][0x578] ;  /* 0x0000af00ff0877ac */ /* 0x000ea60008000a00 */
[----:B0-----:R-:W-:-:S05]  /*1390*/  IMAD.HI.U32 R2, R5, UR4, R4 ;  /* 0x0000000405027c27 */ /* 0x001fca000f8e0004 */
[----:B------:R-:W-:-:S05]  /*13a0*/  SHF.R.U32.HI R2, RZ, UR5, R2 ;  /* 0x00000005ff027c19 */ /* 0x000fca0008011602 */
[----:B------:R-:W-:-:S04]  /*13b0*/  IMAD.MOV R3, RZ, RZ, -R2 ;  /* 0x000000ffff037224 */ /* 0x000fc800078e0a02 */
[----:B-1----:R-:W-:-:S04]  /*13c0*/  IMAD R5, R3, UR6, R5 ;  /* 0x0000000603057c24 */ /* 0x002fc8000f8e0205 */
[C---:B--2---:R-:W-:Y:S02]  /*13d0*/  IMAD R16, R5.reuse, UR8, R16 ;  /* 0x0000000805107c24 */ /* 0x044fe4000f8e0210 */
[----:B------:R-:W-:-:S07]  /*13e0*/  IMAD R0, R5, UR9, R0 ;  /* 0x0000000905007c24 */ /* 0x000fce000f8e0200 */
.L_x_2:
[----:B------:R-:W0:Y:S01]  /*13f0*/  LDCU.64 UR6, c[0x0][0x588] ;  /* 0x0000b100ff0677ac */ /* 0x000e220008000a00 */
[----:B------:R-:W-:-:S04]  /*1400*/  UPRMT UR4, UR41, 0x9910, URZ ;  /* 0x0000991029047896 */ /* 0x000fc800080000ff */
[----:B------:R-:W-:Y:S01]  /*1410*/  UISETP.GT.AND UP0, UPT, UR4, 0x9, UPT ;  /* 0x000000090400788c */ /* 0x000fe2000bf04270 */
[----:B0-----:R-:W-:-:S05]  /*1420*/  IADD3 R2, P0, PT, R0, UR6, RZ ;  /* 0x0000000600027c10 */ /* 0x001fca000ff1e0ff */
[----:B------:R-:W-:-:S03]  /*1430*/  IMAD.X R3, RZ, RZ, UR7, P0 ;  /* 0x00000007ff037e24 */ /* 0x000fc600080e06ff */
[----:B------:R-:W-:Y:S05]  /*1440*/  BRA.U UP0, `(.L_x_3) ;  /* 0x0000000500207547 */ /* 0x000fea000b800000 */
[----:B------:R-:W-:-:S09]  /*1450*/  UISETP.GT.AND UP0, UPT, UR4, 0x4, UPT ;  /* 0x000000040400788c */ /* 0x000fd2000bf04270 */
[----:B------:R-:W-:Y:S05]  /*1460*/  BRA.U UP0, `(.L_x_4) ;  /* 0x0000000100807547 */ /* 0x000fea000b800000 */
[----:B------:R-:W-:-:S09]  /*1470*/  UISETP.GT.AND UP0, UPT, UR4, 0x1, UPT ;  /* 0x000000010400788c */ /* 0x000fd2000bf04270 */
[----:B------:R-:W-:Y:S05]  /*1480*/  BRA.U UP0, `(.L_x_5) ;  /* 0x0000000100307547 */ /* 0x000fea000b800000 */
[----:B------:R-:W-:-:S09]  /*1490*/  UISETP.NE.AND UP0, UPT, UR41, URZ, UPT ;  /* 0x000000ff2900728c */ /* 0x000fd2000bf05270 */
[----:B------:R-:W-:Y:S05]  /*14a0*/  BRA.U !UP0, `(.L_x_6) ;  /* 0x0000000108187547 */ /* 0x000fea000b800000 */
[----:B------:R-:W-:-:S09]  /*14b0*/  UISETP.NE.AND UP0, UPT, UR4, 0x1, UPT ;  /* 0x000000010400788c */ /* 0x000fd2000bf05270 */
[----:B------:R-:W-:Y:S05]  /*14c0*/  BRA.U UP0, `(.L_x_7) ;  /* 0x0000000d00347547 */ /* 0x000fea000b800000 */
[----:B------:R-:W2:Y:S02]  /*14d0*/  LDG.E.S8 R2, desc[UR36][R2.64] ;  /* 0x0000002402027981 */ /* 0x000ea4000c1e1300 */
[----:B--2---:R-:W0:Y:S02]  /*14e0*/  I2F.S16 R0, R2 ;  /* 0x0000000200007306 */ /* 0x004e240000101400 */
[----:B0-----:R-:W-:Y:S01]  /*14f0*/  F2FP.BF16.F32.PACK_AB R0, RZ, R0 ;  /* 0x00000000ff00723e */ /* 0x001fe200000010ff */
[----:B------:R-:W-:Y:S06]  /*1500*/  BRA `(.L_x_8) ;  /* 0x0000000c00b47947 */ /* 0x000fec0003800000 */
.L_x_6:
[----:B------:R-:W2:Y:S02]  /*1510*/  LDG.E.U8 R2, desc[UR36][R2.64] ;  /* 0x0000002402027981 */ /* 0x000ea4000c1e1100 */
[----:B--2---:R-:W-:-:S04]  /*1520*/  I2FP.F32.U32 R0, R2 ;  /* 0x0000000200007245 */ /* 0x004fc80000201000 */
[----:B------:R-:W-:Y:S01]  /*1530*/  F2FP.BF16.F32.PACK_AB R0, RZ, R0 ;  /* 0x00000000ff00723e */ /* 0x000fe200000010ff */
[----:B------:R-:W-:Y:S06]  /*1540*/  BRA `(.L_x_8) ;  /* 0x0000000c00a47947 */ /* 0x000fec0003800000 */
.L_x_5:
[----:B------:R-:W-:-:S09]  /*1550*/  UISETP.NE.AND UP0, UPT, UR4, 0x2, UPT ;  /* 0x000000020400788c */ /* 0x000fd2000bf05270 */
[----:B------:R-:W-:Y:S05]  /*1560*/  BRA.U !UP0, `(.L_x_9) ;  /* 0x0000000108307547 */ /* 0x000fea000b800000 */
[----:B------:R-:W-:-:S09]  /*1570*/  UISETP.NE.AND UP0, UPT, UR4, 0x3, UPT ;  /* 0x000000030400788c */ /* 0x000fd2000bf05270 */
[----:B------:R-:W-:Y:S05]  /*1580*/  BRA.U !UP0, `(.L_x_10) ;  /* 0x0000000108187547 */ /* 0x000fea000b800000 */
[----:B------:R-:W-:-:S09]  /*1590*/  UISETP.NE.AND UP0, UPT, UR4, 0x4, UPT ;  /* 0x000000040400788c */ /* 0x000fd2000bf05270 */
[----:B------:R-:W-:Y:S05]  /*15a0*/  BRA.U UP0, `(.L_x_7) ;  /* 0x0000000900fc7547 */ /* 0x000fea000b800000 */
[----:B------:R-:W2:Y:S02]  /*15b0*/  LDG.E.64 R2, desc[UR36][R2.64] ;  /* 0x0000002402027981 */ /* 0x000ea4000c1e1b00 */
[----:B--2---:R-:W0:Y:S02]  /*15c0*/  I2F.S64 R0, R2 ;  /* 0x0000000200007312 */ /* 0x004e240000301400 */
[----:B0-----:R-:W-:Y:S01]  /*15d0*/  F2FP.BF16.F32.PACK_AB R0, RZ, R0 ;  /* 0x00000000ff00723e */ /* 0x001fe200000010ff */
[----:B------:R-:W-:Y:S06]  /*15e0*/  BRA `(.L_x_8) ;  /* 0x0000000c007c7947 */ /* 0x000fec0003800000 */
.L_x_10:
[----:B------:R-:W2:Y:S02]  /*15f0*/  LDG.E R2, desc[UR36][R2.64] ;  /* 0x0000002402027981 */ /* 0x000ea4000c1e1900 */
[----:B--2---:R-:W-:-:S04]  /*1600*/  I2FP.F32.S32 R0, R2 ;  /* 0x0000000200007245 */ /* 0x004fc80000201400 */
[----:B------:R-:W-:Y:S01]  /*1610*/  F2FP.BF16.F32.PACK_AB R0, RZ, R0 ;  /* 0x00000000ff00723e */ /* 0x000fe200000010ff */
[----:B------:R-:W-:Y:S06]  /*1620*/  BRA `(.L_x_8) ;  /* 0x0000000c006c7947 */ /* 0x000fec0003800000 */
.L_x_9:
[----:B------:R-:W2:Y:S02]  /*1630*/  LDG.E.U16 R2, desc[UR36][R2.64] ;  /* 0x0000002402027981 */ /* 0x000ea4000c1e1500 */
[----:B--2---:R-:W0:Y:S02]  /*1640*/  I2F.S16 R0, R2 ;  /* 0x0000000200007306 */ /* 0x004e240000101400 */
[----:B0-----:R-:W-:Y:S01]  /*1650*/  F2FP.BF16.F32.PACK_AB R0, RZ, R0 ;  /* 0x00000000ff00723e */ /* 0x001fe200000010ff */
[----:B------:R-:W-:Y:S06]  /*1660*/  BRA `(.L_x_8) ;  /* 0x0000000c005c7947 */ /* 0x000fec0003800000 */
.L_x_4:
[----:B------:R-:W-:-:S09]  /*1670*/  UISETP.GT.AND UP0, UPT, UR4, 0x6, UPT ;  /* 0x000000060400788c */ /* 0x000fd2000bf04270 */
[----:B------:R-:W-:Y:S05]  /*1680*/  BRA.U UP0, `(.L_x_11) ;  /* 0x00000001002c7547 */ /* 0x000fea000b800000 */
[----:B------:R-:W-:-:S09]  /*1690*/  UISETP.NE.AND UP0, UPT, UR4, 0x5, UPT ;  /* 0x000000050400788c */ /* 0x000fd2000bf05270 */
[----:B------:R-:W-:Y:S05]  /*16a0*/  BRA.U !UP0, `(.L_x_12) ;  /* 0x0000000108147547 */ /* 0x000fea000b800000 */
[----:B------:R-:W-:-:S09]  /*16b0*/  UISETP.NE.AND UP0, UPT, UR4, 0x6, UPT ;  /* 0x000000060400788c */ /* 0x000fd2000bf05270 */
[----:B------:R-:W-:Y:S05]  /*16c0*/  BRA.U UP0, `(.L_x_7) ;  /* 0x0000000900b47547 */ /* 0x000fea000b800000 */
[----:B------:R-:W2:Y:S02]  /*16d0*/  LDG.E R2, desc[UR36][R2.64] ;  /* 0x0000002402027981 */ /* 0x000ea4000c1e1900 */
[----:B--2---:R-:W-:Y:S01]  /*16e0*/  F2FP.BF16.F32.PACK_AB R0, RZ, R2 ;  /* 0x00000002ff00723e */ /* 0x004fe200000010ff */
[----:B------:R-:W-:Y:S06]  /*16f0*/  BRA `(.L_x_8) ;  /* 0x0000000c00387947 */ /* 0x000fec0003800000 */
.L_x_12:
[----:B------:R-:W2:Y:S02]  /*1700*/  LDG.E.U16 R0, desc[UR36][R2.64] ;  /* 0x0000002402007981 */ /* 0x000ea4000c1e1500 */
[----:B--2---:R-:W-:-:S05]  /*1710*/  HADD2.F32 R0, -RZ, R0.H0_H0 ;  /* 0x20000000ff007230 */ /* 0x004fca0000004100 */
[----:B------:R-:W-:Y:S01]  /*1720*/  F2FP.BF16.F32.PACK_AB R0, RZ, R0 ;  /* 0x00000000ff00723e */ /* 0x000fe200000010ff */
[----:B------:R-:W-:Y:S06]  /*1730*/  BRA `(.L_x_8) ;  /* 0x0000000c00287947 */ /* 0x000fec0003800000 */
.L_x_11:
[----:B------:R-:W-:-:S09]  /*1740*/  UISETP.NE.AND UP0, UPT, UR4, 0x7, UPT ;  /* 0x000000070400788c */ /* 0x000fd2000bf05270 */
[----:B------:R-:W-:Y:S05]  /*1750*/  BRA.U !UP0, `(.L_x_13) ;  /* 0x00000001082c7547 */ /* 0x000fea000b800000 */
[----:B------:R-:W-:-:S09]  /*1760*/  UISETP.NE.AND UP0, UPT, UR4, 0x8, UPT ;  /* 0x000000080400788c */ /* 0x000fd2000bf05270 */
[----:B------:R-:W-:Y:S05]  /*1770*/  BRA.U !UP0, `(.L_x_14) ;  /* 0x0000000108147547 */ /* 0x000fea000b800000 */
[----:B------:R-:W-:-:S09]  /*1780*/  UISETP.NE.AND UP0, UPT, UR4, 0x9, UPT ;  /* 0x000000090400788c */ /* 0x000fd2000bf05270 */
[----:B------:R-:W-:Y:S05]  /*1790*/  BRA.U UP0, `(.L_x_7) ;  /* 0x0000000900807547 */ /* 0x000fea000b800000 */
[----:B------:R-:W2:Y:S02]  /*17a0*/  LDG.E R2, desc[UR36][R2.64] ;  /* 0x0000002402027981 */ /* 0x000ea4000c1e1900 */
[----:B--2---:R-:W-:Y:S01]  /*17b0*/  F2FP.BF16.F32.PACK_AB R0, RZ, R2 ;  /* 0x00000002ff00723e */ /* 0x004fe200000010ff */
[----:B------:R-:W-:Y:S06]  /*17c0*/  BRA `(.L_x_8) ;  /* 0x0000000c00047947 */ /* 0x000fec0003800000 */
.L_x_14:
[----:B------:R-:W2:Y:S02]  /*17d0*/  LDG.E.U16 R2, desc[UR36][R2.64] ;  /* 0x0000002402027981 */ /* 0x000ea4000c1e1500 */
[----:B--2---:R-:W-:-:S05]  /*17e0*/  HADD2.F32 R0, -RZ, R2.H0_H0 ;  /* 0x20000002ff007230 */ /* 0x004fca0000004100 */
[----:B------:R-:W-:Y:S01]  /*17f0*/  F2FP.BF16.F32.PACK_AB R0, RZ, R0 ;  /* 0x00000000ff00723e */ /* 0x000fe200000010ff */
[----:B------:R-:W-:Y:S06]  /*1800*/  BRA `(.L_x_8) ;  /* 0x0000000800f47947 */ /* 0x000fec0003800000 */
.L_x_13:
[----:B------:R-:W2:Y:S01]  /*1810*/  LDG.E.64 R2, desc[UR36][R2.64] ;  /* 0x0000002402027981 */ /* 0x000ea2000c1e1b00 */
[----:B------:R-:W-:Y:S01]  /*1820*/  UMOV UR4, 0xf0000000 ;  /* 0xf000000000047882 */ /* 0x000fe20000000000 */
[----:B------:R-:W-:Y:S02]  /*1830*/  UMOV UR5, 0x380fffff ;  /* 0x380fffff00057882 */ /* 0x000fe40000000000 */
[----:B--2---:R-:W0:-:S15]  /*1840*/  DSETP.GEU.AND P0, PT, |R2|, UR4, PT ;  /* 0x0000000402007e2a */ /* 0x004e1e000bf0e200 */
[----:B------:R-:W-:-:S15]  /*1850*/  NOP ;  /* 0x0000000000007918 */ /* 0x000fde0000000000 */
[----:B------:R-:W-:-:S15]  /*1860*/  NOP ;  /* 0x0000000000007918 */ /* 0x000fde0000000000 */
[----:B------:R-:W-:-:S15]  /*1870*/  NOP ;  /* 0x0000000000007918 */ /* 0x000fde0000000000 */
[----:B------:R-:W-:-:S04]  /*1880*/  NOP ;  /* 0x0000000000007918 */ /* 0x000fc80000000000 */
[----:B------:R-:W0:Y:S02]  /*1890*/  F2F.F32.F64 R0, R2 ;  /* 0x0000000200007310 */ /* 0x000e240000301000 */
[----:B0-----:R-:W-:-:S05]  /*18a0*/  @!P0 FMUL R0, R0, 1.175494350822287508e-38 ;  /* 0x0080000000008820 */ /* 0x001fca0000400000 */
[----:B------:R-:W-:Y:S01]  /*18b0*/  F2FP.BF16.F32.PACK_AB R0, RZ, R0 ;  /* 0x00000000ff00723e */ /* 0x000fe200000010ff */
[----:B------:R-:W-:Y:S06]  /*18c0*/  BRA `(.L_x_8) ;  /* 0x0000000800c47947 */ /* 0x000fec0003800000 */
.L_x_3:
[----:B------:R-:W-:-:S09]  /*18d0*/  UISETP.GT.AND UP0, UPT, UR4, 0x18, UPT ;  /* 0x000000180400788c */ /* 0x000fd2000bf04270 */
[----:B------:R-:W-:Y:S05]  /*18e0*/  BRA.U UP0, `(.L_x_15) ;  /* 0x0000000500047547 */ /* 0x000fea000b800000 */
[----:B------:R-:W-:-:S09]  /*18f0*/  UISETP.GT.AND UP0, UPT, UR4, 0xe, UPT ;  /* 0x0000000e0400788c */ /* 0x000fd2000bf04270 */
[----:B------:R-:W-:Y:S05]  /*1900*/  BRA.U UP0, `(.L_x_16) ;  /* 0x0000000100547547 */ /* 0x000fea000b800000 */
[----:B------:R-:W-:-:S09]  /*1910*/  UISETP.NE.AND UP0, UPT, UR4, 0xa, UPT ;  /* 0x0000000a0400788c */ /* 0x000fd2000bf05270 */
[----:B------:R-:W-:Y:S05]  /*1920*/  BRA.U !UP0, `(.L_x_17) ;  /* 0x00000001081c7547 */ /* 0x000fea000b800000 */
[----:B------:R-:W-:-:S09]  /*1930*/  UISETP.NE.AND UP0, UPT, UR4, 0xb, UPT ;  /* 0x0000000b0400788c */ /* 0x000fd2000bf05270 */
[----:B------:R-:W-:Y:S05]  /*1940*/  BRA.U UP0, `(.L_x_7) ;  /* 0x0000000900147547 */ /* 0x000fea000b800000 */
[----:B------:R-:W2:Y:S02]  /*1950*/  LDG.E.U8 R2, desc[UR36][R2.64] ;  /* 0x0000002402027981 */ /* 0x000ea4000c1e1100 */
[----:B--2---:R-:W-:-:S04]  /*1960*/  ISETP.NE.AND P0, PT, R2, RZ, PT ;  /* 0x000000ff0200720c */ /* 0x004fc80003f05270 */
[----:B------:R-:W-:-:S04]  /*1970*/  FSEL R0, RZ, 1, !P0 ;  /* 0x3f800000ff007808 */ /* 0x000fc80004000000 */
[----:B------:R-:W-:Y:S01]  /*1980*/  F2FP.BF16.F32.PACK_AB R0, RZ, R0 ;  /* 0x00000000ff00723e */ /* 0x000fe200000010ff */
[----:B------:R-:W-:Y:S06]  /*1990*/  BRA `(.L_x_8) ;  /* 0x0000000800907947 */ /* 0x000fec0003800000 */
.L_x_17:
        /* <DEDUP_REMOVED lines=12> */
.L_x_16:
[----:B------:R-:W-:-:S09]  /*1a60*/  UISETP.NE.AND UP0, UPT, UR4, 0xf, UPT ;  /* 0x0000000f0400788c */ /* 0x000fd2000bf05270 */
[----:B------:R-:W-:Y:S05]  /*1a70*/  BRA.U !UP0, `(.L_x_18) ;  /* 0x0000000108987547 */ /* 0x000fea000b800000 */
[----:B------:R-:W-:-:S09]  /*1a80*/  UISETP.NE.AND UP0, UPT, UR4, 0x17, UPT ;  /* 0x000000170400788c */ /* 0x000fd2000bf05270 */
[----:B------:R-:W-:Y:S05]  /*1a90*/  BRA.U !UP0, `(.L_x_19) ;  /* 0x00000001085c7547 */ /* 0x000fea000b800000 */
[----:B------:R-:W-:-:S09]  /*1aa0*/  UISETP.NE.AND UP0, UPT, UR4, 0x18, UPT ;  /* 0x000000180400788c */ /* 0x000fd2000bf05270 */
[----:B------:R-:W-:Y:S05]  /*1ab0*/  BRA.U UP0, `(.L_x_7) ;  /* 0x0000000500b87547 */ /* 0x000fea000b800000 */
[----:B------:R-:W2:Y:S01]  /*1ac0*/  LDG.E.U8 R0, desc[UR36][R2.64] ;  /* 0x0000002402007981 */ /* 0x000ea2000c1e1100 */
[----:B------:R-:W-:Y:S01]  /*1ad0*/  IMAD.MOV.U32 R6, RZ, RZ, 0x1f ;  /* 0x0000001fff067424 */ /* 0x000fe200078e00ff */
[----:B--2---:R-:W-:-:S04]  /*1ae0*/  SHF.L.U32 R0, R0, 0x18, RZ ;  /* 0x0000001800007819 */ /* 0x004fc800000006ff */
[C---:B------:R-:W-:Y:S02]  /*1af0*/  LOP3.LUT R4, R0.reuse, 0x7f000000, RZ, 0xc0, !PT ;  /* 0x7f00000000047812 */ /* 0x040fe400078ec0ff */
[----:B------:R-:W-:Y:S02]  /*1b00*/  LOP3.LUT P0, RZ, R0, 0x7f000000, RZ, 0xc0, !PT ;  /* 0x7f00000000ff7812 */ /* 0x000fe4000780c0ff */
[----:B------:R-:W0:Y:S02]  /*1b10*/  FLO.U32 R5, R4 ;  /* 0x0000000400057300 */ /* 0x000e2400000e0000 */
[----:B0-----:R-:W-:-:S05]  /*1b20*/  IMAD.MOV R5, RZ, RZ, -R5 ;  /* 0x000000ffff057224 */ /* 0x001fca00078e0a05 */
[----:B------:R-:W-:-:S04]  /*1b30*/  VIADDMNMX.U32 R5, R5, R6, 0x4, !PT ;  /* 0x0000000405057446 */ /* 0x000fc80007800006 */
[----:B------:R-:W-:-:S04]  /*1b40*/  IADD3 R5, PT, PT, R5, -0x4, RZ ;  /* 0xfffffffc05057810 */ /* 0x000fc80007ffe0ff */
[C---:B------:R-:W-:Y:S01]  /*1b50*/  SHF.L.U32 R6, R4.reuse, R5, RZ ;  /* 0x0000000504067219 */ /* 0x040fe200000006ff */
[----:B------:R-:W-:Y:S02]  /*1b60*/  IMAD.SHL.U32 R7, R5, 0x800000, RZ ;  /* 0x0080000005077824 */ /* 0x000fe400078e00ff */
[----:B------:R-:W-:-:S03]  /*1b70*/  VIADD R5, R4, 0x1000000 ;  /* 0x0100000004057836 */ /* 0x000fc60000000000 */
[----:B------:R-:W-:Y:S02]  /*1b80*/  LEA.HI R6, R6, -R7, RZ, 0x1c ;  /* 0x8000000706067211 */ /* 0x000fe400078fe0ff */
[----:B------:R-:W-:Y:S02]  /*1b90*/  SHF.R.S32.HI R5, RZ, 0x8, R5 ;  /* 0x00000008ff057819 */ /* 0x000fe40000011405 */
[----:B------:R-:W-:-:S04]  /*1ba0*/  IADD3 R6, PT, PT, R6, 0x3c000000, RZ ;  /* 0x3c00000006067810 */ /* 0x000fc80007ffe0ff */
[----:B------:R-:W-:-:S04]  /*1bb0*/  LOP3.LUT R5, R6, 0x7f800000, R5, 0xf8, !PT ;  /* 0x7f80000006057812 */ /* 0x000fc800078ef805 */
[----:B------:R-:W-:-:S04]  /*1bc0*/  SEL R5, R5, RZ, P0 ;  /* 0x000000ff05057207 */ /* 0x000fc80000000000 */
[----:B------:R-:W-:-:S04]  /*1bd0*/  LOP3.LUT R5, R5, 0x80000000, R0, 0xf8, !PT ;  /* 0x8000000005057812 */ /* 0x000fc800078ef800 */
[----:B------:R-:W-:-:S04]  /*1be0*/  F2FP.BF16.F32.PACK_AB R5, RZ, R5 ;  /* 0x00000005ff05723e */ /* 0x000fc800000010ff */
[----:B------:R-:W-:Y:S01]  /*1bf0*/  PRMT R0, R5, 0x7610, R0 ;  /* 0x0000761005007816 */ /* 0x000fe20000000000 */
[----:B------:R-:W-:Y:S06]  /*1c00*/  BRA `(.L_x_8) ;  /* 0x0000000400f47947 */ /* 0x000fec0003800000 */
.L_x_19:
[----:B------:R-:W2:Y:S02]  /*1c10*/  LDG.E.U8 R2, desc[UR36][R2.64] ;  /* 0x0000002402027981 */ /* 0x000ea4000c1e1100 */
[C---:B--2---:R-:W-:Y:S02]  /*1c20*/  IMAD.SHL.U32 R4, R2.reuse, 0x2000000, RZ ;  /* 0x0200000002047824 */ /* 0x044fe400078e00ff */
[----:B------:R-:W-:-:S03]  /*1c30*/  IMAD.SHL.U32 R5, R2, 0x100, RZ ;  /* 0x0000010002057824 */ /* 0x000fc600078e00ff */
[----:B------:R-:W-:-:S13]  /*1c40*/  ISETP.GT.U32.AND P0, PT, R4, 0x7ffffff, PT ;  /* 0x07ffffff0400780c */ /* 0x000fda0003f04070 */
[C---:B------:R-:W-:Y:S02]  /*1c50*/  @!P0 LOP3.LUT R0, R5.reuse, 0x7f00, RZ, 0xc0, !PT ;  /* 0x00007f0005008812 */ /* 0x040fe400078ec0ff */
[----:B------:R-:W-:Y:S02]  /*1c60*/  @P0 LEA.HI R4, R4, 0x70000000, RZ, 0x1c ;  /* 0x7000000004040811 */ /* 0x000fe400078fe0ff */
[----:B------:R-:W-:Y:S02]  /*1c70*/  @!P0 LOP3.LUT R0, R0, 0x3f000000, RZ, 0xfc, !PT ;  /* 0x3f00000000008812 */ /* 0x000fe400078efcff */
[----:B------:R-:W-:-:S03]  /*1c80*/  PRMT R5, R5, 0x9910, RZ ;  /* 0x0000991005057816 */ /* 0x000fc600000000ff */
[----:B------:R-:W-:Y:S01]  /*1c90*/  @!P0 FADD.FTZ R0, R0, -0.5 ;  /* 0xbf00000000008421 */ /* 0x000fe20000010000 */
[----:B------:R-:W-:-:S05]  /*1ca0*/  @P0 FMUL.FTZ R0, R4, 1.9259299443872358531e-34 ;  /* 0x0780000004000820 */ /* 0x000fca0000410000 */
[----:B------:R-:W-:-:S04]  /*1cb0*/  LOP3.LUT R0, R0, 0x80000000, R5, 0xf8, !PT ;  /* 0x8000000000007812 */ /* 0x000fc800078ef805 */
[----:B------:R-:W-:Y:S01]  /*1cc0*/  F2FP.BF16.F32.PACK_AB R0, RZ, R0 ;  /* 0x00000000ff00723e */ /* 0x000fe200000010ff */
[----:B------:R-:W-:Y:S06]  /*1cd0*/  BRA `(.L_x_8) ;  /* 0x0000000400c07947 */ /* 0x000fec0003800000 */
.L_x_18:
[----:B------:R0:W5:Y:S01]  /*1ce0*/  LDG.E.U16 R0, desc[UR36][R2.64] ;  /* 0x0000002402007981 */ /* 0x000162000c1e1500 */
[----:B------:R-:W-:Y:S05]  /*1cf0*/  BRA `(.L_x_8) ;  /* 0x0000000400b87947 */ /* 0x000fea0003800000 */
.L_x_15:
[----:B------:R-:W-:-:S09]  /*1d00*/  UISETP.GT.AND UP0, UPT, UR4, 0x1b, UPT ;  /* 0x0000001b0400788c */ /* 0x000fd2000bf04270 */
[----:B------:R-:W-:Y:S05]  /*1d10*/  BRA.U UP0, `(.L_x_20) ;  /* 0x0000000500087547 */ /* 0x000fea000b800000 */
[----:B------:R-:W-:-:S09]  /*1d20*/  UISETP.NE.AND UP0, UPT, UR4, 0x19, UPT ;  /* 0x000000190400788c */ /* 0x000fd2000bf05270 */
[----:B------:R-:W-:Y:S05]  /*1d30*/  BRA.U !UP0, `(.L_x_21) ;  /* 0x0000000108907547 */ /* 0x000fea000b800000 */
[----:B------:R-:W-:-:S09]  /*1d40*/  UISETP.NE.AND UP0, UPT, UR4, 0x1a, UPT ;  /* 0x0000001a0400788c */ /* 0x000fd2000bf05270 */
[----:B------:R-:W-:Y:S05]  /*1d50*/  BRA.U !UP0, `(.L_x_22) ;  /* 0x0000000108187547 */ /* 0x000fea000b800000 */
[----:B------:R-:W-:-:S09]  /*1d60*/  UISETP.NE.AND UP0, UPT, UR4, 0x1b, UPT ;  /* 0x0000001b0400788c */ /* 0x000fd2000bf05270 */
[----:B------:R-:W-:Y:S05]  /*1d70*/  BRA.U UP0, `(.L_x_7) ;  /* 0x0000000500087547 */ /* 0x000fea000b800000 */
[----:B------:R-:W2:Y:S02]  /*1d80*/  LDG.E.U16 R0, desc[UR36][R2.64] ;  /* 0x0000002402007981 */ /* 0x000ea4000c1e1500 */
[----:B--2---:R-:W-:-:S04]  /*1d90*/  I2FP.F32.U32 R0, R0 ;  /* 0x0000000000007245 */ /* 0x004fc80000201000 */
[----:B------:R-:W-:Y:S01]  /*1da0*/  F2FP.BF16.F32.PACK_AB R0, RZ, R0 ;  /* 0x00000000ff00723e */ /* 0x000fe200000010ff */
[----:B------:R-:W-:Y:S06]  /*1db0*/  BRA `(.L_x_8) ;  /* 0x0000000400887947 */ /* 0x000fec0003800000 */
.L_x_22:
[----:B------:R-:W2:Y:S01]  /*1dc0*/  LDG.E.U8 R3, desc[UR36][R2.64] ;  /* 0x0000002402037981 */ /* 0x000ea2000c1e1100 */
[----:B------:R-:W-:Y:S01]  /*1dd0*/  BSSY.RECONVERGENT B0, `(.L_x_23) ;  /* 0x0000018000007945 */ /* 0x000fe20003800200 */
[----:B------:R-:W-:Y:S02]  /*1de0*/  MOV R0, RZ ;  /* 0x000000ff00007202 */ /* 0x000fe40000000f00 */
[----:B--2---:R-:W-:-:S13]  /*1df0*/  ISETP.NE.AND P0, PT, R3, RZ, PT ;  /* 0x000000ff0300720c */ /* 0x004fda0003f05270 */
[----:B------:R-:W-:Y:S05]  /*1e00*/  @!P0 BRA `(.L_x_24) ;  /* 0x0000000000508947 */ /* 0x000fea0003800000 */
[----:B------:R-:W-:-:S13]  /*1e10*/  ISETP.NE.AND P0, PT, R3, 0x80, PT ;  /* 0x000000800300780c */ /* 0x000fda0003f05270 */
[----:B------:R-:W-:Y:S01]  /*1e20*/  @!P0 IMAD.MOV.U32 R0, RZ, RZ, 0x7f800001 ;  /* 0x7f800001ff008424 */ /* 0x000fe200078e00ff */
[----:B------:R-:W-:Y:S06]  /*1e30*/  @!P0 BRA `(.L_x_24) ;  /* 0x0000000000448947 */ /* 0x000fec0003800000 */
[--C-:B------:R-:W-:Y:S01]  /*1e40*/  SHF.R.U32.HI R0, RZ, 0x3, R3.reuse ;  /* 0x00000003ff007819 */ /* 0x100fe20000011603 */
[----:B------:R-:W-:Y:S03]  /*1e50*/  BSSY.RECONVERGENT B1, `(.L_x_25) ;  /* 0x000000c000017945 */ /* 0x000fe60003800200 */
[----:B------:R-:W-:Y:S02]  /*1e60*/  LOP3.LUT P0, R2, R0, 0xf, RZ, 0xc0, !PT ;  /* 0x0000000f00027812 */ /* 0x000fe4000780c0ff */
[----:B------:R-:W-:-:S05]  /*1e70*/  SHF.R.U32.HI R0, RZ, 0x7, R3 ;  /* 0x00000007ff007819 */ /* 0x000fca0000011603 */
[----:B------:R-:W-:Y:S01]  /*1e80*/  IMAD.U32 R7, R0, -0x80000000, RZ ;  /* 0x8000000000077824 */ /* 0x000fe200078e00ff */
[----:B------:R-:W-:-:S05]  /*1e90*/  LOP3.LUT R0, R3, 0x7, RZ, 0xc0, !PT ;  /* 0x0000000703007812 */ /* 0x000fca00078ec0ff */
[----:B------:R-:W-:Y:S05]  /*1ea0*/  @P0 BRA `(.L_x_26) ;  /* 0x0000000000180947 */ /* 0x000fea0003800000 */
[----:B------:R-:W0:Y:S02]  /*1eb0*/  FLO.U32 R3, R0 ;  /* 0x0000000000037300 */ /* 0x000e2400000e0000 */
[----:B0-----:R-:W-:-:S04]  /*1ec0*/  IADD3 R3, PT, PT, -R3, 0x1f, RZ ;  /* 0x0000001f03037810 */ /* 0x001fc80007ffe1ff */
[----:B------:R-:W-:Y:S02]  /*1ed0*/  IADD3 R5, PT, PT, R3, -0x1c, RZ ;  /* 0xffffffe403057810 */ /* 0x000fe40007ffe0ff */
[----:B------:R-:W-:Y:S02]  /*1ee0*/  IADD3 R2, PT, PT, R2, 0x1d, -R3 ;  /* 0x0000001d02027810 */ /* 0x000fe40007ffe803 */
[----:B------:R-:W-:-:S04]  /*1ef0*/  SHF.L.U32 R5, R0, R5, RZ ;  /* 0x0000000500057219 */ /* 0x000fc800000006ff */
[----:B------:R-:W-:-:S07]  /*1f00*/  LOP3.LUT R0, R5, 0x7, RZ, 0xc0, !PT ;  /* 0x0000000705007812 */ /* 0x000fce00078ec0ff */
.L_x_26:
[----:B------:R-:W-:Y:S05]  /*1f10*/  BSYNC.RECONVERGENT B1 ;  /* 0x0000000000017941 */ /* 0x000fea0003800200 */
.L_x_25:
[----:B------:R-:W-:Y:S01]  /*1f20*/  IMAD.SHL.U32 R0, R0, 0x100000, RZ ;  /* 0x0010000000007824 */ /* 0x000fe200078e00ff */
[----:B------:R-:W-:-:S04]  /*1f30*/  LEA R2, R2, 0x3b800000, 0x17 ;  /* 0x3b80000002027811 */ /* 0x000fc800078eb8ff */
[----:B------:R-:W-:-:S07]  /*1f40*/  LOP3.LUT R0, R2, R0, R7, 0xfe, !PT ;  /* 0x0000000002007212 */ /* 0x000fce00078efe07 */
.L_x_24:
[----:B------:R-:W-:Y:S05]  /*1f50*/  BSYNC.RECONVERGENT B0 ;  /* 0x0000000000007941 */ /* 0x000fea0003800200 */
.L_x_23:
[----:B------:R-:W-:Y:S01]  /*1f60*/  F2FP.BF16.F32.PACK_AB R0, RZ, R0 ;  /* 0x00000000ff00723e */ /* 0x000fe200000010ff */
[----:B------:R-:W-:Y:S06]  /*1f70*/  BRA `(.L_x_8) ;  /* 0x0000000400187947 */ /* 0x000fec0003800000 */
.L_x_21:
[----:B------:R-:W2:Y:S01]  /*1f80*/  LDG.E.U8 R3, desc[UR36][R2.64] ;  /* 0x0000002402037981 */ /* 0x000ea2000c1e1100 */
[----:B------:R-:W-:Y:S01]  /*1f90*/  BSSY.RECONVERGENT B0, `(.L_x_27) ;  /* 0x0000018000007945 */ /* 0x000fe20003800200 */
[----:B------:R-:W-:Y:S01]  /*1fa0*/  IMAD.MOV.U32 R0, RZ, RZ, RZ ;  /* 0x000000ffff007224 */ /* 0x000fe200078e00ff */
[----:B--2---:R-:W-:-:S13]  /*1fb0*/  ISETP.NE.AND P0, PT, R3, RZ, PT ;  /* 0x000000ff0300720c */ /* 0x004fda0003f05270 */
[----:B------:R-:W-:Y:S05]  /*1fc0*/  @!P0 BRA `(.L_x_28) ;  /* 0x0000000000508947 */ /* 0x000fea0003800000 */
[----:B------:R-:W-:-:S13]  /*1fd0*/  ISETP.NE.AND P0, PT, R3, 0x80, PT ;  /* 0x000000800300780c */ /* 0x000fda0003f05270 */
[----:B------:R-:W-:Y:S01]  /*1fe0*/  @!P0 MOV R0, 0x7f800001 ;  /* 0x7f80000100008802 */ /* 0x000fe20000000f00 */
        /* <DEDUP_REMOVED lines=10> */
[----:B------:R-:W-:Y:S01]  /*2090*/  IADD3 R2, PT, PT, R2, 0x1e, -R3 ;  /* 0x0000001e02027810 */ /* 0x000fe20007ffe803 */
[----:B------:R-:W-:-:S05]  /*20a0*/  VIADD R5, R3, 0xffffffe3 ;  /* 0xffffffe303057836 */ /* 0x000fca0000000000 */
[----:B------:R-:W-:-:S04]  /*20b0*/  SHF.L.U32 R5, R0, R5, RZ ;  /* 0x0000000500057219 */ /* 0x000fc800000006ff */
[----:B------:R-:W-:-:S07]  /*20c0*/  LOP3.LUT R0, R5, 0x3, RZ, 0xc0, !PT ;  /* 0x0000000305007812 */ /* 0x000fce00078ec0ff */
.L_x_30:
[----:B------:R-:W-:Y:S05]  /*20d0*/  BSYNC.RECONVERGENT B1 ;  /* 0x0000000000017941 */ /* 0x000fea0003800200 */
.L_x_29:
[----:B------:R-:W-:Y:S02]  /*20e0*/  SHF.L.U32 R0, R0, 0x15, RZ ;  /* 0x0000001500007819 */ /* 0x000fe400000006ff */
[----:B------:R-:W-:-:S04]  /*20f0*/  LEA R2, R2, 0x37800000, 0x17 ;  /* 0x3780000002027811 */ /* 0x000fc800078eb8ff */
[----:B------:R-:W-:-:S07]  /*2100*/  LOP3.LUT R0, R2, R0, R7, 0xfe, !PT ;  /* 0x0000000002007212 */ /* 0x000fce00078efe07 */
.L_x_28:
[----:B------:R-:W-:Y:S05]  /*2110*/  BSYNC.RECONVERGENT B0 ;  /* 0x0000000000007941 */ /* 0x000fea0003800200 */
.L_x_27:
[----:B------:R-:W-:Y:S01]  /*2120*/  F2FP.BF16.F32.PACK_AB R0, RZ, R0 ;  /* 0x00000000ff00723e */ /* 0x000fe200000010ff */
[----:B------:R-:W-:Y:S06]  /*2130*/  BRA `(.L_x_8) ;  /* 0x0000000000a87947 */ /* 0x000fec0003800000 */
.L_x_20:
[----:B------:R-:W-:-:S09]  /*2140*/  UISETP.NE.AND UP0, UPT, UR4, 0x1c, UPT ;  /* 0x0000001c0400788c */ /* 0x000fd2000bf05270 */
[----:B------:R-:W-:Y:S05]  /*2150*/  BRA.U !UP0, `(.L_x_31) ;  /* 0x0000000108947547 */ /* 0x000fea000b800000 */
[----:B------:R-:W-:-:S09]  /*2160*/  UISETP.NE.AND UP0, UPT, UR4, 0x1d, UPT ;  /* 0x0000001d0400788c */ /* 0x000fd2000bf05270 */
[----:B------:R-:W-:Y:S05]  /*2170*/  BRA.U !UP0, `(.L_x_32) ;  /* 0x00000001087c7547 */ /* 0x000fea000b800000 */
[----:B------:R-:W-:-:S09]  /*2180*/  UISETP.NE.AND UP0, UPT, UR4, 0x2c, UPT ;  /* 0x0000002c0400788c */ /* 0x000fd2000bf05270 */
[----:B------:R-:W-:Y:S05]  /*2190*/  BRA.U !UP0, `(.L_x_33) ;  /* 0x0000000108487547 */ /* 0x000fea000b800000 */
.L_x_7:
[----:B------:R-:W-:Y:S01]  /*21a0*/  MOV R2, 0x0 ;  /* 0x0000000000027802 */ /* 0x000fe20000000f00 */
[----:B------:R-:W0:Y:S01]  /*21b0*/  LDCU.64 UR4, c[0x4][0x158] ;  /* 0x01002b00ff0477ac */ /* 0x000e220008000a00 */
[----:B------:R-:W-:Y:S02]  /*21c0*/  HFMA2 R13, -RZ, RZ, 0, 0 ;  /* 0x00000000ff0d7431 */ /* 0x000fe400000001ff */
[----:B------:R-:W-:Y:S01]  /*21d0*/  IMAD.MOV.U32 R8, RZ, RZ, 0x4e ;  /* 0x0000004eff087424 */ /* 0x000fe200078e00ff */
[----:B------:R-:W1:Y:S01]  /*21e0*/  LDCU.64 UR6, c[0x4][0x160] ;  /* 0x01002c00ff0677ac */ /* 0x000e620008000a00 */
[----:B------:R-:W2:Y:S01]  /*21f0*/  LDC.64 R2, c[0x4][R2] ;  /* 0x0100000002027b82 */ /* 0x000ea20000000a00 */
[----:B------:R-:W-:Y:S01]  /*2200*/  IMAD.MOV.U32 R12, RZ, RZ, 0x1 ;  /* 0x00000001ff0c7424 */ /* 0x000fe200078e00ff */
[----:B------:R-:W3:Y:S01]  /*2210*/  LDCU.64 UR8, c[0x4][0x68] ;  /* 0x01000d00ff0877ac */ /* 0x000ee20008000a00 */
[----:B0-----:R-:W-:Y:S02]  /*2220*/  IMAD.U32 R4, RZ, RZ, UR4 ;  /* 0x00000004ff047e24 */ /* 0x001fe4000f8e00ff */
[----:B------:R-:W-:Y:S01]  /*2230*/  IMAD.U32 R5, RZ, RZ, UR5 ;  /* 0x00000005ff057e24 */ /* 0x000fe2000f8e00ff */
[----:B-1----:R-:W-:Y:S01]  /*2240*/  MOV R6, UR6 ;  /* 0x0000000600067c02 */ /* 0x002fe20008000f00 */
[----:B------:R-:W-:-:S02]  /*2250*/  IMAD.U32 R7, RZ, RZ, UR7 ;  /* 0x00000007ff077e24 */ /* 0x000fc4000f8e00ff */
[----:B---3--:R-:W-:Y:S01]  /*2260*/  IMAD.U32 R10, RZ, RZ, UR8 ;  /* 0x00000008ff0a7e24 */ /* 0x008fe2000f8e00ff */
[----:B------:R-:W-:-:S07]  /*2270*/  MOV R11, UR9 ;  /* 0x00000009000b7c02 */ /* 0x000fce0008000f00 */
[----:B------:R-:W-:-:S07]  /*2280*/  LEPC R20, `(.L_x_34) ;  /* 0x000000001014794e */ /* 0x000fce0000000000 */
[----:B--2---:R-:W-:Y:S05]  /*2290*/  CALL.ABS.NOINC R2 ;  /* 0x0000000002007343 */ /* 0x004fea0003c00000 */
.L_x_34:
[----:B------:R-:W-:Y:S01]  /*22a0*/  PRMT R0, RZ, 0x7610, R0 ;  /* 0x00007610ff007816 */ /* 0x000fe20000000000 */
[----:B------:R-:W-:Y:S06]  /*22b0*/  BRA `(.L_x_8) ;  /* 0x0000000000487947 */ /* 0x000fec0003800000 */
.L_x_33:
[----:B------:R-:W2:Y:S01]  /*22c0*/  LDG.E.U8 R2, desc[UR36][R2.64] ;  /* 0x0000002402027981 */ /* 0x000ea2000c1e1100 */
[----:B------:R-:W-:Y:S01]  /*22d0*/  BSSY.RECONVERGENT B0, `(.L_x_35) ;  /* 0x0000007000007945 */ /* 0x000fe20003800200 */
[----:B------:R-:W-:Y:S01]  /*22e0*/  IMAD.MOV.U32 R0, RZ, RZ, 0x400000 ;  /* 0x00400000ff007424 */ /* 0x000fe200078e00ff */
[----:B--2---:R-:W-:-:S13]  /*22f0*/  ISETP.NE.AND P0, PT, R2, RZ, PT ;  /* 0x000000ff0200720c */ /* 0x004fda0003f05270 */
[----:B------:R-:W-:Y:S05]  /*2300*/  @!P0 BRA `(.L_x_36) ;  /* 0x00000000000c8947 */ /* 0x000fea0003800000 */
[----:B------:R-:W-:-:S13]  /*2310*/  ISETP.NE.AND P0, PT, R2, 0xff, PT ;  /* 0x000000ff0200780c */ /* 0x000fda0003f05270 */
[----:B------:R-:W-:Y:S01]  /*2320*/  @!P0 IMAD.MOV.U32 R0, RZ, RZ, 0x7f800001 ;  /* 0x7f800001ff008424 */ /* 0x000fe200078e00ff */
[----:B------:R-:W-:-:S07]  /*2330*/  @P0 SHF.L.U32 R0, R2, 0x17, RZ ;  /* 0x0000001702000819 */ /* 0x000fce00000006ff */
.L_x_36:
[----:B------:R-:W-:Y:S05]  /*2340*/  BSYNC.RECONVERGENT B0 ;  /* 0x0000000000007941 */ /* 0x000fea0003800200 */
.L_x_35:
[----:B------:R-:W-:Y:S01]  /*2350*/  F2FP.BF16.F32.PACK_AB R0, RZ, R0 ;  /* 0x00000000ff00723e */ /* 0x000fe200000010ff */
[----:B------:R-:W-:Y:S06]  /*2360*/  BRA `(.L_x_8) ;  /* 0x00000000001c7947 */ /* 0x000fec0003800000 */
.L_x_32:
[----:B------:R-:W2:Y:S02]  /*2370*/  LDG.E.64 R2, desc[UR36][R2.64] ;  /* 0x0000002402027981 */ /* 0x000ea4000c1e1b00 */
[----:B--2---:R-:W0:Y:S02]  /*2380*/  I2F.U64 R0, R2 ;  /* 0x0000000200007312 */ /* 0x004e240000301000 */
[----:B0-----:R-:W-:Y:S01]  /*2390*/  F2FP.BF16.F32.PACK_AB R0, RZ, R0 ;  /* 0x00000000ff00723e */ /* 0x001fe200000010ff */
[----:B------:R-:W-:Y:S06]  /*23a0*/  BRA `(.L_x_8) ;  /* 0x00000000000c7947 */ /* 0x000fec0003800000 */
.L_x_31:
[----:B------:R-:W2:Y:S02]  /*23b0*/  LDG.E R2, desc[UR36][R2.64] ;  /* 0x0000002402027981 */ /* 0x000ea4000c1e1900 */
[----:B--2---:R-:W-:-:S04]  /*23c0*/  I2FP.F32.U32 R0, R2 ;  /* 0x0000000200007245 */ /* 0x004fc80000201000 */
[----:B------:R-:W-:-:S07]  /*23d0*/  F2FP.BF16.F32.PACK_AB R0, RZ, R0 ;  /* 0x00000000ff00723e */ /* 0x000fce00000010ff */
.L_x_8:
[----:B-----5:R-:W-:Y:S01]  /*23e0*/  IMAD.U32 R0, R0, 0x10000, RZ ;  /* 0x0001000000007824 */ /* 0x020fe200078e00ff */
[----:B------:R-:W1:Y:S03]  /*23f0*/  LDCU.64 UR6, c[0x0][0x580] ;  /* 0x0000b000ff0677ac */ /* 0x000e660008000a00 */
[C---:B0-----:R-:W-:Y:S01]  /*2400*/  FFMA.FTZ R2, R0.reuse, R0, -1 ;  /* 0xbf80000000027423 */ /* 0x041fe20000010000 */
[----:B------:R-:W-:Y:S01]  /*2410*/  FADD.FTZ R0, R0, -1 ;  /* 0xbf80000000007421 */ /* 0x000fe20000010000 */
[----:B------:R-:W-:Y:S02]  /*2420*/  UPRMT UR4, UR42, 0x9910, URZ ;  /* 0x000099102a047896 */ /* 0x000fe400080000ff */
[----:B------:R-:W0:Y:S01]  /*2430*/  MUFU.RSQ R3, R2 ;  /* 0x0000000200037308 */ /* 0x000e220000001400 */
[----:B------:R-:W-:Y:S01]  /*2440*/  FSETP.NEU.FTZ.AND P1, PT, R2, RZ, PT ;  /* 0x000000ff0200720b */ /* 0x000fe20003f3d000 */
[----:B------:R-:W-:Y:S01]  /*2450*/  UISETP.GT.AND UP0, UPT, UR4, 0x9, UPT ;  /* 0x000000090400788c */ /* 0x000fe2000bf04270 */
[----:B------:R-:W-:Y:S01]  /*2460*/  ISETP.GT.U32.AND P0, PT, R0, 0x4b000000, PT ;  /* 0x4b0000000000780c */ /* 0x000fe20003f04070 */
[----:B0-----:R-:W-:Y:S01]  /*2470*/  FMUL.FTZ R5, R2, R3 ;  /* 0x0000000302057220 */ /* 0x001fe20000410000 */
[----:B------:R-:W-:-:S03]  /*2480*/  FMUL.FTZ R4, R3, 0.5 ;  /* 0x3f00000003047820 */ /* 0x000fc60000410000 */
[----:B------:R-:W-:-:S04]  /*2490*/  FFMA.FTZ R3, -R5, R5, R2 ;  /* 0x0000000505037223 */ /* 0x000fc80000010102 */
[----:B------:R-:W-:Y:S01]  /*24a0*/  FFMA.FTZ R3, R4, R3, R5 ;  /* 0x0000000304037223 */ /* 0x000fe20000010005 */
[----:B------:R-:W-:Y:S01]  /*24b0*/  MOV R4, 0x3e800000 ;  /* 0x3e80000000047802 */ /* 0x000fe20000000f00 */
[----:B------:R-:W-:-:S03]  /*24c0*/  IMAD.MOV.U32 R5, RZ, RZ, 0x3d39bf78 ;  /* 0x3d39bf78ff057424 */ /* 0x000fc600078e00ff */
[----:B------:R-:W-:-:S04]  /*24d0*/  FSEL R3, R3, RZ, P1 ;  /* 0x000000ff03037208 */ /* 0x000fc80000800000 */
[----:B------:R-:W-:-:S05]  /*24e0*/  FSEL R3, R3, -1.0000001192092895508, !P0 ;  /* 0xbf80000103037808 */ /* 0x000fca0004000000 */
[----:B------:R-:W-:-:S04]  /*24f0*/  FADD.FTZ R7, R0, R3 ;  /* 0x0000000300077221 */ /* 0x000fc80000010000 */
[C---:B------:R-:W-:Y:S01]  /*2500*/  FADD.FTZ.RZ R0, R7.reuse, 1 ;  /* 0x3f80000007007421 */ /* 0x040fe2000001c000 */
[----:B------:R-:W-:-:S03]  /*2510*/  ISETP.GE.U32.AND P1, PT, R7, 0x7f800000, PT ;  /* 0x7f8000000700780c */ /* 0x000fc60003f26070 */
[----:B------:R-:W-:Y:S01]  /*2520*/  VIADD R0, R0, 0xc0c00000 ;  /* 0xc0c0000000007836 */ /* 0x000fe20000000000 */
[----:B------:R-:W-:-:S04]  /*2530*/  ISETP.GT.AND P2, PT, R7, -0x40800000, P1 ;  /* 0xbf8000000700780c */ /* 0x000fc80000f44270 */
[----:B------:R-:W-:-:S04]  /*2540*/  LOP3.LUT R0, R0, 0xff800000, RZ, 0xc0, !PT ;  /* 0xff80000000007812 */ /* 0x000fc800078ec0ff */
[----:B------:R-:W-:Y:S01]  /*2550*/  IADD3 R3, PT, PT, -R0, 0x40800000, RZ ;  /* 0x4080000000037810 */ /* 0x000fe20007ffe1ff */
[----:B------:R-:W-:Y:S01]  /*2560*/  IMAD.IADD R2, R7, 0x1, -R0 ;  /* 0x0000000107027824 */ /* 0x000fe200078e0a00 */
[----:B------:R-:W-:-:S03]  /*2570*/  I2FP.F32.S32 R0, R0 ;  /* 0x0000000000007245 */ /* 0x000fc60000201400 */
[----:B------:R-:W-:Y:S02]  /*2580*/  FFMA.FTZ R3, R3, R4, -1 ;  /* 0xbf80000003037423 */ /* 0x000fe40000010004 */
[----:B------:R-:W-:Y:S02]  /*2590*/  FMUL.FTZ R0, R0, 1.1920928955078125e-07 ;  /* 0x3400000000007820 */ /* 0x000fe40000410000 */
[----:B------:R-:W-:-:S04]  /*25a0*/  FADD.FTZ R2, R2, R3 ;  /* 0x0000000302027221 */ /* 0x000fc80000010000 */
[----:B------:R-:W-:-:S04]  /*25b0*/  FFMA.FTZ R3, R2, -R5, 0.10546888411045074463 ;  /* 0x3dd8001202037423 */ /* 0x000fc80000010805 */
[----:B------:R-:W-:-:S04]  /*25c0*/  FFMA.FTZ R3, R2, R3, -0.13229703903198242188 ;  /* 0xbe0778e002037423 */ /* 0x000fc80000010003 */
[----:B------:R-:W-:-:S04]  /*25d0*/  FFMA.FTZ R3, R2, R3, 0.14491446316242218018 ;  /* 0x3e14647502037423 */ /* 0x000fc80000010003 */
[----:B------:R-:W-:-:S04]  /*25e0*/  FFMA.FTZ R3, R2, R3, -0.16641564667224884033 ;  /* 0xbe2a68dd02037423 */ /* 0x000fc80000010003 */
[----:B------:R-:W-:-:S04]  /*25f0*/  FFMA.FTZ R3, R2, R3, 0.19988867640495300293 ;  /* 0x3e4caf9e02037423 */ /* 0x000fc80000010003 */
[----:B------:R-:W-:-:S04]  /*2600*/  FFMA.FTZ R3, R2, R3, -0.25000196695327758789 ;  /* 0xbe80004202037423 */ /* 0x000fc80000010003 */
[----:B------:R-:W-:-:S04]  /*2610*/  FFMA.FTZ R3, R2, R3, 0.33333510160446166992 ;  /* 0x3eaaaae602037423 */ /* 0x000fc80000010003 */
[----:B------:R-:W-:-:S04]  /*2620*/  FFMA.FTZ R3, R2, R3, -0.5 ;  /* 0xbf00000002037423 */ /* 0x000fc80000010003 */
[----:B------:R-:W-:-:S04]  /*2630*/  FMUL.FTZ R3, R2, R3 ;  /* 0x0000000302037220 */ /* 0x000fc80000410000 */
[----:B------:R-:W-:Y:S01]  /*2640*/  FFMA.FTZ R3, R2, R3, R2 ;  /* 0x0000000302037223 */ /* 0x000fe20000010002 */
[----:B------:R-:W-:-:S03]  /*2650*/  @P1 MOV R2, 0x7f800000 ;  /* 0x7f80000000021802 */ /* 0x000fc60000000f00 */
[----:B------:R-:W-:Y:S02]  /*2660*/  FFMA.FTZ R0, R0, 0.69314718246459960938, R3 ;  /* 0x3f31721800007823 */ /* 0x000fe40000010003 */
[C---:B------:R-:W-:Y:S01]  /*2670*/  @P2 FFMA.FTZ R0, R7.reuse, R2, +INF ;  /* 0x7f80000007002423 */ /* 0x040fe20000010002 */
[----:B------:R-:W-:-:S04]  /*2680*/  @P1 FSETP.NEU.FTZ.AND P2, PT, R7, RZ, PT ;  /* 0x000000ff0700120b */ /* 0x000fc80003f5d000 */
[----:B------:R-:W-:-:S05]  /*2690*/  @P1 FSEL R0, R0, -RZ, P2 ;  /* 0x800000ff00001208 */ /* 0x000fca0001000000 */
[----:B------:R-:W-:Y:S01]  /*26a0*/  @P0 FADD.FTZ R0, R0, 0.69314718246459960938 ;  /* 0x3f31721800000421 */ /* 0x000fe20000010000 */
[----:B-1----:R-:W-:-:S03]  /*26b0*/  IADD3 R2, P0, PT, R16, UR6, RZ ;  /* 0x0000000610027c10 */ /* 0x002fc6000ff1e0ff */
[----:B------:R0:W1:Y:S02]  /*26c0*/  F2F.BF16.F32 R5, R0 ;  /* 0x0000000000057304 */ /* 0x0000640000202000 */
[----:B------:R-:W-:Y:S01]  /*26d0*/  IMAD.X R3, RZ, RZ, UR7, P0 ;  /* 0x00000007ff037e24 */ /* 0x000fe200080e06ff */
[----:B------:R-:W-:Y:S07]  /*26e0*/  BRA.U UP0, `(.L_x_37) ;  /* 0x00000005000c7547 */ /* 0x000fee000b800000 */
        /* <DEDUP_REMOVED lines=8> */
[----:B01----:R-:W-:-:S04]  /*2770*/  IMAD.U32 R0, R5, 0x10000, RZ ;  /* 0x0001000005007824 */ /* 0x003fc800078e00ff */
[----:B------:R-:W0:Y:S02]  /*2780*/  F2I.FTZ.TRUNC.NTZ R5, R0 ;  /* 0x0000000000057305 */ /* 0x000e24000021f100 */
[----:B0-----:R0:W-:Y:S01]  /*2790*/  STG.E.U8 desc[UR36][R2.64], R5 ;  /* 0x0000000502007986 */ /* 0x0011e2000c101124 */
[----:B------:R-:W-:Y:S05]  /*27a0*/  BRA `(.L_x_42) ;  /* 0x0000000c00807947 */ /* 0x000fea0003800000 */
.L_x_40:
[----:B-1----:R-:W-:-:S06]  /*27b0*/  SHF.L.U32 R5, R5, 0x10, RZ ;  /* 0x0000001005057819 */ /* 0x002fcc00000006ff */
[----:B------:R-:W1:Y:S02]  /*27c0*/  F2I.S64.TRUNC R4, R5 ;  /* 0x0000000500047311 */ /* 0x000e64000020d900 */
[----:B-1----:R4:W-:Y:S01]  /*27d0*/  STG.E.U8 desc[UR36][R2.64], R4 ;  /* 0x0000000402007986 */ /* 0x0029e2000c101124 */
[----:B------:R-:W-:Y:S05]  /*27e0*/  BRA `(.L_x_42) ;  /* 0x0000000c00707947 */ /* 0x000fea0003800000 */
.L_x_39:
[----:B------:R-:W-:-:S09]  /*27f0*/  UISETP.NE.AND UP0, UPT, UR4, 0x2, UPT ;  /* 0x000000020400788c */ /* 0x000fd2000bf05270 */
[----:B------:R-:W-:Y:S05]  /*2800*/  BRA.U !UP0, `(.L_x_43) ;  /* 0x0000000108307547 */ /* 0x000fea000b800000 */
[----:B------:R-:W-:-:S09]  /*2810*/  UISETP.NE.AND UP0, UPT, UR4, 0x3, UPT ;  /* 0x000000030400788c */ /* 0x000fd2000bf05270 */
[----:B------:R-:W-:Y:S05]  /*2820*/  BRA.U !UP0, `(.L_x_44) ;  /* 0x0000000108187547 */ /* 0x000fea000b800000 */
[----:B------:R-:W-:-:S09]  /*2830*/  UISETP.NE.AND UP0, UPT, UR4, 0x4, UPT ;  /* 0x000000040400788c */ /* 0x000fd2000bf05270 */
[----:B------:R-:W-:Y:S05]  /*2840*/  BRA.U UP0, `(.L_x_41) ;  /* 0x0000000900b87547 */ /* 0x000fea000b800000 */
[----:B-1----:R-:W-:-:S06]  /*2850*/  IMAD.U32 R5, R5, 0x10000, RZ ;  /* 0x0001000005057824 */ /* 0x002fcc00078e00ff */
[----:B------:R-:W1:Y:S02]  /*2860*/  F2I.S64.TRUNC R4, R5 ;  /* 0x0000000500047311 */ /* 0x000e64000020d900 */
[----:B-1----:R1:W-:Y:S01]  /*2870*/  STG.E.64 desc[UR36][R2.64], R4 ;  /* 0x0000000402007986 */ /* 0x0023e2000c101b24 */
[----:B------:R-:W-:Y:S05]  /*2880*/  BRA `(.L_x_42) ;  /* 0x0000000c00487947 */ /* 0x000fea0003800000 */
.L_x_44:
[----:B-1----:R-:W-:-:S06]  /*2890*/  IMAD.U32 R5, R5, 0x10000, RZ ;  /* 0x0001000005057824 */ /* 0x002fcc00078e00ff */
[----:B------:R-:W1:Y:S02]  /*28a0*/  F2I.FTZ.TRUNC.NTZ R5, R5 ;  /* 0x0000000500057305 */ /* 0x000e64000021f100 */
[----:B-1----:R2:W-:Y:S01]  /*28b0*/  STG.E desc[UR36][R2.64], R5 ;  /* 0x0000000502007986 */ /* 0x0025e2000c101924 */
[----:B------:R-:W-:Y:S05]  /*28c0*/  BRA `(.L_x_42) ;  /* 0x0000000c00387947 */ /* 0x000fea0003800000 */
.L_x_43:
[----:B-1----:R-:W-:-:S06]  /*28d0*/  SHF.L.U32 R5, R5, 0x10, RZ ;  /* 0x0000001005057819 */ /* 0x002fcc00000006ff */
[----:B------:R-:W1:Y:S02]  /*28e0*/  F2I.FTZ.TRUNC.NTZ R5, R5 ;  /* 0x0000000500057305 */ /* 0x000e64000021f100 */
[----:B-1----:R3:W-:Y:S01]  /*28f0*/  STG.E.U16 desc[UR36][R2.64], R5 ;  /* 0x0000000502007986 */ /* 0x0027e2000c101524 */
[----:B------:R-:W-:Y:S05]  /*2900*/  BRA `(.L_x_42) ;  /* 0x0000000c00287947 */ /* 0x000fea0003800000 */
.L_x_38:
[----:B------:R-:W-:-:S09]  /*2910*/  UISETP.GT.AND UP0, UPT, UR4, 0x6, UPT ;  /* 0x000000060400788c */ /* 0x000fd2000bf04270 */
[----:B------:R-:W-:Y:S05]  /*2920*/  BRA.U UP0, `(.L_x_45) ;  /* 0x00000001002c7547 */ /* 0x000fea000b800000 */
[----:B------:R-:W-:-:S09]  /*2930*/  UISETP.NE.AND UP0, UPT, UR4, 0x5, UPT ;  /* 0x000000050400788c */ /* 0x000fd2000bf05270 */
[----:B------:R-:W-:Y:S05]  /*2940*/  BRA.U !UP0, `(.L_x_46) ;  /* 0x0000000108147547 */ /* 0x000fea000b800000 */
[----:B------:R-:W-:-:S09]  /*2950*/  UISETP.NE.AND UP0, UPT, UR4, 0x6, UPT ;  /* 0x000000060400788c */ /* 0x000fd2000bf05270 */
[----:B------:R-:W-:Y:S05]  /*2960*/  BRA.U UP0, `(.L_x_41) ;  /* 0x0000000900707547 */ /* 0x000fea000b800000 */
[----:B-1----:R-:W-:-:S05]  /*2970*/  IMAD.U32 R5, R5, 0x10000, RZ ;  /* 0x0001000005057824 */ /* 0x002fca00078e00ff */
[----:B------:R1:W-:Y:S01]  /*2980*/  STG.E desc[UR36][R2.64], R5 ;  /* 0x0000000502007986 */ /* 0x0003e2000c101924 */
[----:B------:R-:W-:Y:S05]  /*2990*/  BRA `(.L_x_42) ;  /* 0x0000000c00047947 */ /* 0x000fea0003800000 */
.L_x_46:
[----:B01----:R-:W-:-:S05]  /*29a0*/  IMAD.U32 R0, R5, 0x10000, RZ ;  /* 0x0001000005007824 */ /* 0x003fca00078e00ff */
[----:B------:R-:W-:-:S05]  /*29b0*/  F2FP.F16.F32.PACK_AB R0, RZ, R0 ;  /* 0x00000000ff00723e */ /* 0x000fca00000000ff */
[----:B------:R0:W-:Y:S01]  /*29c0*/  STG.E.U16 desc[UR36][R2.64], R0 ;  /* 0x0000000002007986 */ /* 0x0001e2000c101524 */
[----:B------:R-:W-:Y:S05]  /*29d0*/  BRA `(.L_x_42) ;  /* 0x0000000800f47947 */ /* 0x000fea0003800000 */
.L_x_45:
[----:B------:R-:W-:-:S09]  /*29e0*/  UISETP.NE.AND UP0, UPT, UR4, 0x7, UPT ;  /* 0x000000070400788c */ /* 0x000fd2000bf05270 */
[----:B------:R-:W-:Y:S05]  /*29f0*/  BRA.U !UP0, `(.L_x_47) ;  /* 0x0000000108347547 */ /* 0x000fea000b800000 */
[----:B------:R-:W-:-:S09]  /*2a00*/  UISETP.NE.AND UP0, UPT, UR4, 0x8, UPT ;  /* 0x000000080400788c */ /* 0x000fd2000bf05270 */
[----:B------:R-:W-:Y:S05]  /*2a10*/  BRA.U !UP0, `(.L_x_48) ;  /* 0x0000000108187547 */ /* 0x000fea000b800000 */
[----:B------:R-:W-:-:S09]  /*2a20*/  UISETP.NE.AND UP0, UPT, UR4, 0x9, UPT ;  /* 0x000000090400788c */ /* 0x000fd2000bf05270 */
[----:B------:R-:W-:Y:S05]  /*2a30*/  BRA.U UP0, `(.L_x_41) ;  /* 0x00000009003c7547 */ /* 0x000fea000b800000 */
[----:B-1----:R-:W-:Y:S01]  /*2a40*/  SHF.L.U32 R4, R5, 0x10, RZ ;  /* 0x0000001005047819 */ /* 0x002fe200000006ff */
[----:B------:R-:W-:-:S05]  /*2a50*/  IMAD.MOV.U32 R5, RZ, RZ, RZ ;  /* 0x000000ffff057224 */ /* 0x000fca00078e00ff */
[----:B------:R1:W-:Y:S01]  /*2a60*/  STG.E.64 desc[UR36][R2.64], R4 ;  /* 0x0000000402007986 */ /* 0x0003e2000c101b24 */
[----:B------:R-:W-:Y:S05]  /*2a70*/  BRA `(.L_x_42) ;  /* 0x0000000800cc7947 */ /* 0x000fea0003800000 */
.L_x_48:
[----:B-1----:R-:W-:-:S05]  /*2a80*/  IMAD.U32 R5, R5, 0x10000, RZ ;  /* 0x0001000005057824 */ /* 0x002fca00078e00ff */
[----:B------:R-:W-:-:S04]  /*2a90*/  F2FP.F16.F32.PACK_AB R5, RZ, R5 ;  /* 0x00000005ff05723e */ /* 0x000fc800000000ff */
[----:B------:R-:W-:-:S05]  /*2aa0*/  PRMT R5, R5, 0x5410, RZ ;  /* 0x0000541005057816 */ /* 0x000fca00000000ff */
[----:B------:R1:W-:Y:S01]  /*2ab0*/  STG.E desc[UR36][R2.64], R5 ;  /* 0x0000000502007986 */ /* 0x0003e2000c101924 */
[----:B------:R-:W-:Y:S05]  /*2ac0*/  BRA `(.L_x_42) ;  /* 0x0000000800b87947 */ /* 0x000fea0003800000 */
.L_x_47:
[----:B-1----:R-:W-:-:S05]  /*2ad0*/  SHF.L.U32 R4, R5, 0x10, RZ ;  /* 0x0000001005047819 */ /* 0x002fca00000006ff */
[----:B------:R-:W-:-:S06]  /*2ae0*/  FMUL.FTZ R4, R4, 1 ;  /* 0x3f80000004047820 */ /* 0x000fcc0000410000 */
[----:B------:R-:W1:Y:S02]  /*2af0*/  F2F.F64.F32 R4, R4 ;  /* 0x0000000400047310 */ /* 0x000e640000201800 */
[----:B-1----:R1:W-:Y:S01]  /*2b00*/  STG.E.64 desc[UR36][R2.64], R4 ;  /* 0x0000000402007986 */ /* 0x0023e2000c101b24 */
[----:B------:R-:W-:Y:S05]  /*2b10*/  BRA `(.L_x_42) ;  /* 0x0000000800a47947 */ /* 0x000fea0003800000 */
.L_x_37:
        /* <DEDUP_REMOVED lines=8> */
[----:B-1----:R-:W-:-:S05]  /*2ba0*/  IMAD.U32 R5, R5, 0x10000, RZ ;  /* 0x0001000005057824 */ /* 0x002fca00078e00ff */
[----:B------:R-:W-:-:S04]  /*2bb0*/  FSETP.NEU.FTZ.AND P0, PT, R5, RZ, PT ;  /* 0x000000ff0500720b */ /* 0x000fc80003f1d000 */
[----:B------:R-:W-:-:S05]  /*2bc0*/  SEL R5, RZ, 0x1, !P0 ;  /* 0x00000001ff057807 */ /* 0x000fca0004000000 */
[----:B------:R1:W-:Y:S01]  /*2bd0*/  STG.E.U8 desc[UR36][R2.64], R5 ;  /* 0x0000000502007986 */ /* 0x0003e2000c101124 */
[----:B------:R-:W-:Y:S05]  /*2be0*/  BRA `(.L_x_42) ;  /* 0x0000000800707947 */ /* 0x000fea0003800000 */
.L_x_51:
[----:B-1----:R-:W-:Y:S01]  /*2bf0*/  IMAD.U32 R5, R5, 0x10000, RZ ;  /* 0x0001000005057824 */ /* 0x002fe200078e00ff */
[----:B------:R-:W-:-:S03]  /*2c00*/  CS2R R6, SRZ ;  /* 0x0000000000067805 */ /* 0x000fc6000001ff00 */
[----:B------:R-:W-:-:S06]  /*2c10*/  FMUL.FTZ R5, R5, 1 ;  /* 0x3f80000005057820 */ /* 0x000fcc0000410000 */
[----:B------:R-:W1:Y:S02]  /*2c20*/  F2F.F64.F32 R4, R5 ;  /* 0x0000000500047310 */ /* 0x000e640000201800 */
[----:B-1----:R1:W-:Y:S01]  /*2c30*/  STG.E.128 desc[UR36][R2.64], R4 ;  /* 0x0000000402007986 */ /* 0x0023e2000c101d24 */
[----:B------:R-:W-:Y:S05]  /*2c40*/  BRA `(.L_x_42) ;  /* 0x0000000800587947 */ /* 0x000fea0003800000 */
.L_x_50:
[----:B------:R-:W-:-:S09]  /*2c50*/  UISETP.NE.AND UP0, UPT, UR4, 0xf, UPT ;  /* 0x0000000f0400788c */ /* 0x000fd2000bf05270 */
[----:B------:R-:W-:Y:S05]  /*2c60*/  BRA.U !UP0, `(.L_x_52) ;  /* 0x0000000108a07547 */ /* 0x000fea000b800000 */
[----:B------:R-:W-:-:S09]  /*2c70*/  UISETP.NE.AND UP0, UPT, UR4, 0x17, UPT ;  /* 0x000000170400788c */ /* 0x000fd2000bf05270 */
[----:B------:R-:W-:Y:S05]  /*2c80*/  BRA.U !UP0, `(.L_x_53) ;  /* 0x00000001084c7547 */ /* 0x000fea000b800000 */
[----:B------:R-:W-:-:S09]  /*2c90*/  UISETP.NE.AND UP0, UPT, UR4, 0x18, UPT ;  /* 0x000000180400788c */ /* 0x000fd2000bf05270 */
[----:B------:R-:W-:Y:S05]  /*2ca0*/  BRA.U UP0, `(.L_x_41) ;  /* 0x0000000500a07547 */ /* 0x000fea000b800000 */
[----:B-1----:R-:W-:Y:S01]  /*2cb0*/  SHF.L.U32 R7, R5, 0x10, RZ ;  /* 0x0000001005077819 */ /* 0x002fe200000006ff */
[----:B------:R-:W-:Y:S01]  /*2cc0*/  BSSY.RECONVERGENT B0, `(.L_x_54) ;  /* 0x000000c000007945 */ /* 0x000fe20003800200 */
[----:B0-----:R-:W-:Y:S02]  /*2cd0*/  IMAD.MOV.U32 R0, RZ, RZ, 0x7f ;  /* 0x0000007fff007424 */ /* 0x001fe400078e00ff */
[----:B------:R-:W-:Y:S02]  /*2ce0*/  LOP3.LUT R6, R7, 0x7fffffff, RZ, 0xc0, !PT ;  /* 0x7fffffff07067812 */ /* 0x000fe400078ec0ff */
[----:B------:R-:W-:Y:S02]  /*2cf0*/  SHF.R.U32.HI R5, RZ, 0x18, R7 ;  /* 0x00000018ff057819 */ /* 0x000fe40000011607 */
[----:B------:R-:W-:-:S13]  /*2d00*/  ISETP.GT.U32.AND P0, PT, R6, 0x43efffff, PT ;  /* 0x43efffff0600780c */ /* 0x000fda0003f04070 */
[----:B------:R-:W-:Y:S05]  /*2d10*/  @P0 BRA `(.L_x_55) ;  /* 0x0000000000180947 */ /* 0x000fea0003800000 */
[----:B------:R-:W-:-:S13]  /*2d20*/  ISETP.GT.U32.AND P0, PT, R6, 0x3c7fffff, PT ;  /* 0x3c7fffff0600780c */ /* 0x000fda0003f04070 */
[----:B------:R-:W-:-:S04]  /*2d30*/  @P0 SHF.R.U32.HI R0, RZ, 0x14, R7 ;  /* 0x00000014ff000819 */ /* 0x000fc80000011607 */
[----:B------:R-:W-:Y:S01]  /*2d40*/  @P0 LOP3.LUT R4, R0, 0x1, RZ, 0xc0, !PT ;  /* 0x0000000100040812 */ /* 0x000fe200078ec0ff */
[----:B------:R-:W-:-:S03]  /*2d50*/  @!P0 FADD.FTZ R0, R6, 16384 ;  /* 0x4680000006008421 */ /* 0x000fc60000010000 */
[----:B------:R-:W-:-:S04]  /*2d60*/  @P0 IADD3 R4, PT, PT, R7, 0x407ffff, R4 ;  /* 0x0407ffff07040810 */ /* 0x000fc80007ffe004 */
[----:B------:R-:W-:-:S07]  /*2d70*/  @P0 SHF.R.U32.HI R0, RZ, 0x14, R4 ;  /* 0x00000014ff000819 */ /* 0x000fce0000011604 */
.L_x_55:
[----:B------:R-:W-:Y:S05]  /*2d80*/  BSYNC.RECONVERGENT B0 ;  /* 0x0000000000007941 */ /* 0x000fea0003800200 */
.L_x_54:
[----:B------:R-:W-:-:S05]  /*2d90*/  LOP3.LUT R5, R0, 0x80, R5, 0xf8, !PT ;  /* 0x0000008000057812 */ /* 0x000fca00078ef805 */
[----:B------:R0:W-:Y:S01]  /*2da0*/  STG.E.U8 desc[UR36][R2.64], R5 ;  /* 0x0000000502007986 */ /* 0x0001e2000c101124 */
[----:B------:R-:W-:Y:S05]  /*2db0*/  BRA `(.L_x_42) ;  /* 0x0000000400fc7947 */ /* 0x000fea0003800000 */
.L_x_53:
[----:B-1----:R-:W-:Y:S01]  /*2dc0*/  IMAD.U32 R7, R5, 0x10000, RZ ;  /* 0x0001000005077824 */ /* 0x002fe200078e00ff */
[----:B------:R-:W-:Y:S04]  /*2dd0*/  BSSY.RECONVERGENT B0, `(.L_x_56) ;  /* 0x000000e000007945 */ /* 0x000fe80003800200 */
[----:B------:R-:W-:Y:S02]  /*2de0*/  LOP3.LUT R6, R7, 0x7fffffff, RZ, 0xc0, !PT ;  /* 0x7fffffff07067812 */ /* 0x000fe400078ec0ff */
[----:B------:R-:W-:Y:S02]  /*2df0*/  SHF.R.U32.HI R5, RZ, 0x18, R7 ;  /* 0x00000018ff057819 */ /* 0x000fe40000011607 */
[----:B------:R-:W-:-:S13]  /*2e00*/  ISETP.GE.U32.AND P1, PT, R6, 0x47800000, PT ;  /* 0x478000000600780c */ /* 0x000fda0003f26070 */
[----:B------:R-:W-:Y:S02]  /*2e10*/  @P1 ISETP.GT.U32.AND P0, PT, R6, 0x7f800000, PT ;  /* 0x7f8000000600180c */ /* 0x000fe40003f04070 */
[----:B0-----:R-:W-:-:S04]  /*2e20*/  @P1 MOV R0, 0x7f ;  /* 0x0000007f00001802 */ /* 0x001fc80000000f00 */
[----:B------:R-:W-:Y:S01]  /*2e30*/  @P1 SEL R0, R0, 0x7c, P0 ;  /* 0x0000007c00001807 */ /* 0x000fe20000000000 */
[----:B------:R-:W-:Y:S06]  /*2e40*/  @P1 BRA `(.L_x_57) ;  /* 0x0000000000181947 */ /* 0x000fec0003800000 */
[----:B------:R-:W-:-:S13]  /*2e50*/  ISETP.GT.U32.AND P0, PT, R6, 0x387fffff, PT ;  /* 0x387fffff0600780c */ /* 0x000fda0003f04070 */
[----:B------:R-:W-:-:S04]  /*2e60*/  @P0 SHF.R.U32.HI R0, RZ, 0x15, R7 ;  /* 0x00000015ff000819 */ /* 0x000fc80000011607 */
[----:B------:R-:W-:Y:S01]  /*2e70*/  @P0 LOP3.LUT R4, R0, 0x1, RZ, 0xc0, !PT ;  /* 0x0000000100040812 */ /* 0x000fe200078ec0ff */
[----:B------:R-:W-:-:S03]  /*2e80*/  @!P0 FADD.FTZ R0, R6, 128 ;  /* 0x4300000006008421 */ /* 0x000fc60000010000 */
[----:B------:R-:W-:-:S04]  /*2e90*/  @P0 IADD3 R4, PT, PT, R7, 0x80fffff, R4 ;  /* 0x080fffff07040810 */ /* 0x000fc80007ffe004 */
[----:B------:R-:W-:-:S07]  /*2ea0*/  @P0 SHF.R.U32.HI R0, RZ, 0x15, R4 ;  /* 0x00000015ff000819 */ /* 0x000fce0000011604 */
.L_x_57:
[----:B------:R-:W-:Y:S05]  /*2eb0*/  BSYNC.RECONVERGENT B0 ;  /* 0x0000000000007941 */ /* 0x000fea0003800200 */
.L_x_56:
[----:B------:R-:W-:-:S05]  /*2ec0*/  LOP3.LUT R5, R0, 0x80, R5, 0xf8, !PT ;  /* 0x0000008000057812 */ /* 0x000fca00078ef805 */
[----:B------:R0:W-:Y:S01]  /*2ed0*/  STG.E.U8 desc[UR36][R2.64], R5 ;  /* 0x0000000502007986 */ /* 0x0001e2000c101124 */
[----:B------:R-:W-:Y:S05]  /*2ee0*/  BRA `(.L_x_42) ;  /* 0x0000000400b07947 */ /* 0x000fea0003800000 */
.L_x_52:
[----:B-1----:R1:W-:Y:S01]  /*2ef0*/  STG.E.U16 desc[UR36][R2.64], R5 ;  /* 0x0000000502007986 */ /* 0x0023e2000c101524 */
[----:B------:R-:W-:Y:S05]  /*2f00*/  BRA `(.L_x_42) ;  /* 0x0000000400a87947 */ /* 0x000fea0003800000 */
.L_x_49:
        /* <DEDUP_REMOVED lines=8> */
[----:B-1----:R-:W-:-:S06]  /*2f90*/  IMAD.U32 R5, R5, 0x10000, RZ ;  /* 0x0001000005057824 */ /* 0x002fcc00078e00ff */
[----:B------:R-:W1:Y:S02]  /*2fa0*/  F2I.FTZ.U32.TRUNC.NTZ R5, R5 ;  /* 0x0000000500057305 */ /* 0x000e64000021f000 */
[----:B-1----:R1:W-:Y:S01]  /*2fb0*/  STG.E.U16 desc[UR36][R2.64], R5 ;  /* 0x0000000502007986 */ /* 0x0023e2000c101524 */
[----:B------:R-:W-:Y:S05]  /*2fc0*/  BRA `(.L_x_42) ;  /* 0x0000000400787947 */ /* 0x000fea0003800000 */
.L_x_60:
[----:B-1----:R-:W-:Y:S01]  /*2fd0*/  IMAD.U32 R5, R5, 0x10000, RZ ;  /* 0x0001000005057824 */ /* 0x002fe200078e00ff */
[----:B------:R-:W-:Y:S01]  /*2fe0*/  BSSY.RECONVERGENT B0, `(.L_x_61) ;  /* 0x0000014000007945 */ /* 0x000fe20003800200 */
[----:B0-----:R-:W-:-:S03]  /*2ff0*/  HFMA2 R0, -RZ, RZ, 0, 7.62939453125e-06 ;  /* 0x00000080ff007431 */ /* 0x001fc600000001ff */
[----:B------:R-:W-:-:S04]  /*3000*/  LOP3.LUT R4, R5, 0x7fffffff, RZ, 0xc0, !PT ;  /* 0x7fffffff05047812 */ /* 0x000fc800078ec0ff */
[----:B------:R-:W-:-:S13]  /*3010*/  ISETP.GT.U32.AND P0, PT, R4, 0x437fffff, PT ;  /* 0x437fffff0400780c */ /* 0x000fda0003f04070 */
[----:B------:R-:W-:Y:S05]  /*3020*/  @P0 BRA `(.L_x_62) ;  /* 0x00000000003c0947 */ /* 0x000fea0003800000 */
[----:B------:R-:W-:-:S13]  /*3030*/  ISETP.GT.U32.AND P0, PT, R4, 0x3bffffff, PT ;  /* 0x3bffffff0400780c */ /* 0x000fda0003f04070 */
[----:B------:R-:W-:Y:S05]  /*3040*/  @P0 BRA `(.L_x_63) ;  /* 0x0000000000140947 */ /* 0x000fea0003800000 */
[----:B------:R-:W-:-:S05]  /*3050*/  FADD.FTZ R0, R4, 8192 ;  /* 0x4600000004007421 */ /* 0x000fca0000010000 */
[----:B------:R-:W-:Y:S02]  /*3060*/  LOP3.LUT P0, R4, R0, 0xff, RZ, 0xc0, !PT ;  /* 0x000000ff00047812 */ /* 0x000fe4000780c0ff */
[----:B------:R-:W-:-:S11]  /*3070*/  PRMT R0, RZ, 0x7610, R0 ;  /* 0x00007610ff007816 */ /* 0x000fd60000000000 */
[----:B------:R-:W-:Y:S05]  /*3080*/  @!P0 BRA `(.L_x_62) ;  /* 0x0000000000248947 */ /* 0x000fea0003800000 */
[----:B------:R-:W-:Y:S05]  /*3090*/  BRA `(.L_x_64) ;  /* 0x0000000000147947 */ /* 0x000fea0003800000 */
.L_x_63:
[----:B------:R-:W-:-:S04]  /*30a0*/  SHF.R.U32.HI R0, RZ, 0x14, R5 ;  /* 0x00000014ff007819 */ /* 0x000fc80000011605 */
[----:B------:R-:W-:-:S04]  /*30b0*/  LOP3.LUT R0, R0, 0x1, RZ, 0xc0, !PT ;  /* 0x0000000100007812 */ /* 0x000fc800078ec0ff */
[----:B------:R-:W-:-:S04]  /*30c0*/  IADD3 R0, PT, PT, R5, 0x487ffff, R0 ;  /* 0x0487ffff05007810 */ /* 0x000fc80007ffe000 */
[----:B------:R-:W-:-:S04]  /*30d0*/  SHF.R.U32.HI R0, RZ, 0x14, R0 ;  /* 0x00000014ff007819 */ /* 0x000fc80000011600 */
[----:B------:R-:W-:-:S07]  /*30e0*/  LOP3.LUT R4, R0, 0xff, RZ, 0xc0, !PT ;  /* 0x000000ff00047812 */ /* 0x000fce00078ec0ff */
.L_x_64:
[----:B------:R-:W-:-:S04]  /*30f0*/  SHF.R.U32.HI R5, RZ, 0x18, R5 ;  /* 0x00000018ff057819 */ /* 0x000fc80000011605 */
[----:B------:R-:W-:-:S04]  /*3100*/  LOP3.LUT R4, R4, 0x80, R5, 0xf8, !PT ;  /* 0x0000008004047812 */ /* 0x000fc800078ef805 */
[----:B------:R-:W-:-:S07]  /*3110*/  PRMT R0, R4, 0x7610, R0 ;  /* 0x0000761004007816 */ /* 0x000fce0000000000 */
.L_x_62:
[----:B------:R-:W-:Y:S05]  /*3120*/  BSYNC.RECONVERGENT B0 ;  /* 0x0000000000007941 */ /* 0x000fea0003800200 */
.L_x_61:
[----:B------:R0:W-:Y:S01]  /*3130*/  STG.E.U8 desc[UR36][R2.64], R0 ;  /* 0x0000000002007986 */ /* 0x0001e2000c101124 */
[----:B------:R-:W-:Y:S05]  /*3140*/  BRA `(.L_x_42) ;  /* 0x0000000400187947 */ /* 0x000fea0003800000 */
.L_x_59:
[----:B-1----:R-:W-:Y:S01]  /*3150*/  IMAD.U32 R5, R5, 0x10000, RZ ;  /* 0x0001000005057824 */ /* 0x002fe200078e00ff */
[----:B------:R-:W-:Y:S01]  /*3160*/  BSSY.RECONVERGENT B0, `(.L_x_65) ;  /* 0x0000014000007945 */ /* 0x000fe20003800200 */
[----:B0-----:R-:W-:-:S03]  /*3170*/  IMAD.MOV.U32 R0, RZ, RZ, 0x80 ;  /* 0x00000080ff007424 */ /* 0x001fc600078e00ff */
        /* <DEDUP_REMOVED lines=10> */
.L_x_67:
[----:B------:R-:W-:-:S04]  /*3220*/  SHF.R.U32.HI R0, RZ, 0x15, R5 ;  /* 0x00000015ff007819 */ /* 0x000fc80000011605 */
[----:B------:R-:W-:-:S04]  /*3230*/  LOP3.LUT R0, R0, 0x1, RZ, 0xc0, !PT ;  /* 0x0000000100007812 */ /* 0x000fc800078ec0ff */
[----:B------:R-:W-:-:S04]  /*3240*/  IADD3 R0, PT, PT, R5, 0x88fffff, R0 ;  /* 0x088fffff05007810 */ /* 0x000fc80007ffe000 */
[----:B------:R-:W-:-:S04]  /*3250*/  SHF.R.U32.HI R0, RZ, 0x15, R0 ;  /* 0x00000015ff007819 */ /* 0x000fc80000011600 */
[----:B------:R-:W-:-:S07]  /*3260*/  LOP3.LUT R4, R0, 0xff, RZ, 0xc0, !PT ;  /* 0x000000ff00047812 */ /* 0x000fce00078ec0ff */
.L_x_68:
[----:B------:R-:W-:-:S04]  /*3270*/  SHF.R.U32.HI R5, RZ, 0x18, R5 ;  /* 0x00000018ff057819 */ /* 0x000fc80000011605 */
[----:B------:R-:W-:-:S04]  /*3280*/  LOP3.LUT R4, R4, 0x80, R5, 0xf8, !PT ;  /* 0x0000008004047812 */ /* 0x000fc800078ef805 */
[----:B------:R-:W-:-:S07]  /*3290*/  PRMT R0, R4, 0x7610, R0 ;  /* 0x0000761004007816 */ /* 0x000fce0000000000 */
.L_x_66:
[----:B------:R-:W-:Y:S05]  /*32a0*/  BSYNC.RECONVERGENT B0 ;  /* 0x0000000000007941 */ /* 0x000fea0003800200 */
.L_x_65:
[----:B------:R0:W-:Y:S01]  /*32b0*/  STG.E.U8 desc[UR36][R2.64], R0 ;  /* 0x0000000002007986 */ /* 0x0001e2000c101124 */
[----:B------:R-:W-:Y:S05]  /*32c0*/  BRA `(.L_x_42) ;  /* 0x0000000000b87947 */ /* 0x000fea0003800000 */
.L_x_58:
[----:B------:R-:W-:-:S09]  /*32d0*/  UISETP.NE.AND UP0, UPT, UR4, 0x1c, UPT ;  /* 0x0000001c0400788c */ /* 0x000fd2000bf05270 */
[----:B------:R-:W-:Y:S05]  /*32e0*/  BRA.U !UP0, `(.L_x_69) ;  /* 0x0000000108a47547 */ /* 0x000fea000b800000 */
[----:B------:R-:W-:-:S09]  /*32f0*/  UISETP.NE.AND UP0, UPT, UR4, 0x1d, UPT ;  /* 0x0000001d0400788c */ /* 0x000fd2000bf05270 */
[----:B------:R-:W-:Y:S05]  /*3300*/  BRA.U !UP0, `(.L_x_70) ;  /* 0x00000001088c7547 */ /* 0x000fea000b800000 */
[----:B------:R-:W-:-:S09]  /*3310*/  UISETP.NE.AND UP0, UPT, UR4, 0x2c, UPT ;  /* 0x0000002c0400788c */ /* 0x000fd2000bf05270 */
[----:B------:R-:W-:Y:S05]  /*3320*/  BRA.U !UP0, `(.L_x_71) ;  /* 0x0000000108447547 */ /* 0x000fea000b800000 */
.L_x_41:
[----:B0-----:R-:W-:Y:S01]  /*3330*/  MOV R0, 0x0 ;  /* 0x0000000000007802 */ /* 0x001fe20000000f00 */
[----:B------:R-:W0:Y:S01]  /*3340*/  LDCU.64 UR6, c[0x4][0x158] ;  /* 0x01002b00ff0677ac */ /* 0x000e220008000a00 */
[----:B------:R-:W-:Y:S02]  /*3350*/  HFMA2 R8, -RZ, RZ, 0, 6.020069122314453125e-06 ;  /* 0x00000065ff087431 */ /* 0x000fe400000001ff */
[----:B------:R-:W-:Y:S01]  /*3360*/  IMAD.MOV.U32 R12, RZ, RZ, 0x1 ;  /* 0x00000001ff0c7424 */ /* 0x000fe200078e00ff */
[----:B------:R2:W3:Y:S01]  /*3370*/  LDC.64 R2, c[0x4][R0] ;  /* 0x0100000000027b82 */ /* 0x0004e20000000a00 */
[----:B------:R-:W4:Y:S01]  /*3380*/  LDCU.64 UR8, c[0x4][0x160] ;  /* 0x01002c00ff0877ac */ /* 0x000f220008000a00 */
[----:B------:R-:W-:Y:S01]  /*3390*/  IMAD.MOV.U32 R13, RZ, RZ, RZ ;  /* 0x000000ffff0d7224 */ /* 0x000fe200078e00ff */
[----:B------:R-:W5:Y:S01]  /*33a0*/  LDCU.64 UR4, c[0x4][0x70] ;  /* 0x01000e00ff0477ac */ /* 0x000f620008000a00 */
[----:B0-----:R-:W-:Y:S01]  /*33b0*/  MOV R4, UR6 ;  /* 0x0000000600047c02 */ /* 0x001fe20008000f00 */
[----:B-1----:R-:W-:-:S02]  /*33c0*/  IMAD.U32 R5, RZ, RZ, UR7 ;  /* 0x00000007ff057e24 */ /* 0x002fc4000f8e00ff */
[----:B----4-:R-:W-:Y:S01]  /*33d0*/  IMAD.U32 R6, RZ, RZ, UR8 ;  /* 0x00000008ff067e24 */ /* 0x010fe2000f8e00ff */
[----:B------:R-:W-:Y:S01]  /*33e0*/  MOV R7, UR9 ;  /* 0x0000000900077c02 */ /* 0x000fe20008000f00 */
[----:B-----5:R-:W-:Y:S02]  /*33f0*/  IMAD.U32 R10, RZ, RZ, UR4 ;  /* 0x00000004ff0a7e24 */ /* 0x020fe4000f8e00ff */
[----:B--2---:R-:W-:-:S07]  /*3400*/  IMAD.U32 R11, RZ, RZ, UR5 ;  /* 0x00000005ff0b7e24 */ /* 0x004fce000f8e00ff */
[----:B------:R-:W-:-:S07]  /*3410*/  LEPC R20, `(.L_x_72) ;  /* 0x000000001014794e */ /* 0x000fce0000000000 */
[----:B---3--:R-:W-:Y:S05]  /*3420*/  CALL.ABS.NOINC R2 ;  /* 0x0000000002007343 */ /* 0x008fea0003c00000 */
.L_x_72:
[----:B------:R-:W-:Y:S05]  /*3430*/  BRA `(.L_x_42) ;  /* 0x00000000005c7947 */ /* 0x000fea0003800000 */
.L_x_71:
[----:B-1----:R-:W-:-:S04]  /*3440*/  SHF.L.U32 R5, R5, 0x10, RZ ;  /* 0x0000001005057819 */ /* 0x002fc800000006ff */
[----:B------:R-:W-:-:S04]  /*3450*/  SHF.R.U32.HI R6, RZ, 0x17, R5 ;  /* 0x00000017ff067819 */ /* 0x000fc80000011605 */
[----:B------:R-:W-:-:S04]  /*3460*/  LOP3.LUT R4, R6, 0xff, RZ, 0xc0, !PT ;  /* 0x000000ff06047812 */ /* 0x000fc800078ec0ff */
[----:B------:R-:W-:-:S13]  /*3470*/  ISETP.NE.AND P1, PT, R4, 0xff, PT ;  /* 0x000000ff0400780c */ /* 0x000fda0003f25270 */
[--C-:B0-----:R-:W-:Y:S02]  /*3480*/  @P1 SHF.R.U32.HI R0, RZ, 0x16, R5.reuse ;  /* 0x00000016ff001819 */ /* 0x101fe40000011605 */
[----:B------:R-:W-:Y:S01]  /*3490*/  @P1 LOP3.LUT P0, RZ, R4, 0x3fffff, R5, 0xf8, !PT ;  /* 0x003fffff04ff1812 */ /* 0x000fe2000780f805 */
[----:B------:R-:W-:Y:S01]  /*34a0*/  IMAD.MOV.U32 R5, RZ, RZ, 0xff ;  /* 0x000000ffff057424 */ /* 0x000fe200078e00ff */
[----:B------:R-:W-:-:S04]  /*34b0*/  @P1 LOP3.LUT R0, R0, 0x1, RZ, 0xc0, !PT ;  /* 0x0000000100001812 */ /* 0x000fc800078ec0ff */
[----:B------:R-:W-:Y:S01]  /*34c0*/  @P1 ISETP.EQ.U32.AND P2, PT, R0, 0x1, P0 ;  /* 0x000000010000180c */ /* 0x000fe20000742070 */
[----:B------:R-:W-:Y:S01]  /*34d0*/  @P1 VIADD R0, R6, 0x1 ;  /* 0x0000000106001836 */ /* 0x000fe20000000000 */
[----:B------:R-:W-:Y:S02]  /*34e0*/  PLOP3.LUT P0, PT, PT, PT, PT, 0x80, 0x8 ;  /* 0x000000000008781c */ /* 0x000fe40003f0f070 */
[----:B------:R-:W-:-:S13]  /*34f0*/  @P1 PLOP3.LUT P0, PT, P2, PT, PT, 0x80, 0x8 ;  /* 0x000000000008181c */ /* 0x000fda000170f070 */
[----:B------:R-:W-:-:S05]  /*3500*/  @!P0 IADD3 R0, PT, PT, R6, RZ, RZ ;  /* 0x000000ff06008210 */ /* 0x000fca0007ffe0ff */
[----:B------:R-:W-:-:S05]  /*3510*/  @P1 IMAD.MOV.U32 R5, RZ, RZ, R0 ;  /* 0x000000ffff051224 */ /* 0x000fca00078e0000 */
[----:B------:R0:W-:Y:S01]  /*3520*/  STG.E.U8 desc[UR36][R2.64], R5 ;  /* 0x0000000502007986 */ /* 0x0001e2000c101124 */
[----:B------:R-:W-:Y:S05]  /*3530*/  BRA `(.L_x_42) ;  /* 0x00000000001c7947 */ /* 0x000fea0003800000 */
.L_x_70:
[----:B-1----:R-:W-:-:S06]  /*3540*/  IMAD.U32 R5, R5, 0x10000, RZ ;  /* 0x0001000005057824 */ /* 0x002fcc00078e00ff */
[----:B------:R-:W1:Y:S02]  /*3550*/  F2I.U64.TRUNC R4, R5 ;  /* 0x0000000500047311 */ /* 0x000e64000020d800 */
[----:B-1----:R1:W-:Y:S01]  /*3560*/  STG.E.64 desc[UR36][R2.64], R4 ;  /* 0x0000000402007986 */ /* 0x0023e2000c101b24 */
[----:B------:R-:W-:Y:S05]  /*3570*/  BRA `(.L_x_42) ;  /* 0x00000000000c7947 */ /* 0x000fea0003800000 */
.L_x_69:
[----:B-1----:R-:W-:-:S06]  /*3580*/  SHF.L.U32 R5, R5, 0x10, RZ ;  /* 0x0000001005057819 */ /* 0x002fcc00000006ff */
[----:B------:R-:W1:Y:S02]  /*3590*/  F2I.FTZ.U32.TRUNC.NTZ R5, R5 ;  /* 0x0000000500057305 */ /* 0x000e64000021f000 */
[----:B-1----:R1:W-:Y:S02]  /*35a0*/  STG.E desc[UR36][R2.64], R5 ;  /* 0x0000000502007986 */ /* 0x0023e4000c101924 */
.L_x_42:
[----:B------:R-:W-:-:S07]  /*35b0*/  VIADD R17, R17, 0x80 ;  /* 0x0000008011117836 */ /* 0x000fce0000000000 */
.L_x_1:
[----:B------:R-:W-:Y:S05]  /*35c0*/  BSYNC.RECONVERGENT B6 ;  /* 0x0000000000067941 */ /* 0x000fea0003800200 */
.L_x_0:
[----:B------:R-:W5:Y:S01]  /*35d0*/  LDCU UR4, c[0x0][0x380] ;  /* 0x00007000ff0477ac */ /* 0x000f620008000800 */
[----:B------:R-:W-:Y:S01]  /*35e0*/  BSSY.RECONVERGENT B6, `(.L_x_73) ;  /* 0x000034e000067945 */ /* 0x000fe20003800200 */
[----:B-----5:R-:W-:-:S13]  /*35f0*/  ISETP.GE.AND P0, PT, R17, UR4, PT ;  /* 0x0000000411007c0c */ /* 0x020fda000bf06270 */
[----:B------:R-:W-:Y:S05]  /*3600*/  @P0 BRA `(.L_x_74) ;  /* 0x00000034002c0947 */ /* 0x000fea0003800000 */
[----:B------:R-:W5:Y:S01]  /*3610*/  LDCU UR4, c[0x0][0x388] ;  /* 0x00007100ff0477ac */ /* 0x000f620008000800 */
[----:B------:R-:W-:Y:S02]  /*3620*/  HFMA2 R16, -RZ, RZ, 0, 0 ;  /* 0x00000000ff107431 */ /* 0x000fe400000001ff */
[----:B0-----:R-:W-:Y:S01]  /*3630*/  IMAD.MOV.U32 R0, RZ, RZ, RZ ;  /* 0x000000ffff007224 */ /* 0x001fe200078e00ff */
[----:B-----5:R-:W-:-:S09]  /*3640*/  UISETP.NE.AND UP0, UPT, UR4, URZ, UPT ;  /* 0x000000ff0400728c */ /* 0x020fd2000bf05270 */
[----:B------:R-:W-:Y:S05]  /*3650*/  BRA.U !UP0, `(.L_x_75) ;  /* 0x0000001108a87547 */ /* 0x000fea000b800000 */
[----:B------:R-:W1:Y:S01]  /*3660*/  LDCU.64 UR4, c[0x0][0x390] ;  /* 0x00007200ff0477ac */ /* 0x000e620008000a00 */
[----:B------:R-:W-:Y:S01]  /*3670*/  IMAD.MOV.U32 R16, RZ, RZ, RZ ;  /* 0x000000ffff107224 */ /* 0x000fe200078e00ff */
[----:B------:R-:W0:Y:S01]  /*3680*/  LDCU UR6, c[0x0][0x38c] ;  /* 0x00007180ff0677ac */ /* 0x000e220008000800 */
[----:B------:R-:W5:Y:S01]  /*3690*/  LDCU.64 UR8, c[0x0][0x4b8] ;  /* 0x00009700ff0877ac */ /* 0x000f620008000a00 */
[----:B------:R-:W-:Y:S01]  /*36a0*/  UISETP.NE.AND UP0, UPT, UR40, URZ, UPT ;  /* 0x000000ff2800728c */ /* 0x000fe2000bf05270 */
[----:B-1234-:R-:W-:-:S05]  /*36b0*/  IMAD.HI.U32 R2, R17, UR4, R16 ;  /* 0x0000000411027c27 */ /* 0x01efca000f8e0010 */
[----:B------:R-:W-:-:S05]  /*36c0*/  SHF.R.U32.HI R3, RZ, UR5, R2 ;  /* 0x00000005ff037c19 */ /* 0x000fca0008011602 */
[----:B------:R-:W-:-:S04]  /*36d0*/  IMAD.MOV R0, RZ, RZ, -R3 ;  /* 0x000000ffff007224 */ /* 0x000fc800078e0a03 */
[----:B0-----:R-:W-:-:S04]  /*36e0*/  IMAD R0, R0, UR6, R17 ;  /* 0x0000000600007c24 */ /* 0x001fc8000f8e0211 */
[C---:B-----5:R-:W-:Y:S02]  /*36f0*/  IMAD R16, R0.reuse, UR8, RZ ;  /* 0x0000000800107c24 */ /* 0x060fe4000f8e02ff */
[----:B------:R-:W-:Y:S01]  /*3700*/  IMAD R0, R0, UR9, RZ ;  /* 0x0000000900007c24 */ /* 0x000fe2000f8e02ff */
        /* <DEDUP_REMOVED lines=280> */
[----:B------:R-:W2:Y:S02]  /*4890*/  LDCU.64 UR8, c[0x0][0x578] ;  /* 0x0000af00ff0877ac */ /* 0x000ea40008000a00 */
[----:B0-----:R-:W-:-:S05]  /*48a0*/  IMAD.HI.U32 R2, R5, UR4, R4 ;  /* 0x0000000405027c27 */ /* 0x001fca000f8e0004 */
[----:B------:R-:W-:-:S05]  /*48b0*/  SHF.R.U32.HI R2, RZ, UR5, R2 ;  /* 0x00000005ff027c19 */ /* 0x000fca0008011602 */
[----:B------:R-:W-:-:S04]  /*48c0*/  IMAD.MOV R3, RZ, RZ, -R2 ;  /* 0x000000ffff037224 */ /* 0x000fc800078e0a02 */
[----:B-1----:R-:W-:-:S04]  /*48d0*/  IMAD R5, R3, UR6, R5 ;  /* 0x0000000603057c24 */ /* 0x002fc8000f8e0205 */
[C---:B--2---:R-:W-:Y:S02]  /*48e0*/  IMAD R16, R5.reuse, UR8, R16 ;  /* 0x0000000805107c24 */ /* 0x044fe4000f8e0210 */
[----:B------:R-:W-:-:S07]  /*48f0*/  IMAD R0, R5, UR9, R0 ;  /* 0x0000000905007c24 */ /* 0x000fce000f8e0200 */
.L_x_75:
[----:B------:R-:W1:Y:S01]  /*4900*/  LDCU.64 UR6, c[0x0][0x588] ;  /* 0x0000b100ff0677ac */ /* 0x000e620008000a00 */
[----:B------:R-:W-:-:S04]  /*4910*/  UPRMT UR4, UR41, 0x9910, URZ ;  /* 0x0000991029047896 */ /* 0x000fc800080000ff */
[----:B------:R-:W-:Y:S01]  /*4920*/  UISETP.GT.AND UP0, UPT, UR4, 0x9, UPT ;  /* 0x000000090400788c */ /* 0x000fe2000bf04270 */
[----:B-1234-:R-:W-:-:S04]  /*4930*/  IADD3 R2, P0, PT, R0, UR6, RZ ;  /* 0x0000000600027c10 */ /* 0x01efc8000ff1e0ff */
[----:B------:R-:W-:-:S04]  /*4940*/  IADD3.X R3, PT, PT, RZ, UR7, RZ, P0, !PT ;  /* 0x00000007ff037c10 */ /* 0x000fc800087fe4ff */
        /* <DEDUP_REMOVED lines=13> */
.L_x_79:
[----:B------:R-:W2:Y:S02]  /*4a20*/  LDG.E.U8 R2, desc[UR36][R2.64] ;  /* 0x0000002402027981 */ /* 0x000ea4000c1e1100 */
[----:B--2---:R-:W-:-:S04]  /*4a30*/  I2FP.F32.U32 R0, R2 ;  /* 0x0000000200007245 */ /* 0x004fc80000201000 */
[----:B------:R-:W-:Y:S01]  /*4a40*/  F2FP.BF16.F32.PACK_AB R0, RZ, R0 ;  /* 0x00000000ff00723e */ /* 0x000fe200000010ff */
[----:B------:R-:W-:Y:S06]  /*4a50*/  BRA `(.L_x_81) ;  /* 0x0000000c00a47947 */ /* 0x000fec0003800000 */
.L_x_78:
        /* <DEDUP_REMOVED lines=10> */
.L_x_83:
[----:B------:R-:W2:Y:S02]  /*4b00*/  LDG.E R2, desc[UR36][R2.64] ;  /* 0x0000002402027981 */ /* 0x000ea4000c1e1900 */
[----:B--2---:R-:W-:-:S04]  /*4b10*/  I2FP.F32.S32 R0, R2 ;  /* 0x0000000200007245 */ /* 0x004fc80000201400 */
[----:B------:R-:W-:Y:S01]  /*4b20*/  F2FP.BF16.F32.PACK_AB R0, RZ, R0 ;  /* 0x00000000ff00723e */ /* 0x000fe200000010ff */
[----:B------:R-:W-:Y:S06]  /*4b30*/  BRA `(.L_x_81) ;  /* 0x0000000c006c7947 */ /* 0x000fec0003800000 */
.L_x_82:
[----:B------:R-:W2:Y:S02]  /*4b40*/  LDG.E.U16 R2, desc[UR36][R2.64] ;  /* 0x0000002402027981 */ /* 0x000ea4000c1e1500 */
[----:B--2---:R-:W0:Y:S02]  /*4b50*/  I2F.S16 R0, R2 ;  /* 0x0000000200007306 */ /* 0x004e240000101400 */
[----:B0-----:R-:W-:Y:S01]  /*4b60*/  F2FP.BF16.F32.PACK_AB R0, RZ, R0 ;  /* 0x00000000ff00723e */ /* 0x001fe200000010ff */
[----:B------:R-:W-:Y:S06]  /*4b70*/  BRA `(.L_x_81) ;  /* 0x0000000c005c7947 */ /* 0x000fec0003800000 */
.L_x_77:
        /* <DEDUP_REMOVED lines=9> */
.L_x_85:
[----:B------:R-:W2:Y:S02]  /*4c10*/  LDG.E.U16 R0, desc[UR36][R2.64] ;  /* 0x0000002402007981 */ /* 0x000ea4000c1e1500 */
[----:B--2---:R-:W-:-:S05]  /*4c20*/  HADD2.F32 R0, -RZ, R0.H0_H0 ;  /* 0x20000000ff007230 */ /* 0x004fca0000004100 */
[----:B------:R-:W-:Y:S01]  /*4c30*/  F2FP.BF16.F32.PACK_AB R0, RZ, R0 ;  /* 0x00000000ff00723e */ /* 0x000fe200000010ff */
[----:B------:R-:W-:Y:S06]  /*4c40*/  BRA `(.L_x_81) ;  /* 0x0000000c00287947 */ /* 0x000fec0003800000 */
.L_x_84:
        /* <DEDUP_REMOVED lines=9> */
.L_x_87:
[----:B------:R-:W2:Y:S02]  /*4ce0*/  LDG.E.U16 R2, desc[UR36][R2.64] ;  /* 0x0000002402027981 */ /* 0x000ea4000c1e1500 */
[----:B--2---:R-:W-:-:S05]  /*4cf0*/  HADD2.F32 R0, -RZ, R2.H0_H0 ;  /* 0x20000002ff007230 */ /* 0x004fca0000004100 */
[----:B------:R-:W-:Y:S01]  /*4d00*/  F2FP.BF16.F32.PACK_AB R0, RZ, R0 ;  /* 0x00000000ff00723e */ /* 0x000fe200000010ff */
[----:B------:R-:W-:Y:S06]  /*4d10*/  BRA `(.L_x_81) ;  /* 0x0000000800f47947 */ /* 0x000fec0003800000 */
.L_x_86:
        /* <DEDUP_REMOVED lines=12> */
.L_x_76:
        /* <DEDUP_REMOVED lines=13> */
.L_x_90:
        /* <DEDUP_REMOVED lines=12> */
.L_x_89:
[----:B------:R-:W-:-:S09]  /*4f70*/  UISETP.NE.AND UP0, UPT, UR4, 0xf, UPT ;  /* 0x0000000f0400788c */ /* 0x000fd2000bf05270 */
[----:B------:R-:W-:Y:S05]  /*4f80*/  BRA.U !UP0, `(.L_x_91) ;  /* 0x0000000108987547 */ /* 0x000fea000b800000 */
[----:B------:R-:W-:-:S09]  /*4f90*/  UISETP.NE.AND UP0, UPT, UR4, 0x17, UPT ;  /* 0x000000170400788c */ /* 0x000fd2000bf05270 */
[----:B------:R-:W-:Y:S05]  /*4fa0*/  BRA.U !UP0, `(.L_x_92) ;  /* 0x00000001085c7547 */ /* 0x000fea000b800000 */
[----:B------:R-:W-:-:S09]  /*4fb0*/  UISETP.NE.AND UP0, UPT, UR4, 0x18, UPT ;  /* 0x000000180400788c */ /* 0x000fd2000bf05270 */
[----:B------:R-:W-:Y:S05]  /*4fc0*/  BRA.U UP0, `(.L_x_80) ;  /* 0x0000000500e47547 */ /* 0x000fea000b800000 */
[----:B------:R-:W2:Y:S01]  /*4fd0*/  LDG.E.U8 R0, desc[UR36][R2.64] ;  /* 0x0000002402007981 */ /* 0x000ea2000c1e1100 */
[----:B------:R-:W-:Y:S02]  /*4fe0*/  IMAD.MOV.U32 R6, RZ, RZ, 0x1f ;  /* 0x0000001fff067424 */ /* 0x000fe400078e00ff */
[----:B--2---:R-:W-:-:S05]  /*4ff0*/  IMAD.SHL.U32 R0, R0, 0x1000000, RZ ;  /* 0x0100000000007824 */ /* 0x004fca00078e00ff */
[C---:B------:R-:W-:Y:S02]  /*5000*/  LOP3.LUT R4, R0.reuse, 0x7f000000, RZ, 0xc0, !PT ;  /* 0x7f00000000047812 */ /* 0x040fe400078ec0ff */
[----:B------:R-:W-:Y:S02]  /*5010*/  LOP3.LUT P0, RZ, R0, 0x7f000000, RZ, 0xc0, !PT ;  /* 0x7f00000000ff7812 */ /* 0x000fe4000780c0ff */
[----:B------:R-:W0:Y:S02]  /*5020*/  FLO.U32 R5, R4 ;  /* 0x0000000400057300 */ /* 0x000e2400000e0000 */
[----:B0-----:R-:W-:-:S04]  /*5030*/  IADD3 R5, PT, PT, -R5, RZ, RZ ;  /* 0x000000ff05057210 */ /* 0x001fc80007ffe1ff */
[----:B------:R-:W-:-:S05]  /*5040*/  VIADDMNMX.U32 R5, R5, R6, 0x4, !PT ;  /* 0x0000000405057446 */ /* 0x000fca0007800006 */
[----:B------:R-:W-:-:S04]  /*5050*/  VIADD R5, R5, 0xfffffffc ;  /* 0xfffffffc05057836 */ /* 0x000fc80000000000 */
[----:B------:R-:W-:Y:S01]  /*5060*/  IMAD.SHL.U32 R7, R5, 0x800000, RZ ;  /* 0x0080000005077824 */ /* 0x000fe200078e00ff */
[C---:B------:R-:W-:Y:S02]  /*5070*/  SHF.L.U32 R6, R4.reuse, R5, RZ ;  /* 0x0000000504067219 */ /* 0x040fe400000006ff */
[----:B------:R-:W-:Y:S02]  /*5080*/  IADD3 R5, PT, PT, R4, 0x1000000, RZ ;  /* 0x0100000004057810 */ /* 0x000fe40007ffe0ff */
[----:B------:R-:W-:Y:S02]  /*5090*/  LEA.HI R6, R6, -R7, RZ, 0x1c ;  /* 0x8000000706067211 */ /* 0x000fe400078fe0ff */
[----:B------:R-:W-:-:S03]  /*50a0*/  SHF.R.S32.HI R5, RZ, 0x8, R5 ;  /* 0x00000008ff057819 */ /* 0x000fc60000011405 */
[----:B------:R-:W-:-:S05]  /*50b0*/  VIADD R6, R6, 0x3c000000 ;  /* 0x3c00000006067836 */ /* 0x000fca0000000000 */
[----:B------:R-:W-:-:S04]  /*50c0*/  LOP3.LUT R5, R6, 0x7f800000, R5, 0xf8, !PT ;  /* 0x7f80000006057812 */ /* 0x000fc800078ef805 */
[----:B------:R-:W-:-:S04]  /*50d0*/  SEL R5, R5, RZ, P0 ;  /* 0x000000ff05057207 */ /* 0x000fc80000000000 */
[----:B------:R-:W-:-:S04]  /*50e0*/  LOP3.LUT R5, R5, 0x80000000, R0, 0xf8, !PT ;  /* 0x8000000005057812 */ /* 0x000fc800078ef800 */
[----:B------:R-:W-:-:S04]  /*50f0*/  F2FP.BF16.F32.PACK_AB R5, RZ, R5 ;  /* 0x00000005ff05723e */ /* 0x000fc800000010ff */
[----:B------:R-:W-:Y:S01]  /*5100*/  PRMT R0, R5, 0x7610, R0 ;  /* 0x0000761005007816 */ /* 0x000fe20000000000 */
[----:B------:R-:W-:Y:S06]  /*5110*/  BRA `(.L_x_81) ;  /* 0x0000000400f47947 */ /* 0x000fec0003800000 */
.L_x_92:
[----:B------:R-:W2:Y:S02]  /*5120*/  LDG.E.U8 R2, desc[UR36][R2.64] ;  /* 0x0000002402027981 */ /* 0x000ea4000c1e1100 */
[C---:B--2---:R-:W-:Y:S01]  /*5130*/  IMAD.SHL.U32 R0, R2.reuse, 0x2000000, RZ ;  /* 0x0200000002007824 */ /* 0x044fe200078e00ff */
[----:B------:R-:W-:-:S04]  /*5140*/  SHF.L.U32 R5, R2, 0x8, RZ ;  /* 0x0000000802057819 */ /* 0x000fc800000006ff */
[----:B------:R-:W-:-:S13]  /*5150*/  ISETP.GE.U32.AND P0, PT, R0, 0x8000000, PT ;  /* 0x080000000000780c */ /* 0x000fda0003f06070 */
[C---:B------:R-:W-:Y:S02]  /*5160*/  @!P0 LOP3.LUT R4, R5.reuse, 0x7f00, RZ, 0xc0, !PT ;  /* 0x00007f0005048812 */ /* 0x040fe400078ec0ff */
[----:B------:R-:W-:Y:S02]  /*5170*/  @P0 LEA.HI R0, R0, 0x70000000, RZ, 0x1c ;  /* 0x7000000000000811 */ /* 0x000fe400078fe0ff */
[----:B------:R-:W-:Y:S02]  /*5180*/  @!P0 LOP3.LUT R4, R4, 0x3f000000, RZ, 0xfc, !PT ;  /* 0x3f00000004048812 */ /* 0x000fe400078efcff */
[----:B------:R-:W-:Y:S01]  /*5190*/  PRMT R5, R5, 0x9910, RZ ;  /* 0x0000991005057816 */ /* 0x000fe200000000ff */
[----:B------:R-:W-:Y:S02]  /*51a0*/  @P0 FMUL.FTZ R0, R0, 1.9259299443872358531e-34 ;  /* 0x0780000000000820 */ /* 0x000fe40000410000 */
[----:B------:R-:W-:-:S05]  /*51b0*/  @!P0 FADD.FTZ R0, R4, -0.5 ;  /* 0xbf00000004008421 */ /* 0x000fca0000010000 */
[----:B------:R-:W-:-:S04]  /*51c0*/  LOP3.LUT R0, R0, 0x80000000, R5, 0xf8, !PT ;  /* 0x8000000000007812 */ /* 0x000fc800078ef805 */
[----:B------:R-:W-:Y:S01]  /*51d0*/  F2FP.BF16.F32.PACK_AB R0, RZ, R0 ;  /* 0x00000000ff00723e */ /* 0x000fe200000010ff */
[----:B------:R-:W-:Y:S06]  /*51e0*/  BRA `(.L_x_81) ;  /* 0x0000000400c07947 */ /* 0x000fec0003800000 */
.L_x_91:
[----:B------:R0:W5:Y:S01]  /*51f0*/  LDG.E.U16 R0, desc[UR36][R2.64] ;  /* 0x0000002402007981 */ /* 0x000162000c1e1500 */
[----:B------:R-:W-:Y:S05]  /*5200*/  BRA `(.L_x_81) ;  /* 0x0000000400b87947 */ /* 0x000fea0003800000 */
.L_x_88:
        /* <DEDUP_REMOVED lines=12> */
.L_x_95:
[----:B------:R-:W2:Y:S01]  /*52d0*/  LDG.E.U8 R3, desc[UR36][R2.64] ;  /* 0x0000002402037981 */ /* 0x000ea2000c1e1100 */
[----:B------:R-:W-:Y:S01]  /*52e0*/  BSSY.RECONVERGENT B0, `(.L_x_96) ;  /* 0x0000018000007945 */ /* 0x000fe20003800200 */
[----:B------:R-:W-:Y:S01]  /*52f0*/  IMAD.MOV.U32 R0, RZ, RZ, RZ ;  /* 0x000000ffff007224 */ /* 0x000fe200078e00ff */
        /* <DEDUP_REMOVED lines=8> */
[----:B------:R-:W-:-:S04]  /*5380*/  SHF.R.U32.HI R0, RZ, 0x7, R3 ;  /* 0x00000007ff007819 */ /* 0x000fc80000011603 */
[----:B------:R-:W-:Y:S02]  /*5390*/  SHF.L.U32 R7, R0, 0x1f, RZ ;  /* 0x0000001f00077819 */ /* 0x000fe400000006ff */
        /* <DEDUP_REMOVED lines=8> */
.L_x_99:
[----:B------:R-:W-:Y:S05]  /*5420*/  BSYNC.RECONVERGENT B1 ;  /* 0x0000000000017941 */ /* 0x000fea0003800200 */
.L_x_98:
[----:B------:R-:W-:Y:S01]  /*5430*/  IMAD.SHL.U32 R0, R0, 0x100000, RZ ;  /* 0x0010000000007824 */ /* 0x000fe200078e00ff */
[----:B------:R-:W-:-:S04]  /*5440*/  LEA R2, R2, 0x3b800000, 0x17 ;  /* 0x3b80000002027811 */ /* 0x000fc800078eb8ff */
[----:B------:R-:W-:-:S07]  /*5450*/  LOP3.LUT R0, R2, R0, R7, 0xfe, !PT ;  /* 0x0000000002007212 */ /* 0x000fce00078efe07 */
.L_x_97:
[----:B------:R-:W-:Y:S05]  /*5460*/  BSYNC.RECONVERGENT B0 ;  /* 0x0000000000007941 */ /* 0x000fea0003800200 */
.L_x_96:
[----:B------:R-:W-:Y:S01]  /*5470*/  F2FP.BF16.F32.PACK_AB R0, RZ, R0 ;  /* 0x00000000ff00723e */ /* 0x000fe200000010ff */
[----:B------:R-:W-:Y:S06]  /*5480*/  BRA `(.L_x_81) ;  /* 0x0000000400187947 */ /* 0x000fec0003800000 */
.L_x_94:
        /* <DEDUP_REMOVED lines=21> */
.L_x_103:
[----:B------:R-:W-:Y:S05]  /*55e0*/  BSYNC.RECONVERGENT B1 ;  /* 0x0000000000017941 */ /* 0x000fea0003800200 */
.L_x_102:
[----:B------:R-:W-:Y:S01]  /*55f0*/  IMAD.SHL.U32 R0, R0, 0x200000, RZ ;  /* 0x0020000000007824 */ /* 0x000fe200078e00ff */
[----:B------:R-:W-:-:S04]  /*5600*/  LEA R2, R2, 0x37800000, 0x17 ;  /* 0x3780000002027811 */ /* 0x000fc800078eb8ff */
[----:B------:R-:W-:-:S07]  /*5610*/  LOP3.LUT R0, R2, R0, R7, 0xfe, !PT ;  /* 0x0000000002007212 */ /* 0x000fce00078efe07 */
.L_x_101:
[----:B------:R-:W-:Y:S05]  /*5620*/  BSYNC.RECONVERGENT B0 ;  /* 0x0000000000007941 */ /* 0x000fea0003800200 */
.L_x_100:
[----:B------:R-:W-:Y:S01]  /*5630*/  F2FP.BF16.F32.PACK_AB R0, RZ, R0 ;  /* 0x00000000ff00723e */ /* 0x000fe200000010ff */
[----:B------:R-:W-:Y:S06]  /*5640*/  BRA `(.L_x_81) ;  /* 0x0000000000a87947 */ /* 0x000fec0003800000 */
.L_x_93:
[----:B------:R-:W-:-:S09]  /*5650*/  UISETP.NE.AND UP0, UPT, UR4, 0x1c, UPT ;  /* 0x0000001c0400788c */ /* 0x000fd2000bf05270 */
[----:B------:R-:W-:Y:S05]  /*5660*/  BRA.U !UP0, `(.L_x_104) ;  /* 0x0000000108947547 */ /* 0x000fea000b800000 */
[----:B------:R-:W-:-:S09]  /*5670*/  UISETP.NE.AND UP0, UPT, UR4, 0x1d, UPT ;  /* 0x0000001d0400788c */ /* 0x000fd2000bf05270 */
[----:B------:R-:W-:Y:S05]  /*5680*/  BRA.U !UP0, `(.L_x_105) ;  /* 0x00000001087c7547 */ /* 0x000fea000b800000 */
[----:B------:R-:W-:-:S09]  /*5690*/  UISETP.NE.AND UP0, UPT, UR4, 0x2c, UPT ;  /* 0x0000002c0400788c */ /* 0x000fd2000bf05270 */
[----:B------:R-:W-:Y:S05]  /*56a0*/  BRA.U UP0, `(.L_x_80) ;  /* 0x00000001002c7547 */ /* 0x000fea000b800000 */
[----:B------:R-:W2:Y:S01]  /*56b0*/  LDG.E.U8 R2, desc[UR36][R2.64] ;  /* 0x0000002402027981 */ /* 0x000ea2000c1e1100 */
[----:B------:R-:W-:Y:S01]  /*56c0*/  BSSY.RECONVERGENT B0, `(.L_x_106) ;  /* 0x0000007000007945 */ /* 0x000fe20003800200 */
[----:B------:R-:W-:Y:S01]  /*56d0*/  IMAD.MOV.U32 R0, RZ, RZ, 0x400000 ;  /* 0x00400000ff007424 */ /* 0x000fe200078e00ff */
[----:B--2---:R-:W-:-:S13]  /*56e0*/  ISETP.NE.AND P0, PT, R2, RZ, PT ;  /* 0x000000ff0200720c */ /* 0x004fda0003f05270 */
[----:B------:R-:W-:Y:S05]  /*56f0*/  @!P0 BRA `(.L_x_107) ;  /* 0x00000000000c8947 */ /* 0x000fea0003800000 */
[----:B------:R-:W-:-:S13]  /*5700*/  ISETP.NE.AND P0, PT, R2, 0xff, PT ;  /* 0x000000ff0200780c */ /* 0x000fda0003f05270 */
[----:B------:R-:W-:Y:S01]  /*5710*/  @!P0 MOV R0, 0x7f800001 ;  /* 0x7f80000100008802 */ /* 0x000fe20000000f00 */
[----:B------:R-:W-:-:S07]  /*5720*/  @P0 IMAD.SHL.U32 R0, R2, 0x800000, RZ ;  /* 0x0080000002000824 */ /* 0x000fce00078e00ff */
.L_x_107:
[----:B------:R-:W-:Y:S05]  /*5730*/  BSYNC.RECONVERGENT B0 ;  /* 0x0000000000007941 */ /* 0x000fea0003800200 */
.L_x_106:
[----:B------:R-:W-:Y:S01]  /*5740*/  F2FP.BF16.F32.PACK_AB R0, RZ, R0 ;  /* 0x00000000ff00723e */ /* 0x000fe200000010ff */
[----:B------:R-:W-:Y:S06]  /*5750*/  BRA `(.L_x_81) ;  /* 0x0000000000647947 */ /* 0x000fec0003800000 */
.L_x_80:
[----:B------:R-:W-:Y:S01]  /*5760*/  MOV R2, 0x0 ;  /* 0x0000000000027802 */ /* 0x000fe20000000f00 */
[----:B------:R-:W0:Y:S01]  /*5770*/  LDCU.64 UR4, c[0x4][0x158] ;  /* 0x01002b00ff0477ac */ /* 0x000e220008000a00 */
[----:B------:R-:W-:Y:S02]  /*5780*/  HFMA2 R12, -RZ, RZ, 0, 5.9604644775390625e-08 ;  /* 0x00000001ff0c7431 */ /* 0x000fe400000001ff */
[----:B------:R-:W-:Y:S01]  /*5790*/  IMAD.MOV.U32 R8, RZ, RZ, 0x4e ;  /* 0x0000004eff087424 */ /* 0x000fe200078e00ff */
[----:B------:R-:W1:Y:S01]  /*57a0*/  LDCU.64 UR6, c[0x4][0x160] ;  /* 0x01002c00ff0677ac */ /* 0x000e620008000a00 */
[----:B------:R-:W2:Y:S01]  /*57b0*/  LDC.64 R2, c[0x4][R2] ;  /* 0x0100000002027b82 */ /* 0x000ea20000000a00 */
[----:B------:R-:W-:Y:S01]  /*57c0*/  IMAD.MOV.U32 R13, RZ, RZ, RZ ;  /* 0x000000ffff0d7224 */ /* 0x000fe200078e00ff */
[----:B------:R-:W3:Y:S01]  /*57d0*/  LDCU.64 UR8, c[0x4][0x68] ;  /* 0x01000d00ff0877ac */ /* 0x000ee20008000a00 */
[----:B0-----:R-:W-:Y:S01]  /*57e0*/  IMAD.U32 R4, RZ, RZ, UR4 ;  /* 0x00000004ff047e24 */ /* 0x001fe2000f8e00ff */
[----:B------:R-:W-:Y:S01]  /*57f0*/  MOV R5, UR5 ;  /* 0x0000000500057c02 */ /* 0x000fe20008000f00 */
[----:B-1----:R-:W-:-:S02]  /*5800*/  IMAD.U32 R6, RZ, RZ, UR6 ;  /* 0x00000006ff067e24 */ /* 0x002fc4000f8e00ff */
[----:B------:R-:W-:Y:S01]  /*5810*/  IMAD.U32 R7, RZ, RZ, UR7 ;  /* 0x00000007ff077e24 */ /* 0x000fe2000f8e00ff */
[----:B---3--:R-:W-:Y:S01]  /*5820*/  MOV R10, UR8 ;  /* 0x00000008000a7c02 */ /* 0x008fe20008000f00 */
[----:B------:R-:W-:-:S07]  /*5830*/  IMAD.U32 R11, RZ, RZ, UR9 ;  /* 0x00000009ff0b7e24 */ /* 0x000fce000f8e00ff */
[----:B------:R-:W-:-:S07]  /*5840*/  LEPC R20, `(.L_x_108) ;  /* 0x000000001014794e */ /* 0x000fce0000000000 */
[----:B--2---:R-:W-:Y:S05]  /*5850*/  CALL.ABS.NOINC R2 ;  /* 0x0000000002007343 */ /* 0x004fea0003c00000 */
.L_x_108:
[----:B------:R-:W-:Y:S01]  /*5860*/  PRMT R0, RZ, 0x7610, R0 ;  /* 0x00007610ff007816 */ /* 0x000fe20000000000 */
[----:B------:R-:W-:Y:S06]  /*5870*/  BRA `(.L_x_81) ;  /* 0x00000000001c7947 */ /* 0x000fec0003800000 */
.L_x_105:
[----:B------:R-:W2:Y:S02]  /*5880*/  LDG.E.64 R2, desc[UR36][R2.64] ;  /* 0x0000002402027981 */ /* 0x000ea4000c1e1b00 */
[----:B--2---:R-:W0:Y:S02]  /*5890*/  I2F.U64 R0, R2 ;  /* 0x0000000200007312 */ /* 0x004e240000301000 */
[----:B0-----:R-:W-:Y:S01]  /*58a0*/  F2FP.BF16.F32.PACK_AB R0, RZ, R0 ;  /* 0x00000000ff00723e */ /* 0x001fe200000010ff */
[----:B------:R-:W-:Y:S06]  /*58b0*/  BRA `(.L_x_81) ;  /* 0x00000000000c7947 */ /* 0x000fec0003800000 */
.L_x_104:
[----:B------:R-:W2:Y:S02]  /*58c0*/  LDG.E R2, desc[UR36][R2.64] ;  /* 0x0000002402027981 */ /* 0x000ea4000c1e1900 */
[----:B--2---:R-:W-:-:S04]  /*58d0*/  I2FP.F32.U32 R0, R2 ;  /* 0x0000000200007245 */ /* 0x004fc80000201000 */
[----:B------:R-:W-:-:S07]  /*58e0*/  F2FP.BF16.F32.PACK_AB R0, RZ, R0 ;  /* 0x00000000ff00723e */ /* 0x000fce00000010ff */
.L_x_81:
[----:B-----5:R-:W-:Y:S01]  /*58f0*/  IMAD.U32 R0, R0, 0x10000, RZ ;  /* 0x0001000000007824 */ /* 0x020fe200078e00ff */
[----:B------:R-:W-:Y:S01]  /*5900*/  MOV R7, 0x3d39bf78 ;  /* 0x3d39bf7800077802 */ /* 0x000fe20000000f00 */
[----:B------:R-:W1:Y:S02]  /*5910*/  LDCU.64 UR6, c[0x0][0x580] ;  /* 0x0000b000ff0677ac */ /* 0x000e640008000a00 */
        /* <DEDUP_REMOVED lines=11> */
[----:B------:R-:W-:-:S04]  /*59d0*/  IMAD.MOV.U32 R4, RZ, RZ, 0x3e800000 ;  /* 0x3e800000ff047424 */ /* 0x000fc800078e00ff */
[----:B------:R-:W-:-:S04]  /*59e0*/  FSEL R3, R3, RZ, P1 ;  /* 0x000000ff03037208 */ /* 0x000fc80000800000 */
[----:B------:R-:W-:-:S05]  /*59f0*/  FSEL R3, R3, -1.0000001192092895508, !P0 ;  /* 0xbf80000103037808 */ /* 0x000fca0004000000 */
[----:B------:R-:W-:-:S04]  /*5a00*/  FADD.FTZ R5, R0, R3 ;  /* 0x0000000300057221 */ /* 0x000fc80000010000 */
[C---:B------:R-:W-:Y:S01]  /*5a10*/  FADD.FTZ.RZ R0, R5.reuse, 1 ;  /* 0x3f80000005007421 */ /* 0x040fe2000001c000 */
[----:B------:R-:W-:-:S04]  /*5a20*/  ISETP.GE.U32.AND P1, PT, R5, 0x7f800000, PT ;  /* 0x7f8000000500780c */ /* 0x000fc80003f26070 */
[----:B------:R-:W-:Y:S02]  /*5a30*/  IADD3 R0, PT, PT, R0, -0x3f400000, RZ ;  /* 0xc0c0000000007810 */ /* 0x000fe40007ffe0ff */
[----:B------:R-:W-:Y:S02]  /*5a40*/  ISETP.GT.AND P2, PT, R5, -0x40800000, P1 ;  /* 0xbf8000000500780c */ /* 0x000fe40000f44270 */
        /* <DEDUP_REMOVED lines=17> */
[----:B------:R-:W-:-:S03]  /*5b60*/  @P1 IMAD.MOV.U32 R2, RZ, RZ, 0x7f800000 ;  /* 0x7f800000ff021424 */ /* 0x000fc600078e00ff */
[----:B------:R-:W-:Y:S01]  /*5b70*/  FFMA.FTZ R0, R0, 0.69314718246459960938, R3 ;  /* 0x3f31721800007823 */ /* 0x000fe20000010003 */
        /* <DEDUP_REMOVED lines=16> */
[----:B01----:R-:W-:-:S04]  /*5c80*/  SHF.L.U32 R0, R5, 0x10, RZ ;  /* 0x0000001005007819 */ /* 0x003fc800000006ff */
[----:B------:R-:W0:Y:S02]  /*5c90*/  F2I.FTZ.TRUNC.NTZ R5, R0 ;  /* 0x0000000000057305 */ /* 0x000e24000021f100 */
[----:B0-----:R0:W-:Y:S01]  /*5ca0*/  STG.E.U8 desc[UR36][R2.64], R5 ;  /* 0x0000000502007986 */ /* 0x0011e2000c101124 */
[----:B------:R-:W-:Y:S05]  /*5cb0*/  BRA `(.L_x_114) ;  /* 0x0000000c007c7947 */ /* 0x000fea0003800000 */
.L_x_112:
[----:B-1----:R-:W-:-:S06]  /*5cc0*/  IMAD.U32 R5, R5, 0x10000, RZ ;  /* 0x0001000005057824 */ /* 0x002fcc00078e00ff */
[----:B------:R-:W1:Y:S02]  /*5cd0*/  F2I.S64.TRUNC R4, R5 ;  /* 0x0000000500047311 */ /* 0x000e64000020d900 */
[----:B-1----:R1:W-:Y:S01]  /*5ce0*/  STG.E.U8 desc[UR36][R2.64], R4 ;  /* 0x0000000402007986 */ /* 0x0023e2000c101124 */
[----:B------:R-:W-:Y:S05]  /*5cf0*/  BRA `(.L_x_114) ;  /* 0x0000000c006c7947 */ /* 0x000fea0003800000 */
.L_x_111:
        /* <DEDUP_REMOVED lines=10> */
.L_x_116:
[----:B-1----:R-:W-:-:S06]  /*5da0*/  SHF.L.U32 R5, R5, 0x10, RZ ;  /* 0x0000001005057819 */ /* 0x002fcc00000006ff */
[----:B------:R-:W1:Y:S02]  /*5db0*/  F2I.FTZ.TRUNC.NTZ R5, R5 ;  /* 0x0000000500057305 */ /* 0x000e64000021f100 */
[----:B-1----:R1:W-:Y:S01]  /*5dc0*/  STG.E desc[UR36][R2.64], R5 ;  /* 0x0000000502007986 */ /* 0x0023e2000c101924 */
[----:B------:R-:W-:Y:S05]  /*5dd0*/  BRA `(.L_x_114) ;  /* 0x0000000c00347947 */ /* 0x000fea0003800000 */
.L_x_115:
[----:B-1----:R-:W-:-:S06]  /*5de0*/  IMAD.U32 R5, R5, 0x10000, RZ ;  /* 0x0001000005057824 */ /* 0x002fcc00078e00ff */
[----:B------:R-:W1:Y:S02]  /*5df0*/  F2I.FTZ.TRUNC.NTZ R5, R5 ;  /* 0x0000000500057305 */ /* 0x000e64000021f100 */
[----:B-1----:R1:W-:Y:S01]  /*5e00*/  STG.E.U16 desc[UR36][R2.64], R5 ;  /* 0x0000000502007986 */ /* 0x0023e2000c101524 */
[----:B------:R-:W-:Y:S05]  /*5e10*/  BRA `(.L_x_114) ;  /* 0x0000000c00247947 */ /* 0x000fea0003800000 */
.L_x_110:
        /* <DEDUP_REMOVED lines=9> */
.L_x_118:
[----:B01----:R-:W-:-:S04]  /*5eb0*/  SHF.L.U32 R0, R5, 0x10, RZ ;  /* 0x0000001005007819 */ /* 0x003fc800000006ff */
[----:B------:R-:W-:-:S05]  /*5ec0*/  F2FP.F16.F32.PACK_AB R0, RZ, R0 ;  /* 0x00000000ff00723e */ /* 0x000fca00000000ff */
[----:B------:R0:W-:Y:S01]  /*5ed0*/  STG.E.U16 desc[UR36][R2.64], R0 ;  /* 0x0000000002007986 */ /* 0x0001e2000c101524 */
[----:B------:R-:W-:Y:S05]  /*5ee0*/  BRA `(.L_x_114) ;  /* 0x0000000800f07947 */ /* 0x000fea0003800000 */
.L_x_117:
[----:B------:R-:W-:-:S09]  /*5ef0*/  UISETP.NE.AND UP0, UPT, UR4, 0x7, UPT ;  /* 0x000000070400788c */ /* 0x000fd2000bf05270 */
[----:B------:R-:W-:Y:S05]  /*5f00*/  BRA.U !UP0, `(.L_x_119) ;  /* 0x0000000108347547 */ /* 0x000fea000b800000 */
[----:B------:R-:W-:-:S09]  /*5f10*/  UISETP.NE.AND UP0, UPT, UR4, 0x8, UPT ;  /* 0x000000080400788c */ /* 0x000fd2000bf05270 */
[----:B------:R-:W-:Y:S05]  /*5f20*/  BRA.U !UP0, `(.L_x_120) ;  /* 0x0000000108187547 */ /* 0x000fea000b800000 */
[----:B------:R-:W-:-:S09]  /*5f30*/  UISETP.NE.AND UP0, UPT, UR4, 0x9, UPT ;  /* 0x000000090400788c */ /* 0x000fd2000bf05270 */
[----:B------:R-:W-:Y:S05]  /*5f40*/  BRA.U UP0, `(.L_x_113) ;  /* 0x0000000500fc7547 */ /* 0x000fea000b800000 */
[----:B-1----:R-:W-:Y:S02]  /*5f50*/  IMAD.U32 R4, R5, 0x10000, RZ ;  /* 0x0001000005047824 */ /* 0x002fe400078e00ff */
[----:B------:R-:W-:-:S05]  /*5f60*/  IMAD.MOV.U32 R5, RZ, RZ, RZ ;  /* 0x000000ffff057224 */ /* 0x000fca00078e00ff */
[----:B------:R1:W-:Y:S01]  /*5f70*/  STG.E.64 desc[UR36][R2.64], R4 ;  /* 0x0000000402007986 */ /* 0x0003e2000c101b24 */
[----:B------:R-:W-:Y:S05]  /*5f80*/  BRA `(.L_x_114) ;  /* 0x0000000800c87947 */ /* 0x000fea0003800000 */
.L_x_120:
[----:B-1----:R-:W-:-:S04]  /*5f90*/  SHF.L.U32 R5, R5, 0x10, RZ ;  /* 0x0000001005057819 */ /* 0x002fc800000006ff */
[----:B------:R-:W-:-:S04]  /*5fa0*/  F2FP.F16.F32.PACK_AB R5, RZ, R5 ;  /* 0x00000005ff05723e */ /* 0x000fc800000000ff */
[----:B------:R-:W-:-:S05]  /*5fb0*/  PRMT R5, R5, 0x5410, RZ ;  /* 0x0000541005057816 */ /* 0x000fca00000000ff */
[----:B------:R1:W-:Y:S01]  /*5fc0*/  STG.E desc[UR36][R2.64], R5 ;  /* 0x0000000502007986 */ /* 0x0003e2000c101924 */
[----:B------:R-:W-:Y:S05]  /*5fd0*/  BRA `(.L_x_114) ;  /* 0x0000000800b47947 */ /* 0x000fea0003800000 */
.L_x_119:
[----:B-1----:R-:W-:-:S04]  /*5fe0*/  IMAD.U32 R4, R5, 0x10000, RZ ;  /* 0x0001000005047824 */ /* 0x002fc800078e00ff */
[----:B------:R-:W-:-:S06]  /*5ff0*/  FMUL.FTZ R4, R4, 1 ;  /* 0x3f80000004047820 */ /* 0x000fcc0000410000 */
[----:B------:R-:W1:Y:S02]  /*6000*/  F2F.F64.F32 R4, R4 ;  /* 0x0000000400047310 */ /* 0x000e640000201800 */
[----:B-1----:R1:W-:Y:S01]  /*6010*/  STG.E.64 desc[UR36][R2.64], R4 ;  /* 0x0000000402007986 */ /* 0x0023e2000c101b24 */
[----:B------:R-:W-:Y:S05]  /*6020*/  BRA `(.L_x_114) ;  /* 0x0000000800a07947 */ /* 0x000fea0003800000 */
.L_x_109:
[----:B------:R-:W-:-:S09]  /*6030*/  UISETP.GT.AND UP0, UPT, UR4, 0x18, UPT ;  /* 0x000000180400788c */ /* 0x000fd2000bf04270 */
[----:B------:R-:W-:Y:S05]  /*6040*/  BRA.U !UP0, `(.L_x_121) ;  /* 0x0000000508607547 */ /* 0x000fea000b800000 */
        /* <DEDUP_REMOVED lines=12> */
.L_x_124:
[----:B-1----:R-:W-:Y:S01]  /*6110*/  SHF.L.U32 R5, R5, 0x10, RZ ;  /* 0x0000001005057819 */ /* 0x002fe200000006ff */
[----:B------:R-:W-:Y:S01]  /*6120*/  BSSY.RECONVERGENT B0, `(.L_x_125) ;  /* 0x0000013000007945 */ /* 0x000fe20003800200 */
[----:B0-----:R-:W-:Y:S02]  /*6130*/  IMAD.MOV.U32 R0, RZ, RZ, 0x80 ;  /* 0x00000080ff007424 */ /* 0x001fe400078e00ff */
[----:B------:R-:W-:-:S04]  /*6140*/  LOP3.LUT R4, R5, 0x7fffffff, RZ, 0xc0, !PT ;  /* 0x7fffffff05047812 */ /* 0x000fc800078ec0ff */
[----:B------:R-:W-:-:S13]  /*6150*/  ISETP.GT.U32.AND P0, PT, R4, 0x437fffff, PT ;  /* 0x437fffff0400780c */ /* 0x000fda0003f04070 */
[----:B------:R-:W-:Y:S05]  /*6160*/  @P0 BRA `(.L_x_126) ;  /* 0x0000000000380947 */ /* 0x000fea0003800000 */
[----:B------:R-:W-:-:S13]  /*6170*/  ISETP.GE.U32.AND P0, PT, R4, 0x3c000000, PT ;  /* 0x3c0000000400780c */ /* 0x000fda0003f06070 */
[----:B------:R-:W-:-:S04]  /*6180*/  @P0 SHF.R.U32.HI R0, RZ, 0x14, R5 ;  /* 0x00000014ff000819 */ /* 0x000fc80000011605 */
[----:B------:R-:W-:-:S04]  /*6190*/  @P0 LOP3.LUT R0, R0, 0x1, RZ, 0xc0, !PT ;  /* 0x0000000100000812 */ /* 0x000fc800078ec0ff */
[----:B------:R-:W-:-:S04]  /*61a0*/  @P0 IADD3 R0, PT, PT, R5, 0x487ffff, R0 ;  /* 0x0487ffff05000810 */ /* 0x000fc80007ffe000 */
[----:B------:R-:W-:-:S04]  /*61b0*/  @P0 SHF.R.U32.HI R0, RZ, 0x14, R0 ;  /* 0x00000014ff000819 */ /* 0x000fc80000011600 */
[----:B------:R-:W-:Y:S01]  /*61c0*/  @P0 LOP3.LUT R0, R0, 0xff, RZ, 0xc0, !PT ;  /* 0x000000ff00000812 */ /* 0x000fe200078ec0ff */
[----:B------:R-:W-:Y:S06]  /*61d0*/  @P0 BRA `(.L_x_127) ;  /* 0x0000000000140947 */ /* 0x000fec0003800000 */
[----:B------:R-:W-:-:S05]  /*61e0*/  FADD.FTZ R0, R4, 8192 ;  /* 0x4600000004007421 */ /* 0x000fca0000010000 */
[----:B------:R-:W-:Y:S02]  /*61f0*/  LOP3.LUT P0, R4, R0, 0xff, RZ, 0xc0, !PT ;  /* 0x000000ff00047812 */ /* 0x000fe4000780c0ff */
[----:B------:R-:W-:-:S11]  /*6200*/  PRMT R0, RZ, 0x7610, R0 ;  /* 0x00007610ff007816 */ /* 0x000fd60000000000 */
[----:B------:R-:W-:Y:S05]  /*6210*/  @!P0 BRA `(.L_x_126) ;  /* 0x00000000000c8947 */ /* 0x000fea0003800000 */
[----:B------:R-:W-:-:S07]  /*6220*/  IMAD.MOV.U32 R0, RZ, RZ, R4 ;  /* 0x000000ffff007224 */ /* 0x000fce00078e0004 */
.L_x_127:
[----:B------:R-:W-:-:S04]  /*6230*/  SHF.R.U32.HI R5, RZ, 0x18, R5 ;  /* 0x00000018ff057819 */ /* 0x000fc80000011605 */
[----:B------:R-:W-:-:S07]  /*6240*/  LOP3.LUT R0, R0, 0x80, R5, 0xf8, !PT ;  /* 0x0000008000007812 */ /* 0x000fce00078ef805 */
.L_x_126:
[----:B------:R-:W-:Y:S05]  /*6250*/  BSYNC.RECONVERGENT B0 ;  /* 0x0000000000007941 */ /* 0x000fea0003800200 */
.L_x_125:
[----:B------:R0:W-:Y:S01]  /*6260*/  STG.E.U8 desc[UR36][R2.64], R0 ;  /* 0x0000000002007986 */ /* 0x0001e2000c101124 */
[----:B------:R-:W-:Y:S05]  /*6270*/  BRA `(.L_x_114) ;  /* 0x00000008000c7947 */ /* 0x000fea0003800000 */
.L_x_123:
        /* <DEDUP_REMOVED lines=18> */
.L_x_130:
[----:B------:R-:W-:-:S04]  /*63a0*/  SHF.R.U32.HI R5, RZ, 0x18, R5 ;  /* 0x00000018ff057819 */ /* 0x000fc80000011605 */
[----:B------:R-:W-:-:S07]  /*63b0*/  LOP3.LUT R0, R0, 0x80, R5, 0xf8, !PT ;  /* 0x0000008000007812 */ /* 0x000fce00078ef805 */
.L_x_129:
[----:B------:R-:W-:Y:S05]  /*63c0*/  BSYNC.RECONVERGENT B0 ;  /* 0x0000000000007941 */ /* 0x000fea0003800200 */
.L_x_128:
[----:B------:R0:W-:Y:S01]  /*63d0*/  STG.E.U8 desc[UR36][R2.64], R0 ;  /* 0x0000000002007986 */ /* 0x0001e2000c101124 */
[----:B------:R-:W-:Y:S05]  /*63e0*/  BRA `(.L_x_114) ;  /* 0x0000000400b07947 */ /* 0x000fea0003800000 */
.L_x_122:
[----:B------:R-:W-:-:S09]  /*63f0*/  UISETP.NE.AND UP0, UPT, UR4, 0x1c, UPT ;  /* 0x0000001c0400788c */ /* 0x000fd2000bf05270 */
[----:B------:R-:W-:Y:S05]  /*6400*/  BRA.U !UP0, `(.L_x_131) ;  /* 0x0000000108607547 */ /* 0x000fea000b800000 */
[----:B------:R-:W-:-:S09]  /*6410*/  UISETP.NE.AND UP0, UPT, UR4, 0x1d, UPT ;  /* 0x0000001d0400788c */ /* 0x000fd2000bf05270 */
[----:B------:R-:W-:Y:S05]  /*6420*/  BRA.U !UP0, `(.L_x_132) ;  /* 0x0000000108487547 */ /* 0x000fea000b800000 */
[----:B------:R-:W-:-:S09]  /*6430*/  UISETP.NE.AND UP0, UPT, UR4, 0x2c, UPT ;  /* 0x0000002c0400788c */ /* 0x000fd2000bf05270 */
[----:B------:R-:W-:Y:S05]  /*6440*/  BRA.U UP0, `(.L_x_113) ;  /* 0x0000000100bc7547 */ /* 0x000fea000b800000 */
        /* <DEDUP_REMOVED lines=16> */
.L_x_132:
[----:B-1----:R-:W-:-:S06]  /*6550*/  IMAD.U32 R5, R5, 0x10000, RZ ;  /* 0x0001000005057824 */ /* 0x002fcc00078e00ff */
[----:B------:R-:W1:Y:S02]  /*6560*/  F2I.U64.TRUNC R4, R5 ;  /* 0x0000000500047311 */ /* 0x000e64000020d800 */
[----:B-1----:R1:W-:Y:S01]  /*6570*/  STG.E.64 desc[UR36][R2.64], R4 ;  /* 0x0000000402007986 */ /* 0x0023e2000c101b24 */
[----:B------:R-:W-:Y:S05]  /*6580*/  BRA `(.L_x_114) ;  /* 0x0000000400487947 */ /* 0x000fea0003800000 */
.L_x_131:
[----:B-1----:R-:W-:-:S06]  /*6590*/  SHF.L.U32 R5, R5, 0x10, RZ ;  /* 0x0000001005057819 */ /* 0x002fcc00000006ff */
[----:B------:R-:W1:Y:S02]  /*65a0*/  F2I.FTZ.U32.TRUNC.NTZ R5, R5 ;  /* 0x0000000500057305 */ /* 0x000e64000021f000 */
[----:B-1----:R1:W-:Y:S01]  /*65b0*/  STG.E desc[UR36][R2.64], R5 ;  /* 0x0000000502007986 */ /* 0x0023e2000c101924 */
[----:B------:R-:W-:Y:S05]  /*65c0*/  BRA `(.L_x_114) ;  /* 0x0000000400387947 */ /* 0x000fea0003800000 */
.L_x_121:
        /* <DEDUP_REMOVED lines=11> */
.L_x_134:
[----:B-1----:R-:W-:Y:S01]  /*6680*/  IMAD.U32 R5, R5, 0x10000, RZ ;  /* 0x0001000005057824 */ /* 0x002fe200078e00ff */
[----:B------:R-:W-:-:S03]  /*6690*/  CS2R R6, SRZ ;  /* 0x0000000000067805 */ /* 0x000fc6000001ff00 */
[----:B------:R-:W-:-:S06]  /*66a0*/  FMUL.FTZ R5, R5, 1 ;  /* 0x3f80000005057820 */ /* 0x000fcc0000410000 */
[----:B------:R-:W1:Y:S02]  /*66b0*/  F2F.F64.F32 R4, R5 ;  /* 0x0000000500047310 */ /* 0x000e640000201800 */
[----:B-1----:R1:W-:Y:S01]  /*66c0*/  STG.E.128 desc[UR36][R2.64], R4 ;  /* 0x0000000402007986 */ /* 0x0023e2000c101d24 */
[----:B------:R-:W-:Y:S05]  /*66d0*/  BRA `(.L_x_114) ;  /* 0x0000000000f47947 */ /* 0x000fea0003800000 */
.L_x_133:
[----:B------:R-:W-:-:S09]  /*66e0*/  UISETP.NE.AND UP0, UPT, UR4, 0xf, UPT ;  /* 0x0000000f0400788c */ /* 0x000fd2000bf05270 */
[----:B------:R-:W-:Y:S05]  /*66f0*/  BRA.U !UP0, `(.L_x_135) ;  /* 0x0000000108e87547 */ /* 0x000fea000b800000 */
[----:B------:R-:W-:-:S09]  /*6700*/  UISETP.NE.AND UP0, UPT, UR4, 0x17, UPT ;  /* 0x000000170400788c */ /* 0x000fd2000bf05270 */
[----:B------:R-:W-:Y:S05]  /*6710*/  BRA.U !UP0, `(.L_x_136) ;  /* 0x0000000108907547 */ /* 0x000fea000b800000 */
[----:B------:R-:W-:-:S09]  /*6720*/  UISETP.NE.AND UP0, UPT, UR4, 0x18, UPT ;  /* 0x000000180400788c */ /* 0x000fd2000bf05270 */
[----:B------:R-:W-:Y:S05]  /*6730*/  BRA.U !UP0, `(.L_x_137) ;  /* 0x0000000108447547 */ /* 0x000fea000b800000 */
.L_x_113:
        /* <DEDUP_REMOVED lines=16> */
.L_x_138:
[----:B------:R-:W-:Y:S05]  /*6840*/  BRA `(.L_x_114) ;  /* 0x0000000000987947 */ /* 0x000fea0003800000 */
.L_x_137:
[----:B-1----:R-:W-:Y:S01]  /*6850*/  SHF.L.U32 R7, R5, 0x10, RZ ;  /* 0x0000001005077819 */ /* 0x002fe200000006ff */
[----:B------:R-:W-:Y:S01]  /*6860*/  BSSY.RECONVERGENT B0, `(.L_x_139) ;  /* 0x000000c000007945 */ /* 0x000fe20003800200 */
[----:B0-----:R-:W-:Y:S02]  /*6870*/  IMAD.MOV.U32 R0, RZ, RZ, 0x7f ;  /* 0x0000007fff007424 */ /* 0x001fe400078e00ff */
[----:B------:R-:W-:Y:S02]  /*6880*/  LOP3.LUT R4, R7, 0x7fffffff, RZ, 0xc0, !PT ;  /* 0x7fffffff07047812 */ /* 0x000fe400078ec0ff */
[----:B------:R-:W-:Y:S02]  /*6890*/  SHF.R.U32.HI R5, RZ, 0x18, R7 ;  /* 0x00000018ff057819 */ /* 0x000fe40000011607 */
[----:B------:R-:W-:-:S13]  /*68a0*/  ISETP.GT.U32.AND P0, PT, R4, 0x43efffff, PT ;  /* 0x43efffff0400780c */ /* 0x000fda0003f04070 */
[----:B------:R-:W-:Y:S05]  /*68b0*/  @P0 BRA `(.L_x_140) ;  /* 0x0000000000180947 */ /* 0x000fea0003800000 */
[----:B------:R-:W-:-:S13]  /*68c0*/  ISETP.GE.U32.AND P0, PT, R4, 0x3c800000, PT ;  /* 0x3c8000000400780c */ /* 0x000fda0003f06070 */
[----:B------:R-:W-:-:S04]  /*68d0*/  @P0 SHF.R.U32.HI R0, RZ, 0x14, R7 ;  /* 0x00000014ff000819 */ /* 0x000fc80000011607 */
[----:B------:R-:W-:-:S04]  /*68e0*/  @P0 LOP3.LUT R0, R0, 0x1, RZ, 0xc0, !PT ;  /* 0x0000000100000812 */ /* 0x000fc800078ec0ff */
[----:B------:R-:W-:-:S04]  /*68f0*/  @P0 IADD3 R0, PT, PT, R7, 0x407ffff, R0 ;  /* 0x0407ffff07000810 */ /* 0x000fc80007ffe000 */
[----:B------:R-:W-:Y:S01]  /*6900*/  @P0 SHF.R.U32.HI R0, RZ, 0x14, R0 ;  /* 0x00000014ff000819 */ /* 0x000fe20000011600 */
[----:B------:R-:W-:-:S07]  /*6910*/  @!P0 FADD.FTZ R0, R4, 16384 ;  /* 0x4680000004008421 */ /* 0x000fce0000010000 */
.L_x_140:
[----:B------:R-:W-:Y:S05]  /*6920*/  BSYNC.RECONVERGENT B0 ;  /* 0x0000000000007941 */ /* 0x000fea0003800200 */
.L_x_139:
[----:B------:R-:W-:-:S05]  /*6930*/  LOP3.LUT R5, R0, 0x80, R5, 0xf8, !PT ;  /* 0x0000008000057812 */ /* 0x000fca00078ef805 */
[----:B------:R3:W-:Y:S01]  /*6940*/  STG.E.U8 desc[UR36][R2.64], R5 ;  /* 0x0000000502007986 */ /* 0x0007e2000c101124 */
[----:B------:R-:W-:Y:S05]  /*6950*/  BRA `(.L_x_114) ;  /* 0x0000000000547947 */ /* 0x000fea0003800000 */
.L_x_136:
[----:B-1----:R-:W-:Y:S01]  /*6960*/  IMAD.U32 R5, R5, 0x10000, RZ ;  /* 0x0001000005057824 */ /* 0x002fe200078e00ff */
[----:B------:R-:W-:Y:S04]  /*6970*/  BSSY.RECONVERGENT B0, `(.L_x_141) ;  /* 0x000000e000007945 */ /* 0x000fe80003800200 */
[----:B------:R-:W-:-:S04]  /*6980*/  LOP3.LUT R4, R5, 0x7fffffff, RZ, 0xc0, !PT ;  /* 0x7fffffff05047812 */ /* 0x000fc800078ec0ff */
[----:B------:R-:W-:-:S13]  /*6990*/  ISETP.GT.U32.AND P0, PT, R4, 0x477fffff, PT ;  /* 0x477fffff0400780c */ /* 0x000fda0003f04070 */
[----:B------:R-:W-:Y:S05]  /*69a0*/  @P0 BRA `(.L_x_142) ;  /* 0x00000000001c0947 */ /* 0x000fea0003800000 */
[----:B------:R-:W-:-:S13]  /*69b0*/  ISETP.GE.U32.AND P0, PT, R4, 0x38800000, PT ;  /* 0x388000000400780c */ /* 0x000fda0003f06070 */
[----:B0-----:R-:W-:-:S04]  /*69c0*/  @P0 SHF.R.U32.HI R0, RZ, 0x15, R5 ;  /* 0x00000015ff000819 */ /* 0x001fc80000011605 */
[----:B------:R-:W-:-:S04]  /*69d0*/  @P0 LOP3.LUT R0, R0, 0x1, RZ, 0xc0, !PT ;  /* 0x0000000100000812 */ /* 0x000fc800078ec0ff */
[----:B------:R-:W-:-:S04]  /*69e0*/  @P0 IADD3 R0, PT, PT, R5, 0x80fffff, R0 ;  /* 0x080fffff05000810 */ /* 0x000fc80007ffe000 */
[----:B------:R-:W-:Y:S01]  /*69f0*/  @P0 SHF.R.U32.HI R0, RZ, 0x15, R0 ;  /* 0x00000015ff000819 */ /* 0x000fe20000011600 */
[----:B------:R-:W-:Y:S01]  /*6a00*/  @!P0 FADD.FTZ R0, R4, 128 ;  /* 0x4300000004008421 */ /* 0x000fe20000010000 */
[----:B------:R-:W-:Y:S06]  /*6a10*/  BRA `(.L_x_143) ;  /* 0x00000000000c7947 */ /* 0x000fec0003800000 */
.L_x_142:
[----:B------:R-:W-:Y:S02]  /*6a20*/  ISETP.GT.U32.AND P0, PT, R4, 0x7f800000, PT ;  /* 0x7f8000000400780c */ /* 0x000fe40003f04070 */
[----:B0-----:R-:W-:-:S04]  /*6a30*/  MOV R0, 0x7f ;  /* 0x0000007f00007802 */ /* 0x001fc80000000f00 */
[----:B------:R-:W-:-:S07]  /*6a40*/  SEL R0, R0, 0x7c, P0 ;  /* 0x0000007c00007807 */ /* 0x000fce0000000000 */
.L_x_143:
[----:B------:R-:W-:Y:S05]  /*6a50*/  BSYNC.RECONVERGENT B0 ;  /* 0x0000000000007941 */ /* 0x000fea0003800200 */
.L_x_141:
[----:B------:R-:W-:-:S04]  /*6a60*/  SHF.R.U32.HI R5, RZ, 0x18, R5 ;  /* 0x00000018ff057819 */ /* 0x000fc80000011605 */
[----:B------:R-:W-:-:S05]  /*6a70*/  LOP3.LUT R5, R0, 0x80, R5, 0xf8, !PT ;  /* 0x0000008000057812 */ /* 0x000fca00078ef805 */
[----:B------:R2:W-:Y:S01]  /*6a80*/  STG.E.U8 desc[UR36][R2.64], R5 ;  /* 0x0000000502007986 */ /* 0x0005e2000c101124 */
[----:B------:R-:W-:Y:S05]  /*6a90*/  BRA `(.L_x_114) ;  /* 0x0000000000047947 */ /* 0x000fea0003800000 */
.L_x_135:
[----:B-1----:R1:W-:Y:S02]  /*6aa0*/  STG.E.U16 desc[UR36][R2.64], R5 ;  /* 0x0000000502007986 */ /* 0x0023e4000c101524 */
.L_x_114:
[----:B------:R-:W-:-:S07]  /*6ab0*/  VIADD R17, R17, 0x80 ;  /* 0x0000008011117836 */ /* 0x000fce0000000000 */
.L_x_74:
[----:B------:R-:W-:Y:S05]  /*6ac0*/  BSYNC.RECONVERGENT B6 ;  /* 0x0000000000067941 */ /* 0x000fea0003800200 */
.L_x_73:
        /* <DEDUP_REMOVED lines=307> */
.L_x_146:
        /* <DEDUP_REMOVED lines=18> */
.L_x_150:
[----:B------:R-:W2:Y:S02]  /*7f20*/  LDG.E.U8 R2, desc[UR36][R2.64] ;  /* 0x0000002402027981 */ /* 0x000ea4000c1e1100 */
[----:B--2---:R-:W-:-:S04]  /*7f30*/  I2FP.F32.U32 R0, R2 ;  /* 0x0000000200007245 */ /* 0x004fc80000201000 */
[----:B------:R-:W-:Y:S01]  /*7f40*/  F2FP.BF16.F32.PACK_AB R0, RZ, R0 ;  /* 0x00000000ff00723e */ /* 0x000fe200000010ff */
[----:B------:R-:W-:Y:S06]  /*7f50*/  BRA `(.L_x_152) ;  /* 0x0000000c00a47947 */ /* 0x000fec0003800000 */
.L_x_149:
        /* <DEDUP_REMOVED lines=10> */
.L_x_154:
[----:B------:R-:W2:Y:S02]  /*8000*/  LDG.E R2, desc[UR36][R2.64] ;  /* 0x0000002402027981 */ /* 0x000ea4000c1e1900 */
[----:B--2---:R-:W-:-:S04]  /*8010*/  I2FP.F32.S32 R0, R2 ;  /* 0x0000000200007245 */ /* 0x004fc80000201400 */
[----:B------:R-:W-:Y:S01]  /*8020*/  F2FP.BF16.F32.PACK_AB R0, RZ, R0 ;  /* 0x00000000ff00723e */ /* 0x000fe200000010ff */
[----:B------:R-:W-:Y:S06]  /*8030*/  BRA `(.L_x_152) ;  /* 0x0000000c006c7947 */ /* 0x000fec0003800000 */
.L_x_153:
[----:B------:R-:W2:Y:S02]  /*8040*/  LDG.E.U16 R2, desc[UR36][R2.64] ;  /* 0x0000002402027981 */ /* 0x000ea4000c1e1500 */
[----:B--2---:R-:W0:Y:S02]  /*8050*/  I2F.S16 R0, R2 ;  /* 0x0000000200007306 */ /* 0x004e240000101400 */
[----:B0-----:R-:W-:Y:S01]  /*8060*/  F2FP.BF16.F32.PACK_AB R0, RZ, R0 ;  /* 0x00000000ff00723e */ /* 0x001fe200000010ff */
[----:B------:R-:W-:Y:S06]  /*8070*/  BRA `(.L_x_152) ;  /* 0x0000000c005c7947 */ /* 0x000fec0003800000 */
.L_x_148:
        /* <DEDUP_REMOVED lines=9> */
.L_x_156:
[----:B------:R-:W2:Y:S02]  /*8110*/  LDG.E.U16 R0, desc[UR36][R2.64] ;  /* 0x0000002402007981 */ /* 0x000ea4000c1e1500 */
[----:B--2---:R-:W-:-:S05]  /*8120*/  HADD2.F32 R0, -RZ, R0.H0_H0 ;  /* 0x20000000ff007230 */ /* 0x004fca0000004100 */
[----:B------:R-:W-:Y:S01]  /*8130*/  F2FP.BF16.F32.PACK_AB R0, RZ, R0 ;  /* 0x00000000ff00723e */ /* 0x000fe200000010ff */
[----:B------:R-:W-:Y:S06]  /*8140*/  BRA `(.L_x_152) ;  /* 0x0000000c00287947 */ /* 0x000fec0003800000 */
.L_x_155:
        /* <DEDUP_REMOVED lines=9> */
.L_x_158:
[----:B------:R-:W2:Y:S02]  /*81e0*/  LDG.E.U16 R2, desc[UR36][R2.64] ;  /* 0x0000002402027981 */ /* 0x000ea4000c1e1500 */
[----:B--2---:R-:W-:-:S05]  /*81f0*/  HADD2.F32 R0, -RZ, R2.H0_H0 ;  /* 0x20000002ff007230 */ /* 0x004fca0000004100 */
[----:B------:R-:W-:Y:S01]  /*8200*/  F2FP.BF16.F32.PACK_AB R0, RZ, R0 ;  /* 0x00000000ff00723e */ /* 0x000fe200000010ff */
[----:B------:R-:W-:Y:S06]  /*8210*/  BRA `(.L_x_152) ;  /* 0x0000000800f47947 */ /* 0x000fec0003800000 */
.L_x_157:
        /* <DEDUP_REMOVED lines=12> */
.L_x_147:
        /* <DEDUP_REMOVED lines=13> */
.L_x_161:
        /* <DEDUP_REMOVED lines=12> */
.L_x_160:
        /* <DEDUP_REMOVED lines=27> */
.L_x_163:
        /* <DEDUP_REMOVED lines=13> */
.L_x_162:
[----:B------:R0:W5:Y:S01]  /*86f0*/  LDG.E.U16 R0, desc[UR36][R2.64] ;  /* 0x0000002402007981 */ /* 0x000162000c1e1500 */
[----:B------:R-:W-:Y:S05]  /*8700*/  BRA `(.L_x_152) ;  /* 0x0000000400b87947 */ /* 0x000fea0003800000 */
.L_x_159:
        /* <DEDUP_REMOVED lines=12> */
.L_x_166:
        /* <DEDUP_REMOVED lines=21> */
.L_x_170:
[----:B------:R-:W-:Y:S05]  /*8920*/  BSYNC.RECONVERGENT B1 ;  /* 0x0000000000017941 */ /* 0x000fea0003800200 */
.L_x_169:
[----:B------:R-:W-:Y:S01]  /*8930*/  IMAD.SHL.U32 R0, R0, 0x100000, RZ ;  /* 0x0010000000007824 */ /* 0x000fe200078e00ff */
[----:B------:R-:W-:-:S04]  /*8940*/  LEA R2, R2, 0x3b800000, 0x17 ;  /* 0x3b80000002027811 */ /* 0x000fc800078eb8ff */
[----:B------:R-:W-:-:S07]  /*8950*/  LOP3.LUT R0, R2, R0, R7, 0xfe, !PT ;  /* 0x0000000002007212 */ /* 0x000fce00078efe07 */
.L_x_168:
[----:B------:R-:W-:Y:S05]  /*8960*/  BSYNC.RECONVERGENT B0 ;  /* 0x0000000000007941 */ /* 0x000fea0003800200 */
.L_x_167:
[----:B------:R-:W-:Y:S01]  /*8970*/  F2FP.BF16.F32.PACK_AB R0, RZ, R0 ;  /* 0x00000000ff00723e */ /* 0x000fe200000010ff */
[----:B------:R-:W-:Y:S06]  /*8980*/  BRA `(.L_x_152) ;  /* 0x0000000400187947 */ /* 0x000fec0003800000 */
.L_x_165:
        /* <DEDUP_REMOVED lines=21> */
.L_x_174:
[----:B------:R-:W-:Y:S05]  /*8ae0*/  BSYNC.RECONVERGENT B1 ;  /* 0x0000000000017941 */ /* 0x000fea0003800200 */
.L_x_173:
[----:B------:R-:W-:Y:S01]  /*8af0*/  IMAD.SHL.U32 R0, R0, 0x200000, RZ ;  /* 0x0020000000007824 */ /* 0x000fe200078e00ff */
[----:B------:R-:W-:-:S04]  /*8b00*/  LEA R2, R2, 0x37800000, 0x17 ;  /* 0x3780000002027811 */ /* 0x000fc800078eb8ff */
[----:B------:R-:W-:-:S07]  /*8b10*/  LOP3.LUT R0, R2, R0, R7, 0xfe, !PT ;  /* 0x0000000002007212 */ /* 0x000fce00078efe07 */
.L_x_172:
[----:B------:R-:W-:Y:S05]  /*8b20*/  BSYNC.RECONVERGENT B0 ;  /* 0x0000000000007941 */ /* 0x000fea0003800200 */
.L_x_171:
[----:B------:R-:W-:Y:S01]  /*8b30*/  F2FP.BF16.F32.PACK_AB R0, RZ, R0 ;  /* 0x00000000ff00723e */ /* 0x000fe200000010ff */
[----:B------:R-:W-:Y:S06]  /*8b40*/  BRA `(.L_x_152) ;  /* 0x0000000000a87947 */ /* 0x000fec0003800000 */
.L_x_164:
        /* <DEDUP_REMOVED lines=14> */
.L_x_178:
[----:B------:R-:W-:Y:S05]  /*8c30*/  BSYNC.RECONVERGENT B0 ;  /* 0x0000000000007941 */ /* 0x000fea0003800200 */
.L_x_177:
[----:B------:R-:W-:Y:S01]  /*8c40*/  F2FP.BF16.F32.PACK_AB R0, RZ, R0 ;  /* 0x00000000ff00723e */ /* 0x000fe200000010ff */
[----:B------:R-:W-:Y:S06]  /*8c50*/  BRA `(.L_x_152) ;  /* 0x0000000000647947 */ /* 0x000fec0003800000 */
.L_x_151:
        /* <DEDUP_REMOVED lines=16> */
.L_x_179:
[----:B------:R-:W-:Y:S01]  /*8d60*/  PRMT R0, RZ, 0x7610, R0 ;  /* 0x00007610ff007816 */ /* 0x000fe20000000000 */
[----:B------:R-:W-:Y:S06]  /*8d70*/  BRA `(.L_x_152) ;  /* 0x00000000001c7947 */ /* 0x000fec0003800000 */
.L_x_176:
[----:B------:R-:W2:Y:S02]  /*8d80*/  LDG.E.64 R2, desc[UR36][R2.64] ;  /* 0x0000002402027981 */ /* 0x000ea4000c1e1b00 */
[----:B--2---:R-:W0:Y:S02]  /*8d90*/  I2F.U64 R0, R2 ;  /* 0x0000000200007312 */ /* 0x004e240000301000 */
[----:B0-----:R-:W-:Y:S01]  /*8da0*/  F2FP.BF16.F32.PACK_AB R0, RZ, R0 ;  /* 0x00000000ff00723e */ /* 0x001fe200000010ff */
[----:B------:R-:W-:Y:S06]  /*8db0*/  BRA `(.L_x_152) ;  /* 0x00000000000c7947 */ /* 0x000fec0003800000 */
.L_x_175:
[----:B------:R-:W2:Y:S02]  /*8dc0*/  LDG.E R2, desc[UR36][R2.64] ;  /* 0x0000002402027981 */ /* 0x000ea4000c1e1900 */
[----:B--2---:R-:W-:-:S04]  /*8dd0*/  I2FP.F32.U32 R0, R2 ;  /* 0x0000000200007245 */ /* 0x004fc80000201000 */
[----:B------:R-:W-:-:S07]  /*8de0*/  F2FP.BF16.F32.PACK_AB R0, RZ, R0 ;  /* 0x00000000ff00723e */ /* 0x000fce00000010ff */
.L_x_152:
        /* <DEDUP_REMOVED lines=61> */
.L_x_183:
[----:B-1----:R-:W-:-:S06]  /*91c0*/  IMAD.U32 R5, R5, 0x10000, RZ ;  /* 0x0001000005057824 */ /* 0x002fcc00078e00ff */
[----:B------:R-:W1:Y:S02]  /*91d0*/  F2I.S64.TRUNC R4, R5 ;  /* 0x0000000500047311 */ /* 0x000e64000020d900 */
[----:B-1----:R1:W-:Y:S01]  /*91e0*/  STG.E.U8 desc[UR36][R2.64], R4 ;  /* 0x0000000402007986 */ /* 0x0023e2000c101124 */
[----:B------:R-:W-:Y:S05]  /*91f0*/  BRA `(.L_x_185) ;  /* 0x0000000c006c7947 */ /* 0x000fea0003800000 */
.L_x_182:
        /* <DEDUP_REMOVED lines=10> */
.L_x_187:
[----:B-1----:R-:W-:-:S06]  /*92a0*/  SHF.L.U32 R5, R5, 0x10, RZ ;  /* 0x0000001005057819 */ /* 0x002fcc00000006ff */
[----:B------:R-:W1:Y:S02]  /*92b0*/  F2I.FTZ.TRUNC.NTZ R5, R5 ;  /* 0x0000000500057305 */ /* 0x000e64000021f100 */
[----:B-1----:R3:W-:Y:S01]  /*92c0*/  STG.E desc[UR36][R2.64], R5 ;  /* 0x0000000502007986 */ /* 0x0027e2000c101924 */
[----:B------:R-:W-:Y:S05]  /*92d0*/  BRA `(.L_x_185) ;  /* 0x0000000c00347947 */ /* 0x000fea0003800000 */
.L_x_186:
[----:B-1----:R-:W-:-:S06]  /*92e0*/  IMAD.U32 R5, R5, 0x10000, RZ ;  /* 0x0001000005057824 */ /* 0x002fcc00078e00ff */
[----:B------:R-:W1:Y:S02]  /*92f0*/  F2I.FTZ.TRUNC.NTZ R5, R5 ;  /* 0x0000000500057305 */ /* 0x000e64000021f100 */
[----:B-1----:R1:W-:Y:S01]  /*9300*/  STG.E.U16 desc[UR36][R2.64], R5 ;  /* 0x0000000502007986 */ /* 0x0023e2000c101524 */
[----:B------:R-:W-:Y:S05]  /*9310*/  BRA `(.L_x_185) ;  /* 0x0000000c00247947 */ /* 0x000fea0003800000 */
.L_x_181:
        /* <DEDUP_REMOVED lines=9> */
.L_x_189:
[----:B01----:R-:W-:-:S04]  /*93b0*/  SHF.L.U32 R0, R5, 0x10, RZ ;  /* 0x0000001005007819 */ /* 0x003fc800000006ff */
[----:B------:R-:W-:-:S05]  /*93c0*/  F2FP.F16.F32.PACK_AB R0, RZ, R0 ;  /* 0x00000000ff00723e */ /* 0x000fca00000000ff */
[----:B------:R0:W-:Y:S01]  /*93d0*/  STG.E.U16 desc[UR36][R2.64], R0 ;  /* 0x0000000002007986 */ /* 0x0001e2000c101524 */
[----:B------:R-:W-:Y:S05]  /*93e0*/  BRA `(.L_x_185) ;  /* 0x0000000800f07947 */ /* 0x000fea0003800000 */
.L_x_188:
        /* <DEDUP_REMOVED lines=10> */
.L_x_191:
[----:B-1----:R-:W-:-:S04]  /*9490*/  SHF.L.U32 R5, R5, 0x10, RZ ;  /* 0x0000001005057819 */ /* 0x002fc800000006ff */
[----:B------:R-:W-:-:S04]  /*94a0*/  F2FP.F16.F32.PACK_AB R5, RZ, R5 ;  /* 0x00000005ff05723e */ /* 0x000fc800000000ff */
[----:B------:R-:W-:-:S05]  /*94b0*/  PRMT R5, R5, 0x5410, RZ ;  /* 0x0000541005057816 */ /* 0x000fca00000000ff */
[----:B------:R1:W-:Y:S01]  /*94c0*/  STG.E desc[UR36][R2.64], R5 ;  /* 0x0000000502007986 */ /* 0x0003e2000c101924 */
[----:B------:R-:W-:Y:S05]  /*94d0*/  BRA `(.L_x_185) ;  /* 0x0000000800b47947 */ /* 0x000fea0003800000 */
.L_x_190:
[----:B-1----:R-:W-:-:S04]  /*94e0*/  IMAD.U32 R4, R5, 0x10000, RZ ;  /* 0x0001000005047824 */ /* 0x002fc800078e00ff */
[----:B------:R-:W-:-:S06]  /*94f0*/  FMUL.FTZ R4, R4, 1 ;  /* 0x3f80000004047820 */ /* 0x000fcc0000410000 */
[----:B------:R-:W1:Y:S02]  /*9500*/  F2F.F64.F32 R4, R4 ;  /* 0x0000000400047310 */ /* 0x000e640000201800 */
[----:B-1----:R1:W-:Y:S01]  /*9510*/  STG.E.64 desc[UR36][R2.64], R4 ;  /* 0x0000000402007986 */ /* 0x0023e2000c101b24 */
[----:B------:R-:W-:Y:S05]  /*9520*/  BRA `(.L_x_185) ;  /* 0x0000000800a07947 */ /* 0x000fea0003800000 */
.L_x_180:
        /* <DEDUP_REMOVED lines=14> */
.L_x_195:
        /* <DEDUP_REMOVED lines=18> */
.L_x_198:
[----:B------:R-:W-:-:S04]  /*9730*/  SHF.R.U32.HI R5, RZ, 0x18, R5 ;  /* 0x00000018ff057819 */ /* 0x000fc80000011605 */
[----:B------:R-:W-:-:S07]  /*9740*/  LOP3.LUT R0, R0, 0x80, R5, 0xf8, !PT ;  /* 0x0000008000007812 */ /* 0x000fce00078ef805 */
.L_x_197:
[----:B------:R-:W-:Y:S05]  /*9750*/  BSYNC.RECONVERGENT B0 ;  /* 0x0000000000007941 */ /* 0x000fea0003800200 */
.L_x_196:
[----:B------:R0:W-:Y:S01]  /*9760*/  STG.E.U8 desc[UR36][R2.64], R0 ;  /* 0x0000000002007986 */ /* 0x0001e2000c101124 */
[----:B------:R-:W-:Y:S05]  /*9770*/  BRA `(.L_x_185) ;  /* 0x00000008000c7947 */ /* 0x000fea0003800000 */
.L_x_194:
        /* <DEDUP_REMOVED lines=18> */
.L_x_201:
[----:B------:R-:W-:-:S04]  /*98a0*/  SHF.R.U32.HI R5, RZ, 0x18, R5 ;  /* 0x00000018ff057819 */ /* 0x000fc80000011605 */
[----:B------:R-:W-:-:S07]  /*98b0*/  LOP3.LUT R0, R0, 0x80, R5, 0xf8, !PT ;  /* 0x0000008000007812 */ /* 0x000fce00078ef805 */
.L_x_200:
[----:B------:R-:W-:Y:S05]  /*98c0*/  BSYNC.RECONVERGENT B0 ;  /* 0x0000000000007941 */ /* 0x000fea0003800200 */
.L_x_199:
[----:B------:R0:W-:Y:S01]  /*98d0*/  STG.E.U8 desc[UR36][R2.64], R0 ;  /* 0x0000000002007986 */ /* 0x0001e2000c101124 */
[----:B------:R-:W-:Y:S05]  /*98e0*/  BRA `(.L_x_185) ;  /* 0x0000000400b07947 */ /* 0x000fea0003800000 */
.L_x_193:
        /* <DEDUP_REMOVED lines=22> */
.L_x_203:
[----:B-1----:R-:W-:-:S06]  /*9a50*/  IMAD.U32 R5, R5, 0x10000, RZ ;  /* 0x0001000005057824 */ /* 0x002fcc00078e00ff */
[----:B------:R-:W1:Y:S02]  /*9a60*/  F2I.U64.TRUNC R4, R5 ;  /* 0x0000000500047311 */ /* 0x000e64000020d800 */
[----:B-1----:R1:W-:Y:S01]  /*9a70*/  STG.E.64 desc[UR36][R2.64], R4 ;  /* 0x0000000402007986 */ /* 0x0023e2000c101b24 */
[----:B------:R-:W-:Y:S05]  /*9a80*/  BRA `(.L_x_185) ;  /* 0x0000000400487947 */ /* 0x000fea0003800000 */
.L_x_202:
[----:B-1----:R-:W-:-:S06]  /*9a90*/  SHF.L.U32 R5, R5, 0x10, RZ ;  /* 0x0000001005057819 */ /* 0x002fcc00000006ff */
[----:B------:R-:W1:Y:S02]  /*9aa0*/  F2I.FTZ.U32.TRUNC.NTZ R5, R5 ;  /* 0x0000000500057305 */ /* 0x000e64000021f000 */
[----:B-1----:R1:W-:Y:S01]  /*9ab0*/  STG.E desc[UR36][R2.64], R5 ;  /* 0x0000000502007986 */ /* 0x0023e2000c101924 */
[----:B------:R-:W-:Y:S05]  /*9ac0*/  BRA `(.L_x_185) ;  /* 0x0000000400387947 */ /* 0x000fea0003800000 */
.L_x_192:
        /* <DEDUP_REMOVED lines=11> */
.L_x_205:
[----:B-1----:R-:W-:Y:S01]  /*9b80*/  IMAD.U32 R5, R5, 0x10000, RZ ;  /* 0x0001000005057824 */ /* 0x002fe200078e00ff */
[----:B------:R-:W-:-:S03]  /*9b90*/  CS2R R6, SRZ ;  /* 0x0000000000067805 */ /* 0x000fc6000001ff00 */
[----:B------:R-:W-:-:S06]  /*9ba0*/  FMUL.FTZ R5, R5, 1 ;  /* 0x3f80000005057820 */ /* 0x000fcc0000410000 */
[----:B------:R-:W1:Y:S02]  /*9bb0*/  F2F.F64.F32 R4, R5 ;  /* 0x0000000500047310 */ /* 0x000e640000201800 */
[----:B-1----:R1:W-:Y:S01]  /*9bc0*/  STG.E.128 desc[UR36][R2.64], R4 ;  /* 0x0000000402007986 */ /* 0x0023e2000c101d24 */
[----:B------:R-:W-:Y:S05]  /*9bd0*/  BRA `(.L_x_185) ;  /* 0x0000000000f47947 */ /* 0x000fea0003800000 */
.L_x_204:
[----:B------:R-:W-:-:S09]  /*9be0*/  UISETP.NE.AND UP0, UPT, UR4, 0xf, UPT ;  /* 0x0000000f0400788c */ /* 0x000fd2000bf05270 */
[----:B------:R-:W-:Y:S05]  /*9bf0*/  BRA.U !UP0, `(.L_x_206) ;  /* 0x0000000108e87547 */ /* 0x000fea000b800000 */
[----:B------:R-:W-:-:S09]  /*9c00*/  UISETP.NE.AND UP0, UPT, UR4, 0x17, UPT ;  /* 0x000000170400788c */ /* 0x000fd2000bf05270 */
[----:B------:R-:W-:Y:S05]  /*9c10*/  BRA.U !UP0, `(.L_x_207) ;  /* 0x0000000108907547 */ /* 0x000fea000b800000 */
[----:B------:R-:W-:-:S09]  /*9c20*/  UISETP.NE.AND UP0, UPT, UR4, 0x18, UPT ;  /* 0x000000180400788c */ /* 0x000fd2000bf05270 */
[----:B------:R-:W-:Y:S05]  /*9c30*/  BRA.U !UP0, `(.L_x_208) ;  /* 0x0000000108447547 */ /* 0x000fea000b800000 */
.L_x_184:
        /* <DEDUP_REMOVED lines=16> */
.L_x_209:
[----:B------:R-:W-:Y:S05]  /*9d40*/  BRA `(.L_x_185) ;  /* 0x0000000000987947 */ /* 0x000fea0003800000 */
.L_x_208:
        /* <DEDUP_REMOVED lines=13> */
.L_x_211:
[----:B------:R-:W-:Y:S05]  /*9e20*/  BSYNC.RECONVERGENT B0 ;  /* 0x0000000000007941 */ /* 0x000fea0003800200 */
.L_x_210:
[----:B------:R-:W-:-:S05]  /*9e30*/  LOP3.LUT R5, R0, 0x80, R5, 0xf8, !PT ;  /* 0x0000008000057812 */ /* 0x000fca00078ef805 */
[----:B------:R0:W-:Y:S01]  /*9e40*/  STG.E.U8 desc[UR36][R2.64], R5 ;  /* 0x0000000502007986 */ /* 0x0001e2000c101124 */
[----:B------:R-:W-:Y:S05]  /*9e50*/  BRA `(.L_x_185) ;  /* 0x0000000000547947 */ /* 0x000fea0003800000 */
.L_x_207:
        /* <DEDUP_REMOVED lines=12> */
.L_x_213:
[----:B------:R-:W-:Y:S02]  /*9f20*/  ISETP.GT.U32.AND P0, PT, R4, 0x7f800000, PT ;  /* 0x7f8000000400780c */ /* 0x000fe40003f04070 */
[----:B0-----:R-:W-:-:S04]  /*9f30*/  MOV R0, 0x7f ;  /* 0x0000007f00007802 */ /* 0x001fc80000000f00 */
[----:B------:R-:W-:-:S07]  /*9f40*/  SEL R0, R0, 0x7c, P0 ;  /* 0x0000007c00007807 */ /* 0x000fce0000000000 */
.L_x_214:
[----:B------:R-:W-:Y:S05]  /*9f50*/  BSYNC.RECONVERGENT B0 ;  /* 0x0000000000007941 */ /* 0x000fea0003800200 */
.L_x_212:
[----:B------:R-:W-:-:S04]  /*9f60*/  SHF.R.U32.HI R5, RZ, 0x18, R5 ;  /* 0x00000018ff057819 */ /* 0x000fc80000011605 */
[----:B------:R-:W-:-:S05]  /*9f70*/  LOP3.LUT R5, R0, 0x80, R5, 0xf8, !PT ;  /* 0x0000008000057812 */ /* 0x000fca00078ef805 */
[----:B------:R0:W-:Y:S01]  /*9f80*/  STG.E.U8 desc[UR36][R2.64], R5 ;  /* 0x0000000502007986 */ /* 0x0001e2000c101124 */
[----:B------:R-:W-:Y:S05]  /*9f90*/  BRA `(.L_x_185) ;  /* 0x0000000000047947 */ /* 0x000fea0003800000 */
.L_x_206:
[----:B-1----:R1:W-:Y:S02]  /*9fa0*/  STG.E.U16 desc[UR36][R2.64], R5 ;  /* 0x0000000502007986 */ /* 0x0023e4000c101524 */
.L_x_185:
[----:B------:R-:W-:-:S07]  /*9fb0*/  VIADD R17, R17, 0x80 ;  /* 0x0000008011117836 */ /* 0x000fce0000000000 */
.L_x_145:
[----:B------:R-:W-:Y:S05]  /*9fc0*/  BSYNC.RECONVERGENT B6 ;  /* 0x0000000000067941 */ /* 0x000fea0003800200 */
.L_x_144:
[----:B------:R-:W5:Y:S02]  /*9fd0*/  LDCU UR4, c[0x0][0x380] ;  /* 0x00007000ff0477ac */ /* 0x000f640008000800 */
[----:B-----5:R-:W-:-:S13]  /*9fe0*/  ISETP.GE.AND P0, PT, R17, UR4, PT ;  /* 0x0000000411007c0c */ /* 0x020fda000bf06270 */
[----:B------:R-:W-:Y:S05]  /*9ff0*/  @P0 EXIT ;  /* 0x000000000000094d */ /* 0x000fea0003800000 */
        /* <DEDUP_REMOVED lines=303> */
.L_x_215:
[----:B------:R-:W1:Y:S01]  /*b2f0*/  LDCU.128 UR8, c[0x0][0x580] ;  /* 0x0000b000ff0877ac */ /* 0x000e620008000c00 */
[----:B------:R-:W-:-:S04]  /*b300*/  UPRMT UR4, UR41, 0x9910, URZ ;  /* 0x0000991029047896 */ /* 0x000fc800080000ff */
[----:B------:R-:W-:Y:S01]  /*b310*/  UISETP.GT.AND UP0, UPT, UR4, 0x9, UPT ;  /* 0x000000090400788c */ /* 0x000fe2000bf04270 */
[----:B-1234-:R-:W-:Y:S02]  /*b320*/  IADD3 R2, P1, PT, R0, UR10, RZ ;  /* 0x0000000a00027c10 */ /* 0x01efe4000ff3e0ff */
[----:B------:R-:W-:-:S03]  /*b330*/  IADD3 R16, P0, PT, R16, UR8, RZ ;  /* 0x0000000810107c10 */ /* 0x000fc6000ff1e0ff */
[----:B------:R-:W-:Y:S01]  /*b340*/  IMAD.X R3, RZ, RZ, UR11, P1 ;  /* 0x0000000bff037e24 */ /* 0x000fe200088e06ff */
[----:B------:R-:W-:Y:S02]  /*b350*/  IADD3.X R17, PT, PT, RZ, UR9, RZ, P0, !PT ;  /* 0x00000009ff117c10 */ /* 0x000fe400087fe4ff */
        /* <DEDUP_REMOVED lines=13> */
.L_x_219:
[----:B------:R-:W2:Y:S02]  /*b430*/  LDG.E.U8 R2, desc[UR36][R2.64] ;  /* 0x0000002402027981 */ /* 0x000ea4000c1e1100 */
[----:B--2---:R-:W-:-:S04]  /*b440*/  I2FP.F32.U32 R0, R2 ;  /* 0x0000000200007245 */ /* 0x004fc80000201000 */
[----:B------:R-:W-:Y:S01]  /*b450*/  F2FP.BF16.F32.PACK_AB R0, RZ, R0 ;  /* 0x00000000ff00723e */ /* 0x000fe200000010ff */
[----:B------:R-:W-:Y:S06]  /*b460*/  BRA `(.L_x_221) ;  /* 0x0000000c00a47947 */ /* 0x000fec0003800000 */
.L_x_218:
        /* <DEDUP_REMOVED lines=10> */
.L_x_223:
[----:B------:R-:W2:Y:S02]  /*b510*/  LDG.E R2, desc[UR36][R2.64] ;  /* 0x0000002402027981 */ /* 0x000ea4000c1e1900 */
[----:B--2---:R-:W-:-:S04]  /*b520*/  I2FP.F32.S32 R0, R2 ;  /* 0x0000000200007245 */ /* 0x004fc80000201400 */
[----:B------:R-:W-:Y:S01]  /*b530*/  F2FP.BF16.F32.PACK_AB R0, RZ, R0 ;  /* 0x00000000ff00723e */ /* 0x000fe200000010ff */
[----:B------:R-:W-:Y:S06]  /*b540*/  BRA `(.L_x_221) ;  /* 0x0000000c006c7947 */ /* 0x000fec0003800000 */
.L_x_222:
[----:B------:R-:W2:Y:S02]  /*b550*/  LDG.E.U16 R2, desc[UR36][R2.64] ;  /* 0x0000002402027981 */ /* 0x000ea4000c1e1500 */
[----:B--2---:R-:W0:Y:S02]  /*b560*/  I2F.S16 R0, R2 ;  /* 0x0000000200007306 */ /* 0x004e240000101400 */
[----:B0-----:R-:W-:Y:S01]  /*b570*/  F2FP.BF16.F32.PACK_AB R0, RZ, R0 ;  /* 0x00000000ff00723e */ /* 0x001fe200000010ff */
[----:B------:R-:W-:Y:S06]  /*b580*/  BRA `(.L_x_221) ;  /* 0x0000000c005c7947 */ /* 0x000fec0003800000 */
.L_x_217:
        /* <DEDUP_REMOVED lines=9> */
.L_x_225:
[----:B------:R-:W2:Y:S02]  /*b620*/  LDG.E.U16 R0, desc[UR36][R2.64] ;  /* 0x0000002402007981 */ /* 0x000ea4000c1e1500 */
[----:B--2---:R-:W-:-:S05]  /*b630*/  HADD2.F32 R0, -RZ, R0.H0_H0 ;  /* 0x20000000ff007230 */ /* 0x004fca0000004100 */
[----:B------:R-:W-:Y:S01]  /*b640*/  F2FP.BF16.F32.PACK_AB R0, RZ, R0 ;  /* 0x00000000ff00723e */ /* 0x000fe200000010ff */
[----:B------:R-:W-:Y:S06]  /*b650*/  BRA `(.L_x_221) ;  /* 0x0000000c00287947 */ /* 0x000fec0003800000 */
.L_x_224:
        /* <DEDUP_REMOVED lines=9> */
.L_x_227:
[----:B------:R-:W2:Y:S02]  /*b6f0*/  LDG.E.U16 R2, desc[UR36][R2.64] ;  /* 0x0000002402027981 */ /* 0x000ea4000c1e1500 */
[----:B--2---:R-:W-:-:S05]  /*b700*/  HADD2.F32 R0, -RZ, R2.H0_H0 ;  /* 0x20000002ff007230 */ /* 0x004fca0000004100 */
[----:B------:R-:W-:Y:S01]  /*b710*/  F2FP.BF16.F32.PACK_AB R0, RZ, R0 ;  /* 0x00000000ff00723e */ /* 0x000fe200000010ff */
[----:B------:R-:W-:Y:S06]  /*b720*/  BRA `(.L_x_221) ;  /* 0x0000000800f47947 */ /* 0x000fec0003800000 */
.L_x_226:
        /* <DEDUP_REMOVED lines=12> */
.L_x_216:
        /* <DEDUP_REMOVED lines=13> */
.L_x_230:
        /* <DEDUP_REMOVED lines=12> */
.L_x_229:
        /* <DEDUP_REMOVED lines=12> */
[----:B0-----:R-:W-:-:S04]  /*ba40*/  IADD3 R5, PT, PT, -R5, RZ, RZ ;  /* 0x000000ff05057210 */ /* 0x001fc80007ffe1ff */
[----:B------:R-:W-:-:S05]  /*ba50*/  VIADDMNMX.U32 R5, R5, R6, 0x4, !PT ;  /* 0x0000000405057446 */ /* 0x000fca0007800006 */
[----:B------:R-:W-:-:S05]  /*ba60*/  VIADD R5, R5, 0xfffffffc ;  /* 0xfffffffc05057836 */ /* 0x000fca0000000000 */
[C---:B------:R-:W-:Y:S02]  /*ba70*/  SHF.L.U32 R6, R4.reuse, R5, RZ ;  /* 0x0000000504067219 */ /* 0x040fe400000006ff */
[----:B------:R-:W-:Y:S01]  /*ba80*/  SHF.L.U32 R7, R5, 0x17, RZ ;  /* 0x0000001705077819 */ /* 0x000fe200000006ff */
        /* <DEDUP_REMOVED lines=10> */
.L_x_232:
        /* <DEDUP_REMOVED lines=13> */
.L_x_231:
[----:B------:R0:W5:Y:S01]  /*bc00*/  LDG.E.U16 R0, desc[UR36][R2.64] ;  /* 0x0000002402007981 */ /* 0x000162000c1e1500 */
[----:B------:R-:W-:Y:S05]  /*bc10*/  BRA `(.L_x_221) ;  /* 0x0000000400b87947 */ /* 0x000fea0003800000 */
.L_x_228:
        /* <DEDUP_REMOVED lines=12> */
.L_x_235:
        /* <DEDUP_REMOVED lines=21> */
.L_x_239:
[----:B------:R-:W-:Y:S05]  /*be30*/  BSYNC.RECONVERGENT B1 ;  /* 0x0000000000017941 */ /* 0x000fea0003800200 */
.L_x_238:
[----:B------:R-:W-:Y:S01]  /*be40*/  IMAD.SHL.U32 R0, R0, 0x100000, RZ ;  /* 0x0010000000007824 */ /* 0x000fe200078e00ff */
[----:B------:R-:W-:-:S04]  /*be50*/  LEA R2, R2, 0x3b800000, 0x17 ;  /* 0x3b80000002027811 */ /* 0x000fc800078eb8ff */
[----:B------:R-:W-:-:S07]  /*be60*/  LOP3.LUT R0, R2, R0, R7, 0xfe, !PT ;  /* 0x0000000002007212 */ /* 0x000fce00078efe07 */
.L_x_237:
[----:B------:R-:W-:Y:S05]  /*be70*/  BSYNC.RECONVERGENT B0 ;  /* 0x0000000000007941 */ /* 0x000fea0003800200 */
.L_x_236:
[----:B------:R-:W-:Y:S01]  /*be80*/  F2FP.BF16.F32.PACK_AB R0, RZ, R0 ;  /* 0x00000000ff00723e */ /* 0x000fe200000010ff */
[----:B------:R-:W-:Y:S06]  /*be90*/  BRA `(.L_x_221) ;  /* 0x0000000400187947 */ /* 0x000fec0003800000 */
.L_x_234:
[----:B------:R-:W2:Y:S01]  /*bea0*/  LDG.E.U8 R3, desc[UR36][R2.64] ;  /* 0x0000002402037981 */ /* 0x000ea2000c1e1100 */
[----:B------:R-:W-:Y:S01]  /*beb0*/  BSSY.RECONVERGENT B0, `(.L_x_240) ;  /* 0x0000018000007945 */ /* 0x000fe20003800200 */
[----:B------:R-:W-:Y:S01]  /*bec0*/  HFMA2 R0, -RZ, RZ, 0, 0 ;  /* 0x00000000ff007431 */ /* 0x000fe200000001ff */
        /* <DEDUP_REMOVED lines=18> */
.L_x_243:
[----:B------:R-:W-:Y:S05]  /*bff0*/  BSYNC.RECONVERGENT B1 ;  /* 0x0000000000017941 */ /* 0x000fea0003800200 */
.L_x_242:
[----:B------:R-:W-:Y:S02]  /*c000*/  SHF.L.U32 R0, R0, 0x15, RZ ;  /* 0x0000001500007819 */ /* 0x000fe400000006ff */
[----:B------:R-:W-:-:S04]  /*c010*/  LEA R2, R2, 0x37800000, 0x17 ;  /* 0x3780000002027811 */ /* 0x000fc800078eb8ff */
[----:B------:R-:W-:-:S07]  /*c020*/  LOP3.LUT R0, R2, R0, R7, 0xfe, !PT ;  /* 0x0000000002007212 */ /* 0x000fce00078efe07 */
.L_x_241:
[----:B------:R-:W-:Y:S05]  /*c030*/  BSYNC.RECONVERGENT B0 ;  /* 0x0000000000007941 */ /* 0x000fea0003800200 */
.L_x_240:
[----:B------:R-:W-:Y:S01]  /*c040*/  F2FP.BF16.F32.PACK_AB R0, RZ, R0 ;  /* 0x00000000ff00723e */ /* 0x000fe200000010ff */
[----:B------:R-:W-:Y:S06]  /*c050*/  BRA `(.L_x_221) ;  /* 0x0000000000a87947 */ /* 0x000fec0003800000 */
.L_x_233:
        /* <DEDUP_REMOVED lines=14> */
.L_x_247:
[----:B------:R-:W-:Y:S05]  /*c140*/  BSYNC.RECONVERGENT B0 ;  /* 0x0000000000007941 */ /* 0x000fea0003800200 */
.L_x_246:
[----:B------:R-:W-:Y:S01]  /*c150*/  F2FP.BF16.F32.PACK_AB R0, RZ, R0 ;  /* 0x00000000ff00723e */ /* 0x000fe200000010ff */
[----:B------:R-:W-:Y:S06]  /*c160*/  BRA `(.L_x_221) ;  /* 0x0000000000647947 */ /* 0x000fec0003800000 */
.L_x_220:
[----:B------:R-:W-:Y:S01]  /*c170*/  MOV R0, 0x0 ;  /* 0x0000000000007802 */ /* 0x000fe20000000f00 */
[----:B------:R-:W0:Y:S01]  /*c180*/  LDCU.64 UR4, c[0x4][0x158] ;  /* 0x01002b00ff0477ac */ /* 0x000e220008000a00 */
[----:B------:R-:W-:Y:S02]  /*c190*/  HFMA2 R8, -RZ, RZ, 0, 4.64916229248046875e-06 ;  /* 0x0000004eff087431 */ /* 0x000fe400000001ff */
[----:B------:R-:W-:Y:S01]  /*c1a0*/  IMAD.MOV.U32 R12, RZ, RZ, 0x1 ;  /* 0x00000001ff0c7424 */ /* 0x000fe200078e00ff */
[----:B------:R1:W2:Y:S01]  /*c1b0*/  LDC.64 R2, c[0x4][R0] ;  /* 0x0100000000027b82 */ /* 0x0002a20000000a00 */
[----:B------:R-:W3:Y:S01]  /*c1c0*/  LDCU.64 UR6, c[0x4][0x160] ;  /* 0x01002c00ff0677ac */ /* 0x000ee20008000a00 */
[----:B------:R-:W-:Y:S01]  /*c1d0*/  MOV R13, RZ ;  /* 0x000000ff000d7202 */ /* 0x000fe20000000f00 */
[----:B------:R-:W4:Y:S01]  /*c1e0*/  LDCU.64 UR8, c[0x4][0x68] ;  /* 0x01000d00ff0877ac */ /* 0x000f220008000a00 */
[----:B0-----:R-:W-:Y:S01]  /*c1f0*/  MOV R4, UR4 ;  /* 0x0000000400047c02 */ /* 0x001fe20008000f00 */
[----:B------:R-:W-:Y:S01]  /*c200*/  IMAD.U32 R5, RZ, RZ, UR5 ;  /* 0x00000005ff057e24 */ /* 0x000fe2000f8e00ff */
[----:B---3--:R-:W-:Y:S01]  /*c210*/  MOV R6, UR6 ;  /* 0x0000000600067c02 */ /* 0x008fe20008000f00 */
[----:B------:R-:W-:Y:S01]  /*c220*/  IMAD.U32 R7, RZ, RZ, UR7 ;  /* 0x00000007ff077e24 */ /* 0x000fe2000f8e00ff */
[----:B----4-:R-:W-:Y:S01]  /*c230*/  MOV R10, UR8 ;  /* 0x00000008000a7c02 */ /* 0x010fe20008000f00 */
[----:B-1----:R-:W-:-:S07]  /*c240*/  IMAD.U32 R11, RZ, RZ, UR9 ;  /* 0x00000009ff0b7e24 */ /* 0x002fce000f8e00ff */
[----:B------:R-:W-:-:S07]  /*c250*/  LEPC R20, `(.L_x_248) ;  /* 0x000000001014794e */ /* 0x000fce0000000000 */
[----:B--2---:R-:W-:Y:S05]  /*c260*/  CALL.ABS.NOINC R2 ;  /* 0x0000000002007343 */ /* 0x004fea0003c00000 */
.L_x_248:
[----:B------:R-:W-:Y:S01]  /*c270*/  PRMT R0, RZ, 0x7610, R0 ;  /* 0x00007610ff007816 */ /* 0x000fe20000000000 */
[----:B------:R-:W-:Y:S06]  /*c280*/  BRA `(.L_x_221) ;  /* 0x00000000001c7947 */ /* 0x000fec0003800000 */
.L_x_245:
[----:B------:R-:W2:Y:S02]  /*c290*/  LDG.E.64 R2, desc[UR36][R2.64] ;  /* 0x0000002402027981 */ /* 0x000ea4000c1e1b00 */
[----:B--2---:R-:W0:Y:S02]  /*c2a0*/  I2F.U64 R0, R2 ;  /* 0x0000000200007312 */ /* 0x004e240000301000 */
[----:B0-----:R-:W-:Y:S01]  /*c2b0*/  F2FP.BF16.F32.PACK_AB R0, RZ, R0 ;  /* 0x00000000ff00723e */ /* 0x001fe200000010ff */
[----:B------:R-:W-:Y:S06]  /*c2c0*/  BRA `(.L_x_221) ;  /* 0x00000000000c7947 */ /* 0x000fec0003800000 */
.L_x_244:
[----:B------:R-:W2:Y:S02]  /*c2d0*/  LDG.E R2, desc[UR36][R2.64] ;  /* 0x0000002402027981 */ /* 0x000ea4000c1e1900 */
[----:B--2---:R-:W-:-:S04]  /*c2e0*/  I2FP.F32.U32 R0, R2 ;  /* 0x0000000200007245 */ /* 0x004fc80000201000 */
[----:B------:R-:W-:-:S07]  /*c2f0*/  F2FP.BF16.F32.PACK_AB R0, RZ, R0 ;  /* 0x00000000ff00723e */ /* 0x000fce00000010ff */
.L_x_221:
[----:B-----5:R-:W-:Y:S01]  /*c300*/  IMAD.U32 R0, R0, 0x10000, RZ ;  /* 0x0001000000007824 */ /* 0x020fe200078e00ff */
[----:B------:R-:W-:Y:S01]  /*c310*/  UPRMT UR4, UR42, 0x9910, URZ ;  /* 0x000099102a047896 */ /* 0x000fe200080000ff */
[----:B------:R-:W-:Y:S02]  /*c320*/  IMAD.MOV.U32 R7, RZ, RZ, 0x3d39bf78 ;  /* 0x3d39bf78ff077424 */ /* 0x000fe400078e00ff */
[C---:B0-----:R-:W-:Y:S01]  /*c330*/  FFMA.FTZ R2, R0.reuse, R0, -1 ;  /* 0xbf80000000027423 */ /* 0x041fe20000010000 */
[----:B------:R-:W-:Y:S01]  /*c340*/  FADD.FTZ R0, R0, -1 ;  /* 0xbf80000000007421 */ /* 0x000fe20000010000 */
[----:B------:R-:W-:Y:S02]  /*c350*/  UISETP.GT.AND UP0, UPT, UR4, 0x9, UPT ;  /* 0x000000090400788c */ /* 0x000fe4000bf04270 */
[----:B------:R-:W0:Y:S01]  /*c360*/  MUFU.RSQ R3, R2 ;  /* 0x0000000200037308 */ /* 0x000e220000001400 */
[----:B------:R-:W-:Y:S02]  /*c370*/  FSETP.NEU.FTZ.AND P1, PT, R2, RZ, PT ;  /* 0x000000ff0200720b */ /* 0x000fe40003f3d000 */
        /* <DEDUP_REMOVED lines=14> */
[----:B------:R-:W-:Y:S02]  /*c460*/  IADD3 R3, PT, PT, -R0, 0x40800000, RZ ;  /* 0x4080000000037810 */ /* 0x000fe40007ffe1ff */
[-C--:B------:R-:W-:Y:S02]  /*c470*/  IADD3 R2, PT, PT, R5, -R0.reuse, RZ ;  /* 0x8000000005027210 */ /* 0x080fe40007ffe0ff */
[----:B------:R-:W-:Y:S01]  /*c480*/  I2FP.F32.S32 R0, R0 ;  /* 0x0000000000007245 */ /* 0x000fe20000201400 */
[----:B------:R-:W-:-:S04]  /*c490*/  FFMA.FTZ R3, R3, R4, -1 ;  /* 0xbf80000003037423 */ /* 0x000fc80000010004 */
[----:B------:R-:W-:Y:S01]  /*c4a0*/  FADD.FTZ R2, R2, R3 ;  /* 0x0000000302027221 */ /* 0x000fe20000010000 */
[----:B------:R-:W-:-:S03]  /*c4b0*/  FMUL.FTZ R0, R0, 1.1920928955078125e-07 ;  /* 0x3400000000007820 */ /* 0x000fc60000410000 */
        /* <DEDUP_REMOVED lines=15> */
[----:B------:R-:W-:-:S04]  /*c5b0*/  @P0 FADD.FTZ R0, R0, 0.69314718246459960938 ;  /* 0x3f31721800000421 */ /* 0x000fc80000010000 */
[----:B------:R0:W1:Y:S01]  /*c5c0*/  F2F.BF16.F32 R3, R0 ;  /* 0x0000000000037304 */ /* 0x0000620000202000 */
        /* <DEDUP_REMOVED lines=11> */
[----:B0-----:R-:W-:Y:S01]  /*c680*/  STG.E.U8 desc[UR36][R16.64], R3 ;  /* 0x0000000310007986 */ /* 0x001fe2000c101124 */
[----:B------:R-:W-:Y:S05]  /*c690*/  EXIT ;  /* 0x000000000000794d */ /* 0x000fea0003800000 */
.L_x_252:
[----:B-1----:R-:W-:-:S06]  /*c6a0*/  SHF.L.U32 R3, R3, 0x10, RZ ;  /* 0x0000001003037819 */ /* 0x002fcc00000006ff */
[----:B------:R-:W1:Y:S02]  /*c6b0*/  F2I.S64.TRUNC R2, R3 ;  /* 0x0000000300027311 */ /* 0x000e64000020d900 */
[----:B-1----:R-:W-:Y:S01]  /*c6c0*/  STG.E.U8 desc[UR36][R16.64], R2 ;  /* 0x0000000210007986 */ /* 0x002fe2000c101124 */
[----:B------:R-:W-:Y:S05]  /*c6d0*/  EXIT ;  /* 0x000000000000794d */ /* 0x000fea0003800000 */
.L_x_251:
        /* <DEDUP_REMOVED lines=8> */
[----:B-1----:R-:W-:Y:S01]  /*c760*/  STG.E.64 desc[UR36][R16.64], R2 ;  /* 0x0000000210007986 */ /* 0x002fe2000c101b24 */
[----:B------:R-:W-:Y:S05]  /*c770*/  EXIT ;  /* 0x000000000000794d */ /* 0x000fea0003800000 */
.L_x_255:
[----:B-1----:R-:W-:-:S06]  /*c780*/  SHF.L.U32 R3, R3, 0x10, RZ ;  /* 0x0000001003037819 */ /* 0x002fcc00000006ff */
[----:B------:R-:W1:Y:S02]  /*c790*/  F2I.FTZ.TRUNC.NTZ R3, R3 ;  /* 0x0000000300037305 */ /* 0x000e64000021f100 */
[----:B-1----:R-:W-:Y:S01]  /*c7a0*/  STG.E desc[UR36][R16.64], R3 ;  /* 0x0000000310007986 */ /* 0x002fe2000c101924 */
[----:B------:R-:W-:Y:S05]  /*c7b0*/  EXIT ;  /* 0x000000000000794d */ /* 0x000fea0003800000 */
.L_x_254:
[----:B-1----:R-:W-:-:S06]  /*c7c0*/  IMAD.U32 R3, R3, 0x10000, RZ ;  /* 0x0001000003037824 */ /* 0x002fcc00078e00ff */
[----:B------:R-:W1:Y:S02]  /*c7d0*/  F2I.FTZ.TRUNC.NTZ R3, R3 ;  /* 0x0000000300037305 */ /* 0x000e64000021f100 */
[----:B-1----:R-:W-:Y:S01]  /*c7e0*/  STG.E.U16 desc[UR36][R16.64], R3 ;  /* 0x0000000310007986 */ /* 0x002fe2000c101524 */
[----:B------:R-:W-:Y:S05]  /*c7f0*/  EXIT ;  /* 0x000000000000794d */ /* 0x000fea0003800000 */
.L_x_250:
[----:B------:R-:W-:-:S09]  /*c800*/  UISETP.GT.AND UP0, UPT, UR4, 0x6, UPT ;  /* 0x000000060400788c */ /* 0x000fd2000bf04270 */
[----:B------:R-:W-:Y:S05]  /*c810*/  BRA.U UP0, `(.L_x_256) ;  /* 0x00000001002c7547 */ /* 0x000fea000b800000 */
[----:B------:R-:W-:-:S09]  /*c820*/  UISETP.NE.AND UP0, UPT, UR4, 0x5, UPT ;  /* 0x000000050400788c */ /* 0x000fd2000bf05270 */
[----:B------:R-:W-:Y:S05]  /*c830*/  BRA.U !UP0, `(.L_x_257) ;  /* 0x0000000108147547 */ /* 0x000fea000b800000 */
[----:B------:R-:W-:-:S09]  /*c840*/  UISETP.NE.AND UP0, UPT, UR4, 0x6, UPT ;  /* 0x000000060400788c */ /* 0x000fd2000bf05270 */
[----:B------:R-:W-:Y:S05]  /*c850*/  BRA.U UP0, `(.L_x_253) ;  /* 0x0000000900307547 */ /* 0x000fea000b800000 */
[----:B-1----:R-:W-:-:S05]  /*c860*/  SHF.L.U32 R3, R3, 0x10, RZ ;  /* 0x0000001003037819 */ /* 0x002fca00000006ff */
[----:B------:R-:W-:Y:S01]  /*c870*/  STG.E desc[UR36][R16.64], R3 ;  /* 0x0000000310007986 */ /* 0x000fe2000c101924 */
[----:B------:R-:W-:Y:S05]  /*c880*/  EXIT ;  /* 0x000000000000794d */ /* 0x000fea0003800000 */
.L_x_257:
[----:B01----:R-:W-:-:S05]  /*c890*/  IMAD.U32 R0, R3, 0x10000, RZ ;  /* 0x0001000003007824 */ /* 0x003fca00078e00ff */
[----:B------:R-:W-:-:S05]  /*c8a0*/  F2FP.F16.F32.PACK_AB R0, RZ, R0 ;  /* 0x00000000ff00723e */ /* 0x000fca00000000ff */
[----:B------:R-:W-:Y:S01]  /*c8b0*/  STG.E.U16 desc[UR36][R16.64], R0 ;  /* 0x0000000010007986 */ /* 0x000fe2000c101524 */
[----:B------:R-:W-:Y:S05]  /*c8c0*/  EXIT ;  /* 0x000000000000794d */ /* 0x000fea0003800000 */
.L_x_256:
        /* <DEDUP_REMOVED lines=8> */
[----:B------:R-:W-:Y:S01]  /*c950*/  STG.E.64 desc[UR36][R16.64], R2 ;  /* 0x0000000210007986 */ /* 0x000fe2000c101b24 */
[----:B------:R-:W-:Y:S05]  /*c960*/  EXIT ;  /* 0x000000000000794d */ /* 0x000fea0003800000 */
.L_x_259:
[----:B-1----:R-:W-:-:S04]  /*c970*/  SHF.L.U32 R3, R3, 0x10, RZ ;  /* 0x0000001003037819 */ /* 0x002fc800000006ff */
[----:B------:R-:W-:-:S04]  /*c980*/  F2FP.F16.F32.PACK_AB R3, RZ, R3 ;  /* 0x00000003ff03723e */ /* 0x000fc800000000ff */
[----:B------:R-:W-:-:S05]  /*c990*/  PRMT R3, R3, 0x5410, RZ ;  /* 0x0000541003037816 */ /* 0x000fca00000000ff */
[----:B------:R-:W-:Y:S01]  /*c9a0*/  STG.E desc[UR36][R16.64], R3 ;  /* 0x0000000310007986 */ /* 0x000fe2000c101924 */
[----:B------:R-:W-:Y:S05]  /*c9b0*/  EXIT ;  /* 0x000000000000794d */ /* 0x000fea0003800000 */
.L_x_258:
[----:B-1----:R-:W-:-:S04]  /*c9c0*/  IMAD.U32 R2, R3, 0x10000, RZ ;  /* 0x0001000003027824 */ /* 0x002fc800078e00ff */
[----:B------:R-:W-:-:S06]  /*c9d0*/  FMUL.FTZ R2, R2, 1 ;  /* 0x3f80000002027820 */ /* 0x000fcc0000410000 */
[----:B------:R-:W1:Y:S02]  /*c9e0*/  F2F.F64.F32 R2, R2 ;  /* 0x0000000200027310 */ /* 0x000e640000201800 */
[----:B-1----:R-:W-:Y:S01]  /*c9f0*/  STG.E.64 desc[UR36][R16.64], R2 ;  /* 0x0000000210007986 */ /* 0x002fe2000c101b24 */
[----:B------:R-:W-:Y:S05]  /*ca00*/  EXIT ;  /* 0x000000000000794d */ /* 0x000fea0003800000 */
.L_x_249:
        /* <DEDUP_REMOVED lines=10> */
[----:B-1----:R-:W-:-:S06]  /*cab0*/  SHF.L.U32 R3, R3, 0x10, RZ ;  /* 0x0000001003037819 */ /* 0x002fcc00000006ff */
[----:B------:R-:W1:Y:S02]  /*cac0*/  F2I.FTZ.U32.TRUNC.NTZ R3, R3 ;  /* 0x0000000300037305 */ /* 0x000e64000021f000 */
[----:B-1----:R-:W-:Y:S01]  /*cad0*/  STG.E.U16 desc[UR36][R16.64], R3 ;  /* 0x0000000310007986 */ /* 0x002fe2000c101524 */
[----:B------:R-:W-:Y:S05]  /*cae0*/  EXIT ;  /* 0x000000000000794d */ /* 0x000fea0003800000 */
.L_x_263:
[----:B-1----:R-:W-:Y:S01]  /*caf0*/  IMAD.U32 R3, R3, 0x10000, RZ ;  /* 0x0001000003037824 */ /* 0x002fe200078e00ff */
[----:B------:R-:W-:Y:S01]  /*cb00*/  BSSY.RECONVERGENT B0, `(.L_x_264) ;  /* 0x0000013000007945 */ /* 0x000fe20003800200 */
[----:B------:R-:W-:-:S03]  /*cb10*/  HFMA2 R8, -RZ, RZ, 0, 7.62939453125e-06 ;  /* 0x00000080ff087431 */ /* 0x000fc600000001ff */
[----:B------:R-:W-:-:S04]  /*cb20*/  LOP3.LUT R2, R3, 0x7fffffff, RZ, 0xc0, !PT ;  /* 0x7fffffff03027812 */ /* 0x000fc800078ec0ff */
[----:B------:R-:W-:-:S13]  /*cb30*/  ISETP.GT.U32.AND P0, PT, R2, 0x437fffff, PT ;  /* 0x437fffff0200780c */ /* 0x000fda0003f04070 */
[----:B------:R-:W-:Y:S05]  /*cb40*/  @P0 BRA `(.L_x_265) ;  /* 0x0000000000380947 */ /* 0x000fea0003800000 */
[----:B------:R-:W-:-:S13]  /*cb50*/  ISETP.GE.U32.AND P0, PT, R2, 0x3c000000, PT ;  /* 0x3c0000000200780c */ /* 0x000fda0003f06070 */
[----:B0-----:R-:W-:-:S04]  /*cb60*/  @P0 SHF.R.U32.HI R0, RZ, 0x14, R3 ;  /* 0x00000014ff000819 */ /* 0x001fc80000011603 */
[----:B------:R-:W-:-:S04]  /*cb70*/  @P0 LOP3.LUT R0, R0, 0x1, RZ, 0xc0, !PT ;  /* 0x0000000100000812 */ /* 0x000fc800078ec0ff */
[----:B------:R-:W-:-:S04]  /*cb80*/  @P0 IADD3 R0, PT, PT, R3, 0x487ffff, R0 ;  /* 0x0487ffff03000810 */ /* 0x000fc80007ffe000 */
[----:B------:R-:W-:-:S04]  /*cb90*/  @P0 SHF.R.U32.HI R0, RZ, 0x14, R0 ;  /* 0x00000014ff000819 */ /* 0x000fc80000011600 */
[----:B------:R-:W-:Y:S01]  /*cba0*/  @P0 LOP3.LUT R0, R0, 0xff, RZ, 0xc0, !PT ;  /* 0x000000ff00000812 */ /* 0x000fe200078ec0ff */
[----:B------:R-:W-:Y:S06]  /*cbb0*/  @P0 BRA `(.L_x_266) ;  /* 0x0000000000100947 */ /* 0x000fec0003800000 */
[----:B------:R-:W-:Y:S01]  /*cbc0*/  FADD.FTZ R0, R2, 8192 ;  /* 0x4600000002007421 */ /* 0x000fe20000010000 */
[----:B------:R-:W-:-:S04]  /*cbd0*/  PRMT R8, RZ, 0x7610, R8 ;  /* 0x00007610ff087816 */ /* 0x000fc80000000008 */
[----:B------:R-:W-:-:S13]  /*cbe0*/  LOP3.LUT P0, R0, R0, 0xff, RZ, 0xc0, !PT ;  /* 0x000000ff00007812 */ /* 0x000fda000780c0ff */
[----:B------:R-:W-:Y:S05]  /*cbf0*/  @!P0 BRA `(.L_x_265) ;  /* 0x00000000000c8947 */ /* 0x000fea0003800000 */
.L_x_266:
[----:B------:R-:W-:-:S04]  /*cc00*/  SHF.R.U32.HI R3, RZ, 0x18, R3 ;  /* 0x00000018ff037819 */ /* 0x000fc80000011603 */
[----:B------:R-:W-:-:S04]  /*cc10*/  LOP3.LUT R0, R0, 0x80, R3, 0xf8, !PT ;  /* 0x0000008000007812 */ /* 0x000fc800078ef803 */
[----:B------:R-:W-:-:S07]  /*cc20*/  PRMT R8, R0, 0x7610, R8 ;  /* 0x0000761000087816 */ /* 0x000fce0000000008 */
.L_x_265:
[----:B------:R-:W-:Y:S05]  /*cc30*/  BSYNC.RECONVERGENT B0 ;  /* 0x0000000000007941 */ /* 0x000fea0003800200 */
.L_x_264:
[----:B------:R-:W-:Y:S01]  /*cc40*/  STG.E.U8 desc[UR36][R16.64], R8 ;  /* 0x0000000810007986 */ /* 0x000fe2000c101124 */
[----:B------:R-:W-:Y:S05]  /*cc50*/  EXIT ;  /* 0x000000000000794d */ /* 0x000fea0003800000 */
.L_x_262:
[----:B-1----:R-:W-:Y:S01]  /*cc60*/  IMAD.U32 R3, R3, 0x10000, RZ ;  /* 0x0001000003037824 */ /* 0x002fe200078e00ff */
[----:B------:R-:W-:Y:S01]  /*cc70*/  BSSY.RECONVERGENT B0, `(.L_x_267) ;  /* 0x0000013000007945 */ /* 0x000fe20003800200 */
[----:B------:R-:W-:-:S03]  /*cc80*/  MOV R8, 0x80 ;  /* 0x0000008000087802 */ /* 0x000fc60000000f00 */
        /* <DEDUP_REMOVED lines=14> */
.L_x_269:
[----:B------:R-:W-:-:S04]  /*cd70*/  SHF.R.U32.HI R3, RZ, 0x18, R3 ;  /* 0x00000018ff037819 */ /* 0x000fc80000011603 */
[----:B------:R-:W-:-:S04]  /*cd80*/  LOP3.LUT R0, R0, 0x80, R3, 0xf8, !PT ;  /* 0x0000008000007812 */ /* 0x000fc800078ef803 */
[----:B------:R-:W-:-:S07]  /*cd90*/  PRMT R8, R0, 0x7610, R8 ;  /* 0x0000761000087816 */ /* 0x000fce0000000008 */
.L_x_268:
[----:B------:R-:W-:Y:S05]  /*cda0*/  BSYNC.RECONVERGENT B0 ;  /* 0x0000000000007941 */ /* 0x000fea0003800200 */
.L_x_267:
[----:B------:R-:W-:Y:S01]  /*cdb0*/  STG.E.U8 desc[UR36][R16.64], R8 ;  /* 0x0000000810007986 */ /* 0x000fe2000c101124 */
[----:B------:R-:W-:Y:S05]  /*cdc0*/  EXIT ;  /* 0x000000000000794d */ /* 0x000fea0003800000 */
.L_x_261:
[----:B------:R-:W-:-:S09]  /*cdd0*/  UISETP.NE.AND UP0, UPT, UR4, 0x1c, UPT ;  /* 0x0000001c0400788c */ /* 0x000fd2000bf05270 */
[----:B------:R-:W-:Y:S05]  /*cde0*/  BRA.U !UP0, `(.L_x_270) ;  /* 0x0000000108607547 */ /* 0x000fea000b800000 */
[----:B------:R-:W-:-:S09]  /*cdf0*/  UISETP.NE.AND UP0, UPT, UR4, 0x1d, UPT ;  /* 0x0000001d0400788c */ /* 0x000fd2000bf05270 */
[----:B------:R-:W-:Y:S05]  /*ce00*/  BRA.U !UP0, `(.L_x_271) ;  /* 0x0000000108487547 */ /* 0x000fea000b800000 */
[----:B------:R-:W-:-:S09]  /*ce10*/  UISETP.NE.AND UP0, UPT, UR4, 0x2c, UPT ;  /* 0x0000002c0400788c */ /* 0x000fd2000bf05270 */
[----:B------:R-:W-:Y:S05]  /*ce20*/  BRA.U UP0, `(.L_x_253) ;  /* 0x0000000100bc7547 */ /* 0x000fea000b800000 */
[----:B-1----:R-:W-:-:S05]  /*ce30*/  IMAD.U32 R3, R3, 0x10000, RZ ;  /* 0x0001000003037824 */ /* 0x002fca00078e00ff */
[----:B------:R-:W-:-:S04]  /*ce40*/  SHF.R.U32.HI R4, RZ, 0x17, R3 ;  /* 0x00000017ff047819 */ /* 0x000fc80000011603 */
[----:B------:R-:W-:-:S04]  /*ce50*/  LOP3.LUT R2, R4, 0xff, RZ, 0xc0, !PT ;  /* 0x000000ff04027812 */ /* 0x000fc800078ec0ff */
[----:B------:R-:W-:-:S13]  /*ce60*/  ISETP.NE.AND P1, PT, R2, 0xff, PT ;  /* 0x000000ff0200780c */ /* 0x000fda0003f25270 */
[--C-:B0-----:R-:W-:Y:S02]  /*ce70*/  @P1 SHF.R.U32.HI R0, RZ, 0x16, R3.reuse ;  /* 0x00000016ff001819 */ /* 0x101fe40000011603 */
[----:B------:R-:W-:Y:S01]  /*ce80*/  @P1 LOP3.LUT P0, RZ, R2, 0x3fffff, R3, 0xf8, !PT ;  /* 0x003fffff02ff1812 */ /* 0x000fe2000780f803 */
[----:B------:R-:W-:Y:S01]  /*ce90*/  HFMA2 R3, -RZ, RZ, 0, 1.5199184417724609375e-05 ;  /* 0x000000ffff037431 */ /* 0x000fe200000001ff */
[----:B------:R-:W-:-:S04]  /*cea0*/  @P1 LOP3.LUT R0, R0, 0x1, RZ, 0xc0, !PT ;  /* 0x0000000100001812 */ /* 0x000fc800078ec0ff */
[----:B------:R-:W-:Y:S01]  /*ceb0*/  @P1 ISETP.EQ.U32.AND P2, PT, R0, 0x1, P0 ;  /* 0x000000010000180c */ /* 0x000fe20000742070 */
[----:B------:R-:W-:Y:S01]  /*cec0*/  @P1 VIADD R0, R4, 0x1 ;  /* 0x0000000104001836 */ /* 0x000fe20000000000 */
[----:B------:R-:W-:Y:S02]  /*ced0*/  PLOP3.LUT P0, PT, PT, PT, PT, 0x80, 0x8 ;  /* 0x000000000008781c */ /* 0x000fe40003f0f070 */
[----:B------:R-:W-:-:S13]  /*cee0*/  @P1 PLOP3.LUT P0, PT, P2, PT, PT, 0x80, 0x8 ;  /* 0x000000000008181c */ /* 0x000fda000170f070 */
[----:B------:R-:W-:-:S05]  /*cef0*/  @!P0 IADD3 R0, PT, PT, R4, RZ, RZ ;  /* 0x000000ff04008210 */ /* 0x000fca0007ffe0ff */
[----:B------:R-:W-:-:S05]  /*cf00*/  @P1 IMAD.MOV.U32 R3, RZ, RZ, R0 ;  /* 0x000000ffff031224 */ /* 0x000fca00078e0000 */
[----:B------:R-:W-:Y:S01]  /*cf10*/  STG.E.U8 desc[UR36][R16.64], R3 ;  /* 0x0000000310007986 */ /* 0x000fe2000c101124 */
[----:B------:R-:W-:Y:S05]  /*cf20*/  EXIT ;  /* 0x000000000000794d */ /* 0x000fea0003800000 */
.L_x_271:
[----:B-1----:R-:W-:-:S06]  /*cf30*/  SHF.L.U32 R3, R3, 0x10, RZ ;  /* 0x0000001003037819 */ /* 0x002fcc00000006ff */
[----:B------:R-:W1:Y:S02]  /*cf40*/  F2I.U64.TRUNC R2, R3 ;  /* 0x0000000300027311 */ /* 0x000e64000020d800 */
[----:B-1----:R-:W-:Y:S01]  /*cf50*/  STG.E.64 desc[UR36][R16.64], R2 ;  /* 0x0000000210007986 */ /* 0x002fe2000c101b24 */
[----:B------:R-:W-:Y:S05]  /*cf60*/  EXIT ;  /* 0x000000000000794d */ /* 0x000fea0003800000 */
.L_x_270:
[----:B-1----:R-:W-:-:S06]  /*cf70*/  IMAD.U32 R3, R3, 0x10000, RZ ;  /* 0x0001000003037824 */ /* 0x002fcc00078e00ff */
[----:B------:R-:W1:Y:S02]  /*cf80*/  F2I.FTZ.U32.TRUNC.NTZ R3, R3 ;  /* 0x0000000300037305 */ /* 0x000e64000021f000 */
[----:B-1----:R-:W-:Y:S01]  /*cf90*/  STG.E desc[UR36][R16.64], R3 ;  /* 0x0000000310007986 */ /* 0x002fe2000c101924 */
[----:B------:R-:W-:Y:S05]  /*cfa0*/  EXIT ;  /* 0x000000000000794d */ /* 0x000fea0003800000 */
.L_x_260:
[----:B------:R-:W-:-:S09]  /*cfb0*/  UISETP.GT.AND UP0, UPT, UR4, 0xe, UPT ;  /* 0x0000000e0400788c */ /* 0x000fd2000bf04270 */
[----:B------:R-:W-:Y:S05]  /*cfc0*/  BRA.U UP0, `(.L_x_272) ;  /* 0x00000001003c7547 */ /* 0x000fea000b800000 */
[----:B------:R-:W-:-:S09]  /*cfd0*/  UISETP.NE.AND UP0, UPT, UR4, 0xa, UPT ;  /* 0x0000000a0400788c */ /* 0x000fd2000bf05270 */
[----:B------:R-:W-:Y:S05]  /*cfe0*/  BRA.U !UP0, `(.L_x_273) ;  /* 0x00000001081c7547 */ /* 0x000fea000b800000 */
[----:B------:R-:W-:-:S09]  /*cff0*/  UISETP.NE.AND UP0, UPT, UR4, 0xb, UPT ;  /* 0x0000000b0400788c */ /* 0x000fd2000bf05270 */
[----:B------:R-:W-:Y:S05]  /*d000*/  BRA.U UP0, `(.L_x_253) ;  /* 0x0000000100447547 */ /* 0x000fea000b800000 */
[----:B-1----:R-:W-:-:S04]  /*d010*/  SHF.L.U32 R3, R3, 0x10, RZ ;  /* 0x0000001003037819 */ /* 0x002fc800000006ff */
[----:B------:R-:W-:-:S04]  /*d020*/  FSETP.NEU.FTZ.AND P0, PT, R3, RZ, PT ;  /* 0x000000ff0300720b */ /* 0x000fc80003f1d000 */
[----:B------:R-:W-:-:S05]  /*d030*/  SEL R3, RZ, 0x1, !P0 ;  /* 0x00000001ff037807 */ /* 0x000fca0004000000 */
[----:B------:R-:W-:Y:S01]  /*d040*/  STG.E.U8 desc[UR36][R16.64], R3 ;  /* 0x0000000310007986 */ /* 0x000fe2000c101124 */
[----:B------:R-:W-:Y:S05]  /*d050*/  EXIT ;  /* 0x000000000000794d */ /* 0x000fea0003800000 */
.L_x_273:
[----:B-1----:R-:W-:Y:S01]  /*d060*/  IMAD.U32 R3, R3, 0x10000, RZ ;  /* 0x0001000003037824 */ /* 0x002fe200078e00ff */
[----:B------:R-:W-:-:S03]  /*d070*/  CS2R R6, SRZ ;  /* 0x0000000000067805 */ /* 0x000fc6000001ff00 */
[----:B------:R-:W-:-:S04]  /*d080*/  FMUL.FTZ R3, R3, 1 ;  /* 0x3f80000003037820 */ /* 0x000fc80000410000 */
[----:B------:R-:W1:Y:S02]  /*d090*/  F2F.F64.F32 R4, R3 ;  /* 0x0000000300047310 */ /* 0x000e640000201800 */
[----:B-1----:R-:W-:Y:S01]  /*d0a0*/  STG.E.128 desc[UR36][R16.64], R4 ;  /* 0x0000000410007986 */ /* 0x002fe2000c101d24 */
[----:B------:R-:W-:Y:S05]  /*d0b0*/  EXIT ;  /* 0x000000000000794d */ /* 0x000fea0003800000 */
.L_x_272:
[----:B------:R-:W-:-:S09]  /*d0c0*/  UISETP.NE.AND UP0, UPT, UR4, 0xf, UPT ;  /* 0x0000000f0400788c */ /* 0x000fd2000bf05270 */
[----:B------:R-:W-:Y:S05]  /*d0d0*/  BRA.U !UP0, `(.L_x_274) ;  /* 0x0000000108e87547 */ /* 0x000fea000b800000 */
[----:B------:R-:W-:-:S09]  /*d0e0*/  UISETP.NE.AND UP0, UPT, UR4, 0x17, UPT ;  /* 0x000000170400788c */ /* 0x000fd2000bf05270 */
[----:B------:R-:W-:Y:S05]  /*d0f0*/  BRA.U !UP0, `(.L_x_275) ;  /* 0x0000000108907547 */ /* 0x000fea000b800000 */
[----:B------:R-:W-:-:S09]  /*d100*/  UISETP.NE.AND UP0, UPT, UR4, 0x18, UPT ;  /* 0x000000180400788c */ /* 0x000fd2000bf05270 */
[----:B------:R-:W-:Y:S05]  /*d110*/  BRA.U !UP0, `(.L_x_276) ;  /* 0x0000000108447547 */ /* 0x000fea000b800000 */
.L_x_253:
[----:B0-----:R-:W-:Y:S01]  /*d120*/  MOV R0, 0x0 ;  /* 0x0000000000007802 */ /* 0x001fe20000000f00 */
[----:B------:R-:W0:Y:S01]  /*d130*/  LDCU.64 UR4, c[0x4][0x158] ;  /* 0x01002b00ff0477ac */ /* 0x000e220008000a00 */
[----:B------:R-:W-:Y:S02]  /*d140*/  HFMA2 R8, -RZ, RZ, 0, 6.020069122314453125e-06 ;  /* 0x00000065ff087431 */ /* 0x000fe400000001ff */
[----:B------:R-:W-:Y:S01]  /*d150*/  IMAD.MOV.U32 R12, RZ, RZ, 0x1 ;  /* 0x00000001ff0c7424 */ /* 0x000fe200078e00ff */
[----:B-1----:R1:W2:Y:S01]  /*d160*/  LDC.64 R2, c[0x4][R0] ;  /* 0x0100000000027b82 */ /* 0x0022a20000000a00 */
        /* <DEDUP_REMOVED lines=11> */
.L_x_277:
[----:B------:R-:W-:Y:S05]  /*d220*/  EXIT ;  /* 0x000000000000794d */ /* 0x000fea0003800000 */
.L_x_276:
[----:B-1----:R-:W-:Y:S01]  /*d230*/  IMAD.U32 R5, R3, 0x10000, RZ ;  /* 0x0001000003057824 */ /* 0x002fe200078e00ff */
[----:B------:R-:W-:Y:S01]  /*d240*/  BSSY.RECONVERGENT B0, `(.L_x_278) ;  /* 0x000000c000007945 */ /* 0x000fe20003800200 */
[----:B0-----:R-:W-:-:S03]  /*d250*/  HFMA2 R0, -RZ, RZ, 0, 7.569789886474609375e-06 ;  /* 0x0000007fff007431 */ /* 0x001fc600000001ff */
        /* <DEDUP_REMOVED lines=10> */
.L_x_279:
[----:B------:R-:W-:Y:S05]  /*d300*/  BSYNC.RECONVERGENT B0 ;  /* 0x0000000000007941 */ /* 0x000fea0003800200 */
.L_x_278:
[----:B------:R-:W-:-:S05]  /*d310*/  LOP3.LUT R3, R0, 0x80, R3, 0xf8, !PT ;  /* 0x0000008000037812 */ /* 0x000fca00078ef803 */
[----:B------:R-:W-:Y:S01]  /*d320*/  STG.E.U8 desc[UR36][R16.64], R3 ;  /* 0x0000000310007986 */ /* 0x000fe2000c101124 */
[----:B------:R-:W-:Y:S05]  /*d330*/  EXIT ;  /* 0x000000000000794d */ /* 0x000fea0003800000 */
.L_x_275:
        /* <DEDUP_REMOVED lines=12> */
.L_x_281:
[----:B------:R-:W-:Y:S02]  /*d400*/  ISETP.GT.U32.AND P0, PT, R2, 0x7f800000, PT ;  /* 0x7f8000000200780c */ /* 0x000fe40003f04070 */
[----:B0-----:R-:W-:-:S04]  /*d410*/  MOV R0, 0x7f ;  /* 0x0000007f00007802 */ /* 0x001fc80000000f00 */
[----:B------:R-:W-:-:S07]  /*d420*/  SEL R0, R0, 0x7c, P0 ;  /* 0x0000007c00007807 */ /* 0x000fce0000000000 */
.L_x_282:
[----:B------:R-:W-:Y:S05]  /*d430*/  BSYNC.RECONVERGENT B0 ;  /* 0x0000000000007941 */ /* 0x000fea0003800200 */
.L_x_280:
[----:B------:R-:W-:-:S04]  /*d440*/  SHF.R.U32.HI R3, RZ, 0x18, R3 ;  /* 0x00000018ff037819 */ /* 0x000fc80000011603 */
[----:B------:R-:W-:-:S05]  /*d450*/  LOP3.LUT R3, R0, 0x80, R3, 0xf8, !PT ;  /* 0x0000008000037812 */ /* 0x000fca00078ef803 */
[----:B------:R-:W-:Y:S01]  /*d460*/  STG.E.U8 desc[UR36][R16.64], R3 ;  /* 0x0000000310007986 */ /* 0x000fe2000c101124 */
[----:B------:R-:W-:Y:S05]  /*d470*/  EXIT ;  /* 0x000000000000794d */ /* 0x000fea0003800000 */
.L_x_274:
[----:B-1----:R-:W-:Y:S01]  /*d480*/  STG.E.U16 desc[UR36][R16.64], R3 ;  /* 0x0000000310007986 */ /* 0x002fe2000c101524 */
[----:B------:R-:W-:Y:S05]  /*d490*/  EXIT ;  /* 0x000000000000794d */ /* 0x000fea0003800000 */
.L_x_283:
[----:B------:R-:W-:-:S00]  /*d4a0*/  BRA `(.L_x_283) ;  /* 0xfffffffc00fc7947 */ /* 0x000fc0000383ffff */
[----:B------:R-:W-:-:S00]  /*d4b0*/  NOP ;  /* 0x0000000000007918 */ /* 0x000fc00000000000 */
        /* <DEDUP_REMOVED lines=12> */
.L_x_14274:


//--------------------- .text._ZN2at6native27unrolled_elementwise_kernelIZZZNS0_17acosh_kernel_cudaERNS_18TensorIteratorBaseEENKUlvE0_clEvENKUlvE2_clEvEUlN3c108BFloat16EE_St5arrayIPcLm2EELi4E23TrivialOffsetCalculatorILi1EjESD_NS0_6memory12LoadWithCastILi1EEENSE_13StoreWithCastILi1EEEEEviT_T0_T2_T3_T4_T5_ --------------------------
	.section	.text._ZN2at6native27unrolled_elementwise_kernelIZZZNS0_17acosh_kernel_cudaERNS_18TensorIteratorBaseEENKUlvE0_clEvENKUlvE2_clEvEUlN3c108BFloat16EE_St5arrayIPcLm2EELi4E23TrivialOffsetCalculatorILi1EjESD_NS0_6memory12LoadWithCastILi1EEENSE_13StoreWithCastILi1EEEEEviT_T0_T2_T3_T4_T5_,"ax",@progbits
	.align	128
        .global         _ZN2at6native27unrolled_elementwise_kernelIZZZNS0_17acosh_kernel_cudaERNS_18TensorIteratorBaseEENKUlvE0_clEvENKUlvE2_clEvEUlN3c108BFloat16EE_St5arrayIPcLm2EELi4E23TrivialOffsetCalculatorILi1EjESD_NS0_6memory12LoadWithCastILi1EEENSE_13StoreWithCastILi1EEEEEviT_T0_T2_T3_T4_T5_
        .type           _ZN2at6native27unrolled_elementwise_kernelIZZZNS0_17acosh_kernel_cudaERNS_18TensorIteratorBaseEENKUlvE0_clEvENKUlvE2_clEvEUlN3c108BFloat16EE_St5arrayIPcLm2EELi4E23TrivialOffsetCalculatorILi1EjESD_NS0_6memory12LoadWithCastILi1EEENSE_13StoreWithCastILi1EEEEEviT_T0_T2_T3_T4_T5_,@function
        .size           _ZN2at6native27unrolled_elementwise_kernelIZZZNS0_17acosh_kernel_cudaERNS_18TensorIteratorBaseEENKUlvE0_clEvENKUlvE2_clEvEUlN3c108BFloat16EE_St5arrayIPcLm2EELi4E23TrivialOffsetCalculatorILi1EjESD_NS0_6memory12LoadWithCastILi1EEENSE_13StoreWithCastILi1EEEEEviT_T0_T2_T3_T4_T5_,(.L_x_14275 - _ZN2at6native27unrolled_elementwise_kernelIZZZNS0_17acosh_kernel_cudaERNS_18TensorIteratorBaseEENKUlvE0_clEvENKUlvE2_clEvEUlN3c108BFloat16EE_St5arrayIPcLm2EELi4E23TrivialOffsetCalculatorILi1EjESD_NS0_6memory12LoadWithCastILi1EEENSE_13StoreWithCastILi1EEEEEviT_T0_T2_T3_T4_T5_)
        .other          _ZN2at6native27unrolled_elementwise_kernelIZZZNS0_17acosh_kernel_cudaERNS_18TensorIteratorBaseEENKUlvE0_clEvENKUlvE2_clEvEUlN3c108BFloat16EE_St5arrayIPcLm2EELi4E23TrivialOffsetCalculatorILi1EjESD_NS0_6memory12LoadWithCastILi1EEENSE_13StoreWithCastILi1EEEEEviT_T0_T2_T3_T4_T5_,@"STO_CUDA_ENTRY STV_DEFAULT"
_ZN2at6native27unrolled_elementwise_kernelIZZZNS0_17acosh_kernel_cudaERNS_18TensorIteratorBaseEENKUlvE0_clEvENKUlvE2_clEvEUlN3c108BFloat16EE_St5arrayIPcLm2EELi4E23TrivialOffsetCalculatorILi1EjESD_NS0_6memory12LoadWithCastILi1EEENSE_13StoreWithCastILi1EEEEEviT_T0_T2_T3_T4_T5_:
.text._ZN2at6native27unrolled_elementwise_kernelIZZZNS0_17acosh_kernel_cudaERNS_18TensorIteratorBaseEENKUlvE0_clEvENKUlvE2_clEvEUlN3c108BFloat16EE_St5arrayIPcLm2EELi4E23TrivialOffsetCalculatorILi1EjESD_NS0_6memory12LoadWithCastILi1EEENSE_13StoreWithCastILi1EEEEEviT_T0_T2_T3_T4_T5_:
[----:B------:R-:W0:Y:S01]  /*0000*/  LDC R1, c[0x0][0x37c] ;  /* 0x0000df00ff017b82 */ /* 0x000e220000000800 */
[----:B------:R-:W1:Y:S07]  /*0010*/  S2R R2, SR_CTAID.X ;  /* 0x0000000000027919 */ /* 0x000e6e0000002500 */
[----:B------:R-:W1:Y:S01]  /*0020*/  LDC R3, c[0x0][0x380] ;  /* 0x0000e000ff037b82 */ /* 0x000e620000000800 */
[----:B------:R-:W2:Y:S01]  /*0030*/  LDCU.64 UR36, c[0x0][0x358] ;  /* 0x00006b00ff2477ac */ /* 0x000ea20008000a00 */
[----:B------:R-:W-:Y:S01]  /*0040*/  BSSY.RECONVERGENT B6, `(.L_x_284) ;  /* 0x000011d000067945 */ /* 0x000fe20003800200 */
[----:B------:R-:W3:Y:S01]  /*0050*/  S2R R17, SR_TID.X ;  /* 0x0000000000117919 */ /* 0x000ee20000002100 */
[----:B------:R-:W-:Y:S01]  /*0060*/  PRMT R19, RZ, 0x7610, R19 ;  /* 0x00007610ff137816 */ /* 0x000fe20000000013 */
[----:B------:R-:W4:Y:S01]  /*0070*/  LDCU.U8 UR38, c[0x0][0x39c] ;  /* 0x00007380ff2677ac */ /* 0x000f220008000000 */
[----:B-1----:R-:W-:-:S02]  /*0080*/  IMAD R16, R2, -0x200, R3 ;  /* 0xfffffe0002107824 */ /* 0x002fc400078e0203 */
[----:B---3--:R-:W-:-:S03]  /*0090*/  IMAD.MOV.U32 R25, RZ, RZ, R17 ;  /* 0x000000ffff197224 */ /* 0x008fc600078e0011 */
[----:B------:R-:W-:-:S13]  /*00a0*/  ISETP.GE.AND P0, PT, R17, R16, PT ;  /* 0x000000101100720c */ /* 0x000fda0003f06270 */
[----:B0-2-4-:R-:W-:Y:S05]  /*00b0*/  @P0 BRA `(.L_x_285) ;  /* 0x0000001000540947 */ /* 0x015fea0003800000 */
[----:B------:R-:W0:Y:S01]  /*00c0*/  LDC.64 R4, c[0x0][0x390] ;  /* 0x0000e400ff047b82 */ /* 0x000e220000000a00 */
[----:B------:R-:W1:Y:S01]  /*00d0*/  LDCU UR5, c[0x0][0x3a0] ;  /* 0x00007400ff0577ac */ /* 0x000e620008000800 */
[----:B------:R-:W-:Y:S01]  /*00e0*/  IMAD R0, R2, 0x200, R25 ;  /* 0x0000020002007824 */ /* 0x000fe200078e0219 */
[----:B------:R-:W-:-:S04]  /*00f0*/  UPRMT UR4, UR38, 0x9910, URZ ;  /* 0x0000991026047896 */ /* 0x000fc800080000ff */
[----:B------:R-:W-:Y:S01]  /*0100*/  UISETP.GT.AND UP0, UPT, UR4, 0x9, UPT ;  /* 0x000000090400788c */ /* 0x000fe2000bf04270 */
[----:B-1----:R-:W-:-:S05]  /*0110*/  IMAD R3, R0, UR5, RZ ;  /* 0x0000000500037c24 */ /* 0x002fca000f8e02ff */
[----:B0-----:R-:W-:-:S05]  /*0120*/  IADD3 R4, P0, PT, R3, R4, RZ ;  /* 0x0000000403047210 */ /* 0x001fca0007f1e0ff */
[----:B------:R-:W-:Y:S01]  /*0130*/  IMAD.X R5, RZ, RZ, R5, P0 ;  /* 0x000000ffff057224 */ /* 0x000fe200000e0605 */
        /* <DEDUP_REMOVED lines=11> */
[----:B0-----:R-:W-:-:S04]  /*01f0*/  F2FP.BF16.F32.PACK_AB R0, RZ, R0 ;  /* 0x00000000ff00723e */ /* 0x001fc800000010ff */
[----:B------:R-:W-:Y:S01]  /*0200*/  PRMT R19, R0, 0x7610, R19 ;  /* 0x0000761000137816 */ /* 0x000fe20000000013 */
[----:B------:R-:W-:Y:S06]  /*0210*/  BRA `(.L_x_291) ;  /* 0x0000000c00f87947 */ /* 0x000fec0003800000 */
.L_x_289:
[----:B------:R-:W2:Y:S02]  /*0220*/  LDG.E.U8 R4, desc[UR36][R4.64] ;  /* 0x0000002404047981 */ /* 0x000ea4000c1e1100 */
[----:B--2---:R-:W-:-:S04]  /*0230*/  I2FP.F32.U32 R0, R4 ;  /* 0x0000000400007245 */ /* 0x004fc80000201000 */
[----:B------:R-:W-:-:S04]  /*0240*/  F2FP.BF16.F32.PACK_AB R0, RZ, R0 ;  /* 0x00000000ff00723e */ /* 0x000fc800000010ff */
[----:B------:R-:W-:Y:S01]  /*0250*/  PRMT R19, R0, 0x7610, R19 ;  /* 0x0000761000137816 */ /* 0x000fe20000000013 */
[----:B------:R-:W-:Y:S06]  /*0260*/  BRA `(.L_x_291) ;  /* 0x0000000c00e47947 */ /* 0x000fec0003800000 */
.L_x_288:
        /* <DEDUP_REMOVED lines=8> */
[----:B0-----:R-:W-:-:S04]  /*02f0*/  F2FP.BF16.F32.PACK_AB R0, RZ, R0 ;  /* 0x00000000ff00723e */ /* 0x001fc800000010ff */
[----:B------:R-:W-:Y:S01]  /*0300*/  PRMT R19, R0, 0x7610, R19 ;  /* 0x0000761000137816 */ /* 0x000fe20000000013 */
[----:B------:R-:W-:Y:S06]  /*0310*/  BRA `(.L_x_291) ;  /* 0x0000000c00b87947 */ /* 0x000fec0003800000 */
.L_x_293:
[----:B------:R-:W2:Y:S02]  /*0320*/  LDG.E R4, desc[UR36][R4.64] ;  /* 0x0000002404047981 */ /* 0x000ea4000c1e1900 */
[----:B--2---:R-:W-:-:S04]  /*0330*/  I2FP.F32.S32 R0, R4 ;  /* 0x0000000400007245 */ /* 0x004fc80000201400 */
[----:B------:R-:W-:-:S04]  /*0340*/  F2FP.BF16.F32.PACK_AB R0, RZ, R0 ;  /* 0x00000000ff00723e */ /* 0x000fc800000010ff */
[----:B------:R-:W-:Y:S01]  /*0350*/  PRMT R19, R0, 0x7610, R19 ;  /* 0x0000761000137816 */ /* 0x000fe20000000013 */
[----:B------:R-:W-:Y:S06]  /*0360*/  BRA `(.L_x_291) ;  /* 0x0000000c00a47947 */ /* 0x000fec0003800000 */
.L_x_292:
[----:B------:R-:W2:Y:S02]  /*0370*/  LDG.E.U16 R4, desc[UR36][R4.64] ;  /* 0x0000002404047981 */ /* 0x000ea4000c1e1500 */
[----:B--2---:R-:W0:Y:S02]  /*0380*/  I2F.S16 R0, R4 ;  /* 0x0000000400007306 */ /* 0x004e240000101400 */
[----:B0-----:R-:W-:-:S04]  /*0390*/  F2FP.BF16.F32.PACK_AB R0, RZ, R0 ;  /* 0x00000000ff00723e */ /* 0x001fc800000010ff */
[----:B------:R-:W-:Y:S01]  /*03a0*/  PRMT R19, R0, 0x7610, R19 ;  /* 0x0000761000137816 */ /* 0x000fe20000000013 */
[----:B------:R-:W-:Y:S06]  /*03b0*/  BRA `(.L_x_291) ;  /* 0x0000000c00907947 */ /* 0x000fec0003800000 */
.L_x_287:
        /* <DEDUP_REMOVED lines=9> */
.L_x_295:
[----:B------:R-:W2:Y:S02]  /*0450*/  LDG.E.U16 R0, desc[UR36][R4.64] ;  /* 0x0000002404007981 */ /* 0x000ea4000c1e1500 */
[----:B--2---:R-:W-:-:S05]  /*0460*/  HADD2.F32 R0, -RZ, R0.H0_H0 ;  /* 0x20000000ff007230 */ /* 0x004fca0000004100 */
[----:B------:R-:W-:-:S04]  /*0470*/  F2FP.BF16.F32.PACK_AB R0, RZ, R0 ;  /* 0x00000000ff00723e */ /* 0x000fc800000010ff */
[----:B------:R-:W-:Y:S01]  /*0480*/  PRMT R19, R0, 0x7610, R19 ;  /* 0x0000761000137816 */ /* 0x000fe20000000013 */
[----:B------:R-:W-:Y:S06]  /*0490*/  BRA `(.L_x_291) ;  /* 0x0000000c00587947 */ /* 0x000fec0003800000 */
.L_x_294:
        /* <DEDUP_REMOVED lines=9> */
.L_x_297:
[----:B------:R-:W2:Y:S02]  /*0530*/  LDG.E.U16 R4, desc[UR36][R4.64] ;  /* 0x0000002404047981 */ /* 0x000ea4000c1e1500 */
[----:B--2---:R-:W-:-:S05]  /*0540*/  HADD2.F32 R0, -RZ, R4.H0_H0 ;  /* 0x20000004ff007230 */ /* 0x004fca0000004100 */
[----:B------:R-:W-:-:S04]  /*0550*/  F2FP.BF16.F32.PACK_AB R0, RZ, R0 ;  /* 0x00000000ff00723e */ /* 0x000fc800000010ff */
[----:B------:R-:W-:Y:S01]  /*0560*/  PRMT R19, R0, 0x7610, R19 ;  /* 0x0000761000137816 */ /* 0x000fe20000000013 */
[----:B------:R-:W-:Y:S06]  /*0570*/  BRA `(.L_x_291) ;  /* 0x0000000c00207947 */ /* 0x000fec0003800000 */
.L_x_296:
        /* <DEDUP_REMOVED lines=10> */
[----:B------:R-:W-:-:S04]  /*0620*/  F2FP.BF16.F32.PACK_AB R0, RZ, R0 ;  /* 0x00000000ff00723e */ /* 0x000fc800000010ff */
[----:B------:R-:W-:Y:S01]  /*0630*/  PRMT R19, R0, 0x7610, R19 ;  /* 0x0000761000137816 */ /* 0x000fe20000000013 */
[----:B------:R-:W-:Y:S06]  /*0640*/  BRA `(.L_x_291) ;  /* 0x0000000800ec7947 */ /* 0x000fec0003800000 */
.L_x_286:
        /* <DEDUP_REMOVED lines=11> */
[----:B------:R-:W-:-:S04]  /*0700*/  F2FP.BF16.F32.PACK_AB R0, RZ, R0 ;  /* 0x00000000ff00723e */ /* 0x000fc800000010ff */
[----:B------:R-:W-:Y:S01]  /*0710*/  PRMT R19, R0, 0x7610, R19 ;  /* 0x0000761000137816 */ /* 0x000fe20000000013 */
[----:B------:R-:W-:Y:S06]  /*0720*/  BRA `(.L_x_291) ;  /* 0x0000000800b47947 */ /* 0x000fec0003800000 */
.L_x_300:
        /* <DEDUP_REMOVED lines=13> */
.L_x_299:
        /* <DEDUP_REMOVED lines=12> */
[----:B0-----:R-:W-:-:S05]  /*08c0*/  IMAD.MOV R6, RZ, RZ, -R6 ;  /* 0x000000ffff067224 */ /* 0x001fca00078e0a06 */
[----:B------:R-:W-:-:S05]  /*08d0*/  VIADDMNMX.U32 R6, R6, R7, 0x4, !PT ;  /* 0x0000000406067446 */ /* 0x000fca0007800007 */
[----:B------:R-:W-:-:S04]  /*08e0*/  VIADD R6, R6, 0xfffffffc ;  /* 0xfffffffc06067836 */ /* 0x000fc80000000000 */
[----:B------:R-:W-:Y:S01]  /*08f0*/  IMAD.SHL.U32 R8, R6, 0x800000, RZ ;  /* 0x0080000006087824 */ /* 0x000fe200078e00ff */
[C---:B------:R-:W-:Y:S01]  /*0900*/  SHF.L.U32 R7, R3.reuse, R6, RZ ;  /* 0x0000000603077219 */ /* 0x040fe200000006ff */
[----:B------:R-:W-:-:S03]  /*0910*/  VIADD R6, R3, 0x1000000 ;  /* 0x0100000003067836 */ /* 0x000fc60000000000 */
        /* <DEDUP_REMOVED lines=9> */
.L_x_302:
[----:B------:R-:W2:Y:S02]  /*09b0*/  LDG.E.U8 R4, desc[UR36][R4.64] ;  /* 0x0000002404047981 */ /* 0x000ea4000c1e1100 */
[C---:B--2---:R-:W-:Y:S02]  /*09c0*/  IMAD.SHL.U32 R3, R4.reuse, 0x2000000, RZ ;  /* 0x0200000004037824 */ /* 0x044fe400078e00ff */
[----:B------:R-:W-:-:S03]  /*09d0*/  IMAD.SHL.U32 R6, R4, 0x100, RZ ;  /* 0x0000010004067824 */ /* 0x000fc600078e00ff */
[----:B------:R-:W-:-:S13]  /*09e0*/  ISETP.GT.U32.AND P0, PT, R3, 0x7ffffff, PT ;  /* 0x07ffffff0300780c */ /* 0x000fda0003f04070 */
[----:B------:R-:W-:Y:S02]  /*09f0*/  @!P0 LOP3.LUT R0, R6, 0x7f00, RZ, 0xc0, !PT ;  /* 0x00007f0006008812 */ /* 0x000fe400078ec0ff */
[----:B------:R-:W-:Y:S02]  /*0a00*/  @P0 LEA.HI R3, R3, 0x70000000, RZ, 0x1c ;  /* 0x7000000003030811 */ /* 0x000fe400078fe0ff */
[----:B------:R-:W-:Y:S02]  /*0a10*/  @!P0 LOP3.LUT R0, R0, 0x3f000000, RZ, 0xfc, !PT ;  /* 0x3f00000000008812 */ /* 0x000fe400078efcff */
[----:B------:R-:W-:-:S03]  /*0a20*/  PRMT R6, R6, 0x9910, RZ ;  /* 0x0000991006067816 */ /* 0x000fc600000000ff */
[----:B------:R-:W-:Y:S01]  /*0a30*/  @!P0 FADD.FTZ R0, R0, -0.5 ;  /* 0xbf00000000008421 */ /* 0x000fe20000010000 */
[----:B------:R-:W-:Y:S01]  /*0a40*/  @P0 FMUL.FTZ R0, R3, 1.9259299443872358531e-34 ;  /* 0x0780000003000820 */ /* 0x000fe20000410000 */
[----:B------:R-:W-:-:S05]  /*0a50*/  IMAD.MOV.U32 R3, RZ, RZ, R6 ;  /* 0x000000ffff037224 */ /* 0x000fca00078e0006 */
[----:B------:R-:W-:-:S04]  /*0a60*/  LOP3.LUT R0, R0, 0x80000000, R3, 0xf8, !PT ;  /* 0x8000000000007812 */ /* 0x000fc800078ef803 */
[----:B------:R-:W-:-:S04]  /*0a70*/  F2FP.BF16.F32.PACK_AB R0, RZ, R0 ;  /* 0x00000000ff00723e */ /* 0x000fc800000010ff */
[----:B------:R-:W-:Y:S01]  /*0a80*/  PRMT R19, R0, 0x7610, R19 ;  /* 0x0000761000137816 */ /* 0x000fe20000000013 */
[----:B------:R-:W-:Y:S06]  /*0a90*/  BRA `(.L_x_291) ;  /* 0x0000000400d87947 */ /* 0x000fec0003800000 */
.L_x_301:
[----:B------:R0:W5:Y:S01]  /*0aa0*/  LDG.E.U16 R19, desc[UR36][R4.64] ;  /* 0x0000002404137981 */ /* 0x000162000c1e1500 */
[----:B------:R-:W-:Y:S05]  /*0ab0*/  BRA `(.L_x_291) ;  /* 0x0000000400d07947 */ /* 0x000fea0003800000 */
.L_x_298:
        /* <DEDUP_REMOVED lines=10> */
[----:B------:R-:W-:-:S04]  /*0b60*/  F2FP.BF16.F32.PACK_AB R0, RZ, R0 ;  /* 0x00000000ff00723e */ /* 0x000fc800000010ff */
[----:B------:R-:W-:Y:S01]  /*0b70*/  PRMT R19, R0, 0x7610, R19 ;  /* 0x0000761000137816 */ /* 0x000fe20000000013 */
[----:B------:R-:W-:Y:S06]  /*0b80*/  BRA `(.L_x_291) ;  /* 0x00000004009c7947 */ /* 0x000fec0003800000 */
.L_x_305:
        /* <DEDUP_REMOVED lines=21> */
.L_x_309:
[----:B------:R-:W-:Y:S05]  /*0ce0*/  BSYNC.RECONVERGENT B1 ;  /* 0x0000000000017941 */ /* 0x000fea0003800200 */
.L_x_308:
[----:B------:R-:W-:Y:S01]  /*0cf0*/  IMAD.SHL.U32 R0, R0, 0x100000, RZ ;  /* 0x0010000000007824 */ /* 0x000fe200078e00ff */
[----:B------:R-:W-:-:S04]  /*0d00*/  LEA R3, R3, 0x3b800000, 0x17 ;  /* 0x3b80000003037811 */ /* 0x000fc800078eb8ff */
[----:B------:R-:W-:-:S07]  /*0d10*/  LOP3.LUT R0, R3, R0, R7, 0xfe, !PT ;  /* 0x0000000003007212 */ /* 0x000fce00078efe07 */
.L_x_307:
[----:B------:R-:W-:Y:S05]  /*0d20*/  BSYNC.RECONVERGENT B0 ;  /* 0x0000000000007941 */ /* 0x000fea0003800200 */
.L_x_306:
[----:B------:R-:W-:-:S04]  /*0d30*/  F2FP.BF16.F32.PACK_AB R0, RZ, R0 ;  /* 0x00000000ff00723e */ /* 0x000fc800000010ff */
[----:B------:R-:W-:Y:S01]  /*0d40*/  PRMT R19, R0, 0x7610, R19 ;  /* 0x0000761000137816 */ /* 0x000fe20000000013 */
[----:B------:R-:W-:Y:S06]  /*0d50*/  BRA `(.L_x_291) ;  /* 0x0000000400287947 */ /* 0x000fec0003800000 */
.L_x_304:
        /* <DEDUP_REMOVED lines=21> */
.L_x_313:
[----:B------:R-:W-:Y:S05]  /*0eb0*/  BSYNC.RECONVERGENT B1 ;  /* 0x0000000000017941 */ /* 0x000fea0003800200 */
.L_x_312:
[----:B------:R-:W-:Y:S01]  /*0ec0*/  IMAD.SHL.U32 R0, R0, 0x200000, RZ ;  /* 0x0020000000007824 */ /* 0x000fe200078e00ff */
[----:B------:R-:W-:-:S04]  /*0ed0*/  LEA R3, R3, 0x37800000, 0x17 ;  /* 0x3780000003037811 */ /* 0x000fc800078eb8ff */
[----:B------:R-:W-:-:S07]  /*0ee0*/  LOP3.LUT R0, R3, R0, R7, 0xfe, !PT ;  /* 0x0000000003007212 */ /* 0x000fce00078efe07 */
.L_x_311:
[----:B------:R-:W-:Y:S05]  /*0ef0*/  BSYNC.RECONVERGENT B0 ;  /* 0x0000000000007941 */ /* 0x000fea0003800200 */
.L_x_310:
[----:B------:R-:W-:-:S04]  /*0f00*/  F2FP.BF16.F32.PACK_AB R0, RZ, R0 ;  /* 0x00000000ff00723e */ /* 0x000fc800000010ff */
[----:B------:R-:W-:Y:S01]  /*0f10*/  PRMT R19, R0, 0x7610, R19 ;  /* 0x0000761000137816 */ /* 0x000fe20000000013 */
[----:B------:R-:W-:Y:S06]  /*0f20*/  BRA `(.L_x_291) ;  /* 0x0000000000b47947 */ /* 0x000fec0003800000 */
.L_x_303:
[----:B------:R-:W-:-:S09]  /*0f30*/  UISETP.NE.AND UP0, UPT, UR4, 0x1c, UPT ;  /* 0x0000001c0400788c */ /* 0x000fd2000bf05270 */
[----:B------:R-:W-:Y:S05]  /*0f40*/  BRA.U !UP0, `(.L_x_314) ;  /* 0x00000001089c7547 */ /* 0x000fea000b800000 */
[----:B------:R-:W-:-:S09]  /*0f50*/  UISETP.NE.AND UP0, UPT, UR4, 0x1d, UPT ;  /* 0x0000001d0400788c */ /* 0x000fd2000bf05270 */
[----:B------:R-:W-:Y:S05]  /*0f60*/  BRA.U !UP0, `(.L_x_315) ;  /* 0x0000000108807547 */ /* 0x000fea000b800000 */
[----:B------:R-:W-:-:S09]  /*0f70*/  UISETP.NE.AND UP0, UPT, UR4, 0x2c, UPT ;  /* 0x0000002c0400788c */ /* 0x000fd2000bf05270 */
[----:B------:R-:W-:Y:S05]  /*0f80*/  BRA.U !UP0, `(.L_x_316) ;  /* 0x0000000108487547 */ /* 0x000fea000b800000 */
.L_x_290:
[----:B------:R-:W-:Y:S01]  /*0f90*/  MOV R14, 0x0 ;  /* 0x00000000000e7802 */ /* 0x000fe20000000f00 */
[----:B------:R-:W0:Y:S01]  /*0fa0*/  LDCU.64 UR4, c[0x4][0x158] ;  /* 0x01002b00ff0477ac */ /* 0x000e220008000a00 */
[----:B------:R-:W-:Y:S02]  /*0fb0*/  IMAD.MOV.U32 R8, RZ, RZ, 0x4e ;  /* 0x0000004eff087424 */ /* 0x000fe400078e00ff */
[----:B------:R-:W-:Y:S01]  /*0fc0*/  IMAD.MOV.U32 R12, RZ, RZ, 0x1 ;  /* 0x00000001ff0c7424 */ /* 0x000fe200078e00ff */
[----:B------:R-:W1:Y:S01]  /*0fd0*/  LDCU.64 UR6, c[0x4][0x160] ;  /* 0x01002c00ff0677ac */ /* 0x000e620008000a00 */
[----:B------:R-:W2:Y:S01]  /*0fe0*/  LDC.64 R14, c[0x4][R14] ;  /* 0x010000000e0e7b82 */ /* 0x000ea20000000a00 */
[----:B------:R-:W-:Y:S01]  /*0ff0*/  IMAD.MOV.U32 R13, RZ, RZ, RZ ;  /* 0x000000ffff0d7224 */ /* 0x000fe200078e00ff */
[----:B------:R-:W3:Y:S01]  /*1000*/  LDCU.64 UR8, c[0x4][0x68] ;  /* 0x01000d00ff0877ac */ /* 0x000ee20008000a00 */
[----:B0-----:R-:W-:Y:S02]  /*1010*/  IMAD.U32 R4, RZ, RZ, UR4 ;  /* 0x00000004ff047e24 */ /* 0x001fe4000f8e00ff */
[----:B------:R-:W-:-:S02]  /*1020*/  IMAD.U32 R5, RZ, RZ, UR5 ;  /* 0x00000005ff057e24 */ /* 0x000fc4000f8e00ff */
[----:B-1----:R-:W-:Y:S02]  /*1030*/  IMAD.U32 R6, RZ, RZ, UR6 ;  /* 0x00000006ff067e24 */ /* 0x002fe4000f8e00ff */
[----:B------:R-:W-:Y:S02]  /*1040*/  IMAD.U32 R7, RZ, RZ, UR7 ;  /* 0x00000007ff077e24 */ /* 0x000fe4000f8e00ff */
[----:B---3--:R-:W-:Y:S02]  /*1050*/  IMAD.U32 R10, RZ, RZ, UR8 ;  /* 0x00000008ff0a7e24 */ /* 0x008fe4000f8e00ff */
[----:B------:R-:W-:-:S07]  /*1060*/  IMAD.U32 R11, RZ, RZ, UR9 ;  /* 0x00000009ff0b7e24 */ /* 0x000fce000f8e00ff */
[----:B------:R-:W-:-:S07]  /*1070*/  LEPC R20, `(.L_x_317) ;  /* 0x000000001014794e */ /* 0x000fce0000000000 */
[----:B--2---:R-:W-:Y:S05]  /*1080*/  CALL.ABS.NOINC R14 ;  /* 0x000000000e007343 */ /* 0x004fea0003c00000 */
.L_x_317:
[----:B------:R-:W-:Y:S01]  /*1090*/  PRMT R19, RZ, 0x7610, R19 ;  /* 0x00007610ff137816 */ /* 0x000fe20000000013 */
[----:B------:R-:W-:Y:S06]  /*10a0*/  BRA `(.L_x_291) ;  /* 0x0000000000547947 */ /* 0x000fec0003800000 */
.L_x_316:
[----:B------:R-:W2:Y:S01]  /*10b0*/  LDG.E.U8 R4, desc[UR36][R4.64] ;  /* 0x0000002404047981 */ /* 0x000ea2000c1e1100 */
[----:B------:R-:W-:Y:S01]  /*10c0*/  BSSY.RECONVERGENT B0, `(.L_x_318) ;  /* 0x0000007000007945 */ /* 0x000fe20003800200 */
[----:B------:R-:W-:Y:S01]  /*10d0*/  IMAD.MOV.U32 R0, RZ, RZ, 0x400000 ;  /* 0x00400000ff007424 */ /* 0x000fe200078e00ff */
[----:B--2---:R-:W-:-:S13]  /*10e0*/  ISETP.NE.AND P0, PT, R4, RZ, PT ;  /* 0x000000ff0400720c */ /* 0x004fda0003f05270 */
[----:B------:R-:W-:Y:S05]  /*10f0*/  @!P0 BRA `(.L_x_319) ;  /* 0x00000000000c8947 */ /* 0x000fea0003800000 */
[----:B------:R-:W-:-:S13]  /*1100*/  ISETP.NE.AND P0, PT, R4, 0xff, PT ;  /* 0x000000ff0400780c */ /* 0x000fda0003f05270 */
[----:B------:R-:W-:Y:S02]  /*1110*/  @!P0 IMAD.MOV.U32 R0, RZ, RZ, 0x7f800001 ;  /* 0x7f800001ff008424 */ /* 0x000fe400078e00ff */
[----:B------:R-:W-:-:S07]  /*1120*/  @P0 IMAD.SHL.U32 R0, R4, 0x800000, RZ ;  /* 0x0080000004000824 */ /* 0x000fce00078e00ff */
.L_x_319:
[----:B------:R-:W-:Y:S05]  /*1130*/  BSYNC.RECONVERGENT B0 ;  /* 0x0000000000007941 */ /* 0x000fea0003800200 */
.L_x_318:
[----:B------:R-:W-:-:S04]  /*1140*/  F2FP.BF16.F32.PACK_AB R0, RZ, R0 ;  /* 0x00000000ff00723e */ /* 0x000fc800000010ff */
[----:B------:R-:W-:Y:S01]  /*1150*/  PRMT R19, R0, 0x7610, R19 ;  /* 0x0000761000137816 */ /* 0x000fe20000000013 */
[----:B------:R-:W-:Y:S06]  /*1160*/  BRA `(.L_x_291) ;  /* 0x0000000000247947 */ /* 0x000fec0003800000 */
.L_x_315:
[----:B------:R-:W2:Y:S02]  /*1170*/  LDG.E.64 R4, desc[UR36][R4.64] ;  /* 0x0000002404047981 */ /* 0x000ea4000c1e1b00 */
[----:B--2---:R-:W0:Y:S02]  /*1180*/  I2F.U64 R0, R4 ;  /* 0x0000000400007312 */ /* 0x004e240000301000 */
[----:B0-----:R-:W-:-:S04]  /*1190*/  F2FP.BF16.F32.PACK_AB R0, RZ, R0 ;  /* 0x00000000ff00723e */ /* 0x001fc800000010ff */
[----:B------:R-:W-:Y:S01]  /*11a0*/  PRMT R19, R0, 0x7610, R19 ;  /* 0x0000761000137816 */ /* 0x000fe20000000013 */
[----:B------:R-:W-:Y:S06]  /*11b0*/  BRA `(.L_x_291) ;  /* 0x0000000000107947 */ /* 0x000fec0003800000 */
.L_x_314:
[----:B------:R-:W2:Y:S02]  /*11c0*/  LDG.E R4, desc[UR36][R4.64] ;  /* 0x0000002404047981 */ /* 0x000ea4000c1e1900 */
[----:B--2---:R-:W-:-:S04]  /*11d0*/  I2FP.F32.U32 R0, R4 ;  /* 0x0000000400007245 */ /* 0x004fc80000201000 */
[----:B------:R-:W-:-:S04]  /*11e0*/  F2FP.BF16.F32.PACK_AB R0, RZ, R0 ;  /* 0x00000000ff00723e */ /* 0x000fc800000010ff */
[----:B------:R-:W-:-:S07]  /*11f0*/  PRMT R19, R0, 0x7610, R19 ;  /* 0x0000761000137816 */ /* 0x000fce0000000013 */
.L_x_291:
[----:B------:R-:W-:-:S07]  /*1200*/  VIADD R17, R25, 0x80 ;  /* 0x0000008019117836 */ /* 0x000fce0000000000 */
.L_x_285:
[----:B------:R-:W-:Y:S05]  /*1210*/  BSYNC.RECONVERGENT B6 ;  /* 0x0000000000067941 */ /* 0x000fea0003800200 */
.L_x_284:
[----:B------:R-:W-:Y:S01]  /*1220*/  ISETP.GE.AND P0, PT, R17, R16, PT ;  /* 0x000000101100720c */ /* 0x000fe20003f06270 */
[----:B------:R-:W-:Y:S01]  /*1230*/  BSSY.RECONVERGENT B6, `(.L_x_320) ;  /* 0x0000118000067945 */ /* 0x000fe20003800200 */
[----:B------:R-:W-:-:S11]  /*1240*/  PRMT R18, RZ, 0x7610, R18 ;  /* 0x00007610ff127816 */ /* 0x000fd60000000012 */
[----:B------:R-:W-:Y:S05]  /*1250*/  @P0 BRA `(.L_x_321) ;  /* 0x0000001000540947 */ /* 0x000fea0003800000 */
[----:B0-----:R-:W0:Y:S01]  /*1260*/  LDC.64 R4, c[0x0][0x390] ;  /* 0x0000e400ff047b82 */ /* 0x001e220000000a00 */
        /* <DEDUP_REMOVED lines=21> */
.L_x_325:
[----:B------:R-:W2:Y:S02]  /*13c0*/  LDG.E.U8 R4, desc[UR36][R4.64] ;  /* 0x0000002404047981 */ /* 0x000ea4000c1e1100 */
[----:B--2---:R-:W-:-:S04]  /*13d0*/  I2FP.F32.U32 R0, R4 ;  /* 0x0000000400007245 */ /* 0x004fc80000201000 */
[----:B------:R-:W-:-:S04]  /*13e0*/  F2FP.BF16.F32.PACK_AB R0, RZ, R0 ;  /* 0x00000000ff00723e */ /* 0x000fc800000010ff */
[----:B------:R-:W-:Y:S01]  /*13f0*/  PRMT R18, R0, 0x7610, R18 ;  /* 0x0000761000127816 */ /* 0x000fe20000000012 */
[----:B------:R-:W-:Y:S06]  /*1400*/  BRA `(.L_x_327) ;  /* 0x0000000c00e47947 */ /* 0x000fec0003800000 */
.L_x_324:
        /* <DEDUP_REMOVED lines=11> */
.L_x_329:
[----:B------:R-:W2:Y:S02]  /*14c0*/  LDG.E R4, desc[UR36][R4.64] ;  /* 0x0000002404047981 */ /* 0x000ea4000c1e1900 */
[----:B--2---:R-:W-:-:S04]  /*14d0*/  I2FP.F32.S32 R0, R4 ;  /* 0x0000000400007245 */ /* 0x004fc80000201400 */
[----:B------:R-:W-:-:S04]  /*14e0*/  F2FP.BF16.F32.PACK_AB R0, RZ, R0 ;  /* 0x00000000ff00723e */ /* 0x000fc800000010ff */
[----:B------:R-:W-:Y:S01]  /*14f0*/  PRMT R18, R0, 0x7610, R18 ;  /* 0x0000761000127816 */ /* 0x000fe20000000012 */
[----:B------:R-:W-:Y:S06]  /*1500*/  BRA `(.L_x_327) ;  /* 0x0000000c00a47947 */ /* 0x000fec0003800000 */
.L_x_328:
[----:B------:R-:W2:Y:S02]  /*1510*/  LDG.E.U16 R4, desc[UR36][R4.64] ;  /* 0x0000002404047981 */ /* 0x000ea4000c1e1500 */
[----:B--2---:R-:W0:Y:S02]  /*1520*/  I2F.S16 R0, R4 ;  /* 0x0000000400007306 */ /* 0x004e240000101400 */
[----:B0-----:R-:W-:-:S04]  /*1530*/  F2FP.BF16.F32.PACK_AB R0, RZ, R0 ;  /* 0x00000000ff00723e */ /* 0x001fc800000010ff */
[----:B------:R-:W-:Y:S01]  /*1540*/  PRMT R18, R0, 0x7610, R18 ;  /* 0x0000761000127816 */ /* 0x000fe20000000012 */
[----:B------:R-:W-:Y:S06]  /*1550*/  BRA `(.L_x_327) ;  /* 0x0000000c00907947 */ /* 0x000fec0003800000 */
.L_x_323:
        /* <DEDUP_REMOVED lines=9> */
.L_x_331:
[----:B------:R-:W2:Y:S02]  /*15f0*/  LDG.E.U16 R0, desc[UR36][R4.64] ;  /* 0x0000002404007981 */ /* 0x000ea4000c1e1500 */
[----:B--2---:R-:W-:-:S05]  /*1600*/  HADD2.F32 R0, -RZ, R0.H0_H0 ;  /* 0x20000000ff007230 */ /* 0x004fca0000004100 */
[----:B------:R-:W-:-:S04]  /*1610*/  F2FP.BF16.F32.PACK_AB R0, RZ, R0 ;  /* 0x00000000ff00723e */ /* 0x000fc800000010ff */
[----:B------:R-:W-:Y:S01]  /*1620*/  PRMT R18, R0, 0x7610, R18 ;  /* 0x0000761000127816 */ /* 0x000fe20000000012 */
[----:B------:R-:W-:Y:S06]  /*1630*/  BRA `(.L_x_327) ;  /* 0x0000000c00587947 */ /* 0x000fec0003800000 */
.L_x_330:
        /* <DEDUP_REMOVED lines=9> */
.L_x_333:
[----:B------:R-:W2:Y:S02]  /*16d0*/  LDG.E.U16 R4, desc[UR36][R4.64] ;  /* 0x0000002404047981 */ /* 0x000ea4000c1e1500 */
[----:B--2---:R-:W-:-:S05]  /*16e0*/  HADD2.F32 R0, -RZ, R4.H0_H0 ;  /* 0x20000004ff007230 */ /* 0x004fca0000004100 */
[----:B------:R-:W-:-:S04]  /*16f0*/  F2FP.BF16.F32.PACK_AB R0, RZ, R0 ;  /* 0x00000000ff00723e */ /* 0x000fc800000010ff */
[----:B------:R-:W-:Y:S01]  /*1700*/  PRMT R18, R0, 0x7610, R18 ;  /* 0x0000761000127816 */ /* 0x000fe20000000012 */
[----:B------:R-:W-:Y:S06]  /*1710*/  BRA `(.L_x_327) ;  /* 0x0000000c00207947 */ /* 0x000fec0003800000 */
.L_x_332:
        /* <DEDUP_REMOVED lines=13> */
.L_x_322:
        /* <DEDUP_REMOVED lines=14> */
.L_x_336:
        /* <DEDUP_REMOVED lines=13> */
.L_x_335:
        /* <DEDUP_REMOVED lines=27> */
.L_x_338:
[----:B------:R-:W2:Y:S02]  /*1b50*/  LDG.E.U8 R4, desc[UR36][R4.64] ;  /* 0x0000002404047981 */ /* 0x000ea4000c1e1100 */
[C---:B--2---:R-:W-:Y:S02]  /*1b60*/  IMAD.SHL.U32 R0, R4.reuse, 0x2000000, RZ ;  /* 0x0200000004007824 */ /* 0x044fe400078e00ff */
[----:B------:R-:W-:-:S03]  /*1b70*/  IMAD.SHL.U32 R6, R4, 0x100, RZ ;  /* 0x0000010004067824 */ /* 0x000fc600078e00ff */
[----:B------:R-:W-:-:S13]  /*1b80*/  ISETP.GE.U32.AND P0, PT, R0, 0x8000000, PT ;  /* 0x080000000000780c */ /* 0x000fda0003f06070 */
[----:B------:R-:W-:Y:S02]  /*1b90*/  @!P0 LOP3.LUT R3, R6, 0x7f00, RZ, 0xc0, !PT ;  /* 0x00007f0006038812 */ /* 0x000fe400078ec0ff */
[----:B------:R-:W-:Y:S02]  /*1ba0*/  @P0 LEA.HI R0, R0, 0x70000000, RZ, 0x1c ;  /* 0x7000000000000811 */ /* 0x000fe400078fe0ff */
[----:B------:R-:W-:Y:S02]  /*1bb0*/  @!P0 LOP3.LUT R3, R3, 0x3f000000, RZ, 0xfc, !PT ;  /* 0x3f00000003038812 */ /* 0x000fe400078efcff */
[----:B------:R-:W-:Y:S01]  /*1bc0*/  PRMT R6, R6, 0x9910, RZ ;  /* 0x0000991006067816 */ /* 0x000fe200000000ff */
[----:B------:R-:W-:Y:S02]  /*1bd0*/  @P0 FMUL.FTZ R0, R0, 1.9259299443872358531e-34 ;  /* 0x0780000000000820 */ /* 0x000fe40000410000 */
[----:B------:R-:W-:Y:S02]  /*1be0*/  @!P0 FADD.FTZ R0, R3, -0.5 ;  /* 0xbf00000003008421 */ /* 0x000fe40000010000 */
[----:B------:R-:W-:-:S05]  /*1bf0*/  IMAD.MOV.U32 R3, RZ, RZ, R6 ;  /* 0x000000ffff037224 */ /* 0x000fca00078e0006 */
[----:B------:R-:W-:-:S04]  /*1c00*/  LOP3.LUT R0, R0, 0x80000000, R3, 0xf8, !PT ;  /* 0x8000000000007812 */ /* 0x000fc800078ef803 */
[----:B------:R-:W-:-:S04]  /*1c10*/  F2FP.BF16.F32.PACK_AB R0, RZ, R0 ;  /* 0x00000000ff00723e */ /* 0x000fc800000010ff */
[----:B------:R-:W-:Y:S01]  /*1c20*/  PRMT R18, R0, 0x7610, R18 ;  /* 0x0000761000127816 */ /* 0x000fe20000000012 */
[----:B------:R-:W-:Y:S06]  /*1c30*/  BRA `(.L_x_327) ;  /* 0x0000000400d87947 */ /* 0x000fec0003800000 */
.L_x_337:
[----:B------:R0:W5:Y:S01]  /*1c40*/  LDG.E.U16 R18, desc[UR36][R4.64] ;  /* 0x0000002404127981 */ /* 0x000162000c1e1500 */
[----:B------:R-:W-:Y:S05]  /*1c50*/  BRA `(.L_x_327) ;  /* 0x0000000400d07947 */ /* 0x000fea0003800000 */
.L_x_334:
        /* <DEDUP_REMOVED lines=13> */
.L_x_341:
        /* <DEDUP_REMOVED lines=21> */
.L_x_345:
[----:B------:R-:W-:Y:S05]  /*1e80*/  BSYNC.RECONVERGENT B1 ;  /* 0x0000000000017941 */ /* 0x000fea0003800200 */
.L_x_344:
[----:B------:R-:W-:Y:S01]  /*1e90*/  IMAD.SHL.U32 R0, R0, 0x100000, RZ ;  /* 0x0010000000007824 */ /* 0x000fe200078e00ff */
[----:B------:R-:W-:-:S04]  /*1ea0*/  LEA R3, R3, 0x3b800000, 0x17 ;  /* 0x3b80000003037811 */ /* 0x000fc800078eb8ff */
[----:B------:R-:W-:-:S07]  /*1eb0*/  LOP3.LUT R0, R3, R0, R7, 0xfe, !PT ;  /* 0x0000000003007212 */ /* 0x000fce00078efe07 */
.L_x_343:
[----:B------:R-:W-:Y:S05]  /*1ec0*/  BSYNC.RECONVERGENT B0 ;  /* 0x0000000000007941 */ /* 0x000fea0003800200 */
.L_x_342:
[----:B------:R-:W-:-:S04]  /*1ed0*/  F2FP.BF16.F32.PACK_AB R0, RZ, R0 ;  /* 0x00000000ff00723e */ /* 0x000fc800000010ff */
[----:B------:R-:W-:Y:S01]  /*1ee0*/  PRMT R18, R0, 0x7610, R18 ;  /* 0x0000761000127816 */ /* 0x000fe20000000012 */
[----:B------:R-:W-:Y:S06]  /*1ef0*/  BRA `(.L_x_327) ;  /* 0x0000000400287947 */ /* 0x000fec0003800000 */
.L_x_340:
        /* <DEDUP_REMOVED lines=21> */
.L_x_349:
[----:B------:R-:W-:Y:S05]  /*2050*/  BSYNC.RECONVERGENT B1 ;  /* 0x0000000000017941 */ /* 0x000fea0003800200 */
.L_x_348:
[----:B------:R-:W-:Y:S01]  /*2060*/  IMAD.SHL.U32 R0, R0, 0x200000, RZ ;  /* 0x0020000000007824 */ /* 0x000fe200078e00ff */
[----:B------:R-:W-:-:S04]  /*2070*/  LEA R3, R3, 0x37800000, 0x17 ;  /* 0x3780000003037811 */ /* 0x000fc800078eb8ff */
[----:B------:R-:W-:-:S07]  /*2080*/  LOP3.LUT R0, R3, R0, R7, 0xfe, !PT ;  /* 0x0000000003007212 */ /* 0x000fce00078efe07 */
.L_x_347:
[----:B------:R-:W-:Y:S05]  /*2090*/  BSYNC.RECONVERGENT B0 ;  /* 0x0000000000007941 */ /* 0x000fea0003800200 */
.L_x_346:
[----:B------:R-:W-:-:S04]  /*20a0*/  F2FP.BF16.F32.PACK_AB R0, RZ, R0 ;  /* 0x00000000ff00723e */ /* 0x000fc800000010ff */
[----:B------:R-:W-:Y:S01]  /*20b0*/  PRMT R18, R0, 0x7610, R18 ;  /* 0x0000761000127816 */ /* 0x000fe20000000012 */
[----:B------:R-:W-:Y:S06]  /*20c0*/  BRA `(.L_x_327) ;  /* 0x0000000000b47947 */ /* 0x000fec0003800000 */
.L_x_339:
        /* <DEDUP_REMOVED lines=14> */
.L_x_353:
[----:B------:R-:W-:Y:S05]  /*21b0*/  BSYNC.RECONVERGENT B0 ;  /* 0x0000000000007941 */ /* 0x000fea0003800200 */
.L_x_352:
[----:B------:R-:W-:-:S04]  /*21c0*/  F2FP.BF16.F32.PACK_AB R0, RZ, R0 ;  /* 0x00000000ff00723e */ /* 0x000fc800000010ff */
[----:B------:R-:W-:Y:S01]  /*21d0*/  PRMT R18, R0, 0x7610, R18 ;  /* 0x0000761000127816 */ /* 0x000fe20000000012 */
[----:B------:R-:W-:Y:S06]  /*21e0*/  BRA `(.L_x_327) ;  /* 0x00000000006c7947 */ /* 0x000fec0003800000 */
.L_x_326:
        /* <DEDUP_REMOVED lines=15> */
[----:B--2--5:R-:W-:Y:S05]  /*22e0*/  CALL.ABS.NOINC R14 ;  /* 0x000000000e007343 */ /* 0x024fea0003c00000 */
.L_x_354:
[----:B------:R-:W-:Y:S01]  /*22f0*/  PRMT R18, RZ, 0x7610, R18 ;  /* 0x00007610ff127816 */ /* 0x000fe20000000012 */
[----:B------:R-:W-:Y:S06]  /*2300*/  BRA `(.L_x_327) ;  /* 0x0000000000247947 */ /* 0x000fec0003800000 */
.L_x_351:
[----:B------:R-:W2:Y:S02]  /*2310*/  LDG.E.64 R4, desc[UR36][R4.64] ;  /* 0x0000002404047981 */ /* 0x000ea4000c1e1b00 */
[----:B--2---:R-:W0:Y:S02]  /*2320*/  I2F.U64 R0, R4 ;  /* 0x0000000400007312 */ /* 0x004e240000301000 */
[----:B0-----:R-:W-:-:S04]  /*2330*/  F2FP.BF16.F32.PACK_AB R0, RZ, R0 ;  /* 0x00000000ff00723e */ /* 0x001fc800000010ff */
[----:B------:R-:W-:Y:S01]  /*2340*/  PRMT R18, R0, 0x7610, R18 ;  /* 0x0000761000127816 */ /* 0x000fe20000000012 */
[----:B------:R-:W-:Y:S06]  /*2350*/  BRA `(.L_x_327) ;  /* 0x0000000000107947 */ /* 0x000fec0003800000 */
.L_x_350:
[----:B------:R-:W2:Y:S02]  /*2360*/  LDG.E R4, desc[UR36][R4.64] ;  /* 0x0000002404047981 */ /* 0x000ea4000c1e1900 */
[----:B--2---:R-:W-:-:S04]  /*2370*/  I2FP.F32.U32 R0, R4 ;  /* 0x0000000400007245 */ /* 0x004fc80000201000 */
[----:B------:R-:W-:-:S04]  /*2380*/  F2FP.BF16.F32.PACK_AB R0, RZ, R0 ;  /* 0x00000000ff00723e */ /* 0x000fc800000010ff */
[----:B------:R-:W-:-:S07]  /*2390*/  PRMT R18, R0, 0x7610, R18 ;  /* 0x0000761000127816 */ /* 0x000fce0000000012 */
.L_x_327:
[----:B------:R-:W-:-:S07]  /*23a0*/  VIADD R17, R17, 0x80 ;  /* 0x0000008011117836 */ /* 0x000fce0000000000 */
.L_x_321:
[----:B------:R-:W-:Y:S05]  /*23b0*/  BSYNC.RECONVERGENT B6 ;  /* 0x0000000000067941 */ /* 0x000fea0003800200 */
.L_x_320:
        /* <DEDUP_REMOVED lines=26> */
.L_x_360:
[----:B------:R-:W2:Y:S02]  /*2560*/  LDG.E.U8 R4, desc[UR36][R4.64] ;  /* 0x0000002404047981 */ /* 0x000ea4000c1e1100 */
[----:B--2---:R-:W-:-:S04]  /*2570*/  I2FP.F32.U32 R0, R4 ;  /* 0x0000000400007245 */ /* 0x004fc80000201000 */
[----:B------:R-:W-:-:S04]  /*2580*/  F2FP.BF16.F32.PACK_AB R0, RZ, R0 ;  /* 0x00000000ff00723e */ /* 0x000fc800000010ff */
[----:B------:R-:W-:Y:S01]  /*2590*/  PRMT R24, R0, 0x7610, R24 ;  /* 0x0000761000187816 */ /* 0x000fe20000000018 */
[----:B------:R-:W-:Y:S06]  /*25a0*/  BRA `(.L_x_362) ;  /* 0x0000000c00e47947 */ /* 0x000fec0003800000 */
.L_x_359:
        /* <DEDUP_REMOVED lines=11> */
.L_x_364:
[----:B------:R-:W2:Y:S02]  /*2660*/  LDG.E R4, desc[UR36][R4.64] ;  /* 0x0000002404047981 */ /* 0x000ea4000c1e1900 */
[----:B--2---:R-:W-:-:S04]  /*2670*/  I2FP.F32.S32 R0, R4 ;  /* 0x0000000400007245 */ /* 0x004fc80000201400 */
[----:B------:R-:W-:-:S04]  /*2680*/  F2FP.BF16.F32.PACK_AB R0, RZ, R0 ;  /* 0x00000000ff00723e */ /* 0x000fc800000010ff */
[----:B------:R-:W-:Y:S01]  /*2690*/  PRMT R24, R0, 0x7610, R24 ;  /* 0x0000761000187816 */ /* 0x000fe20000000018 */
[----:B------:R-:W-:Y:S06]  /*26a0*/  BRA `(.L_x_362) ;  /* 0x0000000c00a47947 */ /* 0x000fec0003800000 */
.L_x_363:
[----:B------:R-:W2:Y:S02]  /*26b0*/  LDG.E.U16 R4, desc[UR36][R4.64] ;  /* 0x0000002404047981 */ /* 0x000ea4000c1e1500 */
[----:B--2---:R-:W0:Y:S02]  /*26c0*/  I2F.S16 R0, R4 ;  /* 0x0000000400007306 */ /* 0x004e240000101400 */
[----:B0-----:R-:W-:-:S04]  /*26d0*/  F2FP.BF16.F32.PACK_AB R0, RZ, R0 ;  /* 0x00000000ff00723e */ /* 0x001fc800000010ff */
[----:B------:R-:W-:Y:S01]  /*26e0*/  PRMT R24, R0, 0x7610, R24 ;  /* 0x0000761000187816 */ /* 0x000fe20000000018 */
[----:B------:R-:W-:Y:S06]  /*26f0*/  BRA `(.L_x_362) ;  /* 0x0000000c00907947 */ /* 0x000fec0003800000 */
.L_x_358:
        /* <DEDUP_REMOVED lines=9> */
.L_x_366:
[----:B------:R-:W2:Y:S02]  /*2790*/  LDG.E.U16 R0, desc[UR36][R4.64] ;  /* 0x0000002404007981 */ /* 0x000ea4000c1e1500 */
[----:B--2---:R-:W-:-:S05]  /*27a0*/  HADD2.F32 R0, -RZ, R0.H0_H0 ;  /* 0x20000000ff007230 */ /* 0x004fca0000004100 */
[----:B------:R-:W-:-:S04]  /*27b0*/  F2FP.BF16.F32.PACK_AB R0, RZ, R0 ;  /* 0x00000000ff00723e */ /* 0x000fc800000010ff */
[----:B------:R-:W-:Y:S01]  /*27c0*/  PRMT R24, R0, 0x7610, R24 ;  /* 0x0000761000187816 */ /* 0x000fe20000000018 */
[----:B------:R-:W-:Y:S06]  /*27d0*/  BRA `(.L_x_362) ;  /* 0x0000000c00587947 */ /* 0x000fec0003800000 */
.L_x_365:
        /* <DEDUP_REMOVED lines=9> */
.L_x_368:
[----:B------:R-:W2:Y:S02]  /*2870*/  LDG.E.U16 R4, desc[UR36][R4.64] ;  /* 0x0000002404047981 */ /* 0x000ea4000c1e1500 */
[----:B--2---:R-:W-:-:S05]  /*2880*/  HADD2.F32 R0, -RZ, R4.H0_H0 ;  /* 0x20000004ff007230 */ /* 0x004fca0000004100 */
[----:B------:R-:W-:-:S04]  /*2890*/  F2FP.BF16.F32.PACK_AB R0, RZ, R0 ;  /* 0x00000000ff00723e */ /* 0x000fc800000010ff */
[----:B------:R-:W-:Y:S01]  /*28a0*/  PRMT R24, R0, 0x7610, R24 ;  /* 0x0000761000187816 */ /* 0x000fe20000000018 */
[----:B------:R-:W-:Y:S06]  /*28b0*/  BRA `(.L_x_362) ;  /* 0x0000000c00207947 */ /* 0x000fec0003800000 */
.L_x_367:
        /* <DEDUP_REMOVED lines=13> */
.L_x_357:
        /* <DEDUP_REMOVED lines=14> */
.L_x_371:
        /* <DEDUP_REMOVED lines=13> */
.L_x_370:
        /* <DEDUP_REMOVED lines=27> */
.L_x_373:
        /* <DEDUP_REMOVED lines=15> */
.L_x_372:
[----:B------:R0:W5:Y:S01]  /*2de0*/  LDG.E.U16 R24, desc[UR36][R4.64] ;  /* 0x0000002404187981 */ /* 0x000162000c1e1500 */
[----:B------:R-:W-:Y:S05]  /*2df0*/  BRA `(.L_x_362) ;  /* 0x0000000400d07947 */ /* 0x000fea0003800000 */
.L_x_369:
        /* <DEDUP_REMOVED lines=13> */
.L_x_376:
        /* <DEDUP_REMOVED lines=21> */
.L_x_380:
[----:B------:R-:W-:Y:S05]  /*3020*/  BSYNC.RECONVERGENT B1 ;  /* 0x0000000000017941 */ /* 0x000fea0003800200 */
.L_x_379:
[----:B------:R-:W-:Y:S01]  /*3030*/  IMAD.SHL.U32 R0, R0, 0x100000, RZ ;  /* 0x0010000000007824 */ /* 0x000fe200078e00ff */
[----:B------:R-:W-:-:S04]  /*3040*/  LEA R3, R3, 0x3b800000, 0x17 ;  /* 0x3b80000003037811 */ /* 0x000fc800078eb8ff */
[----:B------:R-:W-:-:S07]  /*3050*/  LOP3.LUT R0, R3, R0, R7, 0xfe, !PT ;  /* 0x0000000003007212 */ /* 0x000fce00078efe07 */
.L_x_378:
[----:B------:R-:W-:Y:S05]  /*3060*/  BSYNC.RECONVERGENT B0 ;  /* 0x0000000000007941 */ /* 0x000fea0003800200 */
.L_x_377:
[----:B------:R-:W-:-:S04]  /*3070*/  F2FP.BF16.F32.PACK_AB R0, RZ, R0 ;  /* 0x00000000ff00723e */ /* 0x000fc800000010ff */
[----:B------:R-:W-:Y:S01]  /*3080*/  PRMT R24, R0, 0x7610, R24 ;  /* 0x0000761000187816 */ /* 0x000fe20000000018 */
[----:B------:R-:W-:Y:S06]  /*3090*/  BRA `(.L_x_362) ;  /* 0x0000000400287947 */ /* 0x000fec0003800000 */
.L_x_375:
        /* <DEDUP_REMOVED lines=21> */
.L_x_384:
[----:B------:R-:W-:Y:S05]  /*31f0*/  BSYNC.RECONVERGENT B1 ;  /* 0x0000000000017941 */ /* 0x000fea0003800200 */
.L_x_383:
[----:B------:R-:W-:Y:S01]  /*3200*/  IMAD.SHL.U32 R0, R0, 0x200000, RZ ;  /* 0x0020000000007824 */ /* 0x000fe200078e00ff */
[----:B------:R-:W-:-:S04]  /*3210*/  LEA R3, R3, 0x37800000, 0x17 ;  /* 0x3780000003037811 */ /* 0x000fc800078eb8ff */
[----:B------:R-:W-:-:S07]  /*3220*/  LOP3.LUT R0, R3, R0, R7, 0xfe, !PT ;  /* 0x0000000003007212 */ /* 0x000fce00078efe07 */
.L_x_382:
[----:B------:R-:W-:Y:S05]  /*3230*/  BSYNC.RECONVERGENT B0 ;  /* 0x0000000000007941 */ /* 0x000fea0003800200 */
.L_x_381:
[----:B------:R-:W-:-:S04]  /*3240*/  F2FP.BF16.F32.PACK_AB R0, RZ, R0 ;  /* 0x00000000ff00723e */ /* 0x000fc800000010ff */
[----:B------:R-:W-:Y:S01]  /*3250*/  PRMT R24, R0, 0x7610, R24 ;  /* 0x0000761000187816 */ /* 0x000fe20000000018 */
[----:B------:R-:W-:Y:S06]  /*3260*/  BRA `(.L_x_362) ;  /* 0x0000000000b47947 */ /* 0x000fec0003800000 */
.L_x_374:
        /* <DEDUP_REMOVED lines=14> */
.L_x_388:
[----:B------:R-:W-:Y:S05]  /*3350*/  BSYNC.RECONVERGENT B0 ;  /* 0x0000000000007941 */ /* 0x000fea0003800200 */
.L_x_387:
[----:B------:R-:W-:-:S04]  /*3360*/  F2FP.BF16.F32.PACK_AB R0, RZ, R0 ;  /* 0x00000000ff00723e */ /* 0x000fc800000010ff */
[----:B------:R-:W-:Y:S01]  /*3370*/  PRMT R24, R0, 0x7610, R24 ;  /* 0x0000761000187816 */ /* 0x000fe20000000018 */
[----:B------:R-:W-:Y:S06]  /*3380*/  BRA `(.L_x_362) ;  /* 0x00000000006c7947 */ /* 0x000fec0003800000 */
.L_x_361:
        /* <DEDUP_REMOVED lines=16> */
.L_x_389:
[----:B------:R-:W-:Y:S01]  /*3490*/  PRMT R24, RZ, 0x7610, R24 ;  /* 0x00007610ff187816 */ /* 0x000fe20000000018 */
[----:B------:R-:W-:Y:S06]  /*34a0*/  BRA `(.L_x_362) ;  /* 0x0000000000247947 */ /* 0x000fec0003800000 */
.L_x_386:
[----:B------:R-:W2:Y:S02]  /*34b0*/  LDG.E.64 R4, desc[UR36][R4.64] ;  /* 0x0000002404047981 */ /* 0x000ea4000c1e1b00 */
[----:B--2---:R-:W0:Y:S02]  /*34c0*/  I2F.U64 R0, R4 ;  /* 0x0000000400007312 */ /* 0x004e240000301000 */
[----:B0-----:R-:W-:-:S04]  /*34d0*/  F2FP.BF16.F32.PACK_AB R0, RZ, R0 ;  /* 0x00000000ff00723e */ /* 0x001fc800000010ff */
[----:B------:R-:W-:Y:S01]  /*34e0*/  PRMT R24, R0, 0x7610, R24 ;  /* 0x0000761000187816 */ /* 0x000fe20000000018 */
[----:B------:R-:W-:Y:S06]  /*34f0*/  BRA `(.L_x_362) ;  /* 0x0000000000107947 */ /* 0x000fec0003800000 */
.L_x_385:
[----:B------:R-:W2:Y:S02]  /*3500*/  LDG.E R4, desc[UR36][R4.64] ;  /* 0x0000002404047981 */ /* 0x000ea4000c1e1900 */
[----:B--2---:R-:W-:-:S04]  /*3510*/  I2FP.F32.U32 R0, R4 ;  /* 0x0000000400007245 */ /* 0x004fc80000201000 */
[----:B------:R-:W-:-:S04]  /*3520*/  F2FP.BF16.F32.PACK_AB R0, RZ, R0 ;  /* 0x00000000ff00723e */ /* 0x000fc800000010ff */
[----:B------:R-:W-:-:S07]  /*3530*/  PRMT R24, R0, 0x7610, R24 ;  /* 0x0000761000187816 */ /* 0x000fce0000000018 */
.L_x_362:
[----:B------:R-:W-:-:S07]  /*3540*/  VIADD R17, R17, 0x80 ;  /* 0x0000008011117836 */ /* 0x000fce0000000000 */
.L_x_356:
[----:B------:R-:W-:Y:S05]  /*3550*/  BSYNC.RECONVERGENT B6 ;  /* 0x0000000000067941 */ /* 0x000fea0003800200 */
.L_x_355:
        /* <DEDUP_REMOVED lines=25> */
.L_x_395:
[----:B------:R-:W2:Y:S02]  /*36f0*/  LDG.E.U8 R4, desc[UR36][R4.64] ;  /* 0x0000002404047981 */ /* 0x000ea4000c1e1100 */
[----:B--2---:R-:W-:-:S04]  /*3700*/  I2FP.F32.U32 R0, R4 ;  /* 0x0000000400007245 */ /* 0x004fc80000201000 */
[----:B------:R-:W-:Y:S01]  /*3710*/  F2FP.BF16.F32.PACK_AB R0, RZ, R0 ;  /* 0x00000000ff00723e */ /* 0x000fe200000010ff */
[----:B------:R-:W-:Y:S06]  /*3720*/  BRA `(.L_x_391) ;  /* 0x0000000c00a87947 */ /* 0x000fec0003800000 */
.L_x_394:
        /* <DEDUP_REMOVED lines=10> */
.L_x_398:
[----:B------:R-:W2:Y:S02]  /*37d0*/  LDG.E R4, desc[UR36][R4.64] ;  /* 0x0000002404047981 */ /* 0x000ea4000c1e1900 */
[----:B--2---:R-:W-:-:S04]  /*37e0*/  I2FP.F32.S32 R0, R4 ;  /* 0x0000000400007245 */ /* 0x004fc80000201400 */
[----:B------:R-:W-:Y:S01]  /*37f0*/  F2FP.BF16.F32.PACK_AB R0, RZ, R0 ;  /* 0x00000000ff00723e */ /* 0x000fe200000010ff */
[----:B------:R-:W-:Y:S06]  /*3800*/  BRA `(.L_x_391) ;  /* 0x0000000c00707947 */ /* 0x000fec0003800000 */
.L_x_397:
[----:B------:R-:W2:Y:S02]  /*3810*/  LDG.E.U16 R4, desc[UR36][R4.64] ;  /* 0x0000002404047981 */ /* 0x000ea4000c1e1500 */
[----:B--2---:R-:W0:Y:S02]  /*3820*/  I2F.S16 R0, R4 ;  /* 0x0000000400007306 */ /* 0x004e240000101400 */
[----:B0-----:R-:W-:Y:S01]  /*3830*/  F2FP.BF16.F32.PACK_AB R0, RZ, R0 ;  /* 0x00000000ff00723e */ /* 0x001fe200000010ff */
[----:B------:R-:W-:Y:S06]  /*3840*/  BRA `(.L_x_391) ;  /* 0x0000000c00607947 */ /* 0x000fec0003800000 */
.L_x_393:
        /* <DEDUP_REMOVED lines=9> */
.L_x_400:
[----:B------:R-:W2:Y:S02]  /*38e0*/  LDG.E.U16 R0, desc[UR36][R4.64] ;  /* 0x0000002404007981 */ /* 0x000ea4000c1e1500 */
[----:B--2---:R-:W-:-:S05]  /*38f0*/  HADD2.F32 R0, -RZ, R0.H0_H0 ;  /* 0x20000000ff007230 */ /* 0x004fca0000004100 */
[----:B------:R-:W-:Y:S01]  /*3900*/  F2FP.BF16.F32.PACK_AB R0, RZ, R0 ;  /* 0x00000000ff00723e */ /* 0x000fe200000010ff */
[----:B------:R-:W-:Y:S06]  /*3910*/  BRA `(.L_x_391) ;  /* 0x0000000c002c7947 */ /* 0x000fec0003800000 */
.L_x_399:
        /* <DEDUP_REMOVED lines=9> */
.L_x_402:
[----:B------:R-:W2:Y:S02]  /*39b0*/  LDG.E.U16 R4, desc[UR36][R4.64] ;  /* 0x0000002404047981 */ /* 0x000ea4000c1e1500 */
[----:B--2---:R-:W-:-:S05]  /*39c0*/  HADD2.F32 R0, -RZ, R4.H0_H0 ;  /* 0x20000004ff007230 */ /* 0x004fca0000004100 */
[----:B------:R-:W-:Y:S01]  /*39d0*/  F2FP.BF16.F32.PACK_AB R0, RZ, R0 ;  /* 0x00000000ff00723e */ /* 0x000fe200000010ff */
[----:B------:R-:W-:Y:S06]  /*39e0*/  BRA `(.L_x_391) ;  /* 0x0000000800f87947 */ /* 0x000fec0003800000 */
.L_x_401:
        /* <DEDUP_REMOVED lines=12> */
.L_x_392:
        /* <DEDUP_REMOVED lines=13> */
.L_x_405:
        /* <DEDUP_REMOVED lines=12> */
.L_x_404:
        /* <DEDUP_REMOVED lines=27> */
.L_x_407:
        /* <DEDUP_REMOVED lines=12> */
[----:B------:R-:W-:Y:S01]  /*3eb0*/  F2FP.BF16.F32.PACK_AB R0, RZ, R0 ;  /* 0x00000000ff00723e */ /* 0x000fe200000010ff */
[----:B------:R-:W-:Y:S06]  /*3ec0*/  BRA `(.L_x_391) ;  /* 0x0000000400c07947 */ /* 0x000fec0003800000 */
.L_x_406:
[----:B------:R1:W5:Y:S01]  /*3ed0*/  LDG.E.U16 R0, desc[UR36][R4.64] ;  /* 0x0000002404007981 */ /* 0x000362000c1e1500 */
[----:B------:R-:W-:Y:S05]  /*3ee0*/  BRA `(.L_x_391) ;  /* 0x0000000400b87947 */ /* 0x000fea0003800000 */
.L_x_403:
        /* <DEDUP_REMOVED lines=12> */
.L_x_410:
        /* <DEDUP_REMOVED lines=21> */
.L_x_414:
[----:B------:R-:W-:Y:S05]  /*4100*/  BSYNC.RECONVERGENT B1 ;  /* 0x0000000000017941 */ /* 0x000fea0003800200 */
.L_x_413:
[----:B------:R-:W-:Y:S01]  /*4110*/  IMAD.SHL.U32 R0, R0, 0x100000, RZ ;  /* 0x0010000000007824 */ /* 0x000fe200078e00ff */
[----:B------:R-:W-:-:S04]  /*4120*/  LEA R3, R3, 0x3b800000, 0x17 ;  /* 0x3b80000003037811 */ /* 0x000fc800078eb8ff */
[----:B------:R-:W-:-:S07]  /*4130*/  LOP3.LUT R0, R3, R0, R7, 0xfe, !PT ;  /* 0x0000000003007212 */ /* 0x000fce00078efe07 */
.L_x_412:
[----:B------:R-:W-:Y:S05]  /*4140*/  BSYNC.RECONVERGENT B0 ;  /* 0x0000000000007941 */ /* 0x000fea0003800200 */
.L_x_411:
[----:B------:R-:W-:Y:S01]  /*4150*/  F2FP.BF16.F32.PACK_AB R0, RZ, R0 ;  /* 0x00000000ff00723e */ /* 0x000fe200000010ff */
[----:B------:R-:W-:Y:S06]  /*4160*/  BRA `(.L_x_391) ;  /* 0x0000000400187947 */ /* 0x000fec0003800000 */
.L_x_409:
        /* <DEDUP_REMOVED lines=21> */
.L_x_418:
[----:B------:R-:W-:Y:S05]  /*42c0*/  BSYNC.RECONVERGENT B1 ;  /* 0x0000000000017941 */ /* 0x000fea0003800200 */
.L_x_417:
[----:B------:R-:W-:Y:S01]  /*42d0*/  IMAD.SHL.U32 R0, R0, 0x200000, RZ ;  /* 0x0020000000007824 */ /* 0x000fe200078e00ff */
[----:B------:R-:W-:-:S04]  /*42e0*/  LEA R3, R3, 0x37800000, 0x17 ;  /* 0x3780000003037811 */ /* 0x000fc800078eb8ff */
[----:B------:R-:W-:-:S07]  /*42f0*/  LOP3.LUT R0, R3, R0, R7, 0xfe, !PT ;  /* 0x0000000003007212 */ /* 0x000fce00078efe07 */
.L_x_416:
[----:B------:R-:W-:Y:S05]  /*4300*/  BSYNC.RECONVERGENT B0 ;  /* 0x0000000000007941 */ /* 0x000fea0003800200 */
.L_x_415:
[----:B------:R-:W-:Y:S01]  /*4310*/  F2FP.BF16.F32.PACK_AB R0, RZ, R0 ;  /* 0x00000000ff00723e */ /* 0x000fe200000010ff */
[----:B------:R-:W-:Y:S06]  /*4320*/  BRA `(.L_x_391) ;  /* 0x0000000000a87947 */ /* 0x000fec0003800000 */
.L_x_408:
        /* <DEDUP_REMOVED lines=14> */
.L_x_422:
[----:B------:R-:W-:Y:S05]  /*4410*/  BSYNC.RECONVERGENT B0 ;  /* 0x0000000000007941 */ /* 0x000fea0003800200 */
.L_x_421:
[----:B------:R-:W-:Y:S01]  /*4420*/  F2FP.BF16.F32.PACK_AB R0, RZ, R0 ;  /* 0x00000000ff00723e */ /* 0x000fe200000010ff */
[----:B------:R-:W-:Y:S06]  /*4430*/  BRA `(.L_x_391) ;  /* 0x0000000000647947 */ /* 0x000fec0003800000 */
.L_x_396:
        /* <DEDUP_REMOVED lines=16> */
.L_x_423:
[----:B------:R-:W-:Y:S01]  /*4540*/  PRMT R0, RZ, 0x7610, R0 ;  /* 0x00007610ff007816 */ /* 0x000fe20000000000 */
[----:B------:R-:W-:Y:S06]  /*4550*/  BRA `(.L_x_391) ;  /* 0x00000000001c7947 */ /* 0x000fec0003800000 */
.L_x_420:
[----:B------:R-:W2:Y:S02]  /*4560*/  LDG.E.64 R4, desc[UR36][R4.64] ;  /* 0x0000002404047981 */ /* 0x000ea4000c1e1b00 */
[----:B--2---:R-:W0:Y:S02]  /*4570*/  I2F.U64 R0, R4 ;  /* 0x0000000400007312 */ /* 0x004e240000301000 */
[----:B0-----:R-:W-:Y:S01]  /*4580*/  F2FP.BF16.F32.PACK_AB R0, RZ, R0 ;  /* 0x00000000ff00723e */ /* 0x001fe200000010ff */
[----:B------:R-:W-:Y:S06]  /*4590*/  BRA `(.L_x_391) ;  /* 0x00000000000c7947 */ /* 0x000fec0003800000 */
.L_x_419:
[----:B------:R-:W2:Y:S02]  /*45a0*/  LDG.E R4, desc[UR36][R4.64] ;  /* 0x0000002404047981 */ /* 0x000ea4000c1e1900 */
[----:B--2---:R-:W-:-:S04]  /*45b0*/  I2FP.F32.U32 R0, R4 ;  /* 0x0000000400007245 */ /* 0x004fc80000201000 */
[----:B------:R-:W-:-:S07]  /*45c0*/  F2FP.BF16.F32.PACK_AB R0, RZ, R0 ;  /* 0x00000000ff00723e */ /* 0x000fce00000010ff */
.L_x_391:
[----:B------:R-:W-:Y:S05]  /*45d0*/  BSYNC.RECONVERGENT B6 ;  /* 0x0000000000067941 */ /* 0x000fea0003800200 */
.L_x_390:
[----:B------:R-:W2:Y:S01]  /*45e0*/  LDC.U8 R17, c[0x0][0x3a4] ;  /* 0x0000e900ff117b82 */ /* 0x000ea20000000000 */
[CC--:B------:R-:W-:Y:S01]  /*45f0*/  ISETP.GE.AND P1, PT, R25.reuse, R16.reuse, PT ;  /* 0x000000101900720c */ /* 0x0c0fe20003f26270 */
[C---:B------:R-:W-:Y:S01]  /*4600*/  VIADD R3, R25.reuse, 0x100 ;  /* 0x0000010019037836 */ /* 0x040fe20000000000 */
[----:B------:R-:W-:Y:S01]  /*4610*/  BSSY.RECONVERGENT B0, `(.L_x_424) ;  /* 0x0000032000007945 */ /* 0x000fe20003800200 */
[C---:B01----:R-:W-:Y:S02]  /*4620*/  VIADD R5, R25.reuse, 0x180 ;  /* 0x0000018019057836 */ /* 0x043fe40000000000 */
[----:B------:R-:W-:Y:S01]  /*4630*/  VIADD R23, R25, 0x80 ;  /* 0x0000008019177836 */ /* 0x000fe20000000000 */
[-C--:B------:R-:W-:Y:S02]  /*4640*/  ISETP.GE.AND P2, PT, R3, R16.reuse, PT ;  /* 0x000000100300720c */ /* 0x080fe40003f46270 */
[-C--:B------:R-:W-:Y:S02]  /*4650*/  ISETP.GE.AND P0, PT, R5, R16.reuse, PT ;  /* 0x000000100500720c */ /* 0x080fe40003f06270 */
[----:B------:R-:W-:-:S03]  /*4660*/  ISETP.GE.AND P3, PT, R23, R16, PT ;  /* 0x000000101700720c */ /* 0x000fc60003f66270 */
[----:B------:R-:W-:Y:S10]  /*4670*/  @P1 BRA `(.L_x_425) ;  /* 0x0000000000ac1947 */ /* 0x000ff40003800000 */
[----:B-----5:R-:W-:Y:S02]  /*4680*/  IMAD.U32 R19, R19, 0x10000, RZ ;  /* 0x0001000013137824 */ /* 0x020fe400078e00ff */
[----:B------:R-:W-:Y:S02]  /*4690*/  IMAD.MOV.U32 R7, RZ, RZ, 0x3e800000 ;  /* 0x3e800000ff077424 */ /* 0x000fe400078e00ff */
[C---:B------:R-:W-:Y:S01]  /*46a0*/  FFMA.FTZ R4, R19.reuse, R19, -1 ;  /* 0xbf80000013047423 */ /* 0x040fe20000010013 */
[----:B------:R-:W-:-:S03]  /*46b0*/  FADD.FTZ R8, R19, -1 ;  /* 0xbf80000013087421 */ /* 0x000fc60000010000 */
[----:B------:R-:W0:Y:S01]  /*46c0*/  MUFU.RSQ R3, R4 ;  /* 0x0000000400037308 */ /* 0x000e220000001400 */
[----:B------:R-:W-:Y:S02]  /*46d0*/  FSETP.NEU.FTZ.AND P5, PT, R4, RZ, PT ;  /* 0x000000ff0400720b */ /* 0x000fe40003fbd000 */
[----:B------:R-:W-:Y:S01]  /*46e0*/  ISETP.GT.U32.AND P4, PT, R8, 0x4b000000, PT ;  /* 0x4b0000000800780c */ /* 0x000fe20003f84070 */
[----:B0-----:R-:W-:Y:S01]  /*46f0*/  FMUL.FTZ R5, R4, R3 ;  /* 0x0000000304057220 */ /* 0x001fe20000410000 */
[----:B------:R-:W-:-:S03]  /*4700*/  FMUL.FTZ R6, R3, 0.5 ;  /* 0x3f00000003067820 */ /* 0x000fc60000410000 */
[----:B------:R-:W-:-:S04]  /*4710*/  FFMA.FTZ R3, -R5, R5, R4 ;  /* 0x0000000505037223 */ /* 0x000fc80000010104 */
[----:B------:R-:W-:-:S05]  /*4720*/  FFMA.FTZ R3, R6, R3, R5 ;  /* 0x0000000306037223 */ /* 0x000fca0000010005 */
[----:B------:R-:W-:-:S04]  /*4730*/  FSEL R3, R3, RZ, P5 ;  /* 0x000000ff03037208 */ /* 0x000fc80002800000 */
[----:B------:R-:W-:-:S05]  /*4740*/  FSEL R3, R3, -1.0000001192092895508, !P4 ;  /* 0xbf80000103037808 */ /* 0x000fca0006000000 */
[----:B------:R-:W-:Y:S01]  /*4750*/  FADD.FTZ R3, R8, R3 ;  /* 0x0000000308037221 */ /* 0x000fe20000010000 */
[----:B------:R-:W-:-:S03]  /*4760*/  IMAD.MOV.U32 R8, RZ, RZ, 0x3d39bf78 ;  /* 0x3d39bf78ff087424 */ /* 0x000fc600078e00ff */
        /* <DEDUP_REMOVED lines=26> */
[----:B------:R-:W-:-:S04]  /*4910*/  @P4 FADD.FTZ R4, R4, 0.69314718246459960938 ;  /* 0x3f31721804044421 */ /* 0x000fc80000010000 */
[----:B------:R0:W1:Y:S03]  /*4920*/  F2F.BF16.F32 R3, R4 ;  /* 0x0000000400037304 */ /* 0x0000660000202000 */
.L_x_425:
[----:B------:R-:W-:Y:S05]  /*4930*/  BSYNC.RECONVERGENT B0 ;  /* 0x0000000000007941 */ /* 0x000fea0003800200 */
.L_x_424:
[----:B------:R-:W-:Y:S04]  /*4940*/  BSSY.RECONVERGENT B0, `(.L_x_426) ;  /* 0x000002d000007945 */ /* 0x000fe80003800200 */
[----:B------:R-:W-:Y:S05]  /*4950*/  @P3 BRA `(.L_x_427) ;  /* 0x0000000000ac3947 */ /* 0x000fea0003800000 */
[----:B-----5:R-:W-:Y:S02]  /*4960*/  IMAD.U32 R18, R18, 0x10000, RZ ;  /* 0x0001000012127824 */ /* 0x020fe400078e00ff */
[----:B------:R-:W-:Y:S02]  /*4970*/  IMAD.MOV.U32 R8, RZ, RZ, 0x3e800000 ;  /* 0x3e800000ff087424 */ /* 0x000fe400078e00ff */
[C---:B------:R-:W-:Y:S01]  /*4980*/  FFMA.FTZ R5, R18.reuse, R18, -1 ;  /* 0xbf80000012057423 */ /* 0x040fe20000010012 */
[----:B------:R-:W-:-:S03]  /*4990*/  FADD.FTZ R9, R18, -1 ;  /* 0xbf80000012097421 */ /* 0x000fc60000010000 */
[----:B0-----:R-:W0:Y:S01]  /*49a0*/  MUFU.RSQ R4, R5 ;  /* 0x0000000500047308 */ /* 0x001e220000001400 */
        /* <DEDUP_REMOVED lines=37> */
[----:B------:R3:W4:Y:S03]  /*4c00*/  F2F.BF16.F32 R22, R5 ;  /* 0x0000000500167304 */ /* 0x0007260000202000 */
.L_x_427:
[----:B------:R-:W-:Y:S05]  /*4c10*/  BSYNC.RECONVERGENT B0 ;  /* 0x0000000000007941 */ /* 0x000fea0003800200 */
.L_x_426:
[----:B------:R-:W-:Y:S04]  /*4c20*/  BSSY.RECONVERGENT B0, `(.L_x_428) ;  /* 0x000002d000007945 */ /* 0x000fe80003800200 */
[----:B------:R-:W-:Y:S05]  /*4c30*/  @P2 BRA `(.L_x_429) ;  /* 0x0000000000ac2947 */ /* 0x000fea0003800000 */
[----:B-----5:R-:W-:Y:S02]  /*4c40*/  IMAD.U32 R24, R24, 0x10000, RZ ;  /* 0x0001000018187824 */ /* 0x020fe400078e00ff */
[----:B------:R-:W-:Y:S02]  /*4c50*/  IMAD.MOV.U32 R8, RZ, RZ, 0x3e800000 ;  /* 0x3e800000ff087424 */ /* 0x000fe400078e00ff */
[C---:B---3--:R-:W-:Y:S01]  /*4c60*/  FFMA.FTZ R5, R24.reuse, R24, -1 ;  /* 0xbf80000018057423 */ /* 0x048fe20000010018 */
        /* <DEDUP_REMOVED lines=39> */
[----:B------:R0:W3:Y:S03]  /*4ee0*/  F2F.BF16.F32 R18, R5 ;  /* 0x0000000500127304 */ /* 0x0000e60000202000 */
.L_x_429:
[----:B------:R-:W-:Y:S05]  /*4ef0*/  BSYNC.RECONVERGENT B0 ;  /* 0x0000000000007941 */ /* 0x000fea0003800200 */
.L_x_428:
[----:B------:R-:W-:Y:S04]  /*4f00*/  BSSY.RECONVERGENT B0, `(.L_x_430) ;  /* 0x000002d000007945 */ /* 0x000fe80003800200 */
[----:B------:R-:W-:Y:S05]  /*4f10*/  @P0 BRA `(.L_x_431) ;  /* 0x0000000000ac0947 */ /* 0x000fea0003800000 */
[----:B-----5:R-:W-:-:S04]  /*4f20*/  IMAD.U32 R0, R0, 0x10000, RZ ;  /* 0x0001000000007824 */ /* 0x020fc800078e00ff */
[C---:B0-----:R-:W-:Y:S01]  /*4f30*/  FFMA.FTZ R4, R0.reuse, R0, -1 ;  /* 0xbf80000000047423 */ /* 0x041fe20000010000 */
[----:B------:R-:W-:-:S03]  /*4f40*/  FADD.FTZ R9, R0, -1 ;  /* 0xbf80000000097421 */ /* 0x000fc60000010000 */
[----:B---3--:R-:W0:Y:S01]  /*4f50*/  MUFU.RSQ R5, R4 ;  /* 0x0000000400057308 */ /* 0x008e220000001400 */
[C---:B------:R-:W-:Y:S02]  /*4f60*/  FSETP.NEU.FTZ.AND P2, PT, R4.reuse, RZ, PT ;  /* 0x000000ff0400720b */ /* 0x040fe40003f5d000 */
        /* <DEDUP_REMOVED lines=38> */
.L_x_431:
[----:B------:R-:W-:Y:S05]  /*51d0*/  BSYNC.RECONVERGENT B0 ;  /* 0x0000000000007941 */ /* 0x000fea0003800200 */
.L_x_430:
[----:B------:R-:W-:Y:S04]  /*51e0*/  BSSY.RECONVERGENT B6, `(.L_x_432) ;  /* 0x000010e000067945 */ /* 0x000fe80003800200 */
[----:B------:R-:W-:Y:S05]  /*51f0*/  @P1 BRA `(.L_x_433) ;  /* 0x0000001000301947 */ /* 0x000fea0003800000 */
[----:B------:R-:W3:Y:S01]  /*5200*/  LDCU UR4, c[0x0][0x3a8] ;  /* 0x00007500ff0477ac */ /* 0x000ee20008000800 */
[----:B------:R-:W1:Y:S01]  /*5210*/  LDC.64 R8, c[0x0][0x388] ;  /* 0x0000e200ff087b82 */ /* 0x000e620000000a00 */
[----:B-----5:R-:W-:Y:S01]  /*5220*/  IMAD R0, R2, 0x200, R25 ;  /* 0x0000020002007824 */ /* 0x020fe200078e0219 */
[----:B0-2---:R-:W-:-:S03]  /*5230*/  PRMT R4, R17, 0x9910, RZ ;  /* 0x0000991011047816 */ /* 0x005fc600000000ff */
[----:B---3--:R-:W-:Y:S02]  /*5240*/  IMAD R5, R0, UR4, RZ ;  /* 0x0000000400057c24 */ /* 0x008fe4000f8e02ff */
[----:B------:R-:W-:-:S05]  /*5250*/  IMAD.MOV.U32 R0, RZ, RZ, R4 ;  /* 0x000000ffff007224 */ /* 0x000fca00078e0004 */
[----:B------:R-:W-:Y:S02]  /*5260*/  ISETP.GT.AND P0, PT, R0, 0x9, PT ;  /* 0x000000090000780c */ /* 0x000fe40003f04270 */
[----:B-1----:R-:W-:-:S05]  /*5270*/  IADD3 R8, P1, PT, R5, R8, RZ ;  /* 0x0000000805087210 */ /* 0x002fca0007f3e0ff */
[----:B------:R-:W-:-:S06]  /*5280*/  IMAD.X R9, RZ, RZ, R9, P1 ;  /* 0x000000ffff097224 */ /* 0x000fcc00008e0609 */
[----:B------:R-:W-:Y:S05]  /*5290*/  @P0 BRA `(.L_x_434) ;  /* 0x0000000400340947 */ /* 0x000fea0003800000 */
[----:B------:R-:W-:-:S13]  /*52a0*/  ISETP.GT.AND P0, PT, R0, 0x4, PT ;  /* 0x000000040000780c */ /* 0x000fda0003f04270 */
[----:B------:R-:W-:Y:S05]  /*52b0*/  @P0 BRA `(.L_x_435) ;  /* 0x0000000000940947 */ /* 0x000fea0003800000 */
[----:B------:R-:W-:-:S13]  /*52c0*/  ISETP.GT.AND P0, PT, R0, 0x1, PT ;  /* 0x000000010000780c */ /* 0x000fda0003f04270 */
[----:B------:R-:W-:Y:S05]  /*52d0*/  @P0 BRA `(.L_x_436) ;  /* 0x0000000000380947 */ /* 0x000fea0003800000 */
[----:B------:R-:W-:-:S13]  /*52e0*/  ISETP.NE.AND P0, PT, R17, RZ, PT ;  /* 0x000000ff1100720c */ /* 0x000fda0003f05270 */
[----:B------:R-:W-:Y:S05]  /*52f0*/  @!P0 BRA `(.L_x_437) ;  /* 0x00000000001c8947 */ /* 0x000fea0003800000 */
[----:B------:R-:W-:-:S13]  /*5300*/  ISETP.NE.AND P0, PT, R0, 0x1, PT ;  /* 0x000000010000780c */ /* 0x000fda0003f05270 */
[----:B------:R-:W-:Y:S05]  /*5310*/  @P0 BRA `(.L_x_438) ;  /* 0x0000000c00380947 */ /* 0x000fea0003800000 */
[----:B------:R-:W-:Y:S02]  /*5320*/  IMAD.U32 R3, R3, 0x10000, RZ ;  /* 0x0001000003037824 */ /* 0x000fe400078e00ff */
[----:B------:R-:W-:-:S04]  /*5330*/  IMAD.MOV.U32 R25, RZ, RZ, R23 ;  /* 0x000000ffff197224 */ /* 0x000fc800078e0017 */
[----:B------:R-:W0:Y:S02]  /*5340*/  F2I.FTZ.TRUNC.NTZ R3, R3 ;  /* 0x0000000300037305 */ /* 0x000e24000021f100 */
[----:B0-----:R0:W-:Y:S01]  /*5350*/  STG.E.U8 desc[UR36][R8.64], R3 ;  /* 0x0000000308007986 */ /* 0x0011e2000c101124 */
[----:B------:R-:W-:Y:S05]  /*5360*/  BRA `(.L_x_433) ;  /* 0x0000000c00d47947 */ /* 0x000fea0003800000 */
.L_x_437:
[----:B------:R-:W-:Y:S02]  /*5370*/  IMAD.U32 R5, R3, 0x10000, RZ ;  /* 0x0001000003057824 */ /* 0x000fe400078e00ff */
[----:B------:R-:W-:-:S04]  /*5380*/  IMAD.MOV.U32 R25, RZ, RZ, R23 ;  /* 0x000000ffff197224 */ /* 0x000fc800078e0017 */
[----:B------:R-:W0:Y:S02]  /*5390*/  F2I.S64.TRUNC R4, R5 ;  /* 0x0000000500047311 */ /* 0x000e24000020d900 */
[----:B0-----:R0:W-:Y:S01]  /*53a0*/  STG.E.U8 desc[UR36][R8.64], R4 ;  /* 0x0000000408007986 */ /* 0x0011e2000c101124 */
[----:B------:R-:W-:Y:S05]  /*53b0*/  BRA `(.L_x_433) ;  /* 0x0000000c00c07947 */ /* 0x000fea0003800000 */
.L_x_436:
[----:B------:R-:W-:-:S13]  /*53c0*/  ISETP.NE.AND P0, PT, R0, 0x2, PT ;  /* 0x000000020000780c */ /* 0x000fda0003f05270 */
[----:B------:R-:W-:Y:S05]  /*53d0*/  @!P0 BRA `(.L_x_439) ;  /* 0x0000000000388947 */ /* 0x000fea0003800000 */
[----:B------:R-:W-:-:S13]  /*53e0*/  ISETP.NE.AND P0, PT, R0, 0x3, PT ;  /* 0x000000030000780c */ /* 0x000fda0003f05270 */
[----:B------:R-:W-:Y:S05]  /*53f0*/  @!P0 BRA `(.L_x_440) ;  /* 0x00000000001c8947 */ /* 0x000fea0003800000 */
[----:B------:R-:W-:-:S13]  /*5400*/  ISETP.NE.AND P0, PT, R0, 0x4, PT ;  /* 0x000000040000780c */ /* 0x000fda0003f05270 */
[----:B------:R-:W-:Y:S05]  /*5410*/  @P0 BRA `(.L_x_438) ;  /* 0x0000000800f80947 */ /* 0x000fea0003800000 */
[----:B------:R-:W-:Y:S02]  /*5420*/  IMAD.U32 R4, R3, 0x10000, RZ ;  /* 0x0001000003047824 */ /* 0x000fe400078e00ff */
[----:B------:R-:W-:-:S04]  /*5430*/  IMAD.MOV.U32 R25, RZ, RZ, R23 ;  /* 0x000000ffff197224 */ /* 0x000fc800078e0017 */
[----:B------:R-:W0:Y:S02]  /*5440*/  F2I.S64.TRUNC R4, R4 ;  /* 0x0000000400047311 */ /* 0x000e24000020d900 */
[----:B0-----:R0:W-:Y:S01]  /*5450*/  STG.E.64 desc[UR36][R8.64], R4 ;  /* 0x0000000408007986 */ /* 0x0011e2000c101b24 */
[----:B------:R-:W-:Y:S05]  /*5460*/  BRA `(.L_x_433) ;  /* 0x0000000c00947947 */ /* 0x000fea0003800000 */
.L_x_440:
[----:B------:R-:W-:Y:S02]  /*5470*/  IMAD.U32 R3, R3, 0x10000, RZ ;  /* 0x0001000003037824 */ /* 0x000fe400078e00ff */
[----:B------:R-:W-:-:S04]  /*5480*/  IMAD.MOV.U32 R25, RZ, RZ, R23 ;  /* 0x000000ffff197224 */ /* 0x000fc800078e0017 */
[----:B------:R-:W0:Y:S02]  /*5490*/  F2I.FTZ.TRUNC.NTZ R3, R3 ;  /* 0x0000000300037305 */ /* 0x000e24000021f100 */
[----:B0-----:R0:W-:Y:S01]  /*54a0*/  STG.E desc[UR36][R8.64], R3 ;  /* 0x0000000308007986 */ /* 0x0011e2000c101924 */
[----:B------:R-:W-:Y:S05]  /*54b0*/  BRA `(.L_x_433) ;  /* 0x0000000c00807947 */ /* 0x000fea0003800000 */
.L_x_439:
[----:B------:R-:W-:Y:S02]  /*54c0*/  IMAD.U32 R3, R3, 0x10000, RZ ;  /* 0x0001000003037824 */ /* 0x000fe400078e00ff */
[----:B------:R-:W-:-:S04]  /*54d0*/  IMAD.MOV.U32 R25, RZ, RZ, R23 ;  /* 0x000000ffff197224 */ /* 0x000fc800078e0017 */
[----:B------:R-:W0:Y:S02]  /*54e0*/  F2I.FTZ.TRUNC.NTZ R3, R3 ;  /* 0x0000000300037305 */ /* 0x000e24000021f100 */
[----:B0-----:R0:W-:Y:S01]  /*54f0*/  STG.E.U16 desc[UR36][R8.64], R3 ;  /* 0x0000000308007986 */ /* 0x0011e2000c101524 */
[----:B------:R-:W-:Y:S05]  /*5500*/  BRA `(.L_x_433) ;  /* 0x0000000c006c7947 */ /* 0x000fea0003800000 */
.L_x_435:
[----:B------:R-:W-:-:S13]  /*5510*/  ISETP.GT.AND P0, PT, R0, 0x6, PT ;  /* 0x000000060000780c */ /* 0x000fda0003f04270 */
[----:B------:R-:W-:Y:S05]  /*5520*/  @P0 BRA `(.L_x_441) ;  /* 0x0000000000340947 */ /* 0x000fea0003800000 */
[----:B------:R-:W-:-:S13]  /*5530*/  ISETP.NE.AND P0, PT, R0, 0x5, PT ;  /* 0x000000050000780c */ /* 0x000fda0003f05270 */
[----:B------:R-:W-:Y:S05]  /*5540*/  @!P0 BRA `(.L_x_442) ;  /* 0x0000000000188947 */ /* 0x000fea0003800000 */
[----:B------:R-:W-:-:S13]  /*5550*/  ISETP.NE.AND P0, PT, R0, 0x6, PT ;  /* 0x000000060000780c */ /* 0x000fda0003f05270 */
[----:B------:R-:W-:Y:S05]  /*5560*/  @P0 BRA `(.L_x_438) ;  /* 0x0000000800a40947 */ /* 0x000fea0003800000 */
[----:B------:R-:W-:Y:S02]  /*5570*/  IMAD.U32 R3, R3, 0x10000, RZ ;  /* 0x0001000003037824 */ /* 0x000fe400078e00ff */
[----:B------:R-:W-:-:S03]  /*5580*/  IMAD.MOV.U32 R25, RZ, RZ, R23 ;  /* 0x000000ffff197224 */ /* 0x000fc600078e0017 */
[----:B------:R0:W-:Y:S01]  /*5590*/  STG.E desc[UR36][R8.64], R3 ;  /* 0x0000000308007986 */ /* 0x0001e2000c101924 */
[----:B------:R-:W-:Y:S05]  /*55a0*/  BRA `(.L_x_433) ;  /* 0x0000000c00447947 */ /* 0x000fea0003800000 */
.L_x_442:
[----:B------:R-:W-:Y:S02]  /*55b0*/  IMAD.U32 R0, R3, 0x10000, RZ ;  /* 0x0001000003007824 */ /* 0x000fe400078e00ff */
[----:B------:R-:W-:-:S03]  /*55c0*/  IMAD.MOV.U32 R25, RZ, RZ, R23 ;  /* 0x000000ffff197224 */ /* 0x000fc600078e0017 */
[----:B------:R-:W-:-:S05]  /*55d0*/  F2FP.F16.F32.PACK_AB R0, RZ, R0 ;  /* 0x00000000ff00723e */ /* 0x000fca00000000ff */
[----:B------:R0:W-:Y:S01]  /*55e0*/  STG.E.U16 desc[UR36][R8.64], R0 ;  /* 0x0000000008007986 */ /* 0x0001e2000c101524 */
[----:B------:R-:W-:Y:S05]  /*55f0*/  BRA `(.L_x_433) ;  /* 0x0000000c00307947 */ /* 0x000fea0003800000 */
.L_x_441:
[----:B------:R-:W-:-:S13]  /*5600*/  ISETP.NE.AND P0, PT, R0, 0x7, PT ;  /* 0x000000070000780c */ /* 0x000fda0003f05270 */
[----:B------:R-:W-:Y:S05]  /*5610*/  @!P0 BRA `(.L_x_443) ;  /* 0x00000000003c8947 */ /* 0x000fea0003800000 */
[----:B------:R-:W-:-:S13]  /*5620*/  ISETP.NE.AND P0, PT, R0, 0x8, PT ;  /* 0x000000080000780c */ /* 0x000fda0003f05270 */
[----:B------:R-:W-:Y:S05]  /*5630*/  @!P0 BRA `(.L_x_444) ;  /* 0x00000000001c8947 */ /* 0x000fea0003800000 */
[----:B------:R-:W-:-:S13]  /*5640*/  ISETP.NE.AND P0, PT, R0, 0x9, PT ;  /* 0x000000090000780c */ /* 0x000fda0003f05270 */
[----:B------:R-:W-:Y:S05]  /*5650*/  @P0 BRA `(.L_x_438) ;  /* 0x0000000800680947 */ /* 0x000fea0003800000 */
[----:B------:R-:W-:Y:S02]  /*5660*/  IMAD.U32 R4, R3, 0x10000, RZ ;  /* 0x0001000003047824 */ /* 0x000fe400078e00ff */
[----:B------:R-:W-:Y:S02]  /*5670*/  IMAD.MOV.U32 R5, RZ, RZ, RZ ;  /* 0x000000ffff057224 */ /* 0x000fe400078e00ff */
[----:B------:R-:W-:-:S03]  /*5680*/  IMAD.MOV.U32 R25, RZ, RZ, R23 ;  /* 0x000000ffff197224 */ /* 0x000fc600078e0017 */
[----:B------:R0:W-:Y:S01]  /*5690*/  STG.E.64 desc[UR36][R8.64], R4 ;  /* 0x0000000408007986 */ /* 0x0001e2000c101b24 */
[----:B------:R-:W-:Y:S05]  /*56a0*/  BRA `(.L_x_433) ;  /* 0x0000000c00047947 */ /* 0x000fea0003800000 */
.L_x_444:
[----:B------:R-:W-:Y:S02]  /*56b0*/  IMAD.U32 R3, R3, 0x10000, RZ ;  /* 0x0001000003037824 */ /* 0x000fe400078e00ff */
[----:B------:R-:W-:-:S03]  /*56c0*/  IMAD.MOV.U32 R25, RZ, RZ, R23 ;  /* 0x000000ffff197224 */ /* 0x000fc600078e0017 */
[----:B------:R-:W-:-:S04]  /*56d0*/  F2FP.F16.F32.PACK_AB R3, RZ, R3 ;  /* 0x00000003ff03723e */ /* 0x000fc800000000ff */
[----:B------:R-:W-:-:S05]  /*56e0*/  PRMT R3, R3, 0x5410, RZ ;  /* 0x0000541003037816 */ /* 0x000fca00000000ff */
[----:B------:R0:W-:Y:S01]  /*56f0*/  STG.E desc[UR36][R8.64], R3 ;  /* 0x0000000308007986 */ /* 0x0001e2000c101924 */
[----:B------:R-:W-:Y:S05]  /*5700*/  BRA `(.L_x_433) ;  /* 0x0000000800ec7947 */ /* 0x000fea0003800000 */
.L_x_443:
[----:B------:R-:W-:Y:S02]  /*5710*/  IMAD.U32 R4, R3, 0x10000, RZ ;  /* 0x0001000003047824 */ /* 0x000fe400078e00ff */
[----:B------:R-:W-:Y:S02]  /*5720*/  IMAD.MOV.U32 R25, RZ, RZ, R23 ;  /* 0x000000ffff197224 */ /* 0x000fe400078e0017 */
[----:B------:R-:W-:-:S06]  /*5730*/  FMUL.FTZ R4, R4, 1 ;  /* 0x3f80000004047820 */ /* 0x000fcc0000410000 */
[----:B------:R-:W0:Y:S02]  /*5740*/  F2F.F64.F32 R4, R4 ;  /* 0x0000000400047310 */ /* 0x000e240000201800 */
[----:B0-----:R0:W-:Y:S01]  /*5750*/  STG.E.64 desc[UR36][R8.64], R4 ;  /* 0x0000000408007986 */ /* 0x0011e2000c101b24 */
[----:B------:R-:W-:Y:S05]  /*5760*/  BRA `(.L_x_433) ;  /* 0x0000000800d47947 */ /* 0x000fea0003800000 */
.L_x_434:
[----:B------:R-:W-:-:S13]  /*5770*/  ISETP.GT.AND P0, PT, R0, 0x18, PT ;  /* 0x000000180000780c */ /* 0x000fda0003f04270 */
[----:B------:R-:W-:Y:S05]  /*5780*/  @P0 BRA `(.L_x_445) ;  /* 0x0000000400080947 */ /* 0x000fea0003800000 */
        /* <DEDUP_REMOVED lines=8> */
[----:B------:R-:W-:-:S04]  /*5810*/  FSETP.NEU.FTZ.AND P0, PT, R3, RZ, PT ;  /* 0x000000ff0300720b */ /* 0x000fc80003f1d000 */
[----:B------:R-:W-:-:S05]  /*5820*/  SEL R3, RZ, 0x1, !P0 ;  /* 0x00000001ff037807 */ /* 0x000fca0004000000 */
[----:B------:R0:W-:Y:S01]  /*5830*/  STG.E.U8 desc[UR36][R8.64], R3 ;  /* 0x0000000308007986 */ /* 0x0001e2000c101124 */
[----:B------:R-:W-:Y:S05]  /*5840*/  BRA `(.L_x_433) ;  /* 0x00000008009c7947 */ /* 0x000fea0003800000 */
.L_x_447:
[----:B------:R-:W-:Y:S01]  /*5850*/  IMAD.U32 R3, R3, 0x10000, RZ ;  /* 0x0001000003037824 */ /* 0x000fe200078e00ff */
[----:B------:R-:W-:Y:S01]  /*5860*/  CS2R R6, SRZ ;  /* 0x0000000000067805 */ /* 0x000fe2000001ff00 */
[----:B------:R-:W-:Y:S02]  /*5870*/  IMAD.MOV.U32 R25, RZ, RZ, R23 ;  /* 0x000000ffff197224 */ /* 0x000fe400078e0017 */
[----:B------:R-:W-:-:S04]  /*5880*/  FMUL.FTZ R3, R3, 1 ;  /* 0x3f80000003037820 */ /* 0x000fc80000410000 */
[----:B------:R-:W0:Y:S02]  /*5890*/  F2F.F64.F32 R4, R3 ;  /* 0x0000000300047310 */ /* 0x000e240000201800 */
[----:B0-----:R0:W-:Y:S01]  /*58a0*/  STG.E.128 desc[UR36][R8.64], R4 ;  /* 0x0000000408007986 */ /* 0x0011e2000c101d24 */
[----:B------:R-:W-:Y:S05]  /*58b0*/  BRA `(.L_x_433) ;  /* 0x0000000800807947 */ /* 0x000fea0003800000 */
.L_x_446:
[----:B------:R-:W-:-:S13]  /*58c0*/  ISETP.NE.AND P0, PT, R0, 0xf, PT ;  /* 0x0000000f0000780c */ /* 0x000fda0003f05270 */
[----:B------:R-:W-:Y:S05]  /*58d0*/  @!P0 BRA `(.L_x_448) ;  /* 0x0000000000a88947 */ /* 0x000fea0003800000 */
[----:B------:R-:W-:-:S13]  /*58e0*/  ISETP.NE.AND P0, PT, R0, 0x17, PT ;  /* 0x000000170000780c */ /* 0x000fda0003f05270 */
[----:B------:R-:W-:Y:S05]  /*58f0*/  @!P0 BRA `(.L_x_449) ;  /* 0x0000000000508947 */ /* 0x000fea0003800000 */
[----:B------:R-:W-:-:S13]  /*5900*/  ISETP.NE.AND P0, PT, R0, 0x18, PT ;  /* 0x000000180000780c */ /* 0x000fda0003f05270 */
[----:B------:R-:W-:Y:S05]  /*5910*/  @P0 BRA `(.L_x_438) ;  /* 0x0000000400b80947 */ /* 0x000fea0003800000 */
[----:B------:R-:W-:Y:S01]  /*5920*/  IMAD.U32 R6, R3, 0x10000, RZ ;  /* 0x0001000003067824 */ /* 0x000fe200078e00ff */
[----:B------:R-:W-:Y:S01]  /*5930*/  BSSY.RECONVERGENT B0, `(.L_x_450) ;  /* 0x000000c000007945 */ /* 0x000fe20003800200 */
[----:B------:R-:W-:-:S03]  /*5940*/  IMAD.MOV.U32 R0, RZ, RZ, 0x7f ;  /* 0x0000007fff007424 */ /* 0x000fc600078e00ff */
        /* <DEDUP_REMOVED lines=10> */
.L_x_451:
[----:B------:R-:W-:Y:S05]  /*59f0*/  BSYNC.RECONVERGENT B0 ;  /* 0x0000000000007941 */ /* 0x000fea0003800200 */
.L_x_450:
[----:B------:R-:W-:Y:S01]  /*5a00*/  LOP3.LUT R5, R0, 0x80, R5, 0xf8, !PT ;  /* 0x0000008000057812 */ /* 0x000fe200078ef805 */
[----:B------:R-:W-:-:S04]  /*5a10*/  IMAD.MOV.U32 R25, RZ, RZ, R23 ;  /* 0x000000ffff197224 */ /* 0x000fc800078e0017 */
[----:B------:R0:W-:Y:S01]  /*5a20*/  STG.E.U8 desc[UR36][R8.64], R5 ;  /* 0x0000000508007986 */ /* 0x0001e2000c101124 */
[----:B------:R-:W-:Y:S05]  /*5a30*/  BRA `(.L_x_433) ;  /* 0x0000000800207947 */ /* 0x000fea0003800000 */
.L_x_449:
[----:B------:R-:W-:Y:S01]  /*5a40*/  IMAD.U32 R6, R3, 0x10000, RZ ;  /* 0x0001000003067824 */ /* 0x000fe200078e00ff */
[----:B------:R-:W-:Y:S04]  /*5a50*/  BSSY.RECONVERGENT B0, `(.L_x_452) ;  /* 0x000000e000007945 */ /* 0x000fe80003800200 */
[----:B------:R-:W-:Y:S02]  /*5a60*/  LOP3.LUT R4, R6, 0x7fffffff, RZ, 0xc0, !PT ;  /* 0x7fffffff06047812 */ /* 0x000fe400078ec0ff */
[----:B------:R-:W-:Y:S02]  /*5a70*/  SHF.R.U32.HI R5, RZ, 0x18, R6 ;  /* 0x00000018ff057819 */ /* 0x000fe40000011606 */
[----:B------:R-:W-:-:S13]  /*5a80*/  ISETP.GE.U32.AND P1, PT, R4, 0x47800000, PT ;  /* 0x478000000400780c */ /* 0x000fda0003f26070 */
[----:B------:R-:W-:Y:S01]  /*5a90*/  @P1 IMAD.MOV.U32 R0, RZ, RZ, 0x7f ;  /* 0x0000007fff001424 */ /* 0x000fe200078e00ff */
[----:B------:R-:W-:-:S04]  /*5aa0*/  @P1 ISETP.GT.U32.AND P0, PT, R4, 0x7f800000, PT ;  /* 0x7f8000000400180c */ /* 0x000fc80003f04070 */
[----:B------:R-:W-:Y:S01]  /*5ab0*/  @P1 SEL R0, R0, 0x7c, P0 ;  /* 0x0000007c00001807 */ /* 0x000fe20000000000 */
[----:B------:R-:W-:Y:S08]  /*5ac0*/  @P1 BRA `(.L_x_453) ;  /* 0x0000000000181947 */ /* 0x000ff00003800000 */
[----:B------:R-:W-:-:S13]  /*5ad0*/  ISETP.GT.U32.AND P0, PT, R4, 0x387fffff, PT ;  /* 0x387fffff0400780c */ /* 0x000fda0003f04070 */
[----:B------:R-:W-:-:S04]  /*5ae0*/  @P0 SHF.R.U32.HI R0, RZ, 0x15, R6 ;  /* 0x00000015ff000819 */ /* 0x000fc80000011606 */
[----:B------:R-:W-:Y:S01]  /*5af0*/  @P0 LOP3.LUT R3, R0, 0x1, RZ, 0xc0, !PT ;  /* 0x0000000100030812 */ /* 0x000fe200078ec0ff */
[----:B------:R-:W-:-:S03]  /*5b00*/  @!P0 FADD.FTZ R0, R4, 128 ;  /* 0x4300000004008421 */ /* 0x000fc60000010000 */
[----:B------:R-:W-:-:S04]  /*5b10*/  @P0 IADD3 R3, PT, PT, R6, 0x80fffff, R3 ;  /* 0x080fffff06030810 */ /* 0x000fc80007ffe003 */
[----:B------:R-:W-:-:S07]  /*5b20*/  @P0 SHF.R.U32.HI R0, RZ, 0x15, R3 ;  /* 0x00000015ff000819 */ /* 0x000fce0000011603 */
.L_x_453:
[----:B------:R-:W-:Y:S05]  /*5b30*/  BSYNC.RECONVERGENT B0 ;  /* 0x0000000000007941 */ /* 0x000fea0003800200 */
.L_x_452:
[----:B------:R-:W-:Y:S01]  /*5b40*/  LOP3.LUT R5, R0, 0x80, R5, 0xf8, !PT ;  /* 0x0000008000057812 */ /* 0x000fe200078ef805 */
[----:B------:R-:W-:-:S04]  /*5b50*/  IMAD.MOV.U32 R25, RZ, RZ, R23 ;  /* 0x000000ffff197224 */ /* 0x000fc800078e0017 */
[----:B------:R0:W-:Y:S01]  /*5b60*/  STG.E.U8 desc[UR36][R8.64], R5 ;  /* 0x0000000508007986 */ /* 0x0001e2000c101124 */
[----:B------:R-:W-:Y:S05]  /*5b70*/  BRA `(.L_x_433) ;  /* 0x0000000400d07947 */ /* 0x000fea0003800000 */
.L_x_448:
[----:B------:R0:W-:Y:S01]  /*5b80*/  STG.E.U16 desc[UR36][R8.64], R3 ;  /* 0x0000000308007986 */ /* 0x0001e2000c101524 */
[----:B------:R-:W-:Y:S01]  /*5b90*/  IMAD.MOV.U32 R25, RZ, RZ, R23 ;  /* 0x000000ffff197224 */ /* 0x000fe200078e0017 */
[----:B------:R-:W-:Y:S06]  /*5ba0*/  BRA `(.L_x_433) ;  /* 0x0000000400c47947 */ /* 0x000fec0003800000 */
.L_x_445:
[----:B------:R-:W-:-:S13]  /*5bb0*/  ISETP.GT.AND P0, PT, R0, 0x1b, PT ;  /* 0x0000001b0000780c */ /* 0x000fda0003f04270 */
[----:B------:R-:W-:Y:S05]  /*5bc0*/  @P0 BRA `(.L_x_454) ;  /* 0x0000000000f40947 */ /* 0x000fea0003800000 */
        /* <DEDUP_REMOVED lines=8> */
[----:B------:R-:W0:Y:S02]  /*5c50*/  F2I.FTZ.U32.TRUNC.NTZ R3, R3 ;  /* 0x0000000300037305 */ /* 0x000e24000021f000 */
[----:B0-----:R0:W-:Y:S01]  /*5c60*/  STG.E.U16 desc[UR36][R8.64], R3 ;  /* 0x0000000308007986 */ /* 0x0011e2000c101524 */
[----:B------:R-:W-:Y:S05]  /*5c70*/  BRA `(.L_x_433) ;  /* 0x0000000400907947 */ /* 0x000fea0003800000 */
.L_x_456:
[----:B------:R-:W-:Y:S01]  /*5c80*/  IMAD.U32 R3, R3, 0x10000, RZ ;  /* 0x0001000003037824 */ /* 0x000fe200078e00ff */
[----:B------:R-:W-:Y:S01]  /*5c90*/  BSSY.RECONVERGENT B0, `(.L_x_457) ;  /* 0x0000014000007945 */ /* 0x000fe20003800200 */
[----:B------:R-:W-:-:S03]  /*5ca0*/  IMAD.MOV.U32 R4, RZ, RZ, 0x80 ;  /* 0x00000080ff047424 */ /* 0x000fc600078e00ff */
[----:B------:R-:W-:-:S04]  /*5cb0*/  LOP3.LUT R0, R3, 0x7fffffff, RZ, 0xc0, !PT ;  /* 0x7fffffff03007812 */ /* 0x000fc800078ec0ff */
[----:B------:R-:W-:-:S13]  /*5cc0*/  ISETP.GT.U32.AND P0, PT, R0, 0x437fffff, PT ;  /* 0x437fffff0000780c */ /* 0x000fda0003f04070 */
[----:B------:R-:W-:Y:S05]  /*5cd0*/  @P0 BRA `(.L_x_458) ;  /* 0x00000000003c0947 */ /* 0x000fea0003800000 */
[----:B------:R-:W-:-:S13]  /*5ce0*/  ISETP.GT.U32.AND P0, PT, R0, 0x3bffffff, PT ;  /* 0x3bffffff0000780c */ /* 0x000fda0003f04070 */
[----:B------:R-:W-:Y:S05]  /*5cf0*/  @P0 BRA `(.L_x_459) ;  /* 0x0000000000140947 */ /* 0x000fea0003800000 */
[----:B------:R-:W-:Y:S01]  /*5d00*/  FADD.FTZ R0, R0, 8192 ;  /* 0x4600000000007421 */ /* 0x000fe20000010000 */
[----:B------:R-:W-:-:S04]  /*5d10*/  PRMT R4, RZ, 0x7610, R4 ;  /* 0x00007610ff047816 */ /* 0x000fc80000000004 */
[----:B------:R-:W-:-:S13]  /*5d20*/  LOP3.LUT P0, R0, R0, 0xff, RZ, 0xc0, !PT ;  /* 0x000000ff00007812 */ /* 0x000fda000780c0ff */
[----:B------:R-:W-:Y:S05]  /*5d30*/  @!P0 BRA `(.L_x_458) ;  /* 0x0000000000248947 */ /* 0x000fea0003800000 */
[----:B------:R-:W-:Y:S05]  /*5d40*/  BRA `(.L_x_460) ;  /* 0x0000000000147947 */ /* 0x000fea0003800000 */
.L_x_459:
[----:B------:R-:W-:-:S04]  /*5d50*/  SHF.R.U32.HI R0, RZ, 0x14, R3 ;  /* 0x00000014ff007819 */ /* 0x000fc80000011603 */
[----:B------:R-:W-:-:S04]  /*5d60*/  LOP3.LUT R0, R0, 0x1, RZ, 0xc0, !PT ;  /* 0x0000000100007812 */ /* 0x000fc800078ec0ff */
[----:B------:R-:W-:-:S04]  /*5d70*/  IADD3 R0, PT, PT, R3, 0x487ffff, R0 ;  /* 0x0487ffff03007810 */ /* 0x000fc80007ffe000 */
[----:B------:R-:W-:-:S04]  /*5d80*/  SHF.R.U32.HI R0, RZ, 0x14, R0 ;  /* 0x00000014ff007819 */ /* 0x000fc80000011600 */
[----:B------:R-:W-:-:S07]  /*5d90*/  LOP3.LUT R0, R0, 0xff, RZ, 0xc0, !PT ;  /* 0x000000ff00007812 */ /* 0x000fce00078ec0ff */
.L_x_460:
[----:B------:R-:W-:-:S04]  /*5da0*/  SHF.R.U32.HI R3, RZ, 0x18, R3 ;  /* 0x00000018ff037819 */ /* 0x000fc80000011603 */
[----:B------:R-:W-:-:S04]  /*5db0*/  LOP3.LUT R0, R0, 0x80, R3, 0xf8, !PT ;  /* 0x0000008000007812 */ /* 0x000fc800078ef803 */
[----:B------:R-:W-:-:S07]  /*5dc0*/  PRMT R4, R0, 0x7610, R4 ;  /* 0x0000761000047816 */ /* 0x000fce0000000004 */
.L_x_458:
[----:B------:R-:W-:Y:S05]  /*5dd0*/  BSYNC.RECONVERGENT B0 ;  /* 0x0000000000007941 */ /* 0x000fea0003800200 */
.L_x_457:
[----:B------:R0:W-:Y:S01]  /*5de0*/  STG.E.U8 desc[UR36][R8.64], R4 ;  /* 0x0000000408007986 */ /* 0x0001e2000c101124 */
[----:B------:R-:W-:Y:S01]  /*5df0*/  IMAD.MOV.U32 R25, RZ, RZ, R23 ;  /* 0x000000ffff197224 */ /* 0x000fe200078e0017 */
[----:B------:R-:W-:Y:S06]  /*5e00*/  BRA `(.L_x_433) ;  /* 0x00000004002c7947 */ /* 0x000fec0003800000 */
.L_x_455:
        /* <DEDUP_REMOVED lines=13> */
.L_x_463:
[----:B------:R-:W-:-:S04]  /*5ee0*/  SHF.R.U32.HI R0, RZ, 0x15, R3 ;  /* 0x00000015ff007819 */ /* 0x000fc80000011603 */
[----:B------:R-:W-:-:S04]  /*5ef0*/  LOP3.LUT R0, R0, 0x1, RZ, 0xc0, !PT ;  /* 0x0000000100007812 */ /* 0x000fc800078ec0ff */
[----:B------:R-:W-:-:S04]  /*5f00*/  IADD3 R0, PT, PT, R3, 0x88fffff, R0 ;  /* 0x088fffff03007810 */ /* 0x000fc80007ffe000 */
[----:B------:R-:W-:-:S04]  /*5f10*/  SHF.R.U32.HI R0, RZ, 0x15, R0 ;  /* 0x00000015ff007819 */ /* 0x000fc80000011600 */
[----:B------:R-:W-:-:S07]  /*5f20*/  LOP3.LUT R0, R0, 0xff, RZ, 0xc0, !PT ;  /* 0x000000ff00007812 */ /* 0x000fce00078ec0ff */
.L_x_464:
[----:B------:R-:W-:-:S04]  /*5f30*/  SHF.R.U32.HI R3, RZ, 0x18, R3 ;  /* 0x00000018ff037819 */ /* 0x000fc80000011603 */
[----:B------:R-:W-:-:S04]  /*5f40*/  LOP3.LUT R0, R0, 0x80, R3, 0xf8, !PT ;  /* 0x0000008000007812 */ /* 0x000fc800078ef803 */
[----:B------:R-:W-:-:S07]  /*5f50*/  PRMT R4, R0, 0x7610, R4 ;  /* 0x0000761000047816 */ /* 0x000fce0000000004 */
.L_x_462:
[----:B------:R-:W-:Y:S05]  /*5f60*/  BSYNC.RECONVERGENT B0 ;  /* 0x0000000000007941 */ /* 0x000fea0003800200 */
.L_x_461:
[----:B------:R0:W-:Y:S01]  /*5f70*/  STG.E.U8 desc[UR36][R8.64], R4 ;  /* 0x0000000408007986 */ /* 0x0001e2000c101124 */
[----:B------:R-:W-:Y:S01]  /*5f80*/  IMAD.MOV.U32 R25, RZ, RZ, R23 ;  /* 0x000000ffff197224 */ /* 0x000fe200078e0017 */
[----:B------:R-:W-:Y:S06]  /*5f90*/  BRA `(.L_x_433) ;  /* 0x0000000000c87947 */ /* 0x000fec0003800000 */
.L_x_454:
[----:B------:R-:W-:-:S13]  /*5fa0*/  ISETP.NE.AND P0, PT, R0, 0x1c, PT ;  /* 0x0000001c0000780c */ /* 0x000fda0003f05270 */
[----:B------:R-:W-:Y:S05]  /*5fb0*/  @!P0 BRA `(.L_x_465) ;  /* 0x0000000000b08947 */ /* 0x000fea0003800000 */
[----:B------:R-:W-:-:S13]  /*5fc0*/  ISETP.NE.AND P0, PT, R0, 0x1d, PT ;  /* 0x0000001d0000780c */ /* 0x000fda0003f05270 */
[----:B------:R-:W-:Y:S05]  /*5fd0*/  @!P0 BRA `(.L_x_466) ;  /* 0x0000000000948947 */ /* 0x000fea0003800000 */
[----:B------:R-:W-:-:S13]  /*5fe0*/  ISETP.NE.AND P0, PT, R0, 0x2c, PT ;  /* 0x0000002c0000780c */ /* 0x000fda0003f05270 */
[----:B------:R-:W-:Y:S05]  /*5ff0*/  @!P0 BRA `(.L_x_467) ;  /* 0x0000000000488947 */ /* 0x000fea0003800000 */
.L_x_438:
        /* <DEDUP_REMOVED lines=15> */
[----:B--2-4-:R-:W-:Y:S05]  /*60f0*/  CALL.ABS.NOINC R14 ;  /* 0x000000000e007343 */ /* 0x014fea0003c00000 */
.L_x_468:
[----:B------:R-:W-:Y:S01]  /*6100*/  IMAD.MOV.U32 R25, RZ, RZ, R23 ;  /* 0x000000ffff197224 */ /* 0x000fe200078e0017 */
[----:B------:R-:W-:Y:S06]  /*6110*/  BRA `(.L_x_433) ;  /* 0x0000000000687947 */ /* 0x000fec0003800000 */
.L_x_467:
[----:B------:R-:W-:Y:S02]  /*6120*/  IMAD.U32 R4, R3, 0x10000, RZ ;  /* 0x0001000003047824 */ /* 0x000fe400078e00ff */
[----:B------:R-:W-:-:S03]  /*6130*/  IMAD.MOV.U32 R25, RZ, RZ, R23 ;  /* 0x000000ffff197224 */ /* 0x000fc600078e0017 */
[----:B------:R-:W-:-:S04]  /*6140*/  SHF.R.U32.HI R5, RZ, 0x17, R4 ;  /* 0x00000017ff057819 */ /* 0x000fc80000011604 */
[----:B------:R-:W-:-:S04]  /*6150*/  LOP3.LUT R3, R5, 0xff, RZ, 0xc0, !PT ;  /* 0x000000ff05037812 */ /* 0x000fc800078ec0ff */
[----:B------:R-:W-:-:S13]  /*6160*/  ISETP.NE.AND P2, PT, R3, 0xff, PT ;  /* 0x000000ff0300780c */ /* 0x000fda0003f45270 */
[--C-:B------:R-:W-:Y:S02]  /*6170*/  @P2 SHF.R.U32.HI R0, RZ, 0x16, R4.reuse ;  /* 0x00000016ff002819 */ /* 0x100fe40000011604 */
[----:B------:R-:W-:Y:S01]  /*6180*/  @P2 LOP3.LUT P0, RZ, R3, 0x3fffff, R4, 0xf8, !PT ;  /* 0x003fffff03ff2812 */ /* 0x000fe2000780f804 */
[----:B------:R-:W-:Y:S01]  /*6190*/  IMAD.MOV.U32 R3, RZ, RZ, 0xff ;  /* 0x000000ffff037424 */ /* 0x000fe200078e00ff */
[----:B------:R-:W-:-:S04]  /*61a0*/  @P2 LOP3.LUT R0, R0, 0x1, RZ, 0xc0, !PT ;  /* 0x0000000100002812 */ /* 0x000fc800078ec0ff */
[----:B------:R-:W-:Y:S01]  /*61b0*/  @P2 ISETP.EQ.U32.AND P1, PT, R0, 0x1, P0 ;  /* 0x000000010000280c */ /* 0x000fe20000722070 */
[----:B------:R-:W-:Y:S01]  /*61c0*/  @P2 VIADD R0, R5, 0x1 ;  /* 0x0000000105002836 */ /* 0x000fe20000000000 */
[----:B------:R-:W-:Y:S02]  /*61d0*/  PLOP3.LUT P0, PT, PT, PT, PT, 0x80, 0x8 ;  /* 0x000000000008781c */ /* 0x000fe40003f0f070 */
[----:B------:R-:W-:-:S13]  /*61e0*/  @P2 PLOP3.LUT P0, PT, P1, PT, PT, 0x80, 0x8 ;  /* 0x000000000008281c */ /* 0x000fda0000f0f070 */
[----:B------:R-:W-:-:S04]  /*61f0*/  @!P0 IMAD.MOV R0, RZ, RZ, R5 ;  /* 0x000000ffff008224 */ /* 0x000fc800078e0205 */
[----:B------:R-:W-:-:S05]  /*6200*/  @P2 IMAD.MOV.U32 R3, RZ, RZ, R0 ;  /* 0x000000ffff032224 */ /* 0x000fca00078e0000 */
[----:B------:R0:W-:Y:S01]  /*6210*/  STG.E.U8 desc[UR36][R8.64], R3 ;  /* 0x0000000308007986 */ /* 0x0001e2000c101124 */
[----:B------:R-:W-:Y:S05]  /*6220*/  BRA `(.L_x_433) ;  /* 0x0000000000247947 */ /* 0x000fea0003800000 */
.L_x_466:
[----:B------:R-:W-:Y:S02]  /*6230*/  IMAD.U32 R4, R3, 0x10000, RZ ;  /* 0x0001000003047824 */ /* 0x000fe400078e00ff */
[----:B------:R-:W-:-:S04]  /*6240*/  IMAD.MOV.U32 R25, RZ, RZ, R23 ;  /* 0x000000ffff197224 */ /* 0x000fc800078e0017 */
[----:B------:R-:W0:Y:S02]  /*6250*/  F2I.U64.TRUNC R4, R4 ;  /* 0x0000000400047311 */ /* 0x000e24000020d800 */
[----:B0-----:R0:W-:Y:S01]  /*6260*/  STG.E.64 desc[UR36][R8.64], R4 ;  /* 0x0000000408007986 */ /* 0x0011e2000c101b24 */
[----:B------:R-:W-:Y:S05]  /*6270*/  BRA `(.L_x_433) ;  /* 0x0000000000107947 */ /* 0x000fea0003800000 */
.L_x_465:
[----:B------:R-:W-:Y:S02]  /*6280*/  IMAD.U32 R3, R3, 0x10000, RZ ;  /* 0x0001000003037824 */ /* 0x000fe400078e00ff */
[----:B------:R-:W-:-:S04]  /*6290*/  IMAD.MOV.U32 R25, RZ, RZ, R23 ;  /* 0x000000ffff197224 */ /* 0x000fc800078e0017 */
[----:B------:R-:W0:Y:S02]  /*62a0*/  F2I.FTZ.U32.TRUNC.NTZ R3, R3 ;  /* 0x0000000300037305 */ /* 0x000e24000021f000 */
[----:B0-----:R0:W-:Y:S02]  /*62b0*/  STG.E desc[UR36][R8.64], R3 ;  /* 0x0000000308007986 */ /* 0x0011e4000c101924 */
.L_x_433:
[----:B------:R-:W-:Y:S05]  /*62c0*/  BSYNC.RECONVERGENT B6 ;  /* 0x0000000000067941 */ /* 0x000fea0003800200 */
.L_x_432:
[----:B------:R-:W-:Y:S01]  /*62d0*/  ISETP.GE.AND P0, PT, R25, R16, PT ;  /* 0x000000101900720c */ /* 0x000fe20003f06270 */
[----:B------:R-:W-:-:S12]  /*62e0*/  BSSY.RECONVERGENT B6, `(.L_x_469) ;  /* 0x00001f0000067945 */ /* 0x000fd80003800200 */
[----:B------:R-:W-:Y:S05]  /*62f0*/  @P0 BRA `(.L_x_470) ;  /* 0x0000001c00b80947 */ /* 0x000fea0003800000 */
[----:B------:R-:W1:Y:S01]  /*6300*/  LDCU UR4, c[0x0][0x3a8] ;  /* 0x00007500ff0477ac */ /* 0x000e620008000800 */
[----:B0-----:R-:W0:Y:S01]  /*6310*/  LDC.64 R8, c[0x0][0x388] ;  /* 0x0000e200ff087b82 */ /* 0x001e220000000a00 */
[----:B-----5:R-:W-:Y:S01]  /*6320*/  IMAD R0, R2, 0x200, R25 ;  /* 0x0000020002007824 */ /* 0x020fe200078e0219 */
[----:B--2---:R-:W-:-:S03]  /*6330*/  PRMT R4, R17, 0x9910, RZ ;  /* 0x0000991011047816 */ /* 0x004fc600000000ff */
[----:B-1----:R-:W-:Y:S02]  /*6340*/  IMAD R3, R0, UR4, RZ ;  /* 0x0000000400037c24 */ /* 0x002fe4000f8e02ff */
[----:B------:R-:W-:-:S05]  /*6350*/  IMAD.MOV.U32 R0, RZ, RZ, R4 ;  /* 0x000000ffff007224 */ /* 0x000fca00078e0004 */
[----:B------:R-:W-:Y:S02]  /*6360*/  ISETP.GT.AND P1, PT, R0, 0x9, PT ;  /* 0x000000090000780c */ /* 0x000fe40003f24270 */
[----:B0-----:R-:W-:-:S05]  /*6370*/  IADD3 R8, P0, PT, R3, R8, RZ ;  /* 0x0000000803087210 */ /* 0x001fca0007f1e0ff */
        /* <DEDUP_REMOVED lines=10> */
[----:B----4-:R-:W-:-:S04]  /*6420*/  IMAD.U32 R22, R22, 0x10000, RZ ;  /* 0x0001000016167824 */ /* 0x010fc800078e00ff */
[----:B------:R-:W0:Y:S02]  /*6430*/  F2I.FTZ.TRUNC.NTZ R3, R22 ;  /* 0x0000001600037305 */ /* 0x000e24000021f100 */
[----:B0-----:R0:W-:Y:S01]  /*6440*/  STG.E.U8 desc[UR36][R8.64], R3 ;  /* 0x0000000308007986 */ /* 0x0011e2000c101124 */
[----:B------:R-:W-:Y:S05]  /*6450*/  BRA `(.L_x_476) ;  /* 0x0000000c007c7947 */ /* 0x000fea0003800000 */
.L_x_474:
[----:B---34-:R-:W-:-:S06]  /*6460*/  IMAD.U32 R5, R22, 0x10000, RZ ;  /* 0x0001000016057824 */ /* 0x018fcc00078e00ff */
[----:B------:R-:W0:Y:S02]  /*6470*/  F2I.S64.TRUNC R4, R5 ;  /* 0x0000000500047311 */ /* 0x000e24000020d900 */
[----:B0-----:R4:W-:Y:S01]  /*6480*/  STG.E.U8 desc[UR36][R8.64], R4 ;  /* 0x0000000408007986 */ /* 0x0019e2000c101124 */
[----:B------:R-:W-:Y:S05]  /*6490*/  BRA `(.L_x_476) ;  /* 0x0000000c006c7947 */ /* 0x000fea0003800000 */
.L_x_473:
[----:B------:R-:W-:-:S13]  /*64a0*/  ISETP.NE.AND P0, PT, R0, 0x2, PT ;  /* 0x000000020000780c */ /* 0x000fda0003f05270 */
[----:B------:R-:W-:Y:S05]  /*64b0*/  @!P0 BRA `(.L_x_477) ;  /* 0x0000000000308947 */ /* 0x000fea0003800000 */
[----:B------:R-:W-:-:S13]  /*64c0*/  ISETP.NE.AND P0, PT, R0, 0x3, PT ;  /* 0x000000030000780c */ /* 0x000fda0003f05270 */
[----:B------:R-:W-:Y:S05]  /*64d0*/  @!P0 BRA `(.L_x_478) ;  /* 0x0000000000188947 */ /* 0x000fea0003800000 */
[----:B------:R-:W-:-:S13]  /*64e0*/  ISETP.NE.AND P0, PT, R0, 0x4, PT ;  /* 0x000000040000780c */ /* 0x000fda0003f05270 */
[----:B------:R-:W-:Y:S05]  /*64f0*/  @P0 BRA `(.L_x_475) ;  /* 0x0000000800780947 */ /* 0x000fea0003800000 */
[----:B----4-:R-:W-:-:S06]  /*6500*/  IMAD.U32 R4, R22, 0x10000, RZ ;  /* 0x0001000016047824 */ /* 0x010fcc00078e00ff */
[----:B---3--:R-:W0:Y:S02]  /*6510*/  F2I.S64.TRUNC R4, R4 ;  /* 0x0000000400047311 */ /* 0x008e24000020d900 */
[----:B0-----:R1:W-:Y:S01]  /*6520*/  STG.E.64 desc[UR36][R8.64], R4 ;  /* 0x0000000408007986 */ /* 0x0013e2000c101b24 */
[----:B------:R-:W-:Y:S05]  /*6530*/  BRA `(.L_x_476) ;  /* 0x0000000c00447947 */ /* 0x000fea0003800000 */
.L_x_478:
[----:B----4-:R-:W-:-:S04]  /*6540*/  IMAD.U32 R22, R22, 0x10000, RZ ;  /* 0x0001000016167824 */ /* 0x010fc800078e00ff */
[----:B------:R-:W0:Y:S02]  /*6550*/  F2I.FTZ.TRUNC.NTZ R3, R22 ;  /* 0x0000001600037305 */ /* 0x000e24000021f100 */
[----:B0-----:R2:W-:Y:S01]  /*6560*/  STG.E desc[UR36][R8.64], R3 ;  /* 0x0000000308007986 */ /* 0x0015e2000c101924 */
[----:B------:R-:W-:Y:S05]  /*6570*/  BRA `(.L_x_476) ;  /* 0x0000000c00347947 */ /* 0x000fea0003800000 */
.L_x_477:
[----:B----4-:R-:W-:-:S04]  /*6580*/  IMAD.U32 R22, R22, 0x10000, RZ ;  /* 0x0001000016167824 */ /* 0x010fc800078e00ff */
[----:B------:R-:W0:Y:S02]  /*6590*/  F2I.FTZ.TRUNC.NTZ R3, R22 ;  /* 0x0000001600037305 */ /* 0x000e24000021f100 */
[----:B0-----:R0:W-:Y:S01]  /*65a0*/  STG.E.U16 desc[UR36][R8.64], R3 ;  /* 0x0000000308007986 */ /* 0x0011e2000c101524 */
[----:B------:R-:W-:Y:S05]  /*65b0*/  BRA `(.L_x_476) ;  /* 0x0000000c00247947 */ /* 0x000fea0003800000 */
.L_x_472:
[----:B------:R-:W-:-:S13]  /*65c0*/  ISETP.GT.AND P0, PT, R0, 0x6, PT ;  /* 0x000000060000780c */ /* 0x000fda0003f04270 */
[----:B------:R-:W-:Y:S05]  /*65d0*/  @P0 BRA `(.L_x_479) ;  /* 0x00000000002c0947 */ /* 0x000fea0003800000 */
[----:B------:R-:W-:-:S13]  /*65e0*/  ISETP.NE.AND P0, PT, R0, 0x5, PT ;  /* 0x000000050000780c */ /* 0x000fda0003f05270 */
[----:B------:R-:W-:Y:S05]  /*65f0*/  @!P0 BRA `(.L_x_480) ;  /* 0x0000000000148947 */ /* 0x000fea0003800000 */
[----:B------:R-:W-:-:S13]  /*6600*/  ISETP.NE.AND P0, PT, R0, 0x6, PT ;  /* 0x000000060000780c */ /* 0x000fda0003f05270 */
[----:B------:R-:W-:Y:S05]  /*6610*/  @P0 BRA `(.L_x_475) ;  /* 0x0000000800300947 */ /* 0x000fea0003800000 */
[----:B----4-:R-:W-:-:S05]  /*6620*/  IMAD.U32 R3, R22, 0x10000, RZ ;  /* 0x0001000016037824 */ /* 0x010fca00078e00ff */
[----:B------:R0:W-:Y:S01]  /*6630*/  STG.E desc[UR36][R8.64], R3 ;  /* 0x0000000308007986 */ /* 0x0001e2000c101924 */
[----:B------:R-:W-:Y:S05]  /*6640*/  BRA `(.L_x_476) ;  /* 0x0000000c00007947 */ /* 0x000fea0003800000 */
.L_x_480:
[----:B----4-:R-:W-:-:S05]  /*6650*/  IMAD.U32 R0, R22, 0x10000, RZ ;  /* 0x0001000016007824 */ /* 0x010fca00078e00ff */
[----:B------:R-:W-:-:S05]  /*6660*/  F2FP.F16.F32.PACK_AB R0, RZ, R0 ;  /* 0x00000000ff00723e */ /* 0x000fca00000000ff */
[----:B------:R0:W-:Y:S01]  /*6670*/  STG.E.U16 desc[UR36][R8.64], R0 ;  /* 0x0000000008007986 */ /* 0x0001e2000c101524 */
[----:B------:R-:W-:Y:S05]  /*6680*/  BRA `(.L_x_476) ;  /* 0x0000000800f07947 */ /* 0x000fea0003800000 */
.L_x_479:
[----:B------:R-:W-:-:S13]  /*6690*/  ISETP.NE.AND P0, PT, R0, 0x7, PT ;  /* 0x000000070000780c */ /* 0x000fda0003f05270 */
[----:B------:R-:W-:Y:S05]  /*66a0*/  @!P0 BRA `(.L_x_481) ;  /* 0x0000000000348947 */ /* 0x000fea0003800000 */
[----:B------:R-:W-:-:S13]  /*66b0*/  ISETP.NE.AND P0, PT, R0, 0x8, PT ;  /* 0x000000080000780c */ /* 0x000fda0003f05270 */
[----:B------:R-:W-:Y:S05]  /*66c0*/  @!P0 BRA `(.L_x_482) ;  /* 0x0000000000188947 */ /* 0x000fea0003800000 */
[----:B------:R-:W-:-:S13]  /*66d0*/  ISETP.NE.AND P0, PT, R0, 0x9, PT ;  /* 0x000000090000780c */ /* 0x000fda0003f05270 */
[----:B------:R-:W-:Y:S05]  /*66e0*/  @P0 BRA `(.L_x_475) ;  /* 0x0000000400fc0947 */ /* 0x000fea0003800000 */
[----:B----4-:R-:W-:Y:S02]  /*66f0*/  IMAD.U32 R22, R22, 0x10000, RZ ;  /* 0x0001000016167824 */ /* 0x010fe400078e00ff */
[----:B------:R-:W-:-:S05]  /*6700*/  IMAD.MOV.U32 R23, RZ, RZ, RZ ;  /* 0x000000ffff177224 */ /* 0x000fca00078e00ff */
[----:B------:R0:W-:Y:S01]  /*6710*/  STG.E.64 desc[UR36][R8.64], R22 ;  /* 0x0000001608007986 */ /* 0x0001e2000c101b24 */
[----:B------:R-:W-:Y:S05]  /*6720*/  BRA `(.L_x_476) ;  /* 0x0000000800c87947 */ /* 0x000fea0003800000 */
.L_x_482:
[----:B----4-:R-:W-:-:S05]  /*6730*/  IMAD.U32 R22, R22, 0x10000, RZ ;  /* 0x0001000016167824 */ /* 0x010fca00078e00ff */
[----:B------:R-:W-:-:S04]  /*6740*/  F2FP.F16.F32.PACK_AB R3, RZ, R22 ;  /* 0x00000016ff03723e */ /* 0x000fc800000000ff */
[----:B------:R-:W-:-:S05]  /*6750*/  PRMT R3, R3, 0x5410, RZ ;  /* 0x0000541003037816 */ /* 0x000fca00000000ff */
[----:B------:R0:W-:Y:S01]  /*6760*/  STG.E desc[UR36][R8.64], R3 ;  /* 0x0000000308007986 */ /* 0x0001e2000c101924 */
[----:B------:R-:W-:Y:S05]  /*6770*/  BRA `(.L_x_476) ;  /* 0x0000000800b47947 */ /* 0x000fea0003800000 */
.L_x_481:
[----:B----4-:R-:W-:-:S04]  /*6780*/  IMAD.U32 R4, R22, 0x10000, RZ ;  /* 0x0001000016047824 */ /* 0x010fc800078e00ff */
[----:B------:R-:W-:-:S06]  /*6790*/  FMUL.FTZ R4, R4, 1 ;  /* 0x3f80000004047820 */ /* 0x000fcc0000410000 */
[----:B---3--:R-:W0:Y:S02]  /*67a0*/  F2F.F64.F32 R4, R4 ;  /* 0x0000000400047310 */ /* 0x008e240000201800 */
[----:B0-----:R0:W-:Y:S01]  /*67b0*/  STG.E.64 desc[UR36][R8.64], R4 ;  /* 0x0000000408007986 */ /* 0x0011e2000c101b24 */
[----:B------:R-:W-:Y:S05]  /*67c0*/  BRA `(.L_x_476) ;  /* 0x0000000800a07947 */ /* 0x000fea0003800000 */
.L_x_471:
[----:B------:R-:W-:-:S13]  /*67d0*/  ISETP.GT.AND P0, PT, R0, 0x18, PT ;  /* 0x000000180000780c */ /* 0x000fda0003f04270 */
[----:B------:R-:W-:Y:S05]  /*67e0*/  @!P0 BRA `(.L_x_483) ;  /* 0x0000000400608947 */ /* 0x000fea0003800000 */
        /* <DEDUP_REMOVED lines=8> */
[----:B----4-:R-:W-:-:S06]  /*6870*/  IMAD.U32 R3, R22, 0x10000, RZ ;  /* 0x0001000016037824 */ /* 0x010fcc00078e00ff */
[----:B------:R-:W0:Y:S02]  /*6880*/  F2I.FTZ.U32.TRUNC.NTZ R3, R3 ;  /* 0x0000000300037305 */ /* 0x000e24000021f000 */
[----:B0-----:R0:W-:Y:S01]  /*6890*/  STG.E.U16 desc[UR36][R8.64], R3 ;  /* 0x0000000308007986 */ /* 0x0011e2000c101524 */
[----:B------:R-:W-:Y:S05]  /*68a0*/  BRA `(.L_x_476) ;  /* 0x0000000800687947 */ /* 0x000fea0003800000 */
.L_x_486:
[----:B---34-:R-:W-:Y:S01]  /*68b0*/  IMAD.U32 R5, R22, 0x10000, RZ ;  /* 0x0001000016057824 */ /* 0x018fe200078e00ff */
[----:B------:R-:W-:Y:S01]  /*68c0*/  BSSY.RECONVERGENT B0, `(.L_x_487) ;  /* 0x0000013000007945 */ /* 0x000fe20003800200 */
[----:B------:R-:W-:-:S03]  /*68d0*/  IMAD.MOV.U32 R4, RZ, RZ, 0x80 ;  /* 0x00000080ff047424 */ /* 0x000fc600078e00ff */
        /* <DEDUP_REMOVED lines=14> */
.L_x_489:
[----:B------:R-:W-:-:S04]  /*69c0*/  SHF.R.U32.HI R3, RZ, 0x18, R5 ;  /* 0x00000018ff037819 */ /* 0x000fc80000011605 */
[----:B------:R-:W-:-:S04]  /*69d0*/  LOP3.LUT R0, R0, 0x80, R3, 0xf8, !PT ;  /* 0x0000008000007812 */ /* 0x000fc800078ef803 */
[----:B------:R-:W-:-:S07]  /*69e0*/  PRMT R4, R0, 0x7610, R4 ;  /* 0x0000761000047816 */ /* 0x000fce0000000004 */
.L_x_488:
[----:B------:R-:W-:Y:S05]  /*69f0*/  BSYNC.RECONVERGENT B0 ;  /* 0x0000000000007941 */ /* 0x000fea0003800200 */
.L_x_487:
[----:B------:R0:W-:Y:S01]  /*6a00*/  STG.E.U8 desc[UR36][R8.64], R4 ;  /* 0x0000000408007986 */ /* 0x0001e2000c101124 */
[----:B------:R-:W-:Y:S05]  /*6a10*/  BRA `(.L_x_476) ;  /* 0x00000008000c7947 */ /* 0x000fea0003800000 */
.L_x_485:
        /* <DEDUP_REMOVED lines=17> */
.L_x_492:
[----:B------:R-:W-:-:S04]  /*6b30*/  SHF.R.U32.HI R3, RZ, 0x18, R5 ;  /* 0x00000018ff037819 */ /* 0x000fc80000011605 */
[----:B------:R-:W-:-:S04]  /*6b40*/  LOP3.LUT R0, R0, 0x80, R3, 0xf8, !PT ;  /* 0x0000008000007812 */ /* 0x000fc800078ef803 */
[----:B------:R-:W-:-:S07]  /*6b50*/  PRMT R4, R0, 0x7610, R4 ;  /* 0x0000761000047816 */ /* 0x000fce0000000004 */
.L_x_491:
[----:B------:R-:W-:Y:S05]  /*6b60*/  BSYNC.RECONVERGENT B0 ;  /* 0x0000000000007941 */ /* 0x000fea0003800200 */
.L_x_490:
[----:B------:R0:W-:Y:S01]  /*6b70*/  STG.E.U8 desc[UR36][R8.64], R4 ;  /* 0x0000000408007986 */ /* 0x0001e2000c101124 */
[----:B------:R-:W-:Y:S05]  /*6b80*/  BRA `(.L_x_476) ;  /* 0x0000000400b07947 */ /* 0x000fea0003800000 */
.L_x_484:
[----:B------:R-:W-:-:S13]  /*6b90*/  ISETP.NE.AND P0, PT, R0, 0x1c, PT ;  /* 0x0000001c0000780c */ /* 0x000fda0003f05270 */
[----:B------:R-:W-:Y:S05]  /*6ba0*/  @!P0 BRA `(.L_x_493) ;  /* 0x0000000000608947 */ /* 0x000fea0003800000 */
[----:B------:R-:W-:-:S13]  /*6bb0*/  ISETP.NE.AND P0, PT, R0, 0x1d, PT ;  /* 0x0000001d0000780c */ /* 0x000fda0003f05270 */
[----:B------:R-:W-:Y:S05]  /*6bc0*/  @!P0 BRA `(.L_x_494) ;  /* 0x0000000000488947 */ /* 0x000fea0003800000 */
[----:B------:R-:W-:-:S13]  /*6bd0*/  ISETP.NE.AND P0, PT, R0, 0x2c, PT ;  /* 0x0000002c0000780c */ /* 0x000fda0003f05270 */
[----:B------:R-:W-:Y:S05]  /*6be0*/  @P0 BRA `(.L_x_475) ;  /* 0x0000000000bc0947 */ /* 0x000fea0003800000 */
[----:B----4-:R-:W-:-:S05]  /*6bf0*/  IMAD.U32 R22, R22, 0x10000, RZ ;  /* 0x0001000016167824 */ /* 0x010fca00078e00ff */
        /* <DEDUP_REMOVED lines=15> */
.L_x_494:
[----:B----4-:R-:W-:-:S06]  /*6cf0*/  IMAD.U32 R4, R22, 0x10000, RZ ;  /* 0x0001000016047824 */ /* 0x010fcc00078e00ff */
[----:B---3--:R-:W0:Y:S02]  /*6d00*/  F2I.U64.TRUNC R4, R4 ;  /* 0x0000000400047311 */ /* 0x008e24000020d800 */
[----:B0-----:R0:W-:Y:S01]  /*6d10*/  STG.E.64 desc[UR36][R8.64], R4 ;  /* 0x0000000408007986 */ /* 0x0011e2000c101b24 */
[----:B------:R-:W-:Y:S05]  /*6d20*/  BRA `(.L_x_476) ;  /* 0x0000000400487947 */ /* 0x000fea0003800000 */
.L_x_493:
[----:B----4-:R-:W-:-:S04]  /*6d30*/  IMAD.U32 R22, R22, 0x10000, RZ ;  /* 0x0001000016167824 */ /* 0x010fc800078e00ff */
[----:B------:R-:W0:Y:S02]  /*6d40*/  F2I.FTZ.U32.TRUNC.NTZ R3, R22 ;  /* 0x0000001600037305 */ /* 0x000e24000021f000 */
[----:B0-----:R0:W-:Y:S01]  /*6d50*/  STG.E desc[UR36][R8.64], R3 ;  /* 0x0000000308007986 */ /* 0x0011e2000c101924 */
[----:B------:R-:W-:Y:S05]  /*6d60*/  BRA `(.L_x_476) ;  /* 0x0000000400387947 */ /* 0x000fea0003800000 */
.L_x_483:
[----:B------:R-:W-:-:S13]  /*6d70*/  ISETP.GT.AND P0, PT, R0, 0xe, PT ;  /* 0x0000000e0000780c */ /* 0x000fda0003f04270 */
[----:B------:R-:W-:Y:S05]  /*6d80*/  @P0 BRA `(.L_x_495) ;  /* 0x00000000003c0947 */ /* 0x000fea0003800000 */
[----:B------:R-:W-:-:S13]  /*6d90*/  ISETP.NE.AND P0, PT, R0, 0xa, PT ;  /* 0x0000000a0000780c */ /* 0x000fda0003f05270 */
[----:B------:R-:W-:Y:S05]  /*6da0*/  @!P0 BRA `(.L_x_496) ;  /* 0x00000000001c8947 */ /* 0x000fea0003800000 */
[----:B------:R-:W-:-:S13]  /*6db0*/  ISETP.NE.AND P0, PT, R0, 0xb, PT ;  /* 0x0000000b0000780c */ /* 0x000fda0003f05270 */
[----:B------:R-:W-:Y:S05]  /*6dc0*/  @P0 BRA `(.L_x_475) ;  /* 0x0000000000440947 */ /* 0x000fea0003800000 */
[----:B----4-:R-:W-:-:S05]  /*6dd0*/  IMAD.U32 R22, R22, 0x10000, RZ ;  /* 0x0001000016167824 */ /* 0x010fca00078e00ff */
[----:B------:R-:W-:-:S04]  /*6de0*/  FSETP.NEU.FTZ.AND P0, PT, R22, RZ, PT ;  /* 0x000000ff1600720b */ /* 0x000fc80003f1d000 */
[----:B------:R-:W-:-:S05]  /*6df0*/  SEL R3, RZ, 0x1, !P0 ;  /* 0x00000001ff037807 */ /* 0x000fca0004000000 */
[----:B------:R0:W-:Y:S01]  /*6e00*/  STG.E.U8 desc[UR36][R8.64], R3 ;  /* 0x0000000308007986 */ /* 0x0001e2000c101124 */
[----:B------:R-:W-:Y:S05]  /*6e10*/  BRA `(.L_x_476) ;  /* 0x00000004000c7947 */ /* 0x000fea0003800000 */
.L_x_496:
[----:B----4-:R-:W-:Y:S01]  /*6e20*/  IMAD.U32 R22, R22, 0x10000, RZ ;  /* 0x0001000016167824 */ /* 0x010fe200078e00ff */
[----:B------:R-:W-:-:S03]  /*6e30*/  CS2R R6, SRZ ;  /* 0x0000000000067805 */ /* 0x000fc6000001ff00 */
[----:B------:R-:W-:-:S06]  /*6e40*/  FMUL.FTZ R4, R22, 1 ;  /* 0x3f80000016047820 */ /* 0x000fcc0000410000 */
[----:B---3--:R-:W0:Y:S02]  /*6e50*/  F2F.F64.F32 R4, R4 ;  /* 0x0000000400047310 */ /* 0x008e240000201800 */
[----:B0-----:R0:W-:Y:S01]  /*6e60*/  STG.E.128 desc[UR36][R8.64], R4 ;  /* 0x0000000408007986 */ /* 0x0011e2000c101d24 */
[----:B------:R-:W-:Y:S05]  /*6e70*/  BRA `(.L_x_476) ;  /* 0x0000000000f47947 */ /* 0x000fea0003800000 */
.L_x_495:
[----:B------:R-:W-:-:S13]  /*6e80*/  ISETP.NE.AND P0, PT, R0, 0xf, PT ;  /* 0x0000000f0000780c */ /* 0x000fda0003f05270 */
[----:B------:R-:W-:Y:S05]  /*6e90*/  @!P0 BRA `(.L_x_497) ;  /* 0x0000000000e88947 */ /* 0x000fea0003800000 */
[----:B------:R-:W-:-:S13]  /*6ea0*/  ISETP.NE.AND P0, PT, R0, 0x17, PT ;  /* 0x000000170000780c */ /* 0x000fda0003f05270 */
[----:B------:R-:W-:Y:S05]  /*6eb0*/  @!P0 BRA `(.L_x_498) ;  /* 0x0000000000908947 */ /* 0x000fea0003800000 */
[----:B------:R-:W-:-:S13]  /*6ec0*/  ISETP.NE.AND P0, PT, R0, 0x18, PT ;  /* 0x000000180000780c */ /* 0x000fda0003f05270 */
[----:B------:R-:W-:Y:S05]  /*6ed0*/  @!P0 BRA `(.L_x_499) ;  /* 0x0000000000448947 */ /* 0x000fea0003800000 */
.L_x_475:
[----:B------:R-:W-:Y:S01]  /*6ee0*/  MOV R14, 0x0 ;  /* 0x00000000000e7802 */ /* 0x000fe20000000f00 */
[----:B------:R-:W0:Y:S01]  /*6ef0*/  LDCU.64 UR4, c[0x4][0x158] ;  /* 0x01002b00ff0477ac */ /* 0x000e220008000a00 */
[----:B------:R-:W-:Y:S02]  /*6f00*/  IMAD.MOV.U32 R8, RZ, RZ, 0x65 ;  /* 0x00000065ff087424 */ /* 0x000fe400078e00ff */
[----:B------:R-:W-:Y:S01]  /*6f10*/  IMAD.MOV.U32 R12, RZ, RZ, 0x1 ;  /* 0x00000001ff0c7424 */ /* 0x000fe200078e00ff */
[----:B------:R-:W1:Y:S01]  /*6f20*/  LDCU.64 UR6, c[0x4][0x160] ;  /* 0x01002c00ff0677ac */ /* 0x000e620008000a00 */
[----:B------:R-:W2:Y:S01]  /*6f30*/  LDC.64 R14, c[0x4][R14] ;  /* 0x010000000e0e7b82 */ /* 0x000ea20000000a00 */
[----:B------:R-:W-:Y:S01]  /*6f40*/  IMAD.MOV.U32 R13, RZ, RZ, RZ ;  /* 0x000000ffff0d7224 */ /* 0x000fe200078e00ff */
[----:B------:R-:W5:Y:S01]  /*6f50*/  LDCU.64 UR8, c[0x4][0x70] ;  /* 0x01000e00ff0877ac */ /* 0x000f620008000a00 */
[----:B0-----:R-:W-:Y:S02]  /*6f60*/  IMAD.U32 R4, RZ, RZ, UR4 ;  /* 0x00000004ff047e24 */ /* 0x001fe4000f8e00ff */
[----:B---3--:R-:W-:-:S02]  /*6f70*/  IMAD.U32 R5, RZ, RZ, UR5 ;  /* 0x00000005ff057e24 */ /* 0x008fc4000f8e00ff */
[----:B-1----:R-:W-:Y:S02]  /*6f80*/  IMAD.U32 R6, RZ, RZ, UR6 ;  /* 0x00000006ff067e24 */ /* 0x002fe4000f8e00ff */
[----:B------:R-:W-:Y:S02]  /*6f90*/  IMAD.U32 R7, RZ, RZ, UR7 ;  /* 0x00000007ff077e24 */ /* 0x000fe4000f8e00ff */
[----:B-----5:R-:W-:Y:S02]  /*6fa0*/  IMAD.U32 R10, RZ, RZ, UR8 ;  /* 0x00000008ff0a7e24 */ /* 0x020fe4000f8e00ff */
[----:B------:R-:W-:-:S07]  /*6fb0*/  IMAD.U32 R11, RZ, RZ, UR9 ;  /* 0x00000009ff0b7e24 */ /* 0x000fce000f8e00ff */
[----:B------:R-:W-:-:S07]  /*6fc0*/  LEPC R20, `(.L_x_500) ;  /* 0x000000001014794e */ /* 0x000fce0000000000 */
[----:B--2-4-:R-:W-:Y:S05]  /*6fd0*/  CALL.ABS.NOINC R14 ;  /* 0x000000000e007343 */ /* 0x014fea0003c00000 */
.L_x_500:
[----:B------:R-:W-:Y:S05]  /*6fe0*/  BRA `(.L_x_476) ;  /* 0x0000000000987947 */ /* 0x000fea0003800000 */
.L_x_499:
[----:B---34-:R-:W-:Y:S01]  /*6ff0*/  IMAD.U32 R5, R22, 0x10000, RZ ;  /* 0x0001000016057824 */ /* 0x018fe200078e00ff */
[----:B------:R-:W-:Y:S01]  /*7000*/  BSSY.RECONVERGENT B0, `(.L_x_501) ;  /* 0x000000c000007945 */ /* 0x000fe20003800200 */
[----:B------:R-:W-:-:S03]  /*7010*/  IMAD.MOV.U32 R0, RZ, RZ, 0x7f ;  /* 0x0000007fff007424 */ /* 0x000fc600078e00ff */
        /* <DEDUP_REMOVED lines=10> */
.L_x_502:
[----:B------:R-:W-:Y:S05]  /*70c0*/  BSYNC.RECONVERGENT B0 ;  /* 0x0000000000007941 */ /* 0x000fea0003800200 */
.L_x_501:
[----:B------:R-:W-:-:S05]  /*70d0*/  LOP3.LUT R3, R0, 0x80, R3, 0xf8, !PT ;  /* 0x0000008000037812 */ /* 0x000fca00078ef803 */
[----:B------:R0:W-:Y:S01]  /*70e0*/  STG.E.U8 desc[UR36][R8.64], R3 ;  /* 0x0000000308007986 */ /* 0x0001e2000c101124 */
[----:B------:R-:W-:Y:S05]  /*70f0*/  BRA `(.L_x_476) ;  /* 0x0000000000547947 */ /* 0x000fea0003800000 */
.L_x_498:
[----:B----4-:R-:W-:Y:S01]  /*7100*/  IMAD.U32 R3, R22, 0x10000, RZ ;  /* 0x0001000016037824 */ /* 0x010fe200078e00ff */
[----:B------:R-:W-:Y:S04]  /*7110*/  BSSY.RECONVERGENT B0, `(.L_x_503) ;  /* 0x000000e000007945 */ /* 0x000fe80003800200 */
[----:B------:R-:W-:-:S04]  /*7120*/  LOP3.LUT R4, R3, 0x7fffffff, RZ, 0xc0, !PT ;  /* 0x7fffffff03047812 */ /* 0x000fc800078ec0ff */
[----:B------:R-:W-:-:S13]  /*7130*/  ISETP.GT.U32.AND P0, PT, R4, 0x477fffff, PT ;  /* 0x477fffff0400780c */ /* 0x000fda0003f04070 */
[----:B------:R-:W-:Y:S05]  /*7140*/  @P0 BRA `(.L_x_504) ;  /* 0x00000000001c0947 */ /* 0x000fea0003800000 */
[----:B------:R-:W-:-:S13]  /*7150*/  ISETP.GE.U32.AND P0, PT, R4, 0x38800000, PT ;  /* 0x388000000400780c */ /* 0x000fda0003f06070 */
[----:B------:R-:W-:-:S04]  /*7160*/  @P0 SHF.R.U32.HI R0, RZ, 0x15, R3 ;  /* 0x00000015ff000819 */ /* 0x000fc80000011603 */
[----:B------:R-:W-:-:S04]  /*7170*/  @P0 LOP3.LUT R0, R0, 0x1, RZ, 0xc0, !PT ;  /* 0x0000000100000812 */ /* 0x000fc800078ec0ff */
[----:B------:R-:W-:-:S04]  /*7180*/  @P0 IADD3 R0, PT, PT, R3, 0x80fffff, R0 ;  /* 0x080fffff03000810 */ /* 0x000fc80007ffe000 */
[----:B------:R-:W-:Y:S01]  /*7190*/  @P0 SHF.R.U32.HI R0, RZ, 0x15, R0 ;  /* 0x00000015ff000819 */ /* 0x000fe20000011600 */
[----:B------:R-:W-:Y:S01]  /*71a0*/  @!P0 FADD.FTZ R0, R4, 128 ;  /* 0x4300000004008421 */ /* 0x000fe20000010000 */
[----:B------:R-:W-:Y:S06]  /*71b0*/  BRA `(.L_x_505) ;  /* 0x00000000000c7947 */ /* 0x000fec0003800000 */
.L_x_504:
[----:B------:R-:W-:Y:S01]  /*71c0*/  IMAD.MOV.U32 R0, RZ, RZ, 0x7f ;  /* 0x0000007fff007424 */ /* 0x000fe200078e00ff */
[----:B------:R-:W-:-:S04]  /*71d0*/  ISETP.GT.U32.AND P0, PT, R4, 0x7f800000, PT ;  /* 0x7f8000000400780c */ /* 0x000fc80003f04070 */
[----:B------:R-:W-:-:S09]  /*71e0*/  SEL R0, R0, 0x7c, P0 ;  /* 0x0000007c00007807 */ /* 0x000fd20000000000 */
.L_x_505:
[----:B------:R-:W-:Y:S05]  /*71f0*/  BSYNC.RECONVERGENT B0 ;  /* 0x0000000000007941 */ /* 0x000fea0003800200 */
.L_x_503:
[----:B------:R-:W-:-:S04]  /*7200*/  SHF.R.U32.HI R3, RZ, 0x18, R3 ;  /* 0x00000018ff037819 */ /* 0x000fc80000011603 */
[----:B------:R-:W-:-:S05]  /*7210*/  LOP3.LUT R3, R0, 0x80, R3, 0xf8, !PT ;  /* 0x0000008000037812 */ /* 0x000fca00078ef803 */
[----:B------:R0:W-:Y:S01]  /*7220*/  STG.E.U8 desc[UR36][R8.64], R3 ;  /* 0x0000000308007986 */ /* 0x0001e2000c101124 */
[----:B------:R-:W-:Y:S05]  /*7230*/  BRA `(.L_x_476) ;  /* 0x0000000000047947 */ /* 0x000fea0003800000 */
.L_x_497:
[----:B----4-:R0:W-:Y:S02]  /*7240*/  STG.E.U16 desc[UR36][R8.64], R22 ;  /* 0x0000001608007986 */ /* 0x0101e4000c101524 */
.L_x_476:
[----:B------:R-:W-:-:S05]  /*7250*/  VIADD R25, R25, 0x80 ;  /* 0x0000008019197836 */ /* 0x000fca0000000000 */
[----:B------:R-:W-:-:S13]  /*7260*/  ISETP.GE.AND P0, PT, R25, R16, PT ;  /* 0x000000101900720c */ /* 0x000fda0003f06270 */
[----:B------:R-:W-:Y:S05]  /*7270*/  @P0 BRA `(.L_x_470) ;  /* 0x0000000c00d80947 */ /* 0x000fea0003800000 */
[----:B------:R-:W5:Y:S01]  /*7280*/  LDCU UR4, c[0x0][0x3a8] ;  /* 0x00007500ff0477ac */ /* 0x000f620008000800 */
[----:B012-4-:R-:W0:Y:S01]  /*7290*/  LDC.64 R8, c[0x0][0x388] ;  /* 0x0000e200ff087b82 */ /* 0x017e220000000a00 */
[----:B------:R-:W-:Y:S01]  /*72a0*/  IMAD R0, R2, 0x200, R25 ;  /* 0x0000020002007824 */ /* 0x000fe200078e0219 */
[----:B------:R-:W-:-:S03]  /*72b0*/  PRMT R4, R17, 0x9910, RZ ;  /* 0x0000991011047816 */ /* 0x000fc600000000ff */
[----:B-----5:R-:W-:Y:S02]  /*72c0*/  IMAD R3, R0, UR4, RZ ;  /* 0x0000000400037c24 */ /* 0x020fe4000f8e02ff */
        /* <DEDUP_REMOVED lines=13> */
[----:B---3--:R-:W-:-:S04]  /*73a0*/  IMAD.U32 R18, R18, 0x10000, RZ ;  /* 0x0001000012127824 */ /* 0x008fc800078e00ff */
[----:B------:R-:W0:Y:S02]  /*73b0*/  F2I.FTZ.TRUNC.NTZ R3, R18 ;  /* 0x0000001200037305 */ /* 0x000e24000021f100 */
[----:B0-----:R0:W-:Y:S01]  /*73c0*/  STG.E.U8 desc[UR36][R8.64], R3 ;  /* 0x0000000308007986 */ /* 0x0011e2000c101124 */
[----:B------:R-:W-:Y:S05]  /*73d0*/  BRA `(.L_x_511) ;  /* 0x0000000c007c7947 */ /* 0x000fea0003800000 */
.L_x_509:
[----:B---3--:R-:W-:-:S06]  /*73e0*/  IMAD.U32 R5, R18, 0x10000, RZ ;  /* 0x0001000012057824 */ /* 0x008fcc00078e00ff */
[----:B------:R-:W0:Y:S02]  /*73f0*/  F2I.S64.TRUNC R4, R5 ;  /* 0x0000000500047311 */ /* 0x000e24000020d900 */
[----:B0-----:R0:W-:Y:S01]  /*7400*/  STG.E.U8 desc[UR36][R8.64], R4 ;  /* 0x0000000408007986 */ /* 0x0011e2000c101124 */
[----:B------:R-:W-:Y:S05]  /*7410*/  BRA `(.L_x_511) ;  /* 0x0000000c006c7947 */ /* 0x000fea0003800000 */
.L_x_508:
[----:B------:R-:W-:-:S13]  /*7420*/  ISETP.NE.AND P0, PT, R0, 0x2, PT ;  /* 0x000000020000780c */ /* 0x000fda0003f05270 */
[----:B------:R-:W-:Y:S05]  /*7430*/  @!P0 BRA `(.L_x_512) ;  /* 0x0000000000308947 */ /* 0x000fea0003800000 */
[----:B------:R-:W-:-:S13]  /*7440*/  ISETP.NE.AND P0, PT, R0, 0x3, PT ;  /* 0x000000030000780c */ /* 0x000fda0003f05270 */
[----:B------:R-:W-:Y:S05]  /*7450*/  @!P0 BRA `(.L_x_513) ;  /* 0x0000000000188947 */ /* 0x000fea0003800000 */
[----:B------:R-:W-:-:S13]  /*7460*/  ISETP.NE.AND P0, PT, R0, 0x4, PT ;  /* 0x000000040000780c */ /* 0x000fda0003f05270 */
[----:B------:R-:W-:Y:S05]  /*7470*/  @P0 BRA `(.L_x_510) ;  /* 0x0000000800780947 */ /* 0x000fea0003800000 */
[----:B---3--:R-:W-:-:S06]  /*7480*/  IMAD.U32 R4, R18, 0x10000, RZ ;  /* 0x0001000012047824 */ /* 0x008fcc00078e00ff */
[----:B------:R-:W0:Y:S02]  /*7490*/  F2I.S64.TRUNC R4, R4 ;  /* 0x0000000400047311 */ /* 0x000e24000020d900 */
[----:B0-----:R0:W-:Y:S01]  /*74a0*/  STG.E.64 desc[UR36][R8.64], R4 ;  /* 0x0000000408007986 */ /* 0x0011e2000c101b24 */
[----:B------:R-:W-:Y:S05]  /*74b0*/  BRA `(.L_x_511) ;  /* 0x0000000c00447947 */ /* 0x000fea0003800000 */
.L_x_513:
[----:B---3--:R-:W-:-:S04]  /*74c0*/  IMAD.U32 R18, R18, 0x10000, RZ ;  /* 0x0001000012127824 */ /* 0x008fc800078e00ff */
[----:B------:R-:W0:Y:S02]  /*74d0*/  F2I.FTZ.TRUNC.NTZ R3, R18 ;  /* 0x0000001200037305 */ /* 0x000e24000021f100 */
[----:B0-----:R0:W-:Y:S01]  /*74e0*/  STG.E desc[UR36][R8.64], R3 ;  /* 0x0000000308007986 */ /* 0x0011e2000c101924 */
[----:B------:R-:W-:Y:S05]  /*74f0*/  BRA `(.L_x_511) ;  /* 0x0000000c00347947 */ /* 0x000fea0003800000 */
.L_x_512:
[----:B---3--:R-:W-:-:S04]  /*7500*/  IMAD.U32 R18, R18, 0x10000, RZ ;  /* 0x0001000012127824 */ /* 0x008fc800078e00ff */
[----:B------:R-:W0:Y:S02]  /*7510*/  F2I.FTZ.TRUNC.NTZ R3, R18 ;  /* 0x0000001200037305 */ /* 0x000e24000021f100 */
[----:B0-----:R0:W-:Y:S01]  /*7520*/  STG.E.U16 desc[UR36][R8.64], R3 ;  /* 0x0000000308007986 */ /* 0x0011e2000c101524 */
[----:B------:R-:W-:Y:S05]  /*7530*/  BRA `(.L_x_511) ;  /* 0x0000000c00247947 */ /* 0x000fea0003800000 */
.L_x_507:
[----:B------:R-:W-:-:S13]  /*7540*/  ISETP.GT.AND P0, PT, R0, 0x6, PT ;  /* 0x000000060000780c */ /* 0x000fda0003f04270 */
[----:B------:R-:W-:Y:S05]  /*7550*/  @P0 BRA `(.L_x_514) ;  /* 0x00000000002c0947 */ /* 0x000fea0003800000 */
[----:B------:R-:W-:-:S13]  /*7560*/  ISETP.NE.AND P0, PT, R0, 0x5, PT ;  /* 0x000000050000780c */ /* 0x000fda0003f05270 */
[----:B------:R-:W-:Y:S05]  /*7570*/  @!P0 BRA `(.L_x_515) ;  /* 0x0000000000148947 */ /* 0x000fea0003800000 */
[----:B------:R-:W-:-:S13]  /*7580*/  ISETP.NE.AND P0, PT, R0, 0x6, PT ;  /* 0x000000060000780c */ /* 0x000fda0003f05270 */
[----:B------:R-:W-:Y:S05]  /*7590*/  @P0 BRA `(.L_x_510) ;  /* 0x0000000800300947 */ /* 0x000fea0003800000 */
[----:B---3--:R-:W-:-:S05]  /*75a0*/  IMAD.U32 R3, R18, 0x10000, RZ ;  /* 0x0001000012037824 */ /* 0x008fca00078e00ff */
[----:B------:R0:W-:Y:S01]  /*75b0*/  STG.E desc[UR36][R8.64], R3 ;  /* 0x0000000308007986 */ /* 0x0001e2000c101924 */
[----:B------:R-:W-:Y:S05]  /*75c0*/  BRA `(.L_x_511) ;  /* 0x0000000c00007947 */ /* 0x000fea0003800000 */
.L_x_515:
[----:B---3--:R-:W-:-:S05]  /*75d0*/  IMAD.U32 R0, R18, 0x10000, RZ ;  /* 0x0001000012007824 */ /* 0x008fca00078e00ff */
[----:B------:R-:W-:-:S05]  /*75e0*/  F2FP.F16.F32.PACK_AB R0, RZ, R0 ;  /* 0x00000000ff00723e */ /* 0x000fca00000000ff */
[----:B------:R0:W-:Y:S01]  /*75f0*/  STG.E.U16 desc[UR36][R8.64], R0 ;  /* 0x0000000008007986 */ /* 0x0001e2000c101524 */
[----:B------:R-:W-:Y:S05]  /*7600*/  BRA `(.L_x_511) ;  /* 0x0000000800f07947 */ /* 0x000fea0003800000 */
.L_x_514:
[----:B------:R-:W-:-:S13]  /*7610*/  ISETP.NE.AND P0, PT, R0, 0x7, PT ;  /* 0x000000070000780c */ /* 0x000fda0003f05270 */
[----:B------:R-:W-:Y:S05]  /*7620*/  @!P0 BRA `(.L_x_516) ;  /* 0x0000000000348947 */ /* 0x000fea0003800000 */
[----:B------:R-:W-:-:S13]  /*7630*/  ISETP.NE.AND P0, PT, R0, 0x8, PT ;  /* 0x000000080000780c */ /* 0x000fda0003f05270 */
[----:B------:R-:W-:Y:S05]  /*7640*/  @!P0 BRA `(.L_x_517) ;  /* 0x0000000000188947 */ /* 0x000fea0003800000 */
[----:B------:R-:W-:-:S13]  /*7650*/  ISETP.NE.AND P0, PT, R0, 0x9, PT ;  /* 0x000000090000780c */ /* 0x000fda0003f05270 */
[----:B------:R-:W-:Y:S05]  /*7660*/  @P0 BRA `(.L_x_510) ;  /* 0x0000000400fc0947 */ /* 0x000fea0003800000 */
[----:B---3--:R-:W-:Y:S02]  /*7670*/  IMAD.U32 R4, R18, 0x10000, RZ ;  /* 0x0001000012047824 */ /* 0x008fe400078e00ff */
[----:B------:R-:W-:-:S05]  /*7680*/  IMAD.MOV.U32 R5, RZ, RZ, RZ ;  /* 0x000000ffff057224 */ /* 0x000fca00078e00ff */
[----:B------:R0:W-:Y:S01]  /*7690*/  STG.E.64 desc[UR36][R8.64], R4 ;  /* 0x0000000408007986 */ /* 0x0001e2000c101b24 */
[----:B------:R-:W-:Y:S05]  /*76a0*/  BRA `(.L_x_511) ;  /* 0x0000000800c87947 */ /* 0x000fea0003800000 */
.L_x_517:
[----:B---3--:R-:W-:-:S05]  /*76b0*/  IMAD.U32 R18, R18, 0x10000, RZ ;  /* 0x0001000012127824 */ /* 0x008fca00078e00ff */
[----:B------:R-:W-:-:S04]  /*76c0*/  F2FP.F16.F32.PACK_AB R3, RZ, R18 ;  /* 0x00000012ff03723e */ /* 0x000fc800000000ff */
[----:B------:R-:W-:-:S05]  /*76d0*/  PRMT R3, R3, 0x5410, RZ ;  /* 0x0000541003037816 */ /* 0x000fca00000000ff */
[----:B------:R0:W-:Y:S01]  /*76e0*/  STG.E desc[UR36][R8.64], R3 ;  /* 0x0000000308007986 */ /* 0x0001e2000c101924 */
[----:B------:R-:W-:Y:S05]  /*76f0*/  BRA `(.L_x_511) ;  /* 0x0000000800b47947 */ /* 0x000fea0003800000 */
.L_x_516:
[----:B---3--:R-:W-:-:S04]  /*7700*/  IMAD.U32 R4, R18, 0x10000, RZ ;  /* 0x0001000012047824 */ /* 0x008fc800078e00ff */
[----:B------:R-:W-:-:S06]  /*7710*/  FMUL.FTZ R4, R4, 1 ;  /* 0x3f80000004047820 */ /* 0x000fcc0000410000 */
[----:B------:R-:W0:Y:S02]  /*7720*/  F2F.F64.F32 R4, R4 ;  /* 0x0000000400047310 */ /* 0x000e240000201800 */
[----:B0-----:R0:W-:Y:S01]  /*7730*/  STG.E.64 desc[UR36][R8.64], R4 ;  /* 0x0000000408007986 */ /* 0x0011e2000c101b24 */
[----:B------:R-:W-:Y:S05]  /*7740*/  BRA `(.L_x_511) ;  /* 0x0000000800a07947 */ /* 0x000fea0003800000 */
.L_x_506:
        /* <DEDUP_REMOVED lines=10> */
[----:B---3--:R-:W-:-:S06]  /*77f0*/  IMAD.U32 R3, R18, 0x10000, RZ ;  /* 0x0001000012037824 */ /* 0x008fcc00078e00ff */
[----:B------:R-:W0:Y:S02]  /*7800*/  F2I.FTZ.U32.TRUNC.NTZ R3, R3 ;  /* 0x0000000300037305 */ /* 0x000e24000021f000 */
[----:B0-----:R0:W-:Y:S01]  /*7810*/  STG.E.U16 desc[UR36][R8.64], R3 ;  /* 0x0000000308007986 */ /* 0x0011e2000c101524 */
[----:B------:R-:W-:Y:S05]  /*7820*/  BRA `(.L_x_511) ;  /* 0x0000000800687947 */ /* 0x000fea0003800000 */
.L_x_521:
[----:B---3--:R-:W-:Y:S01]  /*7830*/  IMAD.U32 R5, R18, 0x10000, RZ ;  /* 0x0001000012057824 */ /* 0x008fe200078e00ff */
        /* <DEDUP_REMOVED lines=16> */
.L_x_524:
[----:B------:R-:W-:-:S04]  /*7940*/  SHF.R.U32.HI R3, RZ, 0x18, R5 ;  /* 0x00000018ff037819 */ /* 0x000fc80000011605 */
[----:B------:R-:W-:-:S04]  /*7950*/  LOP3.LUT R0, R0, 0x80, R3, 0xf8, !PT ;  /* 0x0000008000007812 */ /* 0x000fc800078ef803 */
[----:B------:R-:W-:-:S07]  /*7960*/  PRMT R4, R0, 0x7610, R4 ;  /* 0x0000761000047816 */ /* 0x000fce0000000004 */
.L_x_523:
[----:B------:R-:W-:Y:S05]  /*7970*/  BSYNC.RECONVERGENT B0 ;  /* 0x0000000000007941 */ /* 0x000fea0003800200 */
.L_x_522:
[----:B------:R0:W-:Y:S01]  /*7980*/  STG.E.U8 desc[UR36][R8.64], R4 ;  /* 0x0000000408007986 */ /* 0x0001e2000c101124 */
[----:B------:R-:W-:Y:S05]  /*7990*/  BRA `(.L_x_511) ;  /* 0x00000008000c7947 */ /* 0x000fea0003800000 */
.L_x_520:
        /* <DEDUP_REMOVED lines=17> */
.L_x_527:
[----:B------:R-:W-:-:S04]  /*7ab0*/  SHF.R.U32.HI R3, RZ, 0x18, R5 ;  /* 0x00000018ff037819 */ /* 0x000fc80000011605 */
[----:B------:R-:W-:-:S04]  /*7ac0*/  LOP3.LUT R0, R0, 0x80, R3, 0xf8, !PT ;  /* 0x0000008000007812 */ /* 0x000fc800078ef803 */
[----:B------:R-:W-:-:S07]  /*7ad0*/  PRMT R4, R0, 0x7610, R4 ;  /* 0x0000761000047816 */ /* 0x000fce0000000004 */
.L_x_526:
[----:B------:R-:W-:Y:S05]  /*7ae0*/  BSYNC.RECONVERGENT B0 ;  /* 0x0000000000007941 */ /* 0x000fea0003800200 */
.L_x_525:
[----:B------:R0:W-:Y:S01]  /*7af0*/  STG.E.U8 desc[UR36][R8.64], R4 ;  /* 0x0000000408007986 */ /* 0x0001e2000c101124 */
[----:B------:R-:W-:Y:S05]  /*7b00*/  BRA `(.L_x_511) ;  /* 0x0000000400b07947 */ /* 0x000fea0003800000 */
.L_x_519:
[----:B------:R-:W-:-:S13]  /*7b10*/  ISETP.NE.AND P0, PT, R0, 0x1c, PT ;  /* 0x0000001c0000780c */ /* 0x000fda0003f05270 */
[----:B------:R-:W-:Y:S05]  /*7b20*/  @!P0 BRA `(.L_x_528) ;  /* 0x0000000000608947 */ /* 0x000fea0003800000 */
[----:B------:R-:W-:-:S13]  /*7b30*/  ISETP.NE.AND P0, PT, R0, 0x1d, PT ;  /* 0x0000001d0000780c */ /* 0x000fda0003f05270 */
[----:B------:R-:W-:Y:S05]  /*7b40*/  @!P0 BRA `(.L_x_529) ;  /* 0x0000000000488947 */ /* 0x000fea0003800000 */
[----:B------:R-:W-:-:S13]  /*7b50*/  ISETP.NE.AND P0, PT, R0, 0x2c, PT ;  /* 0x0000002c0000780c */ /* 0x000fda0003f05270 */
[----:B------:R-:W-:Y:S05]  /*7b60*/  @P0 BRA `(.L_x_510) ;  /* 0x0000000000bc0947 */ /* 0x000fea0003800000 */
[----:B---3--:R-:W-:-:S05]  /*7b70*/  IMAD.U32 R18, R18, 0x10000, RZ ;  /* 0x0001000012127824 */ /* 0x008fca00078e00ff */
        /* <DEDUP_REMOVED lines=15> */
.L_x_529:
[----:B---3--:R-:W-:-:S06]  /*7c70*/  IMAD.U32 R4, R18, 0x10000, RZ ;  /* 0x0001000012047824 */ /* 0x008fcc00078e00ff */
[----:B------:R-:W0:Y:S02]  /*7c80*/  F2I.U64.TRUNC R4, R4 ;  /* 0x0000000400047311 */ /* 0x000e24000020d800 */
[----:B0-----:R0:W-:Y:S01]  /*7c90*/  STG.E.64 desc[UR36][R8.64], R4 ;  /* 0x0000000408007986 */ /* 0x0011e2000c101b24 */
[----:B------:R-:W-:Y:S05]  /*7ca0*/  BRA `(.L_x_511) ;  /* 0x0000000400487947 */ /* 0x000fea0003800000 */
.L_x_528:
[----:B---3--:R-:W-:-:S04]  /*7cb0*/  IMAD.U32 R18, R18, 0x10000, RZ ;  /* 0x0001000012127824 */ /* 0x008fc800078e00ff */
[----:B------:R-:W0:Y:S02]  /*7cc0*/  F2I.FTZ.U32.TRUNC.NTZ R3, R18 ;  /* 0x0000001200037305 */ /* 0x000e24000021f000 */
[----:B0-----:R0:W-:Y:S01]  /*7cd0*/  STG.E desc[UR36][R8.64], R3 ;  /* 0x0000000308007986 */ /* 0x0011e2000c101924 */
[----:B------:R-:W-:Y:S05]  /*7ce0*/  BRA `(.L_x_511) ;  /* 0x0000000400387947 */ /* 0x000fea0003800000 */
.L_x_518:
[----:B------:R-:W-:-:S13]  /*7cf0*/  ISETP.GT.AND P0, PT, R0, 0xe, PT ;  /* 0x0000000e0000780c */ /* 0x000fda0003f04270 */
[----:B------:R-:W-:Y:S05]  /*7d00*/  @P0 BRA `(.L_x_530) ;  /* 0x00000000003c0947 */ /* 0x000fea0003800000 */
[----:B------:R-:W-:-:S13]  /*7d10*/  ISETP.NE.AND P0, PT, R0, 0xa, PT ;  /* 0x0000000a0000780c */ /* 0x000fda0003f05270 */
[----:B------:R-:W-:Y:S05]  /*7d20*/  @!P0 BRA `(.L_x_531) ;  /* 0x00000000001c8947 */ /* 0x000fea0003800000 */
[----:B------:R-:W-:-:S13]  /*7d30*/  ISETP.NE.AND P0, PT, R0, 0xb, PT ;  /* 0x0000000b0000780c */ /* 0x000fda0003f05270 */
[----:B------:R-:W-:Y:S05]  /*7d40*/  @P0 BRA `(.L_x_510) ;  /* 0x0000000000440947 */ /* 0x000fea0003800000 */
[----:B---3--:R-:W-:-:S05]  /*7d50*/  IMAD.U32 R18, R18, 0x10000, RZ ;  /* 0x0001000012127824 */ /* 0x008fca00078e00ff */
[----:B------:R-:W-:-:S04]  /*7d60*/  FSETP.NEU.FTZ.AND P0, PT, R18, RZ, PT ;  /* 0x000000ff1200720b */ /* 0x000fc80003f1d000 */
[----:B------:R-:W-:-:S05]  /*7d70*/  SEL R3, RZ, 0x1, !P0 ;  /* 0x00000001ff037807 */ /* 0x000fca0004000000 */
[----:B------:R3:W-:Y:S01]  /*7d80*/  STG.E.U8 desc[UR36][R8.64], R3 ;  /* 0x0000000308007986 */ /* 0x0007e2000c101124 */
[----:B------:R-:W-:Y:S05]  /*7d90*/  BRA `(.L_x_511) ;  /* 0x00000004000c7947 */ /* 0x000fea0003800000 */
.L_x_531:
[----:B---3--:R-:W-:Y:S01]  /*7da0*/  IMAD.U32 R18, R18, 0x10000, RZ ;  /* 0x0001000012127824 */ /* 0x008fe200078e00ff */
[----:B------:R-:W-:-:S03]  /*7db0*/  CS2R R6, SRZ ;  /* 0x0000000000067805 */ /* 0x000fc6000001ff00 */
[----:B------:R-:W-:-:S06]  /*7dc0*/  FMUL.FTZ R4, R18, 1 ;  /* 0x3f80000012047820 */ /* 0x000fcc0000410000 */
[----:B------:R-:W0:Y:S02]  /*7dd0*/  F2F.F64.F32 R4, R4 ;  /* 0x0000000400047310 */ /* 0x000e240000201800 */
[----:B0-----:R4:W-:Y:S01]  /*7de0*/  STG.E.128 desc[UR36][R8.64], R4 ;  /* 0x0000000408007986 */ /* 0x0019e2000c101d24 */
[----:B------:R-:W-:Y:S05]  /*7df0*/  BRA `(.L_x_511) ;  /* 0x0000000000f47947 */ /* 0x000fea0003800000 */
.L_x_530:
[----:B------:R-:W-:-:S13]  /*7e00*/  ISETP.NE.AND P0, PT, R0, 0xf, PT ;  /* 0x0000000f0000780c */ /* 0x000fda0003f05270 */
[----:B------:R-:W-:Y:S05]  /*7e10*/  @!P0 BRA `(.L_x_532) ;  /* 0x0000000000e88947 */ /* 0x000fea0003800000 */
[----:B------:R-:W-:-:S13]  /*7e20*/  ISETP.NE.AND P0, PT, R0, 0x17, PT ;  /* 0x000000170000780c */ /* 0x000fda0003f05270 */
[----:B------:R-:W-:Y:S05]  /*7e30*/  @!P0 BRA `(.L_x_533) ;  /* 0x0000000000908947 */ /* 0x000fea0003800000 */
[----:B------:R-:W-:-:S13]  /*7e40*/  ISETP.NE.AND P0, PT, R0, 0x18, PT ;  /* 0x000000180000780c */ /* 0x000fda0003f05270 */
[----:B------:R-:W-:Y:S05]  /*7e50*/  @!P0 BRA `(.L_x_534) ;  /* 0x0000000000448947 */ /* 0x000fea0003800000 */
.L_x_510:
[----:B------:R-:W-:Y:S01]  /*7e60*/  MOV R14, 0x0 ;  /* 0x00000000000e7802 */ /* 0x000fe20000000f00 */
[----:B------:R-:W0:Y:S01]  /*7e70*/  LDCU.64 UR4, c[0x4][0x158] ;  /* 0x01002b00ff0477ac */ /* 0x000e220008000a00 */
[----:B------:R-:W-:Y:S02]  /*7e80*/  IMAD.MOV.U32 R8, RZ, RZ, 0x65 ;  /* 0x00000065ff087424 */ /* 0x000fe400078e00ff */
[----:B------:R-:W-:Y:S01]  /*7e90*/  IMAD.MOV.U32 R12, RZ, RZ, 0x1 ;  /* 0x00000001ff0c7424 */ /* 0x000fe200078e00ff */
[----:B------:R-:W1:Y:S01]  /*7ea0*/  LDCU.64 UR6, c[0x4][0x160] ;  /* 0x01002c00ff0677ac */ /* 0x000e620008000a00 */
[----:B------:R-:W2:Y:S01]  /*7eb0*/  LDC.64 R14, c[0x4][R14] ;  /* 0x010000000e0e7b82 */ /* 0x000ea20000000a00 */
[----:B------:R-:W-:Y:S01]  /*7ec0*/  IMAD.MOV.U32 R13, RZ, RZ, RZ ;  /* 0x000000ffff0d7224 */ /* 0x000fe200078e00ff */
[----:B------:R-:W4:Y:S01]  /*7ed0*/  LDCU.64 UR8, c[0x4][0x70] ;  /* 0x01000e00ff0877ac */ /* 0x000f220008000a00 */
[----:B0-----:R-:W-:Y:S02]  /*7ee0*/  IMAD.U32 R4, RZ, RZ, UR4 ;  /* 0x00000004ff047e24 */ /* 0x001fe4000f8e00ff */
[----:B---3--:R-:W-:-:S02]  /*7ef0*/  IMAD.U32 R5, RZ, RZ, UR5 ;  /* 0x00000005ff057e24 */ /* 0x008fc4000f8e00ff */
[----:B-1----:R-:W-:Y:S02]  /*7f00*/  IMAD.U32 R6, RZ, RZ, UR6 ;  /* 0x00000006ff067e24 */ /* 0x002fe4000f8e00ff */
[----:B------:R-:W-:Y:S02]  /*7f10*/  IMAD.U32 R7, RZ, RZ, UR7 ;  /* 0x00000007ff077e24 */ /* 0x000fe4000f8e00ff */
[----:B----4-:R-:W-:Y:S02]  /*7f20*/  IMAD.U32 R10, RZ, RZ, UR8 ;  /* 0x00000008ff0a7e24 */ /* 0x010fe4000f8e00ff */
[----:B------:R-:W-:-:S07]  /*7f30*/  IMAD.U32 R11, RZ, RZ, UR9 ;  /* 0x00000009ff0b7e24 */ /* 0x000fce000f8e00ff */
[----:B------:R-:W-:-:S07]  /*7f40*/  LEPC R20, `(.L_x_535) ;  /* 0x000000001014794e */ /* 0x000fce0000000000 */
[----:B--2---:R-:W-:Y:S05]  /*7f50*/  CALL.ABS.NOINC R14 ;  /* 0x000000000e007343 */ /* 0x004fea0003c00000 */
.L_x_535:
[----:B------:R-:W-:Y:S05]  /*7f60*/  BRA `(.L_x_511) ;  /* 0x0000000000987947 */ /* 0x000fea0003800000 */
.L_x_534:
[----:B---3--:R-:W-:Y:S01]  /*7f70*/  IMAD.U32 R5, R18, 0x10000, RZ ;  /* 0x0001000012057824 */ /* 0x008fe200078e00ff */
        /* <DEDUP_REMOVED lines=12> */
.L_x_537:
[----:B------:R-:W-:Y:S05]  /*8040*/  BSYNC.RECONVERGENT B0 ;  /* 0x0000000000007941 */ /* 0x000fea0003800200 */
.L_x_536:
[----:B------:R-:W-:-:S05]  /*8050*/  LOP3.LUT R3, R0, 0x80, R3, 0xf8, !PT ;  /* 0x0000008000037812 */ /* 0x000fca00078ef803 */
[----:B------:R1:W-:Y:S01]  /*8060*/  STG.E.U8 desc[UR36][R8.64], R3 ;  /* 0x0000000308007986 */ /* 0x0003e2000c101124 */
[----:B------:R-:W-:Y:S05]  /*8070*/  BRA `(.L_x_511) ;  /* 0x0000000000547947 */ /* 0x000fea0003800000 */
.L_x_533:
[----:B---3--:R-:W-:Y:S01]  /*8080*/  IMAD.U32 R3, R18, 0x10000, RZ ;  /* 0x0001000012037824 */ /* 0x008fe200078e00ff */
        /* <DEDUP_REMOVED lines=11> */
.L_x_539:
[----:B------:R-:W-:Y:S01]  /*8140*/  IMAD.MOV.U32 R0, RZ, RZ, 0x7f ;  /* 0x0000007fff007424 */ /* 0x000fe200078e00ff */
[----:B------:R-:W-:-:S04]  /*8150*/  ISETP.GT.U32.AND P0, PT, R4, 0x7f800000, PT ;  /* 0x7f8000000400780c */ /* 0x000fc80003f04070 */
[----:B------:R-:W-:-:S09]  /*8160*/  SEL R0, R0, 0x7c, P0 ;  /* 0x0000007c00007807 */ /* 0x000fd20000000000 */
.L_x_540:
[----:B------:R-:W-:Y:S05]  /*8170*/  BSYNC.RECONVERGENT B0 ;  /* 0x0000000000007941 */ /* 0x000fea0003800200 */
.L_x_538:
[----:B------:R-:W-:-:S04]  /*8180*/  SHF.R.U32.HI R3, RZ, 0x18, R3 ;  /* 0x00000018ff037819 */ /* 0x000fc80000011603 */
[----:B------:R-:W-:-:S05]  /*8190*/  LOP3.LUT R3, R0, 0x80, R3, 0xf8, !PT ;  /* 0x0000008000037812 */ /* 0x000fca00078ef803 */
[----:B------:R2:W-:Y:S01]  /*81a0*/  STG.E.U8 desc[UR36][R8.64], R3 ;  /* 0x0000000308007986 */ /* 0x0005e2000c101124 */
[----:B------:R-:W-:Y:S05]  /*81b0*/  BRA `(.L_x_511) ;  /* 0x0000000000047947 */ /* 0x000fea0003800000 */
.L_x_532:
[----:B---3--:R0:W-:Y:S02]  /*81c0*/  STG.E.U16 desc[UR36][R8.64], R18 ;  /* 0x0000001208007986 */ /* 0x0081e4000c101524 */
.L_x_511:
[----:B------:R-:W-:-:S07]  /*81d0*/  VIADD R25, R25, 0x80 ;  /* 0x0000008019197836 */ /* 0x000fce0000000000 */
.L_x_470:
[----:B------:R-:W-:Y:S05]  /*81e0*/  BSYNC.RECONVERGENT B6 ;  /* 0x0000000000067941 */ /* 0x000fea0003800200 */
.L_x_469:
[----:B------:R-:W-:-:S13]  /*81f0*/  ISETP.GE.AND P0, PT, R25, R16, PT ;  /* 0x000000101900720c */ /* 0x000fda0003f06270 */
[----:B------:R-:W-:Y:S05]  /*8200*/  @P0 EXIT ;  /* 0x000000000000094d */ /* 0x000fea0003800000 */
[----:B01-34-:R-:W0:Y:S01]  /*8210*/  LDC.64 R4, c[0x0][0x388] ;  /* 0x0000e200ff047b82 */ /* 0x01be220000000a00 */
[----:B------:R-:W1:Y:S01]  /*8220*/  LDCU UR4, c[0x0][0x3a8] ;  /* 0x00007500ff0477ac */ /* 0x000e620008000800 */
[----:B--2--5:R-:W-:Y:S01]  /*8230*/  PRMT R0, R17, 0x9910, RZ ;  /* 0x0000991011007816 */ /* 0x024fe200000000ff */
[----:B------:R-:W-:-:S03]  /*8240*/  IMAD R2, R2, 0x200, R25 ;  /* 0x0000020002027824 */ /* 0x000fc600078e0219 */
[----:B------:R-:W-:Y:S01]  /*8250*/  ISETP.GT.AND P1, PT, R0, 0x9, PT ;  /* 0x000000090000780c */ /* 0x000fe20003f24270 */
[----:B-1----:R-:W-:-:S05]  /*8260*/  IMAD R3, R2, UR4, RZ ;  /* 0x0000000402037c24 */ /* 0x002fca000f8e02ff */
[----:B0-----:R-:W-:-:S05]  /*8270*/  IADD3 R2, P0, PT, R3, R4, RZ ;  /* 0x0000000403027210 */ /* 0x001fca0007f1e0ff */
[----:B------:R-:W-:Y:S02]  /*8280*/  IMAD.X R3, RZ, RZ, R5, P0 ;  /* 0x000000ffff037224 */ /* 0x000fe400000e0605 */
[----:B------:R-:W-:Y:S06]  /*8290*/  @P1 BRA `(.L_x_541) ;  /* 0x00000004000c1947 */ /* 0x000fec0003800000 */
        /* <DEDUP_REMOVED lines=8> */
[----:B------:R-:W-:-:S06]  /*8320*/  IMAD.U32 R19, R19, 0x10000, RZ ;  /* 0x0001000013137824 */ /* 0x000fcc00078e00ff */
[----:B------:R-:W0:Y:S02]  /*8330*/  F2I.FTZ.TRUNC.NTZ R19, R19 ;  /* 0x0000001300137305 */ /* 0x000e24000021f100 */
[----:B0-----:R-:W-:Y:S01]  /*8340*/  STG.E.U8 desc[UR36][R2.64], R19 ;  /* 0x0000001302007986 */ /* 0x001fe2000c101124 */
[----:B------:R-:W-:Y:S05]  /*8350*/  EXIT ;  /* 0x000000000000794d */ /* 0x000fea0003800000 */
.L_x_544:
[----:B------:R-:W-:-:S06]  /*8360*/  IMAD.U32 R5, R19, 0x10000, RZ ;  /* 0x0001000013057824 */ /* 0x000fcc00078e00ff */
[----:B------:R-:W0:Y:S02]  /*8370*/  F2I.S64.TRUNC R4, R5 ;  /* 0x0000000500047311 */ /* 0x000e24000020d900 */
[----:B0-----:R-:W-:Y:S01]  /*8380*/  STG.E.U8 desc[UR36][R2.64], R4 ;  /* 0x0000000402007986 */ /* 0x001fe2000c101124 */
[----:B------:R-:W-:Y:S05]  /*8390*/  EXIT ;  /* 0x000000000000794d */ /* 0x000fea0003800000 */
.L_x_543:
[----:B------:R-:W-:-:S13]  /*83a0*/  ISETP.NE.AND P0, PT, R0, 0x2, PT ;  /* 0x000000020000780c */ /* 0x000fda0003f05270 */
[----:B------:R-:W-:Y:S05]  /*83b0*/  @!P0 BRA `(.L_x_546) ;  /* 0x0000000000308947 */ /* 0x000fea0003800000 */
[----:B------:R-:W-:-:S13]  /*83c0*/  ISETP.NE.AND P0, PT, R0, 0x3, PT ;  /* 0x000000030000780c */ /* 0x000fda0003f05270 */
[----:B------:R-:W-:Y:S05]  /*83d0*/  @!P0 BRA `(.L_x_547) ;  /* 0x0000000000188947 */ /* 0x000fea0003800000 */
[----:B------:R-:W-:-:S13]  /*83e0*/  ISETP.NE.AND P0, PT, R0, 0x4, PT ;  /* 0x000000040000780c */ /* 0x000fda0003f05270 */
[----:B------:R-:W-:Y:S05]  /*83f0*/  @P0 BRA `(.L_x_545) ;  /* 0x0000000800780947 */ /* 0x000fea0003800000 */
[----:B------:R-:W-:-:S06]  /*8400*/  IMAD.U32 R4, R19, 0x10000, RZ ;  /* 0x0001000013047824 */ /* 0x000fcc00078e00ff */
[----:B------:R-:W0:Y:S02]  /*8410*/  F2I.S64.TRUNC R4, R4 ;  /* 0x0000000400047311 */ /* 0x000e24000020d900 */
[----:B0-----:R-:W-:Y:S01]  /*8420*/  STG.E.64 desc[UR36][R2.64], R4 ;  /* 0x0000000402007986 */ /* 0x001fe2000c101b24 */
[----:B------:R-:W-:Y:S05]  /*8430*/  EXIT ;  /* 0x000000000000794d */ /* 0x000fea0003800000 */
.L_x_547:
[----:B------:R-:W-:-:S06]  /*8440*/  IMAD.U32 R19, R19, 0x10000, RZ ;  /* 0x0001000013137824 */ /* 0x000fcc00078e00ff */
[----:B------:R-:W0:Y:S02]  /*8450*/  F2I.FTZ.TRUNC.NTZ R19, R19 ;  /* 0x0000001300137305 */ /* 0x000e24000021f100 */
[----:B0-----:R-:W-:Y:S01]  /*8460*/  STG.E desc[UR36][R2.64], R19 ;  /* 0x0000001302007986 */ /* 0x001fe2000c101924 */
[----:B------:R-:W-:Y:S05]  /*8470*/  EXIT ;  /* 0x000000000000794d */ /* 0x000fea0003800000 */
.L_x_546:
[----:B------:R-:W-:-:S06]  /*8480*/  IMAD.U32 R19, R19, 0x10000, RZ ;  /* 0x0001000013137824 */ /* 0x000fcc00078e00ff */
[----:B------:R-:W0:Y:S02]  /*8490*/  F2I.FTZ.TRUNC.NTZ R19, R19 ;  /* 0x0000001300137305 */ /* 0x000e24000021f100 */
[----:B0-----:R-:W-:Y:S01]  /*84a0*/  STG.E.U16 desc[UR36][R2.64], R19 ;  /* 0x0000001302007986 */ /* 0x001fe2000c101524 */
[----:B------:R-:W-:Y:S05]  /*84b0*/  EXIT ;  /* 0x000000000000794d */ /* 0x000fea0003800000 */
.L_x_542:
[----:B------:R-:W-:-:S13]  /*84c0*/  ISETP.GT.AND P0, PT, R0, 0x6, PT ;  /* 0x000000060000780c */ /* 0x000fda0003f04270 */
[----:B------:R-:W-:Y:S05]  /*84d0*/  @P0 BRA `(.L_x_548) ;  /* 0x00000000002c0947 */ /* 0x000fea0003800000 */
[----:B------:R-:W-:-:S13]  /*84e0*/  ISETP.NE.AND P0, PT, R0, 0x5, PT ;  /* 0x000000050000780c */ /* 0x000fda0003f05270 */
[----:B------:R-:W-:Y:S05]  /*84f0*/  @!P0 BRA `(.L_x_549) ;  /* 0x0000000000148947 */ /* 0x000fea0003800000 */
[----:B------:R-:W-:-:S13]  /*8500*/  ISETP.NE.AND P0, PT, R0, 0x6, PT ;  /* 0x000000060000780c */ /* 0x000fda0003f05270 */
[----:B------:R-:W-:Y:S05]  /*8510*/  @P0 BRA `(.L_x_545) ;  /* 0x0000000800300947 */ /* 0x000fea0003800000 */
[----:B------:R-:W-:-:S05]  /*8520*/  IMAD.U32 R19, R19, 0x10000, RZ ;  /* 0x0001000013137824 */ /* 0x000fca00078e00ff */
[----:B------:R-:W-:Y:S01]  /*8530*/  STG.E desc[UR36][R2.64], R19 ;  /* 0x0000001302007986 */ /* 0x000fe2000c101924 */
[----:B------:R-:W-:Y:S05]  /*8540*/  EXIT ;  /* 0x000000000000794d */ /* 0x000fea0003800000 */
.L_x_549:
[----:B------:R-:W-:-:S05]  /*8550*/  IMAD.U32 R0, R19, 0x10000, RZ ;  /* 0x0001000013007824 */ /* 0x000fca00078e00ff */
[----:B------:R-:W-:-:S05]  /*8560*/  F2FP.F16.F32.PACK_AB R0, RZ, R0 ;  /* 0x00000000ff00723e */ /* 0x000fca00000000ff */
[----:B------:R-:W-:Y:S01]  /*8570*/  STG.E.U16 desc[UR36][R2.64], R0 ;  /* 0x0000000002007986 */ /* 0x000fe2000c101524 */
[----:B------:R-:W-:Y:S05]  /*8580*/  EXIT ;  /* 0x000000000000794d */ /* 0x000fea0003800000 */
.L_x_548:
[----:B------:R-:W-:-:S13]  /*8590*/  ISETP.NE.AND P0, PT, R0, 0x7, PT ;  /* 0x000000070000780c */ /* 0x000fda0003f05270 */
[----:B------:R-:W-:Y:S05]  /*85a0*/  @!P0 BRA `(.L_x_550) ;  /* 0x0000000000348947 */ /* 0x000fea0003800000 */
[----:B------:R-:W-:-:S13]  /*85b0*/  ISETP.NE.AND P0, PT, R0, 0x8, PT ;  /* 0x000000080000780c */ /* 0x000fda0003f05270 */
[----:B------:R-:W-:Y:S05]  /*85c0*/  @!P0 BRA `(.L_x_551) ;  /* 0x0000000000188947 */ /* 0x000fea0003800000 */
[----:B------:R-:W-:-:S13]  /*85d0*/  ISETP.NE.AND P0, PT, R0, 0x9, PT ;  /* 0x000000090000780c */ /* 0x000fda0003f05270 */
[----:B------:R-:W-:Y:S05]  /*85e0*/  @P0 BRA `(.L_x_545) ;  /* 0x0000000400fc0947 */ /* 0x000fea0003800000 */
[----:B------:R-:W-:Y:S02]  /*85f0*/  IMAD.U32 R4, R19, 0x10000, RZ ;  /* 0x0001000013047824 */ /* 0x000fe400078e00ff */
[----:B------:R-:W-:-:S05]  /*8600*/  IMAD.MOV.U32 R5, RZ, RZ, RZ ;  /* 0x000000ffff057224 */ /* 0x000fca00078e00ff */
[----:B------:R-:W-:Y:S01]  /*8610*/  STG.E.64 desc[UR36][R2.64], R4 ;  /* 0x0000000402007986 */ /* 0x000fe2000c101b24 */
[----:B------:R-:W-:Y:S05]  /*8620*/  EXIT ;  /* 0x000000000000794d */ /* 0x000fea0003800000 */
.L_x_551:
[----:B------:R-:W-:-:S05]  /*8630*/  IMAD.U32 R19, R19, 0x10000, RZ ;  /* 0x0001000013137824 */ /* 0x000fca00078e00ff */
[----:B------:R-:W-:-:S04]  /*8640*/  F2FP.F16.F32.PACK_AB R5, RZ, R19 ;  /* 0x00000013ff05723e */ /* 0x000fc800000000ff */
[----:B------:R-:W-:-:S05]  /*8650*/  PRMT R5, R5, 0x5410, RZ ;  /* 0x0000541005057816 */ /* 0x000fca00000000ff */
[----:B------:R-:W-:Y:S01]  /*8660*/  STG.E desc[UR36][R2.64], R5 ;  /* 0x0000000502007986 */ /* 0x000fe2000c101924 */
[----:B------:R-:W-:Y:S05]  /*8670*/  EXIT ;  /* 0x000000000000794d */ /* 0x000fea0003800000 */
.L_x_550:
[----:B------:R-:W-:-:S04]  /*8680*/  IMAD.U32 R4, R19, 0x10000, RZ ;  /* 0x0001000013047824 */ /* 0x000fc800078e00ff */
[----:B------:R-:W-:-:S06]  /*8690*/  FMUL.FTZ R4, R4, 1 ;  /* 0x3f80000004047820 */ /* 0x000fcc0000410000 */
[----:B------:R-:W0:Y:S02]  /*86a0*/  F2F.F64.F32 R4, R4 ;  /* 0x0000000400047310 */ /* 0x000e240000201800 */
[----:B0-----:R-:W-:Y:S01]  /*86b0*/  STG.E.64 desc[UR36][R2.64], R4 ;  /* 0x0000000402007986 */ /* 0x001fe2000c101b24 */
[----:B------:R-:W-:Y:S05]  /*86c0*/  EXIT ;  /* 0x000000000000794d */ /* 0x000fea0003800000 */
.L_x_541:
        /* <DEDUP_REMOVED lines=10> */
[----:B------:R-:W-:-:S06]  /*8770*/  IMAD.U32 R5, R19, 0x10000, RZ ;  /* 0x0001000013057824 */ /* 0x000fcc00078e00ff */
[----:B------:R-:W0:Y:S02]  /*8780*/  F2I.FTZ.U32.TRUNC.NTZ R5, R5 ;  /* 0x0000000500057305 */ /* 0x000e24000021f000 */
[----:B0-----:R-:W-:Y:S01]  /*8790*/  STG.E.U16 desc[UR36][R2.64], R5 ;  /* 0x0000000502007986 */ /* 0x001fe2000c101524 */
[----:B------:R-:W-:Y:S05]  /*87a0*/  EXIT ;  /* 0x000000000000794d */ /* 0x000fea0003800000 */
.L_x_555:
[----:B------:R-:W-:Y:S01]  /*87b0*/  IMAD.U32 R5, R19, 0x10000, RZ ;  /* 0x0001000013057824 */ /* 0x000fe200078e00ff */
        /* <DEDUP_REMOVED lines=17> */
.L_x_558:
[----:B------:R-:W-:-:S04]  /*88d0*/  SHF.R.U32.HI R5, RZ, 0x18, R5 ;  /* 0x00000018ff057819 */ /* 0x000fc80000011605 */
[----:B------:R-:W-:-:S07]  /*88e0*/  LOP3.LUT R0, R0, 0x80, R5, 0xf8, !PT ;  /* 0x0000008000007812 */ /* 0x000fce00078ef805 */
.L_x_557:
[----:B------:R-:W-:Y:S05]  /*88f0*/  BSYNC.RECONVERGENT B0 ;  /* 0x0000000000007941 */ /* 0x000fea0003800200 */
.L_x_556:
[----:B------:R-:W-:Y:S01]  /*8900*/  STG.E.U8 desc[UR36][R2.64], R0 ;  /* 0x0000000002007986 */ /* 0x000fe2000c101124 */
[----:B------:R-:W-:Y:S05]  /*8910*/  EXIT ;  /* 0x000000000000794d */ /* 0x000fea0003800000 */
.L_x_554:
        /* <DEDUP_REMOVED lines=18> */
.L_x_561:
[----:B------:R-:W-:-:S04]  /*8a40*/  SHF.R.U32.HI R5, RZ, 0x18, R5 ;  /* 0x00000018ff057819 */ /* 0x000fc80000011605 */
[----:B------:R-:W-:-:S07]  /*8a50*/  LOP3.LUT R0, R0, 0x80, R5, 0xf8, !PT ;  /* 0x0000008000007812 */ /* 0x000fce00078ef805 */
.L_x_560:
[----:B------:R-:W-:Y:S05]  /*8a60*/  BSYNC.RECONVERGENT B0 ;  /* 0x0000000000007941 */ /* 0x000fea0003800200 */
.L_x_559:
[----:B------:R-:W-:Y:S01]  /*8a70*/  STG.E.U8 desc[UR36][R2.64], R0 ;  /* 0x0000000002007986 */ /* 0x000fe2000c101124 */
[----:B------:R-:W-:Y:S05]  /*8a80*/  EXIT ;  /* 0x000000000000794d */ /* 0x000fea0003800000 */
.L_x_553:
[----:B------:R-:W-:-:S13]  /*8a90*/  ISETP.NE.AND P0, PT, R0, 0x1c, PT ;  /* 0x0000001c0000780c */ /* 0x000fda0003f05270 */
[----:B------:R-:W-:Y:S05]  /*8aa0*/  @!P0 BRA `(.L_x_562) ;  /* 0x0000000000608947 */ /* 0x000fea0003800000 */
[----:B------:R-:W-:-:S13]  /*8ab0*/  ISETP.NE.AND P0, PT, R0, 0x1d, PT ;  /* 0x0000001d0000780c */ /* 0x000fda0003f05270 */
[----:B------:R-:W-:Y:S05]  /*8ac0*/  @!P0 BRA `(.L_x_563) ;  /* 0x0000000000488947 */ /* 0x000fea0003800000 */
[----:B------:R-:W-:-:S13]  /*8ad0*/  ISETP.NE.AND P0, PT, R0, 0x2c, PT ;  /* 0x0000002c0000780c */ /* 0x000fda0003f05270 */
[----:B------:R-:W-:Y:S05]  /*8ae0*/  @P0 BRA `(.L_x_545) ;  /* 0x0000000000bc0947 */ /* 0x000fea0003800000 */
[----:B------:R-:W-:Y:S02]  /*8af0*/  IMAD.U32 R19, R19, 0x10000, RZ ;  /* 0x0001000013137824 */ /* 0x000fe400078e00ff */
[----:B------:R-:W-:-:S03]  /*8b00*/  IMAD.MOV.U32 R5, RZ, RZ, 0xff ;  /* 0x000000ffff057424 */ /* 0x000fc600078e00ff */
[----:B------:R-:W-:-:S04]  /*8b10*/  SHF.R.U32.HI R6, RZ, 0x17, R19 ;  /* 0x00000017ff067819 */ /* 0x000fc80000011613 */
[----:B------:R-:W-:-:S04]  /*8b20*/  LOP3.LUT R4, R6, 0xff, RZ, 0xc0, !PT ;  /* 0x000000ff06047812 */ /* 0x000fc800078ec0ff */
[----:B------:R-:W-:-:S13]  /*8b30*/  ISETP.NE.AND P2, PT, R4, 0xff, PT ;  /* 0x000000ff0400780c */ /* 0x000fda0003f45270 */
[--C-:B------:R-:W-:Y:S02]  /*8b40*/  @P2 SHF.R.U32.HI R0, RZ, 0x16, R19.reuse ;  /* 0x00000016ff002819 */ /* 0x100fe40000011613 */
[----:B------:R-:W-:Y:S02]  /*8b50*/  @P2 LOP3.LUT P0, RZ, R4, 0x3fffff, R19, 0xf8, !PT ;  /* 0x003fffff04ff2812 */ /* 0x000fe4000780f813 */
[----:B------:R-:W-:-:S04]  /*8b60*/  @P2 LOP3.LUT R0, R0, 0x1, RZ, 0xc0, !PT ;  /* 0x0000000100002812 */ /* 0x000fc800078ec0ff */
[----:B------:R-:W-:Y:S01]  /*8b70*/  @P2 ISETP.EQ.U32.AND P1, PT, R0, 0x1, P0 ;  /* 0x000000010000280c */ /* 0x000fe20000722070 */
[----:B------:R-:W-:Y:S01]  /*8b80*/  @P2 VIADD R0, R6, 0x1 ;  /* 0x0000000106002836 */ /* 0x000fe20000000000 */
[----:B------:R-:W-:Y:S02]  /*8b90*/  PLOP3.LUT P0, PT, PT, PT, PT, 0x80, 0x8 ;  /* 0x000000000008781c */ /* 0x000fe40003f0f070 */
[----:B------:R-:W-:-:S13]  /*8ba0*/  @P2 PLOP3.LUT P0, PT, P1, PT, PT, 0x80, 0x8 ;  /* 0x000000000008281c */ /* 0x000fda0000f0f070 */
[----:B------:R-:W-:-:S04]  /*8bb0*/  @!P0 IMAD.MOV R0, RZ, RZ, R6 ;  /* 0x000000ffff008224 */ /* 0x000fc800078e0206 */
[----:B------:R-:W-:-:S05]  /*8bc0*/  @P2 IMAD.MOV.U32 R5, RZ, RZ, R0 ;  /* 0x000000ffff052224 */ /* 0x000fca00078e0000 */
[----:B------:R-:W-:Y:S01]  /*8bd0*/  STG.E.U8 desc[UR36][R2.64], R5 ;  /* 0x0000000502007986 */ /* 0x000fe2000c101124 */
[----:B------:R-:W-:Y:S05]  /*8be0*/  EXIT ;  /* 0x000000000000794d */ /* 0x000fea0003800000 */
.L_x_563:
[----:B------:R-:W-:-:S06]  /*8bf0*/  IMAD.U32 R4, R19, 0x10000, RZ ;  /* 0x0001000013047824 */ /* 0x000fcc00078e00ff */
[----:B------:R-:W0:Y:S02]  /*8c00*/  F2I.U64.TRUNC R4, R4 ;  /* 0x0000000400047311 */ /* 0x000e24000020d800 */
[----:B0-----:R-:W-:Y:S01]  /*8c10*/  STG.E.64 desc[UR36][R2.64], R4 ;  /* 0x0000000402007986 */ /* 0x001fe2000c101b24 */
[----:B------:R-:W-:Y:S05]  /*8c20*/  EXIT ;  /* 0x000000000000794d */ /* 0x000fea0003800000 */
.L_x_562:
[----:B------:R-:W-:-:S06]  /*8c30*/  IMAD.U32 R19, R19, 0x10000, RZ ;  /* 0x0001000013137824 */ /* 0x000fcc00078e00ff */
[----:B------:R-:W0:Y:S02]  /*8c40*/  F2I.FTZ.U32.TRUNC.NTZ R19, R19 ;  /* 0x0000001300137305 */ /* 0x000e24000021f000 */
[----:B0-----:R-:W-:Y:S01]  /*8c50*/  STG.E desc[UR36][R2.64], R19 ;  /* 0x0000001302007986 */ /* 0x001fe2000c101924 */
[----:B------:R-:W-:Y:S05]  /*8c60*/  EXIT ;  /* 0x000000000000794d */ /* 0x000fea0003800000 */
.L_x_552:
[----:B------:R-:W-:-:S13]  /*8c70*/  ISETP.GT.AND P0, PT, R0, 0xe, PT ;  /* 0x0000000e0000780c */ /* 0x000fda0003f04270 */
[----:B------:R-:W-:Y:S05]  /*8c80*/  @P0 BRA `(.L_x_564) ;  /* 0x00000000003c0947 */ /* 0x000fea0003800000 */
[----:B------:R-:W-:-:S13]  /*8c90*/  ISETP.NE.AND P0, PT, R0, 0xa, PT ;  /* 0x0000000a0000780c */ /* 0x000fda0003f05270 */
[----:B------:R-:W-:Y:S05]  /*8ca0*/  @!P0 BRA `(.L_x_565) ;  /* 0x00000000001c8947 */ /* 0x000fea0003800000 */
[----:B------:R-:W-:-:S13]  /*8cb0*/  ISETP.NE.AND P0, PT, R0, 0xb, PT ;  /* 0x0000000b0000780c */ /* 0x000fda0003f05270 */
[----:B------:R-:W-:Y:S05]  /*8cc0*/  @P0 BRA `(.L_x_545) ;  /* 0x0000000000440947 */ /* 0x000fea0003800000 */
[----:B------:R-:W-:-:S05]  /*8cd0*/  IMAD.U32 R19, R19, 0x10000, RZ ;  /* 0x0001000013137824 */ /* 0x000fca00078e00ff */
[----:B------:R-:W-:-:S04]  /*8ce0*/  FSETP.NEU.FTZ.AND P0, PT, R19, RZ, PT ;  /* 0x000000ff1300720b */ /* 0x000fc80003f1d000 */
[----:B------:R-:W-:-:S05]  /*8cf0*/  SEL R5, RZ, 0x1, !P0 ;  /* 0x00000001ff057807 */ /* 0x000fca0004000000 */
[----:B------:R-:W-:Y:S01]  /*8d00*/  STG.E.U8 desc[UR36][R2.64], R5 ;  /* 0x0000000502007986 */ /* 0x000fe2000c101124 */
[----:B------:R-:W-:Y:S05]  /*8d10*/  EXIT ;  /* 0x000000000000794d */ /* 0x000fea0003800000 */
.L_x_565:
[----:B------:R-:W-:Y:S01]  /*8d20*/  IMAD.U32 R19, R19, 0x10000, RZ ;  /* 0x0001000013137824 */ /* 0x000fe200078e00ff */
[----:B------:R-:W-:-:S03]  /*8d30*/  CS2R R6, SRZ ;  /* 0x0000000000067805 */ /* 0x000fc6000001ff00 */
[----:B------:R-:W-:-:S06]  /*8d40*/  FMUL.FTZ R4, R19, 1 ;  /* 0x3f80000013047820 */ /* 0x000fcc0000410000 */
[----:B------:R-:W0:Y:S02]  /*8d50*/  F2F.F64.F32 R4, R4 ;  /* 0x0000000400047310 */ /* 0x000e240000201800 */
[----:B0-----:R-:W-:Y:S01]  /*8d60*/  STG.E.128 desc[UR36][R2.64], R4 ;  /* 0x0000000402007986 */ /* 0x001fe2000c101d24 */
[----:B------:R-:W-:Y:S05]  /*8d70*/  EXIT ;  /* 0x000000000000794d */ /* 0x000fea0003800000 */
.L_x_564:
[----:B------:R-:W-:-:S13]  /*8d80*/  ISETP.NE.AND P0, PT, R0, 0xf, PT ;  /* 0x0000000f0000780c */ /* 0x000fda0003f05270 */
[----:B------:R-:W-:Y:S05]  /*8d90*/  @!P0 BRA `(.L_x_566) ;  /* 0x0000000000e88947 */ /* 0x000fea0003800000 */
[----:B------:R-:W-:-:S13]  /*8da0*/  ISETP.NE.AND P0, PT, R0, 0x17, PT ;  /* 0x000000170000780c */ /* 0x000fda0003f05270 */
[----:B------:R-:W-:Y:S05]  /*8db0*/  @!P0 BRA `(.L_x_567) ;  /* 0x0000000000908947 */ /* 0x000fea0003800000 */
[----:B------:R-:W-:-:S13]  /*8dc0*/  ISETP.NE.AND P0, PT, R0, 0x18, PT ;  /* 0x000000180000780c */ /* 0x000fda0003f05270 */
[----:B------:R-:W-:Y:S05]  /*8dd0*/  @!P0 BRA `(.L_x_568) ;  /* 0x0000000000448947 */ /* 0x000fea0003800000 */
.L_x_545:
[----:B------:R-:W-:Y:S01]  /*8de0*/  MOV R0, 0x0 ;  /* 0x0000000000007802 */ /* 0x000fe20000000f00 */
[----:B------:R-:W0:Y:S01]  /*8df0*/  LDCU.64 UR4, c[0x4][0x158] ;  /* 0x01002b00ff0477ac */ /* 0x000e220008000a00 */
[----:B------:R-:W-:Y:S02]  /*8e00*/  IMAD.MOV.U32 R8, RZ, RZ, 0x65 ;  /* 0x00000065ff087424 */ /* 0x000fe400078e00ff */
[----:B------:R1:W2:Y:S01]  /*8e10*/  LDC.64 R2, c[0x4][R0] ;  /* 0x0100000000027b82 */ /* 0x0002a20000000a00 */
[----:B------:R-:W3:Y:S01]  /*8e20*/  LDCU.64 UR6, c[0x4][0x160] ;  /* 0x01002c00ff0677ac */ /* 0x000ee20008000a00 */
[----:B------:R-:W-:Y:S02]  /*8e30*/  IMAD.MOV.U32 R12, RZ, RZ, 0x1 ;  /* 0x00000001ff0c7424 */ /* 0x000fe400078e00ff */
[----:B------:R-:W-:Y:S01]  /*8e40*/  IMAD.MOV.U32 R13, RZ, RZ, RZ ;  /* 0x000000ffff0d7224 */ /* 0x000fe200078e00ff */
[----:B------:R-:W4:Y:S01]  /*8e50*/  LDCU.64 UR8, c[0x4][0x70] ;  /* 0x01000e00ff0877ac */ /* 0x000f220008000a00 */
[----:B0-----:R-:W-:-:S02]  /*8e60*/  IMAD.U32 R4, RZ, RZ, UR4 ;  /* 0x00000004ff047e24 */ /* 0x001fc4000f8e00ff */
[----:B------:R-:W-:Y:S02]  /*8e70*/  IMAD.U32 R5, RZ, RZ, UR5 ;  /* 0x00000005ff057e24 */ /* 0x000fe4000f8e00ff */
[----:B---3--:R-:W-:Y:S02]  /*8e80*/  IMAD.U32 R6, RZ, RZ, UR6 ;  /* 0x00000006ff067e24 */ /* 0x008fe4000f8e00ff */
[----:B------:R-:W-:Y:S02]  /*8e90*/  IMAD.U32 R7, RZ, RZ, UR7 ;  /* 0x00000007ff077e24 */ /* 0x000fe4000f8e00ff */
[----:B----4-:R-:W-:Y:S02]  /*8ea0*/  IMAD.U32 R10, RZ, RZ, UR8 ;  /* 0x00000008ff0a7e24 */ /* 0x010fe4000f8e00ff */
[----:B-1----:R-:W-:-:S07]  /*8eb0*/  IMAD.U32 R11, RZ, RZ, UR9 ;  /* 0x00000009ff0b7e24 */ /* 0x002fce000f8e00ff */
[----:B------:R-:W-:-:S07]  /*8ec0*/  LEPC R20, `(.L_x_569) ;  /* 0x000000001014794e */ /* 0x000fce0000000000 */
[----:B--2---:R-:W-:Y:S05]  /*8ed0*/  CALL.ABS.NOINC R2 ;  /* 0x0000000002007343 */ /* 0x004fea0003c00000 */
.L_x_569:
[----:B------:R-:W-:Y:S05]  /*8ee0*/  EXIT ;  /* 0x000000000000794d */ /* 0x000fea0003800000 */
.L_x_568:
[----:B------:R-:W-:Y:S01]  /*8ef0*/  IMAD.U32 R19, R19, 0x10000, RZ ;  /* 0x0001000013137824 */ /* 0x000fe200078e00ff */
        /* <DEDUP_REMOVED lines=12> */
.L_x_571:
[----:B------:R-:W-:Y:S05]  /*8fc0*/  BSYNC.RECONVERGENT B0 ;  /* 0x0000000000007941 */ /* 0x000fea0003800200 */
.L_x_570:
[----:B------:R-:W-:-:S05]  /*8fd0*/  LOP3.LUT R5, R0, 0x80, R5, 0xf8, !PT ;  /* 0x0000008000057812 */ /* 0x000fca00078ef805 */
[----:B------:R-:W-:Y:S01]  /*8fe0*/  STG.E.U8 desc[UR36][R2.64], R5 ;  /* 0x0000000502007986 */ /* 0x000fe2000c101124 */
[----:B------:R-:W-:Y:S05]  /*8ff0*/  EXIT ;  /* 0x000000000000794d */ /* 0x000fea0003800000 */
.L_x_567:
[----:B------:R-:W-:Y:S01]  /*9000*/  IMAD.U32 R5, R19, 0x10000, RZ ;  /* 0x0001000013057824 */ /* 0x000fe200078e00ff */
        /* <DEDUP_REMOVED lines=11> */
.L_x_573:
[----:B------:R-:W-:Y:S01]  /*90c0*/  IMAD.MOV.U32 R0, RZ, RZ, 0x7f ;  /* 0x0000007fff007424 */ /* 0x000fe200078e00ff */
[----:B------:R-:W-:-:S04]  /*90d0*/  ISETP.GT.U32.AND P0, PT, R4, 0x7f800000, PT ;  /* 0x7f8000000400780c */ /* 0x000fc80003f04070 */
[----:B------:R-:W-:-:S09]  /*90e0*/  SEL R0, R0, 0x7c, P0 ;  /* 0x0000007c00007807 */ /* 0x000fd20000000000 */
.L_x_574:
[----:B------:R-:W-:Y:S05]  /*90f0*/  BSYNC.RECONVERGENT B0 ;  /* 0x0000000000007941 */ /* 0x000fea0003800200 */
.L_x_572:
[----:B------:R-:W-:-:S04]  /*9100*/  SHF.R.U32.HI R5, RZ, 0x18, R5 ;  /* 0x00000018ff057819 */ /* 0x000fc80000011605 */
[----:B------:R-:W-:-:S05]  /*9110*/  LOP3.LUT R5, R0, 0x80, R5, 0xf8, !PT ;  /* 0x0000008000057812 */ /* 0x000fca00078ef805 */
[----:B------:R-:W-:Y:S01]  /*9120*/  STG.E.U8 desc[UR36][R2.64], R5 ;  /* 0x0000000502007986 */ /* 0x000fe2000c101124 */
[----:B------:R-:W-:Y:S05]  /*9130*/  EXIT ;  /* 0x000000000000794d */ /* 0x000fea0003800000 */
.L_x_566:
[----:B------:R-:W-:Y:S01]  /*9140*/  STG.E.U16 desc[UR36][R2.64], R19 ;  /* 0x0000001302007986 */ /* 0x000fe2000c101524 */
[----:B------:R-:W-:Y:S05]  /*9150*/  EXIT ;  /* 0x000000000000794d */ /* 0x000fea0003800000 */
.L_x_575:
        /* <DEDUP_REMOVED lines=10> */
.L_x_14275:


//--------------------- .text._ZN2at6native18elementwise_kernelILi128ELi4EZNS0_22gpu_kernel_impl_nocastIZZZNS0_17acosh_kernel_cudaERNS_18TensorIteratorBaseEENKUlvE0_clEvENKUlvE2_clEvEUlN3c108BFloat16EE_EEvS4_RKT_EUliE_EEviT1_ --------------------------
	.section	.text._ZN2at6native18elementwise_kernelILi128ELi4EZNS0_22gpu_kernel_impl_nocastIZZZNS0_17acosh_kernel_cudaERNS_18TensorIteratorBaseEENKUlvE0_clEvENKUlvE2_clEvEUlN3c108BFloat16EE_EEvS4_RKT_EUliE_EEviT1_,"ax",@progbits
	.align	128
        .global         _ZN2at6native18elementwise_kernelILi128ELi4EZNS0_22gpu_kernel_impl_nocastIZZZNS0_17acosh_kernel_cudaERNS_18TensorIteratorBaseEENKUlvE0_clEvENKUlvE2_clEvEUlN3c108BFloat16EE_EEvS4_RKT_EUliE_EEviT1_
        .type           _ZN2at6native18elementwise_kernelILi128ELi4EZNS0_22gpu_kernel_impl_nocastIZZZNS0_17acosh_kernel_cudaERNS_18TensorIteratorBaseEENKUlvE0_clEvENKUlvE2_clEvEUlN3c108BFloat16EE_EEvS4_RKT_EUliE_EEviT1_,@function
        .size           _ZN2at6native18elementwise_kernelILi128ELi4EZNS0_22gpu_kernel_impl_nocastIZZZNS0_17acosh_kernel_cudaERNS_18TensorIteratorBaseEENKUlvE0_clEvENKUlvE2_clEvEUlN3c108BFloat16EE_EEvS4_RKT_EUliE_EEviT1_,(.L_x_14276 - _ZN2at6native18elementwise_kernelILi128ELi4EZNS0_22gpu_kernel_impl_nocastIZZZNS0_17acosh_kernel_cudaERNS_18TensorIteratorBaseEENKUlvE0_clEvENKUlvE2_clEvEUlN3c108BFloat16EE_EEvS4_RKT_EUliE_EEviT1_)
        .other          _ZN2at6native18elementwise_kernelILi128ELi4EZNS0_22gpu_kernel_impl_nocastIZZZNS0_17acosh_kernel_cudaERNS_18TensorIteratorBaseEENKUlvE0_clEvENKUlvE2_clEvEUlN3c108BFloat16EE_EEvS4_RKT_EUliE_EEviT1_,@"STO_CUDA_ENTRY STV_DEFAULT"
_ZN2at6native18elementwise_kernelILi128ELi4EZNS0_22gpu_kernel_impl_nocastIZZZNS0_17acosh_kernel_cudaERNS_18TensorIteratorBaseEENKUlvE0_clEvENKUlvE2_clEvEUlN3c108BFloat16EE_EEvS4_RKT_EUliE_EEviT1_:
.text._ZN2at6native18elementwise_kernelILi128ELi4EZNS0_22gpu_kernel_impl_nocastIZZZNS0_17acosh_kernel_cudaERNS_18TensorIteratorBaseEENKUlvE0_clEvENKUlvE2_clEvEUlN3c108BFloat16EE_EEvS4_RKT_EUliE_EEviT1_:
[----:B------:R-:W-:Y:S08]  /*0000*/  LDC R1, c[0x0][0x37c] ;  /* 0x0000df00ff017b82 */ /* 0x000ff00000000800 */
[----:B------:R-:W0:Y:S01]  /*0010*/  LDC R2, c[0x0][0x388] ;  /* 0x0000e200ff027b82 */ /* 0x000e220000000800 */
[----:B------:R-:W1:Y:S01]  /*0020*/  S2R R3, SR_TID.X ;  /* 0x0000000000037919 */ /* 0x000e620000002100 */
[----:B------:R-:W2:Y:S06]  /*0030*/  LDCU.64 UR6, c[0x0][0x358] ;  /* 0x00006b00ff0677ac */ /* 0x000eac0008000a00 */
[----:B------:R-:W3:Y:S01]  /*0040*/  S2UR UR4, SR_CTAID.X ;  /* 0x00000000000479c3 */ /* 0x000ee20000002500 */
[----:B0-----:R-:W-:Y:S01]  /*0050*/  ISETP.NE.AND P0, PT, R2, RZ, PT ;  /* 0x000000ff0200720c */ /* 0x001fe20003f05270 */
[----:B---3--:R-:W-:-:S06]  /*0060*/  USHF.L.U32 UR4, UR4, 0x9, URZ ;  /* 0x0000000904047899 */ /* 0x008fcc00080006ff */
[----:B-1----:R-:W-:-:S06]  /*0070*/  LOP3.LUT R3, R3, UR4, RZ, 0xfc, !PT ;  /* 0x0000000403037c12 */ /* 0x002fcc000f8efcff */
[----:B--2---:R-:W-:Y:S05]  /*0080*/  @P0 BRA `(.L_x_576) ;  /* 0x0000000c00400947 */ /* 0x004fea0003800000 */
[----:B------:R-:W0:Y:S01]  /*0090*/  LDCU UR4, c[0x0][0x380] ;  /* 0x00007000ff0477ac */ /* 0x000e220008000800 */
[----:B------:R-:W-:Y:S04]  /*00a0*/  BSSY.RECONVERGENT B0, `(.L_x_577) ;  /* 0x000009b000007945 */ /* 0x000fe80003800200 */
[----:B------:R-:W-:Y:S01]  /*00b0*/  BSSY.RELIABLE B1, `(.L_x_578) ;  /* 0x0000069000017945 */ /* 0x000fe20003800100 */
[----:B0-----:R-:W-:-:S13]  /*00c0*/  ISETP.GE.AND P0, PT, R3, UR4, PT ;  /* 0x0000000403007c0c */ /* 0x001fda000bf06270 */
[----:B------:R-:W-:Y:S05]  /*00d0*/  @P0 BRA `(.L_x_579) ;  /* 0x00000004008c0947 */ /* 0x000fea0003800000 */
[----:B------:R-:W0:Y:S02]  /*00e0*/  LDC.64 R4, c[0x0][0x588] ;  /* 0x00016200ff047b82 */ /* 0x000e240000000a00 */
[----:B0-----:R-:W2:Y:S01]  /*00f0*/  LDG.E.U16 R4, desc[UR6][R4.64] ;  /* 0x0000000604047981 */ /* 0x001ea2000c1e1500 */
[----:B------:R-:W-:Y:S02]  /*0100*/  IADD3 R3, PT, PT, R3, 0x80, RZ ;  /* 0x0000008003037810 */ /* 0x000fe40007ffe0ff */
[----:B--2---:R-:W-:-:S05]  /*0110*/  SHF.L.U32 R0, R4, 0x10, RZ ;  /* 0x0000001004007819 */ /* 0x004fca00000006ff */
        /* <DEDUP_REMOVED lines=8> */
[----:B------:R-:W-:Y:S01]  /*01a0*/  FFMA.FTZ R6, R6, R7, R9 ;  /* 0x0000000706067223 */ /* 0x000fe20000010009 */
[----:B------:R-:W-:Y:S01]  /*01b0*/  HFMA2 R7, -RZ, RZ, 1.625, 0 ;  /* 0x3e800000ff077431 */ /* 0x000fe200000001ff */
[----:B------:R-:W-:-:S03]  /*01c0*/  MOV R9, 0x3d39bf78 ;  /* 0x3d39bf7800097802 */ /* 0x000fc60000000f00 */
        /* <DEDUP_REMOVED lines=27> */
[----:B------:R-:W-:Y:S02]  /*0380*/  @P1 FSETP.NEU.FTZ.AND P2, PT, R5, RZ, PT ;  /* 0x000000ff0500120b */ /* 0x000fe40003f5d000 */
[----:B------:R-:W0:Y:S02]  /*0390*/  LDC.64 R4, c[0x0][0x580] ;  /* 0x00016000ff047b82 */ /* 0x000e240000000a00 */
[----:B------:R-:W-:-:S05]  /*03a0*/  @P1 FSEL R0, R0, -RZ, P2 ;  /* 0x800000ff00001208 */ /* 0x000fca0001000000 */
[----:B------:R-:W-:Y:S01]  /*03b0*/  @P0 FADD.FTZ R0, R0, 0.69314718246459960938 ;  /* 0x3f31721800000421 */ /* 0x000fe20000010000 */
[----:B------:R-:W-:-:S04]  /*03c0*/  ISETP.GE.AND P0, PT, R3, UR4, PT ;  /* 0x0000000403007c0c */ /* 0x000fc8000bf06270 */
[----:B------:R-:W-:-:S09]  /*03d0*/  F2FP.BF16.F32.PACK_AB R0, RZ, R0 ;  /* 0x00000000ff00723e */ /* 0x000fd200000010ff */
[----:B------:R-:W-:Y:S05]  /*03e0*/  @P0 BREAK.RELIABLE B1 ;  /* 0x0000000000010942 */ /* 0x000fea0003800100 */
[----:B0-----:R0:W-:Y:S01]  /*03f0*/  STG.E.U16 desc[UR6][R4.64], R0 ;  /* 0x0000000004007986 */ /* 0x0011e2000c101506 */
[----:B------:R-:W-:Y:S05]  /*0400*/  @P0 BRA `(.L_x_580) ;  /* 0x0000000400900947 */ /* 0x000fea0003800000 */
[----:B0-----:R-:W0:Y:S02]  /*0410*/  LDC.64 R4, c[0x0][0x588] ;  /* 0x00016200ff047b82 */ /* 0x001e240000000a00 */
        /* <DEDUP_REMOVED lines=12> */
[----:B------:R-:W-:Y:S02]  /*04e0*/  MOV R7, 0x3e800000 ;  /* 0x3e80000000077802 */ /* 0x000fe40000000f00 */
[----:B------:R-:W-:Y:S02]  /*04f0*/  MOV R9, 0x3d39bf78 ;  /* 0x3d39bf7800097802 */ /* 0x000fe40000000f00 */
        /* <DEDUP_REMOVED lines=30> */
[----:B------:R-:W-:-:S05]  /*06e0*/  @P0 FADD.FTZ R0, R0, 0.69314718246459960938 ;  /* 0x3f31721800000421 */ /* 0x000fca0000010000 */
[----:B------:R-:W-:-:S05]  /*06f0*/  F2FP.BF16.F32.PACK_AB R0, RZ, R0 ;  /* 0x00000000ff00723e */ /* 0x000fca00000010ff */
[----:B0-----:R0:W-:Y:S02]  /*0700*/  STG.E.U16 desc[UR6][R4.64], R0 ;  /* 0x0000000004007986 */ /* 0x0011e4000c101506 */
.L_x_579:
[----:B------:R-:W-:-:S13]  /*0710*/  ISETP.GE.AND P0, PT, R3, UR4, PT ;  /* 0x0000000403007c0c */ /* 0x000fda000bf06270 */
[----:B------:R-:W-:Y:S05]  /*0720*/  @P0 BREAK.RELIABLE B1 ;  /* 0x0000000000010942 */ /* 0x000fea0003800100 */
[----:B------:R-:W-:Y:S05]  /*0730*/  @P0 BRA `(.L_x_580) ;  /* 0x0000000000c40947 */ /* 0x000fea0003800000 */
[----:B------:R-:W-:Y:S05]  /*0740*/  BSYNC.RELIABLE B1 ;  /* 0x0000000000017941 */ /* 0x000fea0003800100 */
.L_x_578:
        /* <DEDUP_REMOVED lines=48> */
.L_x_580:
[----:B------:R-:W-:Y:S05]  /*0a50*/  BSYNC.RECONVERGENT B0 ;  /* 0x0000000000007941 */ /* 0x000fea0003800200 */
.L_x_577:
[----:B------:R-:W-:Y:S05]  /*0a60*/  WARPSYNC.ALL ;  /* 0x0000000000007948 */ /* 0x000fea0003800000 */
[----:B------:R-:W-:-:S13]  /*0a70*/  ISETP.GE.AND P0, PT, R3, UR4, PT ;  /* 0x0000000403007c0c */ /* 0x000fda000bf06270 */
[----:B------:R-:W-:Y:S05]  /*0a80*/  @P0 EXIT ;  /* 0x000000000000094d */ /* 0x000fea0003800000 */
[----:B------:R-:W2:Y:S02]  /*0a90*/  LDC.64 R2, c[0x0][0x588] ;  /* 0x00016200ff027b82 */ /* 0x000ea40000000a00 */
[----:B--2---:R-:W0:Y:S02]  /*0aa0*/  LDG.E.U16 R2, desc[UR6][R2.64] ;  /* 0x0000000602027981 */ /* 0x004e24000c1e1500 */
[----:B01----:R-:W-:-:S05]  /*0ab0*/  SHF.L.U32 R0, R2, 0x10, RZ ;  /* 0x0000001002007819 */ /* 0x003fca00000006ff */
[C---:B------:R-:W-:Y:S01]  /*0ac0*/  FFMA.FTZ R4, R0.reuse, R0, -1 ;  /* 0xbf80000000047423 */ /* 0x040fe20000010000 */
[----:B------:R-:W-:-:S03]  /*0ad0*/  FADD.FTZ R0, R0, -1 ;  /* 0xbf80000000007421 */ /* 0x000fc60000010000 */
[----:B------:R-:W0:Y:S01]  /*0ae0*/  MUFU.RSQ R5, R4 ;  /* 0x0000000400057308 */ /* 0x000e220000001400 */
[----:B------:R-:W-:Y:S02]  /*0af0*/  FSETP.NEU.FTZ.AND P1, PT, R4, RZ, PT ;  /* 0x000000ff0400720b */ /* 0x000fe40003f3d000 */
[----:B------:R-:W-:Y:S01]  /*0b00*/  ISETP.GT.U32.AND P0, PT, R0, 0x4b000000, PT ;  /* 0x4b0000000000780c */ /* 0x000fe20003f04070 */
[----:B0-----:R-:W-:Y:S01]  /*0b10*/  FMUL.FTZ R7, R4, R5 ;  /* 0x0000000504077220 */ /* 0x001fe20000410000 */
[----:B------:R-:W-:-:S03]  /*0b20*/  FMUL.FTZ R6, R5, 0.5 ;  /* 0x3f00000005067820 */ /* 0x000fc60000410000 */
[----:B------:R-:W-:Y:S01]  /*0b30*/  FFMA.FTZ R5, -R7, R7, R4 ;  /* 0x0000000707057223 */ /* 0x000fe20000010104 */
[----:B------:R-:W-:-:S03]  /*0b40*/  HFMA2 R4, -RZ, RZ, 1.625, 0 ;  /* 0x3e800000ff047431 */ /* 0x000fc600000001ff */
[----:B------:R-:W-:Y:S01]  /*0b50*/  FFMA.FTZ R5, R6, R5, R7 ;  /* 0x0000000506057223 */ /* 0x000fe20000010007 */
[----:B------:R-:W-:-:S04]  /*0b60*/  MOV R7, 0x3d39bf78 ;  /* 0x3d39bf7800077802 */ /* 0x000fc80000000f00 */
        /* <DEDUP_REMOVED lines=27> */
[----:B------:R-:W-:Y:S01]  /*0d20*/  @P1 FSETP.NEU.FTZ.AND P2, PT, R5, RZ, PT ;  /* 0x000000ff0500120b */ /* 0x000fe20003f5d000 */
[----:B------:R-:W0:Y:S03]  /*0d30*/  LDC.64 R2, c[0x0][0x580] ;  /* 0x00016000ff027b82 */ /* 0x000e260000000a00 */
[----:B------:R-:W-:-:S05]  /*0d40*/  @P1 FSEL R0, R0, -RZ, P2 ;  /* 0x800000ff00001208 */ /* 0x000fca0001000000 */
[----:B------:R-:W-:-:S05]  /*0d50*/  @P0 FADD.FTZ R0, R0, 0.69314718246459960938 ;  /* 0x3f31721800000421 */ /* 0x000fca0000010000 */
[----:B------:R-:W-:-:S05]  /*0d60*/  F2FP.BF16.F32.PACK_AB R0, RZ, R0 ;  /* 0x00000000ff00723e */ /* 0x000fca00000010ff */
[----:B0-----:R-:W-:Y:S01]  /*0d70*/  STG.E.U16 desc[UR6][R2.64], R0 ;  /* 0x0000000002007986 */ /* 0x001fe2000c101506 */
[----:B------:R-:W-:Y:S05]  /*0d80*/  EXIT ;  /* 0x000000000000794d */ /* 0x000fea0003800000 */
.L_x_576:
[----:B------:R-:W0:Y:S01]  /*0d90*/  LDCU UR4, c[0x0][0x380] ;  /* 0x00007000ff0477ac */ /* 0x000e220008000800 */
[----:B------:R-:W-:Y:S01]  /*0da0*/  IADD3 R2, PT, PT, R2, -0x1, RZ ;  /* 0xffffffff02027810 */ /* 0x000fe20007ffe0ff */
[----:B------:R-:W-:Y:S04]  /*0db0*/  BSSY.RECONVERGENT B0, `(.L_x_581) ;  /* 0x000042a000007945 */ /* 0x000fe80003800200 */
[----:B------:R-:W-:Y:S01]  /*0dc0*/  BSSY.RELIABLE B1, `(.L_x_582) ;  /* 0x00002c9000017945 */ /* 0x000fe20003800100 */
[----:B------:R-:W-:-:S04]  /*0dd0*/  VIMNMX.U32 R0, PT, PT, R2, 0x18, PT ;  /* 0x0000001802007848 */ /* 0x000fc80003fe0000 */
[----:B------:R-:W-:Y:S02]  /*0de0*/  IADD3 R0, PT, PT, R0, 0x1, RZ ;  /* 0x0000000100007810 */ /* 0x000fe40007ffe0ff */
[----:B0-----:R-:W-:-:S13]  /*0df0*/  ISETP.GE.AND P0, PT, R3, UR4, PT ;  /* 0x0000000403007c0c */ /* 0x001fda000bf06270 */
[----:B------:R-:W-:Y:S05]  /*0e00*/  @P0 BRA `(.L_x_583) ;  /* 0x0000002c00040947 */ /* 0x000fea0003800000 */
[----:B------:R-:W0:Y:S01]  /*0e10*/  LDCU.64 UR8, c[0x0][0x390] ;  /* 0x00007200ff0877ac */ /* 0x000e220008000a00 */
[----:B------:R-:W-:Y:S01]  /*0e20*/  HFMA2 R4, -RZ, RZ, 0, 0 ;  /* 0x00000000ff047431 */ /* 0x000fe200000001ff */
[----:B------:R-:W-:Y:S01]  /*0e30*/  MOV R5, R3 ;  /* 0x0000000300057202 */ /* 0x000fe20000000f00 */
[----:B------:R-:W1:Y:S01]  /*0e40*/  LDCU UR5, c[0x0][0x38c] ;  /* 0x00007180ff0577ac */ /* 0x000e620008000800 */
[----:B------:R-:W-:Y:S01]  /*0e50*/  ISETP.NE.AND P0, PT, R2, RZ, PT ;  /* 0x000000ff0200720c */ /* 0x000fe20003f05270 */
[----:B------:R-:W2:Y:S01]  /*0e60*/  LDCU.64 UR10, c[0x0][0x4b8] ;  /* 0x00009700ff0a77ac */ /* 0x000ea20008000a00 */
[----:B0-----:R-:W-:-:S05]  /*0e70*/  IMAD.HI.U32 R6, R3, UR8, R4 ;  /* 0x0000000803067c27 */ /* 0x001fca000f8e0004 */
[----:B------:R-:W-:-:S04]  /*0e80*/  SHF.R.U32.HI R7, RZ, UR9, R6 ;  /* 0x00000009ff077c19 */ /* 0x000fc80008011606 */
[----:B------:R-:W-:-:S05]  /*0e90*/  IADD3 R4, PT, PT, -R7, RZ, RZ ;  /* 0x000000ff07047210 */ /* 0x000fca0007ffe1ff */
[----:B-1----:R-:W-:-:S04]  /*0ea0*/  IMAD R4, R4, UR5, R3 ;  /* 0x0000000504047c24 */ /* 0x002fc8000f8e0203 */
[C---:B--2---:R-:W-:Y:S02]  /*0eb0*/  IMAD R5, R4.reuse, UR10, RZ ;  /* 0x0000000a04057c24 */ /* 0x044fe4000f8e02ff */
[----:B------:R-:W-:Y:S01]  /*0ec0*/  IMAD R4, R4, UR11, RZ ;  /* 0x0000000b04047c24 */ /* 0x000fe2000f8e02ff */
[----:B------:R-:W-:Y:S06]  /*0ed0*/  @!P0 BRA `(.L_x_584) ;  /* 0x0000001000748947 */ /* 0x000fec0003800000 */
[----:B------:R-:W0:Y:S01]  /*0ee0*/  LDCU.64 UR8, c[0x0][0x398] ;  /* 0x00007300ff0877ac */ /* 0x000e220008000a00 */
[----:B------:R-:W-:Y:S02]  /*0ef0*/  MOV R6, RZ ;  /* 0x000000ff00067202 */ /* 0x000fe40000000f00 */
[----:B------:R-:W-:Y:S01]  /*0f00*/  ISETP.NE.AND P0, PT, R0, 0x2, PT ;  /* 0x000000020000780c */ /* 0x000fe20003f05270 */
[----:B------:R-:W1:Y:S01]  /*0f10*/  LDCU UR5, c[0x0][0x3a0] ;  /* 0x00007400ff0577ac */ /* 0x000e620008000800 */
[----:B------:R-:W2:Y:S01]  /*0f20*/  LDCU.64 UR10, c[0x0][0x4c0] ;  /* 0x00009800ff0a77ac */ /* 0x000ea20008000a00 */
[----:B0-----:R-:W-:-:S05]  /*0f30*/  IMAD.HI.U32 R8, R7, UR9, R6 ;  /* 0x0000000907087c27 */ /* 0x001fca000f8e0006 */
[----:B-1----:R-:W-:-:S04]  /*0f40*/  SHF.R.U32.HI R9, RZ, UR5, R8 ;  /* 0x00000005ff097c19 */ /* 0x002fc80008011608 */
[----:B------:R-:W-:-:S05]  /*0f50*/  IADD3 R6, PT, PT, -R9, RZ, RZ ;  /* 0x000000ff09067210 */ /* 0x000fca0007ffe1ff */
[----:B------:R-:W-:-:S04]  /*0f60*/  IMAD R6, R6, UR8, R7 ;  /* 0x0000000806067c24 */ /* 0x000fc8000f8e0207 */
[C---:B--2---:R-:W-:Y:S02]  /*0f70*/  IMAD R5, R6.reuse, UR10, R5 ;  /* 0x0000000a06057c24 */ /* 0x044fe4000f8e0205 */
[----:B------:R-:W-:Y:S01]  /*0f80*/  IMAD R4, R6, UR11, R4 ;  /* 0x0000000b06047c24 */ /* 0x000fe2000f8e0204 */
[----:B------:R-:W-:Y:S06]  /*0f90*/  @!P0 BRA `(.L_x_584) ;  /* 0x0000001000448947 */ /* 0x000fec0003800000 */
[----:B------:R-:W0:Y:S01]  /*0fa0*/  LDCU.64 UR8, c[0x0][0x3a8] ;  /* 0x00007500ff0877ac */ /* 0x000e220008000a00 */
[----:B------:R-:W-:Y:S01]  /*0fb0*/  HFMA2 R8, -RZ, RZ, 0, 0 ;  /* 0x00000000ff087431 */ /* 0x000fe200000001ff */
[----:B------:R-:W-:Y:S01]  /*0fc0*/  ISETP.NE.AND P0, PT, R0, 0x3, PT ;  /* 0x000000030000780c */ /* 0x000fe20003f05270 */
[----:B------:R-:W1:Y:S01]  /*0fd0*/  LDCU UR5, c[0x0][0x3a4] ;  /* 0x00007480ff0577ac */ /* 0x000e620008000800 */
[----:B------:R-:W2:Y:S02]  /*0fe0*/  LDCU.64 UR10, c[0x0][0x4c8] ;  /* 0x00009900ff0a77ac */ /* 0x000ea40008000a00 */
[----:B0-----:R-:W-:-:S05]  /*0ff0*/  IMAD.HI.U32 R6, R9, UR8, R8 ;  /* 0x0000000809067c27 */ /* 0x001fca000f8e0008 */
[----:B------:R-:W-:-:S04]  /*1000*/  SHF.R.U32.HI R7, RZ, UR9, R6 ;  /* 0x00000009ff077c19 */ /* 0x000fc80008011606 */
[----:B------:R-:W-:-:S05]  /*1010*/  IADD3 R8, PT, PT, -R7, RZ, RZ ;  /* 0x000000ff07087210 */ /* 0x000fca0007ffe1ff */
[----:B-1----:R-:W-:-:S04]  /*1020*/  IMAD R8, R8, UR5, R9 ;  /* 0x0000000508087c24 */ /* 0x002fc8000f8e0209 */
[C---:B--2---:R-:W-:Y:S02]  /*1030*/  IMAD R5, R8.reuse, UR10, R5 ;  /* 0x0000000a08057c24 */ /* 0x044fe4000f8e0205 */
[----:B------:R-:W-:Y:S01]  /*1040*/  IMAD R4, R8, UR11, R4 ;  /* 0x0000000b08047c24 */ /* 0x000fe2000f8e0204 */
        /* <DEDUP_REMOVED lines=241> */
[----:B------:R-:W-:Y:S01]  /*1f60*/  ISETP.NE.AND P0, PT, R0, 0x18, PT ;  /* 0x000000180000780c */ /* 0x000fe20003f05270 */
[----:B------:R-:W0:Y:S01]  /*1f70*/  LDCU.64 UR8, c[0x0][0x4a0] ;  /* 0x00009400ff0877ac */ /* 0x000e220008000a00 */
[----:B------:R-:W-:Y:S01]  /*1f80*/  HFMA2 R6, -RZ, RZ, 0, 0 ;  /* 0x00000000ff067431 */ /* 0x000fe200000001ff */
[----:B------:R-:W1:Y:S01]  /*1f90*/  LDCU UR5, c[0x0][0x4a8] ;  /* 0x00009500ff0577ac */ /* 0x000e620008000800 */
[----:B------:R-:W2:Y:S09]  /*1fa0*/  LDCU.64 UR10, c[0x0][0x570] ;  /* 0x0000ae00ff0a77ac */ /* 0x000eb20008000a00 */
[----:B------:R-:W3:Y:S01]  /*1fb0*/  @P0 LDC.64 R14, c[0x0][0x4b0] ;  /* 0x00012c00ff0e0b82 */ /* 0x000ee20000000a00 */
[----:B0-----:R-:W-:-:S07]  /*1fc0*/  IMAD.HI.U32 R10, R7, UR9, R6 ;  /* 0x00000009070a7c27 */ /* 0x001fce000f8e0006 */
[----:B------:R-:W0:Y:S01]  /*1fd0*/  @P0 LDC R17, c[0x0][0x4ac] ;  /* 0x00012b00ff110b82 */ /* 0x000e220000000800 */
[----:B-1----:R-:W-:Y:S02]  /*1fe0*/  SHF.R.U32.HI R11, RZ, UR5, R10 ;  /* 0x00000005ff0b7c19 */ /* 0x002fe4000801160a */
[----:B------:R-:W-:Y:S02]  /*1ff0*/  @P0 MOV R10, RZ ;  /* 0x000000ff000a0202 */ /* 0x000fe40000000f00 */
[----:B------:R-:W-:-:S03]  /*2000*/  IADD3 R13, PT, PT, -R11, RZ, RZ ;  /* 0x000000ff0b0d7210 */ /* 0x000fc60007ffe1ff */
[----:B------:R-:W1:Y:S01]  /*2010*/  @P0 LDC.64 R8, c[0x0][0x578] ;  /* 0x00015e00ff080b82 */ /* 0x000e620000000a00 */
[----:B---3--:R-:W-:-:S05]  /*2020*/  @P0 IMAD.HI.U32 R6, R11, R14, R10 ;  /* 0x0000000e0b060227 */ /* 0x008fca00078e000a */
[----:B------:R-:W-:Y:S01]  /*2030*/  @P0 SHF.R.U32.HI R10, RZ, R15, R6 ;  /* 0x0000000fff0a0219 */ /* 0x000fe20000011606 */
[----:B------:R-:W-:-:S03]  /*2040*/  IMAD R6, R13, UR8, R7 ;  /* 0x000000080d067c24 */ /* 0x000fc6000f8e0207 */
[----:B------:R-:W-:Y:S01]  /*2050*/  @P0 IADD3 R10, PT, PT, -R10, RZ, RZ ;  /* 0x000000ff0a0a0210 */ /* 0x000fe20007ffe1ff */
[C---:B--2---:R-:W-:Y:S02]  /*2060*/  IMAD R5, R6.reuse, UR10, R5 ;  /* 0x0000000a06057c24 */ /* 0x044fe4000f8e0205 */
[----:B------:R-:W-:Y:S02]  /*2070*/  IMAD R4, R6, UR11, R4 ;  /* 0x0000000b06047c24 */ /* 0x000fe4000f8e0204 */
[----:B0-----:R-:W-:-:S04]  /*2080*/  @P0 IMAD R10, R10, R17, R11 ;  /* 0x000000110a0a0224 */ /* 0x001fc800078e020b */
[C---:B-1----:R-:W-:Y:S02]  /*2090*/  @P0 IMAD R5, R10.reuse, R8, R5 ;  /* 0x000000080a050224 */ /* 0x042fe400078e0205 */
[----:B------:R-:W-:-:S07]  /*20a0*/  @P0 IMAD R4, R10, R9, R4 ;  /* 0x000000090a040224 */ /* 0x000fce00078e0204 */
.L_x_584:
[----:B------:R-:W0:Y:S02]  /*20b0*/  LDCU.64 UR8, c[0x0][0x588] ;  /* 0x0000b100ff0877ac */ /* 0x000e240008000a00 */
[----:B0-----:R-:W-:-:S04]  /*20c0*/  IADD3 R6, P0, PT, R4, UR8, RZ ;  /* 0x0000000804067c10 */ /* 0x001fc8000ff1e0ff */
[----:B------:R-:W-:Y:S01]  /*20d0*/  IADD3.X R7, PT, PT, RZ, UR9, RZ, P0, !PT ;  /* 0x00000009ff077c10 */ /* 0x000fe200087fe4ff */
[----:B------:R-:W0:Y:S04]  /*20e0*/  LDCU.64 UR8, c[0x0][0x580] ;  /* 0x0000b000ff0877ac */ /* 0x000e280008000a00 */
[----:B------:R-:W2:Y:S01]  /*20f0*/  LDG.E.U16 R6, desc[UR6][R6.64] ;  /* 0x0000000606067981 */ /* 0x000ea2000c1e1500 */
[----:B------:R-:W-:Y:S02]  /*2100*/  IADD3 R3, PT, PT, R3, 0x80, RZ ;  /* 0x0000008003037810 */ /* 0x000fe40007ffe0ff */
[----:B--2---:R-:W-:-:S05]  /*2110*/  SHF.L.U32 R4, R6, 0x10, RZ ;  /* 0x0000001006047819 */ /* 0x004fca00000006ff */
[C---:B------:R-:W-:Y:S01]  /*2120*/  FFMA.FTZ R8, R4.reuse, R4, -1 ;  /* 0xbf80000004087423 */ /* 0x040fe20000010004 */
[----:B------:R-:W-:-:S03]  /*2130*/  FADD.FTZ R4, R4, -1 ;  /* 0xbf80000004047421 */ /* 0x000fc60000010000 */
[----:B------:R-:W1:Y:S01]  /*2140*/  MUFU.RSQ R9, R8 ;  /* 0x0000000800097308 */ /* 0x000e620000001400 */
[----:B------:R-:W-:Y:S02]  /*2150*/  FSETP.NEU.FTZ.AND P1, PT, R8, RZ, PT ;  /* 0x000000ff0800720b */ /* 0x000fe40003f3d000 */
[----:B------:R-:W-:Y:S01]  /*2160*/  ISETP.GT.U32.AND P0, PT, R4, 0x4b000000, PT ;  /* 0x4b0000000400780c */ /* 0x000fe20003f04070 */
[----:B-1----:R-:W-:Y:S01]  /*2170*/  FMUL.FTZ R11, R8, R9 ;  /* 0x00000009080b7220 */ /* 0x002fe20000410000 */
[----:B------:R-:W-:-:S03]  /*2180*/  FMUL.FTZ R10, R9, 0.5 ;  /* 0x3f000000090a7820 */ /* 0x000fc60000410000 */
[----:B------:R-:W-:Y:S01]  /*2190*/  FFMA.FTZ R9, -R11, R11, R8 ;  /* 0x0000000b0b097223 */ /* 0x000fe20000010108 */
[----:B------:R-:W-:-:S03]  /*21a0*/  MOV R8, 0x3e800000 ;  /* 0x3e80000000087802 */ /* 0x000fc60000000f00 */
        /* <DEDUP_REMOVED lines=30> */
[----:B------:R-:W-:-:S04]  /*2390*/  @P1 FSEL R4, R4, -RZ, P2 ;  /* 0x800000ff04041208 */ /* 0x000fc80001000000 */
[----:B------:R-:W-:-:S05]  /*23a0*/  MOV R6, R4 ;  /* 0x0000000400067202 */ /* 0x000fca0000000f00 */
[----:B------:R-:W-:Y:S01]  /*23b0*/  @P0 FADD.FTZ R6, R6, 0.69314718246459960938 ;  /* 0x3f31721806060421 */ /* 0x000fe20000010000 */
[----:B0-----:R-:W-:-:S04]  /*23c0*/  IADD3 R4, P0, PT, R5, UR8, RZ ;  /* 0x0000000805047c10 */ /* 0x001fc8000ff1e0ff */
[----:B------:R-:W-:Y:S02]  /*23d0*/  F2FP.BF16.F32.PACK_AB R6, RZ, R6 ;  /* 0x00000006ff06723e */ /* 0x000fe400000010ff */
[----:B------:R-:W-:Y:S02]  /*23e0*/  IADD3.X R5, PT, PT, RZ, UR9, RZ, P0, !PT ;  /* 0x00000009ff057c10 */ /* 0x000fe400087fe4ff */
[----:B------:R-:W-:-:S03]  /*23f0*/  ISETP.GE.AND P0, PT, R3, UR4, PT ;  /* 0x0000000403007c0c */ /* 0x000fc6000bf06270 */
[----:B------:R0:W-:Y:S10]  /*2400*/  STG.E.U16 desc[UR6][R4.64], R6 ;  /* 0x0000000604007986 */ /* 0x0001f4000c101506 */
[----:B------:R-:W-:Y:S05]  /*2410*/  @P0 BREAK.RELIABLE B1 ;  /* 0x0000000000010942 */ /* 0x000fea0003800100 */
[----:B------:R-:W-:Y:S05]  /*2420*/  @P0 BRA `(.L_x_585) ;  /* 0x0000002c00080947 */ /* 0x000fea0003800000 */
[----:B------:R-:W1:Y:S01]  /*2430*/  LDCU.64 UR8, c[0x0][0x390] ;  /* 0x00007200ff0877ac */ /* 0x000e620008000a00 */
[----:B0-----:R-:W-:Y:S01]  /*2440*/  HFMA2 R4, -RZ, RZ, 0, 0 ;  /* 0x00000000ff047431 */ /* 0x001fe200000001ff */
[----:B------:R-:W-:Y:S01]  /*2450*/  MOV R5, R3 ;  /* 0x0000000300057202 */ /* 0x000fe20000000f00 */
[----:B------:R-:W0:Y:S01]  /*2460*/  LDCU UR5, c[0x0][0x38c] ;  /* 0x00007180ff0577ac */ /* 0x000e220008000800 */
[----:B------:R-:W-:Y:S01]  /*2470*/  ISETP.NE.AND P0, PT, R2, RZ, PT ;  /* 0x000000ff0200720c */ /* 0x000fe20003f05270 */
[----:B------:R-:W2:Y:S01]  /*2480*/  LDCU.64 UR10, c[0x0][0x4b8] ;  /* 0x00009700ff0a77ac */ /* 0x000ea20008000a00 */
[----:B-1----:R-:W-:-:S05]  /*2490*/  IMAD.HI.U32 R6, R3, UR8, R4 ;  /* 0x0000000803067c27 */ /* 0x002fca000f8e0004 */
[----:B------:R-:W-:-:S04]  /*24a0*/  SHF.R.U32.HI R7, RZ, UR9, R6 ;  /* 0x00000009ff077c19 */ /* 0x000fc80008011606 */
[----:B------:R-:W-:-:S05]  /*24b0*/  IADD3 R4, PT, PT, -R7, RZ, RZ ;  /* 0x000000ff07047210 */ /* 0x000fca0007ffe1ff */
[----:B0-----:R-:W-:-:S04]  /*24c0*/  IMAD R4, R4, UR5, R3 ;  /* 0x0000000504047c24 */ /* 0x001fc8000f8e0203 */
        /* <DEDUP_REMOVED lines=288> */
.L_x_586:
        /* <DEDUP_REMOVED lines=51> */
[----:B------:R-:W-:-:S05]  /*3a00*/  IADD3.X R5, PT, PT, RZ, UR9, RZ, P0, !PT ;  /* 0x00000009ff057c10 */ /* 0x000fca00087fe4ff */
[----:B------:R0:W-:Y:S02]  /*3a10*/  STG.E.U16 desc[UR6][R4.64], R6 ;  /* 0x0000000604007986 */ /* 0x0001e4000c101506 */
.L_x_583:
[----:B------:R-:W-:-:S13]  /*3a20*/  ISETP.GE.AND P0, PT, R3, UR4, PT ;  /* 0x0000000403007c0c */ /* 0x000fda000bf06270 */
[----:B------:R-:W-:Y:S05]  /*3a30*/  @P0 BREAK.RELIABLE B1 ;  /* 0x0000000000010942 */ /* 0x000fea0003800100 */
[----:B------:R-:W-:Y:S05]  /*3a40*/  @P0 BRA `(.L_x_585) ;  /* 0x0000001400800947 */ /* 0x000fea0003800000 */
[----:B------:R-:W-:Y:S05]  /*3a50*/  BSYNC.RELIABLE B1 ;  /* 0x0000000000017941 */ /* 0x000fea0003800100 */
.L_x_582:
        /* <DEDUP_REMOVED lines=298> */
.L_x_587:
        /* <DEDUP_REMOVED lines=53> */
.L_x_585:
[----:B------:R-:W-:Y:S05]  /*5050*/  BSYNC.RECONVERGENT B0 ;  /* 0x0000000000007941 */ /* 0x000fea0003800200 */
.L_x_581:
[----:B------:R-:W-:Y:S05]  /*5060*/  WARPSYNC.ALL ;  /* 0x0000000000007948 */ /* 0x000fea0003800000 */
[----:B------:R-:W-:-:S13]  /*5070*/  ISETP.GE.AND P0, PT, R3, UR4, PT ;  /* 0x0000000403007c0c */ /* 0x000fda000bf06270 */
[----:B------:R-:W-:Y:S05]  /*5080*/  @P0 EXIT ;  /* 0x000000000000094d */ /* 0x000fea0003800000 */
[----:B------:R-:W2:Y:S01]  /*5090*/  LDCU.64 UR4, c[0x0][0x390] ;  /* 0x00007200ff0477ac */ /* 0x000ea20008000a00 */
[----:B01----:R-:W-:Y:S01]  /*50a0*/  HFMA2 R4, -RZ, RZ, 0, 0 ;  /* 0x00000000ff047431 */ /* 0x003fe200000001ff */
[----:B------:R-:W-:Y:S01]  /*50b0*/  MOV R5, R3 ;  /* 0x0000000300057202 */ /* 0x000fe20000000f00 */
[----:B------:R-:W0:Y:S01]  /*50c0*/  LDCU UR8, c[0x0][0x38c] ;  /* 0x00007180ff0877ac */ /* 0x000e220008000800 */
[----:B------:R-:W-:Y:S01]  /*50d0*/  ISETP.NE.AND P0, PT, R2, RZ, PT ;  /* 0x000000ff0200720c */ /* 0x000fe20003f05270 */
[----:B------:R-:W1:Y:S01]  /*50e0*/  LDCU.64 UR10, c[0x0][0x4b8] ;  /* 0x00009700ff0a77ac */ /* 0x000e620008000a00 */
[----:B--2---:R-:W-:-:S05]  /*50f0*/  IMAD.HI.U32 R4, R3, UR4, R4 ;  /* 0x0000000403047c27 */ /* 0x004fca000f8e0004 */
[----:B------:R-:W-:-:S04]  /*5100*/  SHF.R.U32.HI R5, RZ, UR5, R4 ;  /* 0x00000005ff057c19 */ /* 0x000fc80008011604 */
[----:B------:R-:W-:-:S05]  /*5110*/  IADD3 R6, PT, PT, -R5, RZ, RZ ;  /* 0x000000ff05067210 */ /* 0x000fca0007ffe1ff */
[----:B0-----:R-:W-:-:S04]  /*5120*/  IMAD R2, R6, UR8, R3 ;  /* 0x0000000806027c24 */ /* 0x001fc8000f8e0203 */
[C---:B-1----:R-:W-:Y:S02]  /*5130*/  IMAD R3, R2.reuse, UR10, RZ ;  /* 0x0000000a02037c24 */ /* 0x042fe4000f8e02ff */
        /* <DEDUP_REMOVED lines=269> */
[----:B------:R-:W1:Y:S10]  /*6210*/  LDCU UR4, c[0x0][0x4a8] ;  /* 0x00009500ff0477ac */ /* 0x000e740008000800 */
[----:B------:R-:W2:Y:S01]  /*6220*/  @P0 LDC.64 R8, c[0x0][0x4b0] ;  /* 0x00012c00ff080b82 */ /* 0x000ea20000000a00 */
[----:B0-----:R-:W-:-:S07]  /*6230*/  IMAD.HI.U32 R6, R5, UR9, R4 ;  /* 0x0000000905067c27 */ /* 0x001fce000f8e0004 */
[----:B------:R-:W0:Y:S01]  /*6240*/  @P0 LDC R11, c[0x0][0x4ac] ;  /* 0x00012b00ff0b0b82 */ /* 0x000e220000000800 */
[----:B-1----:R-:W-:Y:S01]  /*6250*/  SHF.R.U32.HI R7, RZ, UR4, R6 ;  /* 0x00000004ff077c19 */ /* 0x002fe20008011606 */
[----:B------:R-:W1:Y:S01]  /*6260*/  LDCU.64 UR4, c[0x0][0x570] ;  /* 0x0000ae00ff0477ac */ /* 0x000e620008000a00 */
[----:B------:R-:W-:Y:S02]  /*6270*/  @P0 MOV R6, RZ ;  /* 0x000000ff00060202 */ /* 0x000fe40000000f00 */
[----:B------:R-:W-:-:S03]  /*6280*/  IADD3 R4, PT, PT, -R7, RZ, RZ ;  /* 0x000000ff07047210 */ /* 0x000fc60007ffe1ff */
[----:B------:R-:W3:Y:S02]  /*6290*/  @P0 LDC.64 R12, c[0x0][0x578] ;  /* 0x00015e00ff0c0b82 */ /* 0x000ee40000000a00 */
[----:B------:R-:W-:Y:S02]  /*62a0*/  IMAD R4, R4, UR8, R5 ;  /* 0x0000000804047c24 */ /* 0x000fe4000f8e0205 */
[----:B--2---:R-:W-:-:S05]  /*62b0*/  @P0 IMAD.HI.U32 R0, R7, R8, R6 ;  /* 0x0000000807000227 */ /* 0x004fca00078e0006 */
[----:B------:R-:W-:Y:S01]  /*62c0*/  @P0 SHF.R.U32.HI R0, RZ, R9, R0 ;  /* 0x00000009ff000219 */ /* 0x000fe20000011600 */
[C---:B-1----:R-:W-:Y:S02]  /*62d0*/  IMAD R3, R4.reuse, UR4, R3 ;  /* 0x0000000404037c24 */ /* 0x042fe4000f8e0203 */
[----:B------:R-:W-:Y:S01]  /*62e0*/  IMAD R2, R4, UR5, R2 ;  /* 0x0000000504027c24 */ /* 0x000fe2000f8e0202 */
[----:B------:R-:W-:-:S05]  /*62f0*/  @P0 IADD3 R6, PT, PT, -R0, RZ, RZ ;  /* 0x000000ff00060210 */ /* 0x000fca0007ffe1ff */
[----:B0-----:R-:W-:-:S04]  /*6300*/  @P0 IMAD R6, R11, R6, R7 ;  /* 0x000000060b060224 */ /* 0x001fc800078e0207 */
[C---:B---3--:R-:W-:Y:S02]  /*6310*/  @P0 IMAD R3, R6.reuse, R12, R3 ;  /* 0x0000000c06030224 */ /* 0x048fe400078e0203 */
[----:B------:R-:W-:-:S07]  /*6320*/  @P0 IMAD R2, R6, R13, R2 ;  /* 0x0000000d06020224 */ /* 0x000fce00078e0202 */
.L_x_588:
[----:B------:R-:W0:Y:S02]  /*6330*/  LDCU.128 UR8, c[0x0][0x580] ;  /* 0x0000b000ff0877ac */ /* 0x000e240008000c00 */
[----:B0-----:R-:W-:-:S04]  /*6340*/  IADD3 R4, P0, PT, R2, UR10, RZ ;  /* 0x0000000a02047c10 */ /* 0x001fc8000ff1e0ff */
[----:B------:R-:W-:-:S05]  /*6350*/  IADD3.X R5, PT, PT, RZ, UR11, RZ, P0, !PT ;  /* 0x0000000bff057c10 */ /* 0x000fca00087fe4ff */
[----:B------:R0:W2:Y:S02]  /*6360*/  LDG.E.U16 R4, desc[UR6][R4.64] ;  /* 0x0000000604047981 */ /* 0x0000a4000c1e1500 */
[----:B0-----:R-:W-:Y:S02]  /*6370*/  MOV R5, 0x3e800000 ;  /* 0x3e80000000057802 */ /* 0x001fe40000000f00 */
[----:B--2---:R-:W-:-:S05]  /*6380*/  SHF.L.U32 R0, R4, 0x10, RZ ;  /* 0x0000001004007819 */ /* 0x004fca00000006ff */
[C---:B------:R-:W-:Y:S01]  /*6390*/  FFMA.FTZ R2, R0.reuse, R0, -1 ;  /* 0xbf80000000027423 */ /* 0x040fe20000010000 */
[----:B------:R-:W-:-:S03]  /*63a0*/  FADD.FTZ R11, R0, -1 ;  /* 0xbf800000000b7421 */ /* 0x000fc60000010000 */
[----:B------:R-:W0:Y:S01]  /*63b0*/  MUFU.RSQ R7, R2 ;  /* 0x0000000200077308 */ /* 0x000e220000001400 */
[C---:B------:R-:W-:Y:S02]  /*63c0*/  FSETP.NEU.FTZ.AND P1, PT, R2.reuse, RZ, PT ;  /* 0x000000ff0200720b */ /* 0x040fe40003f3d000 */
[----:B------:R-:W-:Y:S01]  /*63d0*/  ISETP.GT.U32.AND P0, PT, R11, 0x4b000000, PT ;  /* 0x4b0000000b00780c */ /* 0x000fe20003f04070 */
[----:B0-----:R-:W-:Y:S01]  /*63e0*/  FMUL.FTZ R9, R2, R7 ;  /* 0x0000000702097220 */ /* 0x001fe20000410000 */
[----:B------:R-:W-:-:S03]  /*63f0*/  FMUL.FTZ R6, R7, 0.5 ;  /* 0x3f00000007067820 */ /* 0x000fc60000410000 */
[----:B------:R-:W-:-:S04]  /*6400*/  FFMA.FTZ R7, -R9, R9, R2 ;  /* 0x0000000909077223 */ /* 0x000fc80000010102 */
        /* <DEDUP_REMOVED lines=32> */
[----:B------:R-:W-:-:S04]  /*6610*/  IADD3 R2, P0, PT, R3, UR8, RZ ;  /* 0x0000000803027c10 */ /* 0x000fc8000ff1e0ff */
[----:B------:R-:W-:Y:S02]  /*6620*/  F2FP.BF16.F32.PACK_AB R0, RZ, R0 ;  /* 0x00000000ff00723e */ /* 0x000fe400000010ff */
[----:B------:R-:W-:-:S05]  /*6630*/  IADD3.X R3, PT, PT, RZ, UR9, RZ, P0, !PT ;  /* 0x00000009ff037c10 */ /* 0x000fca00087fe4ff */
[----:B------:R-:W-:Y:S01]  /*6640*/  STG.E.U16 desc[UR6][R2.64], R0 ;  /* 0x0000000002007986 */ /* 0x000fe2000c101506 */
[----:B------:R-:W-:Y:S05]  /*6650*/  EXIT ;  /* 0x000000000000794d */ /* 0x000fea0003800000 */
.L_x_589:
        /* <DEDUP_REMOVED lines=10> */
.L_x_14276:


//--------------------- .text._ZN2at6native27unrolled_elementwise_kernelIZZZNS0_17acosh_kernel_cudaERNS_18TensorIteratorBaseEENKUlvE0_clEvENKUlvE2_clEvEUlN3c108BFloat16EE_St5arrayIPcLm2EELi4E23TrivialOffsetCalculatorILi1EjESD_NS0_6memory15LoadWithoutCastENSE_16StoreWithoutCastEEEviT_T0_T2_T3_T4_T5_ --------------------------
	.section	.text._ZN2at6native27unrolled_elementwise_kernelIZZZNS0_17acosh_kernel_cudaERNS_18TensorIteratorBaseEENKUlvE0_clEvENKUlvE2_clEvEUlN3c108BFloat16EE_St5arrayIPcLm2EELi4E23TrivialOffsetCalculatorILi1EjESD_NS0_6memory15LoadWithoutCastENSE_16StoreWithoutCastEEEviT_T0_T2_T3_T4_T5_,"ax",@progbits
	.align	128
        .global         _ZN2at6native27unrolled_elementwise_kernelIZZZNS0_17acosh_kernel_cudaERNS_18TensorIteratorBaseEENKUlvE0_clEvENKUlvE2_clEvEUlN3c108BFloat16EE_St5arrayIPcLm2EELi4E23TrivialOffsetCalculatorILi1EjESD_NS0_6memory15LoadWithoutCastENSE_16StoreWithoutCastEEEviT_T0_T2_T3_T4_T5_
        .type           _ZN2at6native27unrolled_elementwise_kernelIZZZNS0_17acosh_kernel_cudaERNS_18TensorIteratorBaseEENKUlvE0_clEvENKUlvE2_clEvEUlN3c108BFloat16EE_St5arrayIPcLm2EELi4E23TrivialOffsetCalculatorILi1EjESD_NS0_6memory15LoadWithoutCastENSE_16StoreWithoutCastEEEviT_T0_T2_T3_T4_T5_,@function
        .size           _ZN2at6native27unrolled_elementwise_kernelIZZZNS0_17acosh_kernel_cudaERNS_18TensorIteratorBaseEENKUlvE0_clEvENKUlvE2_clEvEUlN3c108BFloat16EE_St5arrayIPcLm2EELi4E23TrivialOffsetCalculatorILi1EjESD_NS0_6memory15LoadWithoutCastENSE_16StoreWithoutCastEEEviT_T0_T2_T3_T4_T5_,(.L_x_14277 - _ZN2at6native27unrolled_elementwise_kernelIZZZNS0_17acosh_kernel_cudaERNS_18TensorIteratorBaseEENKUlvE0_clEvENKUlvE2_clEvEUlN3c108BFloat16EE_St5arrayIPcLm2EELi4E23TrivialOffsetCalculatorILi1EjESD_NS0_6memory15LoadWithoutCastENSE_16StoreWithoutCastEEEviT_T0_T2_T3_T4_T5_)
        .other          _ZN2at6native27unrolled_elementwise_kernelIZZZNS0_17acosh_kernel_cudaERNS_18TensorIteratorBaseEENKUlvE0_clEvENKUlvE2_clEvEUlN3c108BFloat16EE_St5arrayIPcLm2EELi4E23TrivialOffsetCalculatorILi1EjESD_NS0_6memory15LoadWithoutCastENSE_16StoreWithoutCastEEEviT_T0_T2_T3_T4_T5_,@"STO_CUDA_ENTRY STV_DEFAULT"
_ZN2at6native27unrolled_elementwise_kernelIZZZNS0_17acosh_kernel_cudaERNS_18TensorIteratorBaseEENKUlvE0_clEvENKUlvE2_clEvEUlN3c108BFloat16EE_St5arrayIPcLm2EELi4E23TrivialOffsetCalculatorILi1EjESD_NS0_6memory15LoadWithoutCastENSE_16StoreWithoutCastEEEviT_T0_T2_T3_T4_T5_:
.text._ZN2at6native27unrolled_elementwise_kernelIZZZNS0_17acosh_kernel_cudaERNS_18TensorIteratorBaseEENKUlvE0_clEvENKUlvE2_clEvEUlN3c108BFloat16EE_St5arrayIPcLm2EELi4E23TrivialOffsetCalculatorILi1EjESD_NS0_6memory15LoadWithoutCastENSE_16StoreWithoutCastEEEviT_T0_T2_T3_T4_T5_:
[----:B------:R-:W-:Y:S01]  /*0000*/  LDC R1, c[0x0][0x37c] ;  /* 0x0000df00ff017b82 */ /* 0x000fe20000000800 */
[----:B------:R-:W0:Y:S07]  /*0010*/  S2R R0, SR_CTAID.X ;  /* 0x0000000000007919 */ /* 0x000e2e0000002500 */
[----:B------:R-:W0:Y:S01]  /*0020*/  LDC R3, c[0x0][0x380] ;  /* 0x0000e000ff037b82 */ /* 0x000e220000000800 */
[----:B------:R-:W1:Y:S01]  /*0030*/  LDCU.64 UR4, c[0x0][0x358] ;  /* 0x00006b00ff0477ac */ /* 0x000e620008000a00 */
[----:B------:R-:W-:Y:S01]  /*0040*/  PRMT R8, RZ, 0x7610, R8 ;  /* 0x00007610ff087816 */ /* 0x000fe20000000008 */
[----:B------:R-:W2:Y:S01]  /*0050*/  S2R R7, SR_TID.X ;  /* 0x0000000000077919 */ /* 0x000ea20000002100 */
[----:B0-----:R-:W-:Y:S01]  /*0060*/  IMAD R2, R0, -0x200, R3 ;  /* 0xfffffe0000027824 */ /* 0x001fe200078e0203 */
[----:B--2---:R-:W-:-:S04]  /*0070*/  MOV R3, R7 ;  /* 0x0000000700037202 */ /* 0x004fc80000000f00 */
[----:B------:R-:W-:-:S13]  /*0080*/  ISETP.GE.AND P0, PT, R7, R2, PT ;  /* 0x000000020700720c */ /* 0x000fda0003f06270 */
[----:B------:R-:W-:Y:S01]  /*0090*/  @!P0 IADD3 R7, PT, PT, R3, 0x80, RZ ;  /* 0x0000008003078810 */ /* 0x000fe20007ffe0ff */
[----:B------:R-:W0:Y:S03]  /*00a0*/  @!P0 LDC.64 R10, c[0x0][0x390] ;  /* 0x0000e400ff0a8b82 */ /* 0x000e260000000a00 */
[----:B------:R-:W-:-:S13]  /*00b0*/  ISETP.GE.AND P1, PT, R7, R2, PT ;  /* 0x000000020700720c */ /* 0x000fda0003f26270 */
[----:B------:R-:W-:Y:S01]  /*00c0*/  @!P1 LEA R9, R0, R7, 0x9 ;  /* 0x0000000700099211 */ /* 0x000fe200078e48ff */
[----:B------:R-:W2:Y:S01]  /*00d0*/  @!P1 LDC.64 R12, c[0x0][0x390] ;  /* 0x0000e400ff0c9b82 */ /* 0x000ea20000000a00 */
[----:B------:R-:W-:-:S04]  /*00e0*/  @!P1 IADD3 R7, PT, PT, R7, 0x80, RZ ;  /* 0x0000008007079810 */ /* 0x000fc80007ffe0ff */
[----:B------:R-:W-:-:S13]  /*00f0*/  ISETP.GE.AND P3, PT, R7, R2, PT ;  /* 0x000000020700720c */ /* 0x000fda0003f66270 */
[----:B------:R-:W-:Y:S01]  /*0100*/  @!P3 LEA R17, R0, R7, 0x9 ;  /* 0x000000070011b211 */ /* 0x000fe200078e48ff */
[----:B------:R-:W3:Y:S01]  /*0110*/  @!P3 LDC.64 R4, c[0x0][0x390] ;  /* 0x0000e400ff04bb82 */ /* 0x000ee20000000a00 */
[----:B------:R-:W-:-:S04]  /*0120*/  @!P3 IADD3 R7, PT, PT, R7, 0x80, RZ ;  /* 0x000000800707b810 */ /* 0x000fc80007ffe0ff */
[----:B------:R-:W-:Y:S01]  /*0130*/  ISETP.GE.AND P2, PT, R7, R2, PT ;  /* 0x000000020700720c */ /* 0x000fe20003f46270 */
[----:B--2---:R-:W-:-:S12]  /*0140*/  @!P1 IMAD.WIDE.U32 R12, R9, 0x2, R12 ;  /* 0x00000002090c9825 */ /* 0x004fd800078e000c */
[----:B------:R-:W2:Y:S01]  /*0150*/  @!P2 LDC.64 R14, c[0x0][0x390] ;  /* 0x0000e400ff0eab82 */ /* 0x000ea20000000a00 */
[C---:B------:R-:W-:Y:S01]  /*0160*/  @!P2 LEA R7, R0.reuse, R7, 0x9 ;  /* 0x000000070007a211 */ /* 0x040fe200078e48ff */
[----:B-1----:R1:W5:Y:S01]  /*0170*/  @!P1 LDG.E.U16 R8, desc[UR4][R12.64] ;  /* 0x000000040c089981 */ /* 0x002362000c1e1500 */
[----:B------:R-:W-:Y:S01]  /*0180*/  PRMT R18, RZ, 0x7610, R18 ;  /* 0x00007610ff127816 */ /* 0x000fe20000000012 */
[--C-:B---3--:R-:W-:Y:S01]  /*0190*/  @!P3 IMAD.WIDE.U32 R16, R17, 0x2, R4.reuse ;  /* 0x000000021110b825 */ /* 0x108fe200078e0004 */
[----:B------:R-:W-:Y:S02]  /*01a0*/  PRMT R5, RZ, 0x7610, R5 ;  /* 0x00007610ff057816 */ /* 0x000fe40000000005 */
[----:B------:R-:W-:Y:S01]  /*01b0*/  PRMT R4, RZ, 0x7610, R4 ;  /* 0x00007610ff047816 */ /* 0x000fe20000000004 */
[----:B--2---:R-:W-:Y:S01]  /*01c0*/  @!P2 IMAD.WIDE.U32 R14, R7, 0x2, R14 ;  /* 0x00000002070ea825 */ /* 0x004fe200078e000e */
[----:B------:R-:W-:Y:S02]  /*01d0*/  @!P0 LEA R7, R0, R3, 0x9 ;  /* 0x0000000300078211 */ /* 0x000fe400078e48ff */
[----:B------:R2:W5:Y:S03]  /*01e0*/  @!P3 LDG.E.U16 R5, desc[UR4][R16.64] ;  /* 0x000000041005b981 */ /* 0x000566000c1e1500 */
[----:B0-----:R-:W-:Y:S01]  /*01f0*/  @!P0 IMAD.WIDE.U32 R10, R7, 0x2, R10 ;  /* 0x00000002070a8825 */ /* 0x001fe200078e000a */
[C---:B------:R-:W-:Y:S01]  /*0200*/  IADD3 R9, PT, PT, R3.reuse, 0x100, RZ ;  /* 0x0000010003097810 */ /* 0x040fe20007ffe0ff */
[----:B------:R-:W-:Y:S01]  /*0210*/  BSSY.RECONVERGENT B0, `(.L_x_590) ;  /* 0x0000038000007945 */ /* 0x000fe20003800200 */
[C---:B-1----:R-:W-:Y:S01]  /*0220*/  IADD3 R13, PT, PT, R3.reuse, 0x180, RZ ;  /* 0x00000180030d7810 */ /* 0x042fe20007ffe0ff */
[----:B------:R0:W5:Y:S04]  /*0230*/  @!P2 LDG.E.U16 R4, desc[UR4][R14.64] ;  /* 0x000000040e04a981 */ /* 0x000168000c1e1500 */
[----:B------:R0:W5:Y:S01]  /*0240*/  @!P0 LDG.E.U16 R18, desc[UR4][R10.64] ;  /* 0x000000040a128981 */ /* 0x000162000c1e1500 */
[----:B------:R-:W-:-:S13]  /*0250*/  ISETP.GE.AND P0, PT, R3, R2, PT ;  /* 0x000000020300720c */ /* 0x000fda0003f06270 */
[----:B------:R-:W1:Y:S01]  /*0260*/  @!P0 LDC.64 R6, c[0x0][0x388] ;  /* 0x0000e200ff068b82 */ /* 0x000e620000000a00 */
[----:B--2---:R-:W-:Y:S02]  /*0270*/  IADD3 R17, PT, PT, R3, 0x80, RZ ;  /* 0x0000008003117810 */ /* 0x004fe40007ffe0ff */
[-C--:B------:R-:W-:Y:S02]  /*0280*/  ISETP.GE.AND P1, PT, R9, R2.reuse, PT ;  /* 0x000000020900720c */ /* 0x080fe40003f26270 */
[----:B------:R-:W-:Y:S02]  /*0290*/  @!P0 LEA R9, R0, R3, 0x9 ;  /* 0x0000000300098211 */ /* 0x000fe400078e48ff */
[-C--:B------:R-:W-:Y:S02]  /*02a0*/  ISETP.GE.AND P2, PT, R13, R2.reuse, PT ;  /* 0x000000020d00720c */ /* 0x080fe40003f46270 */
[----:B------:R-:W-:Y:S02]  /*02b0*/  ISETP.GE.AND P4, PT, R17, R2, PT ;  /* 0x000000021100720c */ /* 0x000fe40003f86270 */
[----:B------:R-:W-:Y:S01]  /*02c0*/  @!P0 MOV R3, R17 ;  /* 0x0000001100038202 */ /* 0x000fe20000000f00 */
[----:B0-----:R-:W-:Y:S10]  /*02d0*/  @P0 BRA `(.L_x_591) ;  /* 0x0000000000ac0947 */ /* 0x001ff40003800000 */
[----:B-----5:R-:W-:Y:S01]  /*02e0*/  SHF.L.U32 R18, R18, 0x10, RZ ;  /* 0x0000001012127819 */ /* 0x020fe200000006ff */
[----:B------:R-:W-:-:S04]  /*02f0*/  HFMA2 R14, -RZ, RZ, 1.625, 0 ;  /* 0x3e800000ff0e7431 */ /* 0x000fc800000001ff */
        /* <DEDUP_REMOVED lines=12> */
[----:B------:R-:W-:-:S03]  /*03c0*/  MOV R15, 0x3d39bf78 ;  /* 0x3d39bf78000f7802 */ /* 0x000fc60000000f00 */
        /* <DEDUP_REMOVED lines=26> */
[----:B------:R-:W-:-:S05]  /*0570*/  @P3 FADD.FTZ R11, R11, 0.69314718246459960938 ;  /* 0x3f3172180b0b3421 */ /* 0x000fca0000010000 */
[----:B------:R-:W-:-:S07]  /*0580*/  F2FP.BF16.F32.PACK_AB R10, RZ, R11 ;  /* 0x0000000bff0a723e */ /* 0x000fce00000010ff */
.L_x_591:
[----:B------:R-:W-:Y:S05]  /*0590*/  BSYNC.RECONVERGENT B0 ;  /* 0x0000000000007941 */ /* 0x000fea0003800200 */
.L_x_590:
[----:B------:R-:W-:Y:S01]  /*05a0*/  BSSY.RECONVERGENT B0, `(.L_x_592) ;  /* 0x000002f000007945 */ /* 0x000fe20003800200 */
[----:B------:R-:W-:Y:S01]  /*05b0*/  ISETP.GE.AND P3, PT, R3, R2, PT ;  /* 0x000000020300720c */ /* 0x000fe20003f66270 */
[----:B-1----:R-:W-:Y:S02]  /*05c0*/  @!P0 IMAD.WIDE.U32 R6, R9, 0x2, R6 ;  /* 0x0000000209068825 */ /* 0x002fe400078e0006 */
[----:B------:R-:W-:Y:S10]  /*05d0*/  @P4 BRA `(.L_x_593) ;  /* 0x0000000000ac4947 */ /* 0x000ff40003800000 */
[----:B-----5:R-:W-:-:S05]  /*05e0*/  SHF.L.U32 R8, R8, 0x10, RZ ;  /* 0x0000001008087819 */ /* 0x020fca00000006ff */
        /* <DEDUP_REMOVED lines=12> */
[----:B------:R-:W-:Y:S01]  /*06b0*/  FADD.FTZ R8, R13, R8 ;  /* 0x000000080d087221 */ /* 0x000fe20000010000 */
[----:B------:R-:W-:-:S03]  /*06c0*/  HFMA2 R13, -RZ, RZ, 1.625, 0 ;  /* 0x3e800000ff0d7431 */ /* 0x000fc600000001ff */
        /* <DEDUP_REMOVED lines=28> */
.L_x_593:
[----:B------:R-:W-:Y:S05]  /*0890*/  BSYNC.RECONVERGENT B0 ;  /* 0x0000000000007941 */ /* 0x000fea0003800200 */
.L_x_592:
[----:B------:R-:W-:Y:S04]  /*08a0*/  BSSY.RECONVERGENT B0, `(.L_x_594) ;  /* 0x000002d000007945 */ /* 0x000fe80003800200 */
[----:B------:R-:W-:Y:S05]  /*08b0*/  @P1 BRA `(.L_x_595) ;  /* 0x0000000000ac1947 */ /* 0x000fea0003800000 */
[----:B-----5:R-:W-:-:S05]  /*08c0*/  SHF.L.U32 R5, R5, 0x10, RZ ;  /* 0x0000001005057819 */ /* 0x020fca00000006ff */
        /* <DEDUP_REMOVED lines=9> */
[----:B------:R-:W-:-:S04]  /*0960*/  HFMA2 R14, -RZ, RZ, 1.625, 0 ;  /* 0x3e800000ff0e7431 */ /* 0x000fc800000001ff */
        /* <DEDUP_REMOVED lines=32> */
.L_x_595:
[----:B------:R-:W-:Y:S05]  /*0b70*/  BSYNC.RECONVERGENT B0 ;  /* 0x0000000000007941 */ /* 0x000fea0003800200 */
.L_x_594:
[----:B------:R-:W-:Y:S04]  /*0b80*/  BSSY.RECONVERGENT B0, `(.L_x_596) ;  /* 0x000002d000007945 */ /* 0x000fe80003800200 */
[----:B------:R-:W-:Y:S05]  /*0b90*/  @P2 BRA `(.L_x_597) ;  /* 0x0000000000ac2947 */ /* 0x000fea0003800000 */
        /* <DEDUP_REMOVED lines=43> */
.L_x_597:
[----:B------:R-:W-:Y:S05]  /*0e50*/  BSYNC.RECONVERGENT B0 ;  /* 0x0000000000007941 */ /* 0x000fea0003800200 */
.L_x_596:
[----:B------:R0:W-:Y:S01]  /*0e60*/  @!P0 STG.E.U16 desc[UR4][R6.64], R10 ;  /* 0x0000000a06008986 */ /* 0x0001e2000c101504 */
[----:B------:R-:W-:Y:S04]  /*0e70*/  BSSY.RECONVERGENT B0, `(.L_x_598) ;  /* 0x000000d000007945 */ /* 0x000fe80003800200 */
[----:B------:R-:W-:Y:S05]  /*0e80*/  @P3 BRA `(.L_x_599) ;  /* 0x00000000002c3947 */ /* 0x000fea0003800000 */
[----:B0-----:R-:W0:Y:S01]  /*0e90*/  LDC.64 R6, c[0x0][0x388] ;  /* 0x0000e200ff067b82 */ /* 0x001e220000000a00 */
[----:B------:R-:W-:Y:S02]  /*0ea0*/  LEA R9, R0, R3, 0x9 ;  /* 0x0000000300097211 */ /* 0x000fe400078e48ff */
[----:B------:R-:W-:Y:S02]  /*0eb0*/  IADD3 R3, PT, PT, R3, 0x80, RZ ;  /* 0x0000008003037810 */ /* 0x000fe40007ffe0ff */
[----:B-----5:R-:W-:Y:S02]  /*0ec0*/  PRMT R4, R8, 0x7610, R4 ;  /* 0x0000761008047816 */ /* 0x020fe40000000004 */
[----:B------:R-:W-:-:S13]  /*0ed0*/  ISETP.GE.AND P0, PT, R3, R2, PT ;  /* 0x000000020300720c */ /* 0x000fda0003f06270 */
[----:B------:R-:W-:Y:S02]  /*0ee0*/  @!P0 LEA R13, R0, R3, 0x9 ;  /* 0x00000003000d8211 */ /* 0x000fe400078e48ff */
[----:B------:R-:W-:Y:S01]  /*0ef0*/  @!P0 IADD3 R3, PT, PT, R3, 0x80, RZ ;  /* 0x0000008003038810 */ /* 0x000fe20007ffe0ff */
[----:B0-----:R-:W-:-:S04]  /*0f00*/  IMAD.WIDE.U32 R8, R9, 0x2, R6 ;  /* 0x0000000209087825 */ /* 0x001fc800078e0006 */
[----:B------:R-:W-:Y:S01]  /*0f10*/  @!P0 IMAD.WIDE.U32 R6, R13, 0x2, R6 ;  /* 0x000000020d068825 */ /* 0x000fe200078e0006 */
[----:B------:R1:W-:Y:S04]  /*0f20*/  STG.E.U16 desc[UR4][R8.64], R4 ;  /* 0x0000000408007986 */ /* 0x0003e8000c101504 */
[----:B------:R1:W-:Y:S02]  /*0f30*/  @!P0 STG.E.U16 desc[UR4][R6.64], R5 ;  /* 0x0000000506008986 */ /* 0x0003e4000c101504 */
.L_x_599:
[----:B------:R-:W-:Y:S05]  /*0f40*/  BSYNC.RECONVERGENT B0 ;  /* 0x0000000000007941 */ /* 0x000fea0003800200 */
.L_x_598:
[----:B------:R-:W-:-:S13]  /*0f50*/  ISETP.GE.AND P0, PT, R3, R2, PT ;  /* 0x000000020300720c */ /* 0x000fda0003f06270 */
[----:B------:R-:W-:Y:S05]  /*0f60*/  @P0 EXIT ;  /* 0x000000000000094d */ /* 0x000fea0003800000 */
[----:B-1---5:R-:W1:Y:S01]  /*0f70*/  LDC.64 R4, c[0x0][0x388] ;  /* 0x0000e200ff047b82 */ /* 0x022e620000000a00 */
[----:B------:R-:W-:-:S05]  /*0f80*/  LEA R3, R0, R3, 0x9 ;  /* 0x0000000300037211 */ /* 0x000fca00078e48ff */
[----:B-1----:R-:W-:-:S05]  /*0f90*/  IMAD.WIDE.U32 R2, R3, 0x2, R4 ;  /* 0x0000000203027825 */ /* 0x002fca00078e0004 */
[----:B------:R-:W-:Y:S01]  /*0fa0*/  STG.E.U16 desc[UR4][R2.64], R11 ;  /* 0x0000000b02007986 */ /* 0x000fe2000c101504 */
[----:B------:R-:W-:Y:S05]  /*0fb0*/  EXIT ;  /* 0x000000000000794d */ /* 0x000fea0003800000 */
.L_x_600:
        /* <DEDUP_REMOVED lines=12> */
.L_x_14277:


//--------------------- .text._ZN2at6native29vectorized_elementwise_kernelILi2EZZZNS0_17acosh_kernel_cudaERNS_18TensorIteratorBaseEENKUlvE0_clEvENKUlvE2_clEvEUlN3c108BFloat16EE_St5arrayIPcLm2EEEEviT0_T1_ --------------------------
	.section	.text._ZN2at6native29vectorized_elementwise_kernelILi2EZZZNS0_17acosh_kernel_cudaERNS_18TensorIteratorBaseEENKUlvE0_clEvENKUlvE2_clEvEUlN3c108BFloat16EE_St5arrayIPcLm2EEEEviT0_T1_,"ax",@progbits
	.align	128
        .global         _ZN2at6native29vectorized_elementwise_kernelILi2EZZZNS0_17acosh_kernel_cudaERNS_18TensorIteratorBaseEENKUlvE0_clEvENKUlvE2_clEvEUlN3c108BFloat16EE_St5arrayIPcLm2EEEEviT0_T1_
        .type           _ZN2at6native29vectorized_elementwise_kernelILi2EZZZNS0_17acosh_kernel_cudaERNS_18TensorIteratorBaseEENKUlvE0_clEvENKUlvE2_clEvEUlN3c108BFloat16EE_St5arrayIPcLm2EEEEviT0_T1_,@function
        .size           _ZN2at6native29vectorized_elementwise_kernelILi2EZZZNS0_17acosh_kernel_cudaERNS_18TensorIteratorBaseEENKUlvE0_clEvENKUlvE2_clEvEUlN3c108BFloat16EE_St5arrayIPcLm2EEEEviT0_T1_,(.L_x_14278 - _ZN2at6native29vectorized_elementwise_kernelILi2EZZZNS0_17acosh_kernel_cudaERNS_18TensorIteratorBaseEENKUlvE0_clEvENKUlvE2_clEvEUlN3c108BFloat16EE_St5arrayIPcLm2EEEEviT0_T1_)
        .other          _ZN2at6native29vectorized_elementwise_kernelILi2EZZZNS0_17acosh_kernel_cudaERNS_18TensorIteratorBaseEENKUlvE0_clEvENKUlvE2_clEvEUlN3c108BFloat16EE_St5arrayIPcLm2EEEEviT0_T1_,@"STO_CUDA_ENTRY STV_DEFAULT"
_ZN2at6native29vectorized_elementwise_kernelILi2EZZZNS0_17acosh_kernel_cudaERNS_18TensorIteratorBaseEENKUlvE0_clEvENKUlvE2_clEvEUlN3c108BFloat16EE_St5arrayIPcLm2EEEEviT0_T1_:
.text._ZN2at6native29vectorized_elementwise_kernelILi2EZZZNS0_17acosh_kernel_cudaERNS_18TensorIteratorBaseEENKUlvE0_clEvENKUlvE2_clEvEUlN3c108BFloat16EE_St5arrayIPcLm2EEEEviT0_T1_:
[----:B------:R-:W-:Y:S01]  /*0000*/  LDC R1, c[0x0][0x37c] ;  /* 0x0000df00ff017b82 */ /* 0x000fe20000000800 */
[----:B------:R-:W0:Y:S01]  /*0010*/  S2R R10, SR_CTAID.X ;  /* 0x00000000000a7919 */ /* 0x000e220000002500 */
[----:B------:R-:W1:Y:S01]  /*0020*/  LDCU UR6, c[0x0][0x380] ;  /* 0x00007000ff0677ac */ /* 0x000e620008000800 */
[----:B------:R-:W2:Y:S01]  /*0030*/  LDCU.64 UR4, c[0x0][0x358] ;  /* 0x00006b00ff0477ac */ /* 0x000ea20008000a00 */
[----:B0-----:R-:W-:-:S04]  /*0040*/  SHF.L.U32 R10, R10, 0xa, RZ ;  /* 0x0000000a0a0a7819 */ /* 0x001fc800000006ff */
[----:B-1----:R-:W-:-:S04]  /*0050*/  IADD3 R8, PT, PT, -R10, UR6, RZ ;  /* 0x000000060a087c10 */ /* 0x002fc8000fffe1ff */
[----:B------:R-:W-:-:S13]  /*0060*/  ISETP.GT.U32.AND P0, PT, R8, 0x3ff, PT ;  /* 0x000003ff0800780c */ /* 0x000fda0003f04070 */
[----:B--2---:R-:W-:Y:S05]  /*0070*/  @P0 BRA `(.L_x_601) ;  /* 0x0000001c00cc0947 */ /* 0x004fea0003800000 */
[----:B------:R-:W0:Y:S01]  /*0080*/  S2R R25, SR_TID.X ;  /* 0x0000000000197919 */ /* 0x000e220000002100 */
[----:B------:R-:W-:Y:S02]  /*0090*/  PRMT R6, RZ, 0x7610, R6 ;  /* 0x00007610ff067816 */ /* 0x000fe40000000006 */
[----:B0-----:R-:W-:Y:S02]  /*00a0*/  ISETP.GE.U32.AND P0, PT, R25, R8, PT ;  /* 0x000000081900720c */ /* 0x001fe40003f06070 */
[----:B------:R-:W-:-:S11]  /*00b0*/  MOV R7, R25 ;  /* 0x0000001900077202 */ /* 0x000fd60000000f00 */
[----:B------:R-:W-:-:S04]  /*00c0*/  @!P0 IADD3 R25, PT, PT, R7, 0x80, RZ ;  /* 0x0000008007198810 */ /* 0x000fc80007ffe0ff */
[----:B------:R-:W-:-:S13]  /*00d0*/  ISETP.GE.U32.AND P6, PT, R25, R8, PT ;  /* 0x000000081900720c */ /* 0x000fda0003fc6070 */
[----:B------:R-:W-:Y:S01]  /*00e0*/  @!P6 IADD3 R3, PT, PT, R10, R25, RZ ;  /* 0x000000190a03e210 */ /* 0x000fe20007ffe0ff */
[----:B------:R-:W0:Y:S01]  /*00f0*/  @!P6 LDC.64 R26, c[0x0][0x390] ;  /* 0x0000e400ff1aeb82 */ /* 0x000e220000000a00 */
[----:B------:R-:W-:-:S04]  /*0100*/  @!P6 IADD3 R25, PT, PT, R25, 0x80, RZ ;  /* 0x000000801919e810 */ /* 0x000fc80007ffe0ff */
[----:B------:R-:W-:-:S13]  /*0110*/  ISETP.GE.U32.AND P5, PT, R25, R8, PT ;  /* 0x000000081900720c */ /* 0x000fda0003fa6070 */
[----:B------:R-:W-:Y:S01]  /*0120*/  @!P5 IADD3 R29, PT, PT, R10, R25, RZ ;  /* 0x000000190a1dd210 */ /* 0x000fe20007ffe0ff */
[----:B------:R-:W1:Y:S01]  /*0130*/  @!P5 LDC.64 R20, c[0x0][0x390] ;  /* 0x0000e400ff14db82 */ /* 0x000e620000000a00 */
[----:B------:R-:W-:-:S04]  /*0140*/  @!P5 IADD3 R25, PT, PT, R25, 0x80, RZ ;  /* 0x000000801919d810 */ /* 0x000fc80007ffe0ff */
[----:B------:R-:W-:Y:S01]  /*0150*/  ISETP.GE.U32.AND P4, PT, R25, R8, PT ;  /* 0x000000081900720c */ /* 0x000fe20003f86070 */
[----:B0-----:R-:W-:-:S05]  /*0160*/  @!P6 IMAD.WIDE.U32 R26, R3, 0x2, R26 ;  /* 0x00000002031ae825 */ /* 0x001fca00078e001a */
[----:B------:R-:W5:Y:S07]  /*0170*/  @!P6 LDG.E.U16 R6, desc[UR4][R26.64] ;  /* 0x000000041a06e981 */ /* 0x000f6e000c1e1500 */
[----:B------:R-:W-:Y:S01]  /*0180*/  @!P4 IADD3 R23, PT, PT, R10, R25, RZ ;  /* 0x000000190a17c210 */ /* 0x000fe20007ffe0ff */
[----:B------:R-:W0:Y:S01]  /*0190*/  @!P4 LDC.64 R2, c[0x0][0x390] ;  /* 0x0000e400ff02cb82 */ /* 0x000e220000000a00 */
[----:B------:R-:W-:-:S04]  /*01a0*/  @!P4 IADD3 R25, PT, PT, R25, 0x80, RZ ;  /* 0x000000801919c810 */ /* 0x000fc80007ffe0ff */
[----:B------:R-:W-:-:S13]  /*01b0*/  ISETP.GE.U32.AND P3, PT, R25, R8, PT ;  /* 0x000000081900720c */ /* 0x000fda0003f66070 */
[----:B------:R-:W-:Y:S01]  /*01c0*/  @!P3 IADD3 R19, PT, PT, R10, R25, RZ ;  /* 0x000000190a13b210 */ /* 0x000fe20007ffe0ff */
[----:B-1----:R-:W-:Y:S01]  /*01d0*/  @!P5 IMAD.WIDE.U32 R20, R29, 0x2, R20 ;  /* 0x000000021d14d825 */ /* 0x002fe200078e0014 */
[----:B------:R-:W-:Y:S01]  /*01e0*/  @!P3 IADD3 R25, PT, PT, R25, 0x80, RZ ;  /* 0x000000801919b810 */ /* 0x000fe20007ffe0ff */
[----:B------:R-:W1:Y:S03]  /*01f0*/  @!P3 LDC.64 R4, c[0x0][0x390] ;  /* 0x0000e400ff04bb82 */ /* 0x000e660000000a00 */
[----:B------:R-:W-:-:S13]  /*0200*/  ISETP.GE.U32.AND P2, PT, R25, R8, PT ;  /* 0x000000081900720c */ /* 0x000fda0003f46070 */
[----:B------:R-:W-:Y:S01]  /*0210*/  @!P2 IADD3 R11, PT, PT, R10, R25, RZ ;  /* 0x000000190a0ba210 */ /* 0x000fe20007ffe0ff */
[----:B------:R-:W2:Y:S01]  /*0220*/  @!P2 LDC.64 R12, c[0x0][0x390] ;  /* 0x0000e400ff0cab82 */ /* 0x000ea20000000a00 */
[----:B------:R-:W-:-:S04]  /*0230*/  @!P2 IADD3 R25, PT, PT, R25, 0x80, RZ ;  /* 0x000000801919a810 */ /* 0x000fc80007ffe0ff */
[----:B------:R-:W-:-:S13]  /*0240*/  ISETP.GE.U32.AND P1, PT, R25, R8, PT ;  /* 0x000000081900720c */ /* 0x000fda0003f26070 */
[----:B------:R-:W-:Y:S01]  /*0250*/  @!P1 IADD3 R9, PT, PT, R10, R25, RZ ;  /* 0x000000190a099210 */ /* 0x000fe20007ffe0ff */
[----:B------:R-:W3:Y:S01]  /*0260*/  @!P1 LDC.64 R16, c[0x0][0x390] ;  /* 0x0000e400ff109b82 */ /* 0x000ee20000000a00 */
[----:B------:R-:W-:-:S04]  /*0270*/  @!P1 IADD3 R25, PT, PT, R25, 0x80, RZ ;  /* 0x0000008019199810 */ /* 0x000fc80007ffe0ff */
[----:B------:R-:W-:-:S13]  /*0280*/  ISETP.GE.U32.AND P6, PT, R25, R8, PT ;  /* 0x000000081900720c */ /* 0x000fda0003fc6070 */
[----:B------:R-:W4:Y:S01]  /*0290*/  @!P6 LDC.64 R14, c[0x0][0x390] ;  /* 0x0000e400ff0eeb82 */ /* 0x000f220000000a00 */
[----:B------:R-:W-:Y:S01]  /*02a0*/  @!P6 IADD3 R25, PT, PT, R10, R25, RZ ;  /* 0x000000190a19e210 */ /* 0x000fe20007ffe0ff */
[----:B--2---:R-:W-:Y:S01]  /*02b0*/  @!P2 IMAD.WIDE.U32 R12, R11, 0x2, R12 ;  /* 0x000000020b0ca825 */ /* 0x004fe200078e000c */
[----:B------:R-:W-:-:S03]  /*02c0*/  PRMT R11, RZ, 0x7610, R11 ;  /* 0x00007610ff0b7816 */ /* 0x000fc6000000000b */
[----:B---3--:R-:W-:Y:S01]  /*02d0*/  @!P1 IMAD.WIDE.U32 R16, R9, 0x2, R16 ;  /* 0x0000000209109825 */ /* 0x008fe200078e0010 */
[----:B------:R-:W-:-:S04]  /*02e0*/  PRMT R9, RZ, 0x7610, R9 ;  /* 0x00007610ff097816 */ /* 0x000fc80000000009 */
[----:B------:R-:W5:Y:S01]  /*02f0*/  @!P1 LDG.E.U16 R11, desc[UR4][R16.64] ;  /* 0x00000004100b9981 */ /* 0x000f62000c1e1500 */
[----:B----4-:R-:W-:-:S05]  /*0300*/  @!P6 IMAD.WIDE.U32 R14, R25, 0x2, R14 ;  /* 0x00000002190ee825 */ /* 0x010fca00078e000e */
[----:B------:R-:W5:Y:S01]  /*0310*/  @!P6 LDG.E.U16 R9, desc[UR4][R14.64] ;  /* 0x000000040e09e981 */ /* 0x000f62000c1e1500 */
[----:B------:R-:W-:-:S06]  /*0320*/  PRMT R0, RZ, 0x7610, R0 ;  /* 0x00007610ff007816 */ /* 0x000fcc0000000000 */
[----:B------:R2:W5:Y:S02]  /*0330*/  @!P5 LDG.E.U16 R0, desc[UR4][R20.64] ;  /* 0x000000041400d981 */ /* 0x000564000c1e1500 */
[----:B--2---:R-:W2:Y:S01]  /*0340*/  @!P0 LDC.64 R20, c[0x0][0x390] ;  /* 0x0000e400ff148b82 */ /* 0x004ea20000000a00 */
[----:B0-----:R-:W-:Y:S01]  /*0350*/  @!P4 IMAD.WIDE.U32 R2, R23, 0x2, R2 ;  /* 0x000000021702c825 */ /* 0x001fe200078e0002 */
[----:B------:R-:W-:Y:S02]  /*0360*/  @!P0 IADD3 R23, PT, PT, R10, R7, RZ ;  /* 0x000000070a178210 */ /* 0x000fe40007ffe0ff */
[----:B------:R-:W-:-:S06]  /*0370*/  PRMT R22, RZ, 0x7610, R22 ;  /* 0x00007610ff167816 */ /* 0x000fcc0000000016 */
[----:B------:R0:W5:Y:S01]  /*0380*/  @!P4 LDG.E.U16 R22, desc[UR4][R2.64] ;  /* 0x000000040216c981 */ /* 0x000162000c1e1500 */
[----:B--2---:R-:W-:Y:S01]  /*0390*/  @!P0 IMAD.WIDE.U32 R20, R23, 0x2, R20 ;  /* 0x0000000217148825 */ /* 0x004fe200078e0014 */
[----:B------:R-:W-:-:S06]  /*03a0*/  PRMT R23, RZ, 0x7610, R23 ;  /* 0x00007610ff177816 */ /* 0x000fcc0000000017 */
[----:B------:R-:W5:Y:S01]  /*03b0*/  @!P0 LDG.E.U16 R23, desc[UR4][R20.64] ;  /* 0x0000000414178981 */ /* 0x000f62000c1e1500 */
[----:B------:R-:W-:Y:S01]  /*03c0*/  ISETP.GE.U32.AND P0, PT, R7, R8, PT ;  /* 0x000000080700720c */ /* 0x000fe20003f06070 */
[----:B-1----:R-:W-:Y:S01]  /*03d0*/  @!P3 IMAD.WIDE.U32 R4, R19, 0x2, R4 ;  /* 0x000000021304b825 */ /* 0x002fe200078e0004 */
[----:B------:R-:W-:Y:S02]  /*03e0*/  PRMT R19, RZ, 0x7610, R19 ;  /* 0x00007610ff137816 */ /* 0x000fe40000000013 */
[----:B------:R-:W-:Y:S01]  /*03f0*/  PRMT R18, RZ, 0x7610, R18 ;  /* 0x00007610ff127816 */ /* 0x000fe20000000012 */
[----:B------:R-:W-:Y:S03]  /*0400*/  BSSY.RECONVERGENT B0, `(.L_x_602) ;  /* 0x0000036000007945 */ /* 0x000fe60003800200 */
[----:B------:R1:W5:Y:S04]  /*0410*/  @!P3 LDG.E.U16 R19, desc[UR4][R4.64] ;  /* 0x000000040413b981 */ /* 0x000368000c1e1500 */
[----:B------:R2:W5:Y:S01]  /*0420*/  @!P2 LDG.E.U16 R18, desc[UR4][R12.64] ;  /* 0x000000040c12a981 */ /* 0x000562000c1e1500 */
[----:B0-----:R-:W0:Y:S01]  /*0430*/  @!P0 LDC.64 R2, c[0x0][0x388] ;  /* 0x0000e200ff028b82 */ /* 0x001e220000000a00 */
[----:B-1----:R-:W-:-:S02]  /*0440*/  IADD3 R5, PT, PT, R7, 0x100, RZ ;  /* 0x0000010007057810 */ /* 0x002fc40007ffe0ff */
[----:B--2---:R-:W-:Y:S02]  /*0450*/  IADD3 R13, PT, PT, R7, 0x180, RZ ;  /* 0x00000180070d7810 */ /* 0x004fe40007ffe0ff */
[-C--:B------:R-:W-:Y:S02]  /*0460*/  ISETP.GE.U32.AND P4, PT, R5, R8.reuse, PT ;  /* 0x000000080500720c */ /* 0x080fe40003f86070 */
[----:B------:R-:W-:Y:S02]  /*0470*/  ISETP.GE.U32.AND P2, PT, R13, R8, PT ;  /* 0x000000080d00720c */ /* 0x000fe40003f46070 */
[C---:B------:R-:W-:Y:S02]  /*0480*/  IADD3 R5, PT, PT, R7.reuse, 0x80, RZ ;  /* 0x0000008007057810 */ /* 0x040fe40007ffe0ff */
[----:B------:R-:W-:Y:S01]  /*0490*/  IADD3 R13, PT, PT, R7, 0x200, RZ ;  /* 0x00000200070d7810 */ /* 0x000fe20007ffe0ff */
[----:B------:R-:W-:Y:S08]  /*04a0*/  @P0 BRA `(.L_x_603) ;  /* 0x0000000000ac0947 */ /* 0x000ff00003800000 */
[----:B-----5:R-:W-:Y:S02]  /*04b0*/  SHF.L.U32 R23, R23, 0x10, RZ ;  /* 0x0000001017177819 */ /* 0x020fe400000006ff */
[----:B------:R-:W-:-:S03]  /*04c0*/  MOV R21, 0x3d39bf78 ;  /* 0x3d39bf7800157802 */ /* 0x000fc60000000f00 */
[C---:B------:R-:W-:Y:S01]  /*04d0*/  FFMA.FTZ R12, R23.reuse, R23, -1 ;  /* 0xbf800000170c7423 */ /* 0x040fe20000010017 */
[----:B------:R-:W-:-:S03]  /*04e0*/  FADD.FTZ R23, R23, -1 ;  /* 0xbf80000017177421 */ /* 0x000fc60000010000 */
[----:B------:R-:W1:Y:S01]  /*04f0*/  MUFU.RSQ R15, R12 ;  /* 0x0000000c000f7308 */ /* 0x000e620000001400 */
[C---:B------:R-:W-:Y:S02]  /*0500*/  FSETP.NEU.FTZ.AND P3, PT, R12.reuse, RZ, PT ;  /* 0x000000ff0c00720b */ /* 0x040fe40003f7d000 */
[----:B------:R-:W-:Y:S01]  /*0510*/  ISETP.GT.U32.AND P1, PT, R23, 0x4b000000, PT ;  /* 0x4b0000001700780c */ /* 0x000fe20003f24070 */
[----:B-1----:R-:W-:Y:S01]  /*0520*/  FMUL.FTZ R17, R12, R15 ;  /* 0x0000000f0c117220 */ /* 0x002fe20000410000 */
[----:B------:R-:W-:-:S03]  /*0530*/  FMUL.FTZ R4, R15, 0.5 ;  /* 0x3f0000000f047820 */ /* 0x000fc60000410000 */
[----:B------:R-:W-:-:S04]  /*0540*/  FFMA.FTZ R14, -R17, R17, R12 ;  /* 0x00000011110e7223 */ /* 0x000fc8000001010c */
[----:B------:R-:W-:Y:S01]  /*0550*/  FFMA.FTZ R4, R4, R14, R17 ;  /* 0x0000000e04047223 */ /* 0x000fe20000010011 */
[----:B------:R-:W-:-:S04]  /*0560*/  HFMA2 R17, -RZ, RZ, 1.625, 0 ;  /* 0x3e800000ff117431 */ /* 0x000fc800000001ff */
        /* <DEDUP_REMOVED lines=31> */
.L_x_603:
[----:B------:R-:W-:Y:S05]  /*0760*/  BSYNC.RECONVERGENT B0 ;  /* 0x0000000000007941 */ /* 0x000fea0003800200 */
.L_x_602:
[-C--:B------:R-:W-:Y:S01]  /*0770*/  ISETP.GE.U32.AND P3, PT, R5, R8.reuse, PT ;  /* 0x000000080500720c */ /* 0x080fe20003f66070 */
[----:B------:R-:W-:Y:S01]  /*0780*/  BSSY.RECONVERGENT B0, `(.L_x_604) ;  /* 0x000002f000007945 */ /* 0x000fe20003800200 */
[----:B------:R-:W-:Y:S02]  /*0790*/  ISETP.GE.U32.AND P1, PT, R13, R8, PT ;  /* 0x000000080d00720c */ /* 0x000fe40003f26070 */
[----:B------:R-:W-:-:S09]  /*07a0*/  IADD3 R13, PT, PT, R7, 0x280, RZ ;  /* 0x00000280070d7810 */ /* 0x000fd20007ffe0ff */
[----:B------:R-:W-:Y:S05]  /*07b0*/  @P3 BRA `(.L_x_605) ;  /* 0x0000000000ac3947 */ /* 0x000fea0003800000 */
[----:B-----5:R-:W-:-:S05]  /*07c0*/  SHF.L.U32 R6, R6, 0x10, RZ ;  /* 0x0000001006067819 */ /* 0x020fca00000006ff */
        /* <DEDUP_REMOVED lines=42> */
.L_x_605:
[----:B------:R-:W-:Y:S05]  /*0a70*/  BSYNC.RECONVERGENT B0 ;  /* 0x0000000000007941 */ /* 0x000fea0003800200 */
.L_x_604:
[----:B------:R-:W-:Y:S01]  /*0a80*/  BSSY.RECONVERGENT B0, `(.L_x_606) ;  /* 0x000002f000007945 */ /* 0x000fe20003800200 */
[----:B------:R-:W-:Y:S02]  /*0a90*/  ISETP.GE.U32.AND P3, PT, R13, R8, PT ;  /* 0x000000080d00720c */ /* 0x000fe40003f66070 */
[----:B------:R-:W-:Y:S01]  /*0aa0*/  IADD3 R13, PT, PT, R7, 0x300, RZ ;  /* 0x00000300070d7810 */ /* 0x000fe20007ffe0ff */
[----:B------:R-:W-:Y:S10]  /*0ab0*/  @P4 BRA `(.L_x_607) ;  /* 0x0000000000ac4947 */ /* 0x000ff40003800000 */
        /* <DEDUP_REMOVED lines=43> */
.L_x_607:
[----:B------:R-:W-:Y:S05]  /*0d70*/  BSYNC.RECONVERGENT B0 ;  /* 0x0000000000007941 */ /* 0x000fea0003800200 */
.L_x_606:
        /* <DEDUP_REMOVED lines=47> */
.L_x_609:
[----:B------:R-:W-:Y:S05]  /*1070*/  BSYNC.RECONVERGENT B0 ;  /* 0x0000000000007941 */ /* 0x000fea0003800200 */
.L_x_608:
[----:B------:R-:W-:Y:S01]  /*1080*/  ISETP.GE.U32.AND P2, PT, R13, R8, PT ;  /* 0x000000080d00720c */ /* 0x000fe20003f46070 */
[----:B------:R-:W-:Y:S01]  /*1090*/  BSSY.RECONVERGENT B0, `(.L_x_610) ;  /* 0x000002f000007945 */ /* 0x000fe20003800200 */
[----:B------:R-:W-:-:S05]  /*10a0*/  @!P0 IADD3 R13, PT, PT, R10, R7, RZ ;  /* 0x000000070a0d8210 */ /* 0x000fca0007ffe0ff */
[----:B0-----:R-:W-:Y:S01]  /*10b0*/  @!P0 IMAD.WIDE.U32 R2, R13, 0x2, R2 ;  /* 0x000000020d028825 */ /* 0x001fe200078e0002 */
[----:B------:R-:W-:Y:S06]  /*10c0*/  @P1 BRA `(.L_x_611) ;  /* 0x0000000000ac1947 */ /* 0x000fec0003800000 */
        /* <DEDUP_REMOVED lines=43> */
.L_x_611:
[----:B------:R-:W-:Y:S05]  /*1380*/  BSYNC.RECONVERGENT B0 ;  /* 0x0000000000007941 */ /* 0x000fea0003800200 */
.L_x_610:
[----:B------:R-:W-:Y:S04]  /*1390*/  BSSY.RECONVERGENT B0, `(.L_x_612) ;  /* 0x000002d000007945 */ /* 0x000fe80003800200 */
[----:B------:R-:W-:Y:S05]  /*13a0*/  @P3 BRA `(.L_x_613) ;  /* 0x0000000000ac3947 */ /* 0x000fea0003800000 */
[----:B-----5:R-:W-:-:S05]  /*13b0*/  SHF.L.U32 R18, R18, 0x10, RZ ;  /* 0x0000001012127819 */ /* 0x020fca00000006ff */
[C---:B------:R-:W-:Y:S01]  /*13c0*/  FFMA.FTZ R15, R18.reuse, R18, -1 ;  /* 0xbf800000120f7423 */ /* 0x040fe20000010012 */
[----:B------:R-:W-:Y:S01]  /*13d0*/  FADD.FTZ R19, R18, -1 ;  /* 0xbf80000012137421 */ /* 0x000fe20000010000 */
[----:B------:R-:W-:Y:S02]  /*13e0*/  HFMA2 R18, -RZ, RZ, 1.625, 0 ;  /* 0x3e800000ff127431 */ /* 0x000fe400000001ff */
        /* <DEDUP_REMOVED lines=39> */
.L_x_613:
[----:B------:R-:W-:Y:S05]  /*1660*/  BSYNC.RECONVERGENT B0 ;  /* 0x0000000000007941 */ /* 0x000fea0003800200 */
.L_x_612:
        /* <DEDUP_REMOVED lines=45> */
.L_x_615:
[----:B------:R-:W-:Y:S05]  /*1940*/  BSYNC.RECONVERGENT B0 ;  /* 0x0000000000007941 */ /* 0x000fea0003800200 */
.L_x_614:
        /* <DEDUP_REMOVED lines=45> */
.L_x_617:
[----:B------:R-:W-:Y:S05]  /*1c20*/  BSYNC.RECONVERGENT B0 ;  /* 0x0000000000007941 */ /* 0x000fea0003800200 */
.L_x_616:
[----:B------:R-:W-:Y:S01]  /*1c30*/  @!P0 MOV R7, R5 ;  /* 0x0000000500078202 */ /* 0x000fe20000000f00 */
[----:B------:R0:W-:Y:S01]  /*1c40*/  @!P0 STG.E.U16 desc[UR4][R2.64], R4 ;  /* 0x0000000402008986 */ /* 0x0001e2000c101504 */
[----:B------:R-:W-:Y:S04]  /*1c50*/  BSSY.RECONVERGENT B0, `(.L_x_618) ;  /* 0x000002d000007945 */ /* 0x000fe80003800200 */
[----:B------:R-:W-:Y:S01]  /*1c60*/  BSSY.RELIABLE B1, `(.L_x_619) ;  /* 0x0000025000017945 */ /* 0x000fe20003800100 */
[----:B------:R-:W-:-:S13]  /*1c70*/  ISETP.GE.U32.AND P0, PT, R7, R8, PT ;  /* 0x000000080700720c */ /* 0x000fda0003f06070 */
[----:B0-----:R-:W-:Y:S05]  /*1c80*/  @P0 BRA `(.L_x_620) ;  /* 0x0000000000300947 */ /* 0x001fea0003800000 */
[----:B------:R-:W0:Y:S01]  /*1c90*/  LDC.64 R2, c[0x0][0x388] ;  /* 0x0000e200ff027b82 */ /* 0x000e220000000a00 */
[----:B------:R-:W-:Y:S02]  /*1ca0*/  IADD3 R5, PT, PT, R10, R7, RZ ;  /* 0x000000070a057210 */ /* 0x000fe40007ffe0ff */
[----:B------:R-:W-:-:S04]  /*1cb0*/  IADD3 R7, PT, PT, R7, 0x80, RZ ;  /* 0x0000008007077810 */ /* 0x000fc80007ffe0ff */
[----:B------:R-:W-:Y:S01]  /*1cc0*/  ISETP.GE.U32.AND P0, PT, R7, R8, PT ;  /* 0x000000080700720c */ /* 0x000fe20003f06070 */
[----:B0-----:R-:W-:-:S05]  /*1cd0*/  IMAD.WIDE.U32 R2, R5, 0x2, R2 ;  /* 0x0000000205027825 */ /* 0x001fca00078e0002 */
[----:B-----5:R0:W-:Y:S07]  /*1ce0*/  STG.E.U16 desc[UR4][R2.64], R6 ;  /* 0x0000000602007986 */ /* 0x0201ee000c101504 */
[----:B------:R-:W-:Y:S05]  /*1cf0*/  @P0 BRA `(.L_x_621) ;  /* 0x0000000000300947 */ /* 0x000fea0003800000 */
[----:B0-----:R-:W0:Y:S01]  /*1d00*/  LDC.64 R2, c[0x0][0x388] ;  /* 0x0000e200ff027b82 */ /* 0x001e220000000a00 */
[----:B------:R-:W-:Y:S02]  /*1d10*/  IADD3 R5, PT, PT, R10, R7, RZ ;  /* 0x000000070a057210 */ /* 0x000fe40007ffe0ff */
[----:B------:R-:W-:-:S03]  /*1d20*/  IADD3 R7, PT, PT, R7, 0x80, RZ ;  /* 0x0000008007077810 */ /* 0x000fc60007ffe0ff */
[----:B0-----:R-:W-:-:S05]  /*1d30*/  IMAD.WIDE.U32 R2, R5, 0x2, R2 ;  /* 0x0000000205027825 */ /* 0x001fca00078e0002 */
[----:B------:R0:W-:Y:S02]  /*1d40*/  STG.E.U16 desc[UR4][R2.64], R0 ;  /* 0x0000000002007986 */ /* 0x0001e4000c101504 */
.L_x_620:
[----:B------:R-:W-:-:S13]  /*1d50*/  ISETP.GE.U32.AND P0, PT, R7, R8, PT ;  /* 0x000000080700720c */ /* 0x000fda0003f06070 */
[----:B------:R-:W-:Y:S05]  /*1d60*/  @P0 BRA `(.L_x_622) ;  /* 0x0000000000300947 */ /* 0x000fea0003800000 */
[----:B0-----:R-:W0:Y:S01]  /*1d70*/  LDC.64 R2, c[0x0][0x388] ;  /* 0x0000e200ff027b82 */ /* 0x001e220000000a00 */
[----:B------:R-:W-:Y:S02]  /*1d80*/  IADD3 R5, PT, PT, R10, R7, RZ ;  /* 0x000000070a057210 */ /* 0x000fe40007ffe0ff */
[----:B------:R-:W-:-:S03]  /*1d90*/  IADD3 R7, PT, PT, R7, 0x80, RZ ;  /* 0x0000008007077810 */ /* 0x000fc60007ffe0ff */
[----:B0-----:R-:W-:-:S05]  /*1da0*/  IMAD.WIDE.U32 R2, R5, 0x2, R2 ;  /* 0x0000000205027825 */ /* 0x001fca00078e0002 */
[----:B------:R1:W-:Y:S02]  /*1db0*/  STG.E.U16 desc[UR4][R2.64], R12 ;  /* 0x0000000c02007986 */ /* 0x0003e4000c101504 */
.L_x_621:
[----:B------:R-:W-:-:S13]  /*1dc0*/  ISETP.GE.U32.AND P0, PT, R7, R8, PT ;  /* 0x000000080700720c */ /* 0x000fda0003f06070 */
[----:B------:R-:W-:Y:S05]  /*1dd0*/  @P0 BRA `(.L_x_623) ;  /* 0x0000000000340947 */ /* 0x000fea0003800000 */
[----:B01----:R-:W0:Y:S01]  /*1de0*/  LDC.64 R2, c[0x0][0x388] ;  /* 0x0000e200ff027b82 */ /* 0x003e220000000a00 */
[----:B------:R-:W-:Y:S02]  /*1df0*/  IADD3 R5, PT, PT, R10, R7, RZ ;  /* 0x000000070a057210 */ /* 0x000fe40007ffe0ff */
[----:B------:R-:W-:-:S03]  /*1e00*/  IADD3 R7, PT, PT, R7, 0x80, RZ ;  /* 0x0000008007077810 */ /* 0x000fc60007ffe0ff */
[----:B0-----:R-:W-:-:S05]  /*1e10*/  IMAD.WIDE.U32 R2, R5, 0x2, R2 ;  /* 0x0000000205027825 */ /* 0x001fca00078e0002 */
[----:B------:R1:W-:Y:S02]  /*1e20*/  STG.E.U16 desc[UR4][R2.64], R13 ;  /* 0x0000000d02007986 */ /* 0x0003e4000c101504 */
.L_x_622:
[----:B------:R-:W-:-:S13]  /*1e30*/  ISETP.GE.U32.AND P0, PT, R7, R8, PT ;  /* 0x000000080700720c */ /* 0x000fda0003f06070 */
[----:B------:R-:W-:Y:S05]  /*1e40*/  @P0 BREAK.RELIABLE B1 ;  /* 0x0000000000010942 */ /* 0x000fea0003800100 */
[----:B------:R-:W-:Y:S05]  /*1e50*/  @P0 BRA `(.L_x_624) ;  /* 0x0000000000300947 */ /* 0x000fea0003800000 */
[----:B01----:R-:W0:Y:S01]  /*1e60*/  LDC.64 R2, c[0x0][0x388] ;  /* 0x0000e200ff027b82 */ /* 0x003e220000000a00 */
[----:B------:R-:W-:Y:S02]  /*1e70*/  IADD3 R5, PT, PT, R10, R7, RZ ;  /* 0x000000070a057210 */ /* 0x000fe40007ffe0ff */
[----:B------:R-:W-:-:S03]  /*1e80*/  IADD3 R7, PT, PT, R7, 0x80, RZ ;  /* 0x0000008007077810 */ /* 0x000fc60007ffe0ff */
[----:B0-----:R-:W-:-:S05]  /*1e90*/  IMAD.WIDE.U32 R2, R5, 0x2, R2 ;  /* 0x0000000205027825 */ /* 0x001fca00078e0002 */
[----:B------:R2:W-:Y:S02]  /*1ea0*/  STG.E.U16 desc[UR4][R2.64], R14 ;  /* 0x0000000e02007986 */ /* 0x0005e4000c101504 */
.L_x_623:
[----:B------:R-:W-:Y:S05]  /*1eb0*/  BSYNC.RELIABLE B1 ;  /* 0x0000000000017941 */ /* 0x000fea0003800100 */
.L_x_619:
[----:B------:R-:W-:-:S13]  /*1ec0*/  ISETP.GE.U32.AND P0, PT, R7, R8, PT ;  /* 0x000000080700720c */ /* 0x000fda0003f06070 */
[----:B012---:R-:W0:Y:S01]  /*1ed0*/  @!P0 LDC.64 R2, c[0x0][0x388] ;  /* 0x0000e200ff028b82 */ /* 0x007e220000000a00 */
[----:B------:R-:W-:Y:S02]  /*1ee0*/  @!P0 IADD3 R5, PT, PT, R10, R7, RZ ;  /* 0x000000070a058210 */ /* 0x000fe40007ffe0ff */
[----:B------:R-:W-:-:S03]  /*1ef0*/  @!P0 IADD3 R7, PT, PT, R7, 0x80, RZ ;  /* 0x0000008007078810 */ /* 0x000fc60007ffe0ff */
[----:B0-----:R-:W-:-:S05]  /*1f00*/  @!P0 IMAD.WIDE.U32 R2, R5, 0x2, R2 ;  /* 0x0000000205028825 */ /* 0x001fca00078e0002 */
[----:B-----5:R2:W-:Y:S02]  /*1f10*/  @!P0 STG.E.U16 desc[UR4][R2.64], R11 ;  /* 0x0000000b02008986 */ /* 0x0205e4000c101504 */
.L_x_624:
[----:B------:R-:W-:Y:S05]  /*1f20*/  BSYNC.RECONVERGENT B0 ;  /* 0x0000000000007941 */ /* 0x000fea0003800200 */
.L_x_618:
[----:B------:R-:W-:Y:S05]  /*1f30*/  WARPSYNC.ALL ;  /* 0x0000000000007948 */ /* 0x000fea0003800000 */
[----:B------:R-:W-:-:S13]  /*1f40*/  ISETP.GE.U32.AND P0, PT, R7, R8, PT ;  /* 0x000000080700720c */ /* 0x000fda0003f06070 */
[----:B------:R-:W-:Y:S05]  /*1f50*/  @P0 EXIT ;  /* 0x000000000000094d */ /* 0x000fea0003800000 */
[----:B012---:R-:W0:Y:S01]  /*1f60*/  LDC.64 R2, c[0x0][0x388] ;  /* 0x0000e200ff027b82 */ /* 0x007e220000000a00 */
[----:B------:R-:W-:-:S05]  /*1f70*/  IADD3 R7, PT, PT, R10, R7, RZ ;  /* 0x000000070a077210 */ /* 0x000fca0007ffe0ff */
[----:B0-----:R-:W-:-:S05]  /*1f80*/  IMAD.WIDE.U32 R2, R7, 0x2, R2 ;  /* 0x0000000207027825 */ /* 0x001fca00078e0002 */
[----:B-----5:R-:W-:Y:S01]  /*1f90*/  STG.E.U16 desc[UR4][R2.64], R9 ;  /* 0x0000000902007986 */ /* 0x020fe2000c101504 */
[----:B------:R-:W-:Y:S05]  /*1fa0*/  EXIT ;  /* 0x000000000000794d */ /* 0x000fea0003800000 */
.L_x_601:
[----:B------:R-:W0:Y:S01]  /*1fb0*/  S2R R4, SR_TID.X ;  /* 0x0000000000047919 */ /* 0x000e220000002100 */
[----:B------:R-:W1:Y:S02]  /*1fc0*/  LDC.64 R2, c[0x0][0x390] ;  /* 0x0000e400ff027b82 */ /* 0x000e640000000a00 */
[----:B-1----:R-:W-:-:S04]  /*1fd0*/  IMAD.WIDE.U32 R2, R10, 0x2, R2 ;  /* 0x000000020a027825 */ /* 0x002fc800078e0002 */
[----:B0-----:R-:W-:-:S05]  /*1fe0*/  IMAD.WIDE.U32 R12, R4, 0x4, R2 ;  /* 0x00000004040c7825 */ /* 0x001fca00078e0002 */
[----:B------:R-:W2:Y:S04]  /*1ff0*/  LDG.E R0, desc[UR4][R12.64] ;  /* 0x000000040c007981 */ /* 0x000ea8000c1e1900 */
[----:B------:R-:W3:Y:S04]  /*2000*/  LDG.E R8, desc[UR4][R12.64+0x200] ;  /* 0x000200040c087981 */ /* 0x000ee8000c1e1900 */
[----:B------:R-:W4:Y:S04]  /*2010*/  LDG.E R2, desc[UR4][R12.64+0x400] ;  /* 0x000400040c027981 */ /* 0x000f28000c1e1900 */
[----:B------:R0:W5:Y:S01]  /*2020*/  LDG.E R5, desc[UR4][R12.64+0x600] ;  /* 0x000600040c057981 */ /* 0x000162000c1e1900 */
[----:B--2---:R-:W-:-:S02]  /*2030*/  SHF.L.U32 R6, R0, 0x10, RZ ;  /* 0x0000001000067819 */ /* 0x004fc400000006ff */
[----:B------:R-:W-:-:S03]  /*2040*/  PRMT R0, R0, 0x7632, R0 ;  /* 0x0000763200007816 */ /* 0x000fc60000000000 */
[C---:B------:R-:W-:Y:S01]  /*2050*/  FFMA.FTZ R3, R6.reuse, R6, -1 ;  /* 0xbf80000006037423 */ /* 0x040fe20000010006 */
[----:B------:R-:W-:Y:S01]  /*2060*/  FADD.FTZ R6, R6, -1 ;  /* 0xbf80000006067421 */ /* 0x000fe20000010000 */
[----:B------:R-:W-:Y:S02]  /*2070*/  SHF.L.U32 R11, R0, 0x10, RZ ;  /* 0x00000010000b7819 */ /* 0x000fe400000006ff */
[----:B------:R-:W1:Y:S01]  /*2080*/  MUFU.RSQ R14, R3 ;  /* 0x00000003000e7308 */ /* 0x000e620000001400 */
[C---:B------:R-:W-:Y:S02]  /*2090*/  FSETP.NEU.FTZ.AND P0, PT, R3.reuse, RZ, PT ;  /* 0x000000ff0300720b */ /* 0x040fe40003f1d000 */
[----:B------:R-:W-:Y:S01]  /*20a0*/  ISETP.GT.U32.AND P1, PT, R6, 0x4b000000, PT ;  /* 0x4b0000000600780c */ /* 0x000fe20003f24070 */
[----:B-1----:R-:W-:Y:S01]  /*20b0*/  FMUL.FTZ R16, R3, R14 ;  /* 0x0000000e03107220 */ /* 0x002fe20000410000 */
[----:B------:R-:W-:-:S03]  /*20c0*/  FMUL.FTZ R7, R14, 0.5 ;  /* 0x3f0000000e077820 */ /* 0x000fc60000410000 */
[----:B------:R-:W-:Y:S01]  /*20d0*/  FFMA.FTZ R9, -R16, R16, R3 ;  /* 0x0000001010097223 */ /* 0x000fe20000010103 */
[----:B------:R-:W-:-:S03]  /*20e0*/  FFMA.FTZ R3, R11, R11, -1 ;  /* 0xbf8000000b037423 */ /* 0x000fc6000001000b */
[----:B------:R-:W-:Y:S01]  /*20f0*/  FFMA.FTZ R7, R7, R9, R16 ;  /* 0x0000000907077223 */ /* 0x000fe20000010010 */
[----:B0-----:R-:W0:Y:S01]  /*2100*/  MUFU.RSQ R12, R3 ;  /* 0x00000003000c7308 */ /* 0x001e220000001400 */
[----:B----4-:R-:W-:Y:S02]  /*2110*/  SHF.L.U32 R16, R2, 0x10, RZ ;  /* 0x0000001002107819 */ /* 0x010fe400000006ff */
[----:B---3--:R-:W-:Y:S02]  /*2120*/  PRMT R2, R8, 0x7632, R2 ;  /* 0x0000763208027816 */ /* 0x008fe40000000002 */
[----:B------:R-:W-:Y:S02]  /*2130*/  FSEL R7, R7, RZ, P0 ;  /* 0x000000ff07077208 */ /* 0x000fe40000000000 */
[----:B------:R-:W-:Y:S02]  /*2140*/  FSETP.NEU.FTZ.AND P0, PT, R3, RZ, PT ;  /* 0x000000ff0300720b */ /* 0x000fe40003f1d000 */
[----:B------:R-:W-:-:S05]  /*2150*/  FSEL R7, R7, -1.0000001192092895508, !P1 ;  /* 0xbf80000107077808 */ /* 0x000fca0004800000 */
[----:B------:R-:W-:Y:S01]  /*2160*/  FADD.FTZ R13, R6, R7 ;  /* 0x00000007060d7221 */ /* 0x000fe20000010000 */
[----:B------:R-:W-:-:S03]  /*2170*/  HFMA2 R7, -RZ, RZ, 1.625, 0 ;  /* 0x3e800000ff077431 */ /* 0x000fc600000001ff */
[----:B------:R-:W-:Y:S01]  /*2180*/  FADD.FTZ.RZ R0, R13, 1 ;  /* 0x3f8000000d007421 */ /* 0x000fe2000001c000 */
[----:B0-----:R-:W-:Y:S01]  /*2190*/  FMUL.FTZ R14, R3, R12 ;  /* 0x0000000c030e7220 */ /* 0x001fe20000410000 */
[----:B------:R-:W-:-:S03]  /*21a0*/  FMUL.FTZ R15, R12, 0.5 ;  /* 0x3f0000000c0f7820 */ /* 0x000fc60000410000 */
[----:B------:R-:W-:Y:S01]  /*21b0*/  IADD3 R0, PT, PT, R0, -0x3f400000, RZ ;  /* 0xc0c0000000007810 */ /* 0x000fe20007ffe0ff */
[----:B------:R-:W-:Y:S01]  /*21c0*/  FFMA.FTZ R12, -R14, R14, R3 ;  /* 0x0000000e0e0c7223 */ /* 0x000fe20000010103 */
[----:B------:R-:W-:Y:S02]  /*21d0*/  MOV R3, 0x3d39bf78 ;  /* 0x3d39bf7800037802 */ /* 0x000fe40000000f00 */
[----:B------:R-:W-:Y:S01]  /*21e0*/  LOP3.LUT R20, R0, 0xff800000, RZ, 0xc0, !PT ;  /* 0xff80000000147812 */ /* 0x000fe200078ec0ff */
[----:B------:R-:W-:-:S03]  /*21f0*/  FFMA.FTZ R12, R15, R12, R14 ;  /* 0x0000000c0f0c7223 */ /* 0x000fc6000001000e */
[----:B------:R-:W-:Y:S02]  /*2200*/  IADD3 R0, PT, PT, -R20, 0x40800000, RZ ;  /* 0x4080000014007810 */ /* 0x000fe40007ffe1ff */
[----:B------:R-:W-:Y:S02]  /*2210*/  IADD3 R18, PT, PT, R13, -R20, RZ ;  /* 0x800000140d127210 */ /* 0x000fe40007ffe0ff */
[----:B------:R-:W-:Y:S01]  /*2220*/  FSEL R12, R12, RZ, P0 ;  /* 0x000000ff0c0c7208 */ /* 0x000fe20000000000 */
[----:B------:R-:W-:Y:S01]  /*2230*/  FFMA.FTZ R9, R0, R7, -1 ;  /* 0xbf80000000097423 */ /* 0x000fe20000010007 */
[----:B------:R-:W-:Y:S01]  /*2240*/  FADD.FTZ R0, R11, -1 ;  /* 0xbf8000000b007421 */ /* 0x000fe20000010000 */
[----:B------:R-:W-:Y:S02]  /*2250*/  SHF.L.U32 R11, R8, 0x10, RZ ;  /* 0x00000010080b7819 */ /* 0x000fe400000006ff */
[----:B------:R-:W-:Y:S01]  /*2260*/  FADD.FTZ R18, R18, R9 ;  /* 0x0000000912127221 */ /* 0x000fe20000010000 */
[----:B------:R-:W-:-:S02]  /*2270*/  ISETP.GE.U32.AND P0, PT, R13, 0x7f800000, PT ;  /* 0x7f8000000d00780c */ /* 0x000fc40003f06070 */
[----:B------:R-:W-:Y:S01]  /*2280*/  ISETP.GT.U32.AND P1, PT, R0, 0x4b000000, PT ;  /* 0x4b0000000000780c */ /* 0x000fe20003f24070 */
[----:B------:R-:W-:Y:S01]  /*2290*/  FFMA.FTZ R9, R18, -R3, 0.10546888411045074463 ;  /* 0x3dd8001212097423 */ /* 0x000fe20000010803 */
[----:B------:R-:W-:Y:S01]  /*22a0*/  FFMA.FTZ R15, R11, R11, -1 ;  /* 0xbf8000000b0f7423 */ /* 0x000fe2000001000b */
[----:B------:R-:W-:Y:S02]  /*22b0*/  I2FP.F32.S32 R20, R20 ;  /* 0x0000001400147245 */ /* 0x000fe40000201400 */
[----:B------:R-:W-:Y:S01]  /*22c0*/  FSEL R19, R12, -1.0000001192092895508, !P1 ;  /* 0xbf8000010c137808 */ /* 0x000fe20004800000 */
[----:B------:R-:W-:Y:S01]  /*22d0*/  FFMA.FTZ R9, R18, R9, -0.13229703903198242188 ;  /* 0xbe0778e012097423 */ /* 0x000fe20000010009 */
[----:B------:R-:W0:Y:S01]  /*22e0*/  MUFU.RSQ R14, R15 ;  /* 0x0000000f000e7308 */ /* 0x000e220000001400 */
[----:B------:R-:W-:Y:S01]  /*22f0*/  ISETP.GT.AND P2, PT, R13, -0x40800000, P0 ;  /* 0xbf8000000d00780c */ /* 0x000fe20000744270 */
[----:B------:R-:W-:Y:S01]  /*2300*/  FMUL.FTZ R20, R20, 1.1920928955078125e-07 ;  /* 0x3400000014147820 */ /* 0x000fe20000410000 */
[----:B------:R-:W-:Y:S01]  /*2310*/  FFMA.FTZ R17, R18, R9, 0.14491446316242218018 ;  /* 0x3e14647512117423 */ /* 0x000fe20000010009 */
[----:B------:R-:W-:Y:S01]  /*2320*/  FADD.FTZ R9, R0, R19 ;  /* 0x0000001300097221 */ /* 0x000fe20000010000 */
[----:B------:R-:W-:-:S02]  /*2330*/  FSETP.NEU.FTZ.AND P1, PT, R15, RZ, PT ;  /* 0x000000ff0f00720b */ /* 0x000fc40003f3d000 */
[----:B------:R-:W-:Y:S01]  /*2340*/  FFMA.FTZ R17, R18, R17, -0.16641564667224884033 ;  /* 0xbe2a68dd12117423 */ /* 0x000fe20000010011 */
[----:B------:R-:W-:-:S03]  /*2350*/  FADD.FTZ.RZ R12, R9, 1 ;  /* 0x3f800000090c7421 */ /* 0x000fc6000001c000 */
[----:B------:R-:W-:Y:S02]  /*2360*/  FFMA.FTZ R17, R18, R17, 0.19988867640495300293 ;  /* 0x3e4caf9e12117423 */ /* 0x000fe40000010011 */
[----:B------:R-:W-:Y:S02]  /*2370*/  IADD3 R12, PT, PT, R12, -0x3f400000, RZ ;  /* 0xc0c000000c0c7810 */ /* 0x000fe40007ffe0ff */
[----:B------:R-:W-:Y:S02]  /*2380*/  FFMA.FTZ R17, R18, R17, -0.25000196695327758789 ;  /* 0xbe80004212117423 */ /* 0x000fe40000010011 */
[----:B------:R-:W-:Y:S01]  /*2390*/  LOP3.LUT R12, R12, 0xff800000, RZ, 0xc0, !PT ;  /* 0xff8000000c0c7812 */ /* 0x000fe200078ec0ff */
[----:B0-----:R-:W-:Y:S01]  /*23a0*/  FMUL.FTZ R24, R15, R14 ;  /* 0x0000000e0f187220 */ /* 0x001fe20000410000 */
[----:B------:R-:W-:Y:S01]  /*23b0*/  FFMA.FTZ R17, R18, R17, 0.33333510160446166992 ;  /* 0x3eaaaae612117423 */ /* 0x000fe20000010011 */
[----:B------:R-:W-:Y:S01]  /*23c0*/  FMUL.FTZ R21, R14, 0.5 ;  /* 0x3f0000000e157820 */ /* 0x000fe20000410000 */
[----:B------:R-:W-:Y:S01]  /*23d0*/  IADD3 R22, PT, PT, -R12, 0x40800000, RZ ;  /* 0x408000000c167810 */ /* 0x000fe20007ffe1ff */
[----:B------:R-:W-:Y:S01]  /*23e0*/  FFMA.FTZ R23, -R24, R24, R15 ;  /* 0x0000001818177223 */ /* 0x000fe2000001010f */
[----:B------:R-:W-:Y:S01]  /*23f0*/  FFMA.FTZ R17, R18, R17, -0.5 ;  /* 0xbf00000012117423 */ /* 0x000fe20000010011 */
[----:B------:R-:W-:-:S02]  /*2400*/  IADD3 R19, PT, PT, R9, -R12, RZ ;  /* 0x8000000c09137210 */ /* 0x000fc40007ffe0ff */
[----:B------:R-:W-:Y:S01]  /*2410*/  FFMA.FTZ R22, R22, R7, -1 ;  /* 0xbf80000016167423 */ /* 0x000fe20000010007 */
[C---:B------:R-:W-:Y:S01]  /*2420*/  FMUL.FTZ R17, R18.reuse, R17 ;  /* 0x0000001112117220 */ /* 0x040fe20000410000 */
[----:B------:R-:W-:Y:S01]  /*2430*/  FFMA.FTZ R24, R21, R23, R24 ;  /* 0x0000001715187223 */ /* 0x000fe20000010018 */
[----:B------:R-:W-:Y:S01]  /*2440*/  FADD.FTZ R21, R11, -1 ;  /* 0xbf8000000b157421 */ /* 0x000fe20000010000 */
[----:B------:R-:W-:Y:S01]  /*2450*/  FADD.FTZ R14, R19, R22 ;  /* 0x00000016130e7221 */ /* 0x000fe20000010000 */
[----:B------:R-:W-:Y:S01]  /*2460*/  FFMA.FTZ R17, R18, R17, R18 ;  /* 0x0000001112117223 */ /* 0x000fe20000010012 */
[----:B------:R-:W-:Y:S01]  /*2470*/  FFMA.FTZ R18, R16, R16, -1 ;  /* 0xbf80000010127423 */ /* 0x000fe20000010010 */
[----:B-----5:R-:W-:Y:S01]  /*2480*/  SHF.L.U32 R15, R5, 0x10, RZ ;  /* 0x00000010050f7819 */ /* 0x020fe200000006ff */
[----:B------:R-:W-:Y:S01]  /*2490*/  FFMA.FTZ R11, R14, -R3, 0.10546888411045074463 ;  /* 0x3dd800120e0b7423 */ /* 0x000fe20000010803 */
[----:B------:R-:W-:Y:S01]  /*24a0*/  ISETP.GT.U32.AND P5, PT, R21, 0x4b000000, PT ;  /* 0x4b0000001500780c */ /* 0x000fe20003fa4070 */
[----:B------:R-:W0:Y:S01]  /*24b0*/  MUFU.RSQ R19, R18 ;  /* 0x0000001200137308 */ /* 0x000e220000001400 */
[----:B------:R-:W-:Y:S01]  /*24c0*/  FSEL R24, R24, RZ, P1 ;  /* 0x000000ff18187208 */ /* 0x000fe20000800000 */
[----:B------:R-:W-:Y:S01]  /*24d0*/  FFMA.FTZ R11, R14, R11, -0.13229703903198242188 ;  /* 0xbe0778e00e0b7423 */ /* 0x000fe2000001000b */
[----:B------:R-:W-:-:S02]  /*24e0*/  @P0 FSETP.NEU.FTZ.AND P1, PT, R13, RZ, PT ;  /* 0x000000ff0d00020b */ /* 0x000fc40003f3d000 */
[----:B------:R-:W-:Y:S01]  /*24f0*/  FSEL R24, R24, -1.0000001192092895508, !P5 ;  /* 0xbf80000118187808 */ /* 0x000fe20006800000 */
[----:B------:R-:W-:Y:S01]  /*2500*/  FFMA.FTZ R23, R14, R11, 0.14491446316242218018 ;  /* 0x3e1464750e177423 */ /* 0x000fe2000001000b */
[----:B------:R-:W-:Y:S01]  /*2510*/  FFMA.FTZ R11, R20, 0.69314718246459960938, R17 ;  /* 0x3f317218140b7823 */ /* 0x000fe20000010011 */
[----:B------:R-:W-:Y:S01]  /*2520*/  @P0 MOV R20, 0x7f800000 ;  /* 0x7f80000000140802 */ /* 0x000fe20000000f00 */
[----:B------:R-:W-:Y:S01]  /*2530*/  FFMA.FTZ R17, R15, R15, -1 ;  /* 0xbf8000000f117423 */ /* 0x000fe2000001000f */
[C---:B------:R-:W-:Y:S01]  /*2540*/  FFMA.FTZ R23, R14.reuse, R23, -0.16641564667224884033 ;  /* 0xbe2a68dd0e177423 */ /* 0x040fe20000010017 */
[----:B------:R-:W-:Y:S02]  /*2550*/  I2FP.F32.S32 R12, R12 ;  /* 0x0000000c000c7245 */ /* 0x000fe40000201400 */
[----:B------:R-:W-:Y:S01]  /*2560*/  @P2 FFMA.FTZ R11, R13, R20, +INF ;  /* 0x7f8000000d0b2423 */ /* 0x000fe20000010014 */
[----:B------:R-:W-:Y:S01]  /*2570*/  FFMA.FTZ R23, R14, R23, 0.19988867640495300293 ;  /* 0x3e4caf9e0e177423 */ /* 0x000fe20000010017 */
[----:B------:R-:W-:Y:S01]  /*2580*/  FADD.FTZ R13, R21, R24 ;  /* 0x00000018150d7221 */ /* 0x000fe20000010000 */
[----:B------:R-:W1:Y:S01]  /*2590*/  MUFU.RSQ R20, R17 ;  /* 0x0000001100147308 */ /* 0x000e620000001400 */
[----:B------:R-:W-:Y:S01]  /*25a0*/  FSETP.NEU.FTZ.AND P2, PT, R18, RZ, PT ;  /* 0x000000ff1200720b */ /* 0x000fe20003f5d000 */
[----:B------:R-:W-:Y:S01]  /*25b0*/  FFMA.FTZ R23, R14, R23, -0.25000196695327758789 ;  /* 0xbe8000420e177423 */ /* 0x000fe20000010017 */
[----:B0-----:R-:W-:Y:S01]  /*25c0*/  FMUL.FTZ R21, R18, R19 ;  /* 0x0000001312157220 */ /* 0x001fe20000410000 */
[----:B------:R-:W-:Y:S01]  /*25d0*/  FADD.FTZ.RZ R24, R13, 1 ;  /* 0x3f8000000d187421 */ /* 0x000fe2000001c000 */
[----:B------:R-:W-:Y:S01]  /*25e0*/  FMUL.FTZ R26, R19, 0.5 ;  /* 0x3f000000131a7820 */ /* 0x000fe20000410000 */
[----:B------:R-:W-:Y:S01]  /*25f0*/  FFMA.FTZ R23, R14, R23, 0.33333510160446166992 ;  /* 0x3eaaaae60e177423 */ /* 0x000fe20000010017 */
[----:B------:R-:W-:Y:S01]  /*2600*/  FFMA.FTZ R25, -R21, R21, R18 ;  /* 0x0000001515197223 */ /* 0x000fe20000010112 */
[----:B------:R-:W-:Y:S01]  /*2610*/  FADD.FTZ R19, R16, -1 ;  /* 0xbf80000010137421 */ /* 0x000fe20000010000 */
[----:B------:R-:W-:Y:S01]  /*2620*/  IADD3 R16, PT, PT, R24, -0x3f400000, RZ ;  /* 0xc0c0000018107810 */ /* 0x000fe20007ffe0ff */
[----:B------:R-:W-:Y:S01]  /*2630*/  FFMA.FTZ R23, R14, R23, -0.5 ;  /* 0xbf0000000e177423 */ /* 0x000fe20000010017 */
[----:B------:R-:W-:Y:S01]  /*2640*/  FFMA.FTZ R25, R26, R25, R21 ;  /* 0x000000191a197223 */ /* 0x000fe20000010015 */
[----:B------:R-:W-:-:S02]  /*2650*/  @P0 FSEL R11, R11, -RZ, P1 ;  /* 0x800000ff0b0b0208 */ /* 0x000fc40000800000 */
[----:B------:R-:W-:Y:S01]  /*2660*/  LOP3.LUT R16, R16, 0xff800000, RZ, 0xc0, !PT ;  /* 0xff80000010107812 */ /* 0x000fe200078ec0ff */
[C---:B------:R-:W-:Y:S01]  /*2670*/  FMUL.FTZ R23, R14.reuse, R23 ;  /* 0x000000170e177220 */ /* 0x040fe20000410000 */
[----:B------:R-:W-:Y:S02]  /*2680*/  ISETP.GT.U32.AND P4, PT, R19, 0x4b000000, PT ;  /* 0x4b0000001300780c */ /* 0x000fe40003f84070 */
[----:B------:R-:W-:Y:S01]  /*2690*/  FSEL R25, R25, RZ, P2 ;  /* 0x000000ff19197208 */ /* 0x000fe20001000000 */
[----:B------:R-:W-:Y:S01]  /*26a0*/  FFMA.FTZ R18, R14, R23, R14 ;  /* 0x000000170e127223 */ /* 0x000fe2000001000e */
[----:B------:R-:W-:Y:S01]  /*26b0*/  IADD3 R26, PT, PT, -R16, 0x40800000, RZ ;  /* 0x40800000101a7810 */ /* 0x000fe20007ffe1ff */
[----:B-1----:R-:W-:Y:S01]  /*26c0*/  FMUL.FTZ R24, R17, R20 ;  /* 0x0000001411187220 */ /* 0x002fe20000410000 */
[----:B------:R-:W-:Y:S01]  /*26d0*/  FSEL R14, R25, -1.0000001192092895508, !P4 ;  /* 0xbf800001190e7808 */ /* 0x000fe20006000000 */
[----:B------:R-:W-:Y:S01]  /*26e0*/  FMUL.FTZ R23, R20, 0.5 ;  /* 0x3f00000014177820 */ /* 0x000fe20000410000 */
[----:B------:R-:W-:Y:S01]  /*26f0*/  IADD3 R21, PT, PT, R13, -R16, RZ ;  /* 0x800000100d157210 */ /* 0x000fe20007ffe0ff */
[----:B------:R-:W-:Y:S01]  /*2700*/  FFMA.FTZ R26, R26, R7, -1 ;  /* 0xbf8000001a1a7423 */ /* 0x000fe20000010007 */
[----:B------:R-:W-:Y:S01]  /*2710*/  FFMA.FTZ R25, -R24, R24, R17 ;  /* 0x0000001818197223 */ /* 0x000fe20000010111 */
[----:B------:R-:W-:Y:S01]  /*2720*/  FADD.FTZ R14, R19, R14 ;  /* 0x0000000e130e7221 */ /* 0x000fe20000010000 */
[----:B------:R-:W-:Y:S01]  /*2730*/  FSETP.NEU.FTZ.AND P2, PT, R17, RZ, PT ;  /* 0x000000ff1100720b */ /* 0x000fe20003f5d000 */
[----:B------:R-:W-:Y:S01]  /*2740*/  FADD.FTZ R20, R21, R26 ;  /* 0x0000001a15147221 */ /* 0x000fe20000010000 */
[----:B------:R-:W-:Y:S01]  /*2750*/  FFMA.FTZ R19, R23, R25, R24 ;  /* 0x0000001917137223 */ /* 0x000fe20000010018 */
[----:B------:R-:W-:Y:S01]  /*2760*/  FADD.FTZ.RZ R23, R14, 1 ;  /* 0x3f8000000e177421 */ /* 0x000fe2000001c000 */
[----:B------:R-:W-:Y:S01]  /*2770*/  FADD.FTZ R17, R15, -1 ;  /* 0xbf8000000f117421 */ /* 0x000fe20000010000 */
[----:B------:R-:W-:Y:S01]  /*2780*/  FFMA.FTZ R21, R20, -R3, 0.10546888411045074463 ;  /* 0x3dd8001214157423 */ /* 0x000fe20000010803 */
[----:B------:R-:W-:Y:S01]  /*2790*/  FMUL.FTZ R15, R12, 1.1920928955078125e-07 ;  /* 0x340000000c0f7820 */ /* 0x000fe20000410000 */
[----:B------:R-:W-:-:S02]  /*27a0*/  ISETP.GE.U32.AND P0, PT, R9, 0x7f800000, PT ;  /* 0x7f8000000900780c */ /* 0x000fc40003f06070 */
[----:B------:R-:W-:Y:S01]  /*27b0*/  IADD3 R23, PT, PT, R23, -0x3f400000, RZ ;  /* 0xc0c0000017177810 */ /* 0x000fe20007ffe0ff */
[C---:B------:R-:W-:Y:S01]  /*27c0*/  FFMA.FTZ R21, R20.reuse, R21, -0.13229703903198242188 ;  /* 0xbe0778e014157423 */ /* 0x040fe20000010015 */
[----:B------:R-:W-:Y:S01]  /*27d0*/  FFMA.FTZ R12, R15, 0.69314718246459960938, R18 ;  /* 0x3f3172180f0c7823 */ /* 0x000fe20000010012 */
[----:B------:R-:W-:Y:S02]  /*27e0*/  ISETP.GT.AND P1, PT, R9, -0x40800000, P0 ;  /* 0xbf8000000900780c */ /* 0x000fe40000724270 */
[----:B------:R-:W-:Y:S01]  /*27f0*/  LOP3.LUT R15, R23, 0xff800000, RZ, 0xc0, !PT ;  /* 0xff800000170f7812 */ /* 0x000fe200078ec0ff */
[C---:B------:R-:W-:Y:S01]  /*2800*/  FFMA.FTZ R21, R20.reuse, R21, 0.14491446316242218018 ;  /* 0x3e14647514157423 */ /* 0x040fe20000010015 */
[----:B------:R-:W-:Y:S02]  /*2810*/  FSEL R19, R19, RZ, P2 ;  /* 0x000000ff13137208 */ /* 0x000fe40001000000 */
[----:B------:R-:W-:Y:S01]  /*2820*/  ISETP.GT.U32.AND P3, PT, R17, 0x4b000000, PT ;  /* 0x4b0000001100780c */ /* 0x000fe20003f64070 */
[----:B------:R-:W-:Y:S01]  /*2830*/  FFMA.FTZ R21, R20, R21, -0.16641564667224884033 ;  /* 0xbe2a68dd14157423 */ /* 0x000fe20000010015 */
[----:B------:R-:W-:-:S02]  /*2840*/  IADD3 R24, PT, PT, -R15, 0x40800000, RZ ;  /* 0x408000000f187810 */ /* 0x000fc40007ffe1ff */
[----:B------:R-:W-:Y:S01]  /*2850*/  FSEL R26, R19, -1.0000001192092895508, !P3 ;  /* 0xbf800001131a7808 */ /* 0x000fe20005800000 */
[----:B------:R-:W-:Y:S01]  /*2860*/  FFMA.FTZ R21, R20, R21, 0.19988867640495300293 ;  /* 0x3e4caf9e14157423 */ /* 0x000fe20000010015 */
[----:B------:R-:W-:Y:S01]  /*2870*/  IADD3 R18, PT, PT, R14, -R15, RZ ;  /* 0x8000000f0e127210 */ /* 0x000fe20007ffe0ff */
[----:B------:R-:W-:Y:S01]  /*2880*/  FFMA.FTZ R19, R24, R7, -1 ;  /* 0xbf80000018137423 */ /* 0x000fe20000010007 */
[----:B------:R-:W-:Y:S01]  /*2890*/  @P0 MOV R28, 0x7f800000 ;  /* 0x7f800000001c0802 */ /* 0x000fe20000000f00 */
[----:B------:R-:W-:Y:S01]  /*28a0*/  FFMA.FTZ R21, R20, R21, -0.25000196695327758789 ;  /* 0xbe80004214157423 */ /* 0x000fe20000010015 */
[----:B------:R-:W-:Y:S01]  /*28b0*/  FADD.FTZ R17, R17, R26 ;  /* 0x0000001a11117221 */ /* 0x000fe20000010000 */
[----:B------:R-:W-:Y:S01]  /*28c0*/  FADD.FTZ R18, R18, R19 ;  /* 0x0000001312127221 */ /* 0x000fe20000010000 */
[----:B------:R-:W-:Y:S01]  /*28d0*/  I2FP.F32.S32 R16, R16 ;  /* 0x0000001000107245 */ /* 0x000fe20000201400 */
[C---:B------:R-:W-:Y:S01]  /*28e0*/  @P1 FFMA.FTZ R12, R9.reuse, R28, +INF ;  /* 0x7f800000090c1423 */ /* 0x040fe2000001001c */
[----:B------:R-:W-:Y:S01]  /*28f0*/  @P0 FSETP.NEU.FTZ.AND P1, PT, R9, RZ, PT ;  /* 0x000000ff0900020b */ /* 0x000fe20003f3d000 */
[----:B------:R-:W-:Y:S01]  /*2900*/  FFMA.FTZ R9, R18, -R3, 0.10546888411045074463 ;  /* 0x3dd8001212097423 */ /* 0x000fe20000010803 */
[----:B------:R-:W-:Y:S01]  /*2910*/  FFMA.FTZ R21, R20, R21, 0.33333510160446166992 ;  /* 0x3eaaaae614157423 */ /* 0x000fe20000010015 */
[----:B------:R-:W-:Y:S01]  /*2920*/  FADD.FTZ.RZ R19, R17, 1 ;  /* 0x3f80000011137421 */ /* 0x000fe2000001c000 */
[----:B------:R-:W-:Y:S01]  /*2930*/  @P0 FSEL R12, R12, -RZ, P1 ;  /* 0x800000ff0c0c0208 */ /* 0x000fe20000800000 */
[----:B------:R-:W-:Y:S01]  /*2940*/  FFMA.FTZ R9, R18, R9, -0.13229703903198242188 ;  /* 0xbe0778e012097423 */ /* 0x000fe20000010009 */
[----:B------:R-:W-:Y:S01]  /*2950*/  ISETP.GE.U32.AND P0, PT, R13, 0x7f800000, PT ;  /* 0x7f8000000d00780c */ /* 0x000fe20003f06070 */
[----:B------:R-:W-:Y:S01]  /*2960*/  FFMA.FTZ R21, R20, R21, -0.5 ;  /* 0xbf00000014157423 */ /* 0x000fe20000010015 */
[----:B------:R-:W-:Y:S01]  /*2970*/  IADD3 R23, PT, PT, R19, -0x3f400000, RZ ;  /* 0xc0c0000013177810 */ /* 0x000fe20007ffe0ff */
[----:B------:R-:W-:Y:S01]  /*2980*/  FFMA.FTZ R19, R18, R9, 0.14491446316242218018 ;  /* 0x3e14647512137423 */ /* 0x000fe20000010009 */
[----:B------:R-:W-:Y:S01]  /*2990*/  ISETP.GT.AND P1, PT, R13, -0x40800000, P0 ;  /* 0xbf8000000d00780c */ /* 0x000fe20000724270 */
[----:B------:R-:W-:Y:S01]  /*29a0*/  FMUL.FTZ R21, R20, R21 ;  /* 0x0000001514157220 */ /* 0x000fe20000410000 */
[----:B------:R-:W-:Y:S01]  /*29b0*/  FMUL.FTZ R9, R16, 1.1920928955078125e-07 ;  /* 0x3400000010097820 */ /* 0x000fe20000410000 */
[----:B------:R-:W-:Y:S01]  /*29c0*/  LOP3.LUT R16, R23, 0xff800000, RZ, 0xc0, !PT ;  /* 0xff80000017107812 */ /* 0x000fe200078ec0ff */
[----:B------:R-:W-:Y:S01]  /*29d0*/  FFMA.FTZ R19, R18, R19, -0.16641564667224884033 ;  /* 0xbe2a68dd12137423 */ /* 0x000fe20000010013 */
[----:B------:R-:W-:Y:S01]  /*29e0*/  FFMA.FTZ R20, R20, R21, R20 ;  /* 0x0000001514147223 */ /* 0x000fe20000010014 */
[----:B------:R-:W-:-:S02]  /*29f0*/  I2FP.F32.S32 R15, R15 ;  /* 0x0000000f000f7245 */ /* 0x000fc40000201400 */
[----:B------:R-:W-:Y:S01]  /*2a00*/  IADD3 R24, PT, PT, -R16, 0x40800000, RZ ;  /* 0x4080000010187810 */ /* 0x000fe20007ffe1ff */
[----:B------:R-:W-:Y:S01]  /*2a10*/  FFMA.FTZ R9, R9, 0.69314718246459960938, R20 ;  /* 0x3f31721809097823 */ /* 0x000fe20000010014 */
[----:B------:R-:W-:Y:S01]  /*2a20*/  @P0 MOV R26, 0x7f800000 ;  /* 0x7f800000001a0802 */ /* 0x000fe20000000f00 */
[----:B------:R-:W-:Y:S01]  /*2a30*/  FFMA.FTZ R19, R18, R19, 0.19988867640495300293 ;  /* 0x3e4caf9e12137423 */ /* 0x000fe20000010013 */
[----:B------:R-:W-:Y:S01]  /*2a40*/  IADD3 R20, PT, PT, R17, -R16, RZ ;  /* 0x8000001011147210 */ /* 0x000fe20007ffe0ff */
[----:B------:R-:W-:Y:S01]  /*2a50*/  FFMA.FTZ R21, R24, R7, -1 ;  /* 0xbf80000018157423 */ /* 0x000fe20000010007 */
[----:B------:R-:W-:Y:S01]  /*2a60*/  FMUL.FTZ R8, R15, 1.1920928955078125e-07 ;  /* 0x340000000f087820 */ /* 0x000fe20000410000 */
[C---:B------:R-:W-:Y:S01]  /*2a70*/  @P1 FFMA.FTZ R9, R13.reuse, R26, +INF ;  /* 0x7f8000000d091423 */ /* 0x040fe2000001001a */
[----:B------:R-:W-:Y:S01]  /*2a80*/  @P0 FSETP.NEU.FTZ.AND P1, PT, R13, RZ, PT ;  /* 0x000000ff0d00020b */ /* 0x000fe20003f3d000 */
[----:B------:R-:W-:Y:S01]  /*2a90*/  FADD.FTZ R20, R20, R21 ;  /* 0x0000001514147221 */ /* 0x000fe20000010000 */
[----:B------:R-:W-:Y:S01]  /*2aa0*/  FFMA.FTZ R19, R18, R19, -0.25000196695327758789 ;  /* 0xbe80004212137423 */ /* 0x000fe20000010013 */
[----:B------:R-:W-:-:S02]  /*2ab0*/  SHF.L.U32 R15, R2, 0x10, RZ ;  /* 0x00000010020f7819 */ /* 0x000fc400000006ff */
[----:B------:R-:W-:Y:S01]  /*2ac0*/  @P0 FSEL R9, R9, -RZ, P1 ;  /* 0x800000ff09090208 */ /* 0x000fe20000800000 */
[----:B------:R-:W-:Y:S01]  /*2ad0*/  FFMA.FTZ R13, R20, -R3, 0.10546888411045074463 ;  /* 0x3dd80012140d7423 */ /* 0x000fe20000010803 */
[----:B------:R-:W-:Y:S01]  /*2ae0*/  ISETP.GE.U32.AND P0, PT, R14, 0x7f800000, PT ;  /* 0x7f8000000e00780c */ /* 0x000fe20003f06070 */
[----:B------:R-:W-:Y:S01]  /*2af0*/  FFMA.FTZ R19, R18, R19, 0.33333510160446166992 ;  /* 0x3eaaaae612137423 */ /* 0x000fe20000010013 */
[----:B------:R-:W-:Y:S01]  /*2b00*/  I2FP.F32.S32 R16, R16 ;  /* 0x0000001000107245 */ /* 0x000fe20000201400 */
[----:B------:R-:W-:Y:S01]  /*2b10*/  FFMA.FTZ R13, R20, R13, -0.13229703903198242188 ;  /* 0xbe0778e0140d7423 */ /* 0x000fe2000001000d */
[----:B------:R-:W-:Y:S01]  /*2b20*/  ISETP.GT.AND P1, PT, R14, -0x40800000, P0 ;  /* 0xbf8000000e00780c */ /* 0x000fe20000724270 */
[----:B------:R-:W-:Y:S01]  /*2b30*/  FFMA.FTZ R19, R18, R19, -0.5 ;  /* 0xbf00000012137423 */ /* 0x000fe20000010013 */
[----:B------:R-:W-:Y:S01]  /*2b40*/  PRMT R2, R2, 0x7632, R2 ;  /* 0x0000763202027816 */ /* 0x000fe20000000002 */
[----:B------:R-:W-:Y:S01]  /*2b50*/  FFMA.FTZ R13, R20, R13, 0.14491446316242218018 ;  /* 0x3e146475140d7423 */ /* 0x000fe2000001000d */
[----:B------:R-:W-:Y:S01]  /*2b60*/  FMUL.FTZ R16, R16, 1.1920928955078125e-07 ;  /* 0x3400000010107820 */ /* 0x000fe20000410000 */
[----:B------:R-:W-:Y:S01]  /*2b70*/  FMUL.FTZ R19, R18, R19 ;  /* 0x0000001312137220 */ /* 0x000fe20000410000 */
[----:B------:R-:W-:Y:S01]  /*2b80*/  SHF.L.U32 R2, R2, 0x10, RZ ;  /* 0x0000001002027819 */ /* 0x000fe200000006ff */
[----:B------:R-:W-:Y:S01]  /*2b90*/  FFMA.FTZ R13, R20, R13, -0.16641564667224884033 ;  /* 0xbe2a68dd140d7423 */ /* 0x000fe2000001000d */
[----:B------:R-:W-:Y:S01]  /*2ba0*/  P2R R22, PR, RZ, 0x20 ;  /* 0x00000020ff167803 */ /* 0x000fe20000000000 */
[----:B------:R-:W-:Y:S01]  /*2bb0*/  FFMA.FTZ R19, R18, R19, R18 ;  /* 0x0000001312137223 */ /* 0x000fe20000010012 */
[----:B------:R-:W-:Y:S01]  /*2bc0*/  @P0 MOV R21, 0x7f800000 ;  /* 0x7f80000000150802 */ /* 0x000fe20000000f00 */
[----:B------:R-:W-:Y:S01]  /*2bd0*/  FFMA.FTZ R13, R20, R13, 0.19988867640495300293 ;  /* 0x3e4caf9e140d7423 */ /* 0x000fe2000001000d */
[----:B------:R-:W-:Y:S01]  /*2be0*/  FFMA.FTZ R18, R15, R15, -1 ;  /* 0xbf8000000f127423 */ /* 0x000fe2000001000f */
[----:B------:R-:W-:-:S02]  /*2bf0*/  FFMA.FTZ R8, R8, 0.69314718246459960938, R19 ;  /* 0x3f31721808087823 */ /* 0x000fc40000010013 */
[C---:B------:R-:W-:Y:S01]  /*2c00*/  @P1 FFMA.FTZ R8, R14.reuse, R21, +INF ;  /* 0x7f8000000e081423 */ /* 0x040fe20000010015 */
[----:B------:R-:W-:Y:S01]  /*2c10*/  @P0 FSETP.NEU.FTZ.AND P1, PT, R14, RZ, PT ;  /* 0x000000ff0e00020b */ /* 0x000fe20003f3d000 */
[----:B------:R-:W-:Y:S01]  /*2c20*/  FFMA.FTZ R13, R20, R13, -0.25000196695327758789 ;  /* 0xbe800042140d7423 */ /* 0x000fe2000001000d */
[----:B------:R-:W0:Y:S02]  /*2c30*/  MUFU.RSQ R19, R18 ;  /* 0x0000001200137308 */ /* 0x000e240000001400 */
[----:B------:R-:W-:Y:S01]  /*2c40*/  @P0 FSEL R8, R8, -RZ, P1 ;  /* 0x800000ff08080208 */ /* 0x000fe20000800000 */
[----:B------:R-:W-:Y:S01]  /*2c50*/  FFMA.FTZ R13, R20, R13, 0.33333510160446166992 ;  /* 0x3eaaaae6140d7423 */ /* 0x000fe2000001000d */
[----:B------:R-:W-:-:S03]  /*2c60*/  ISETP.GE.U32.AND P0, PT, R17, 0x7f800000, PT ;  /* 0x7f8000001100780c */ /* 0x000fc60003f06070 */
[----:B------:R-:W-:Y:S01]  /*2c70*/  FFMA.FTZ R13, R20, R13, -0.5 ;  /* 0xbf000000140d7423 */ /* 0x000fe2000001000d */
[----:B------:R-:W-:Y:S01]  /*2c80*/  ISETP.GT.AND P1, PT, R17, -0x40800000, P0 ;  /* 0xbf8000001100780c */ /* 0x000fe20000724270 */
[----:B------:R-:W-:Y:S02]  /*2c90*/  @P4 FADD.FTZ R8, R8, 0.69314718246459960938 ;  /* 0x3f31721808084421 */ /* 0x000fe40000010000 */
[----:B------:R-:W-:-:S04]  /*2ca0*/  FMUL.FTZ R13, R20, R13 ;  /* 0x0000000d140d7220 */ /* 0x000fc80000410000 */
[----:B------:R-:W-:Y:S02]  /*2cb0*/  FFMA.FTZ R13, R20, R13, R20 ;  /* 0x0000000d140d7223 */ /* 0x000fe40000010014 */
[----:B------:R-:W-:Y:S01]  /*2cc0*/  @P0 MOV R20, 0x7f800000 ;  /* 0x7f80000000140802 */ /* 0x000fe20000000f00 */
[----:B0-----:R-:W-:Y:S01]  /*2cd0*/  FMUL.FTZ R21, R18, R19 ;  /* 0x0000001312157220 */ /* 0x001fe20000410000 */
[----:B------:R-:W-:Y:S01]  /*2ce0*/  FFMA.FTZ R13, R16, 0.69314718246459960938, R13 ;  /* 0x3f317218100d7823 */ /* 0x000fe2000001000d */
[----:B------:R-:W-:Y:S02]  /*2cf0*/  FMUL.FTZ R14, R19, 0.5 ;  /* 0x3f000000130e7820 */ /* 0x000fe40000410000 */
[----:B------:R-:W-:Y:S01]  /*2d00*/  FFMA.FTZ R16, -R21, R21, R18 ;  /* 0x0000001515107223 */ /* 0x000fe20000010112 */
[C---:B------:R-:W-:Y:S01]  /*2d10*/  @P1 FFMA.FTZ R13, R17.reuse, R20, +INF ;  /* 0x7f800000110d1423 */ /* 0x040fe20000010014 */
[----:B------:R-:W-:Y:S02]  /*2d20*/  @P0 FSETP.NEU.FTZ.AND P1, PT, R17, RZ, PT ;  /* 0x000000ff1100020b */ /* 0x000fe40003f3d000 */
[----:B------:R-:W-:Y:S01]  /*2d30*/  FFMA.FTZ R16, R14, R16, R21 ;  /* 0x000000100e107223 */ /* 0x000fe20000010015 */
[----:B------:R-:W-:Y:S01]  /*2d40*/  FADD.FTZ R14, R15, -1 ;  /* 0xbf8000000f0e7421 */ /* 0x000fe20000010000 */
[----:B------:R-:W-:-:S02]  /*2d50*/  @P0 FSEL R13, R13, -RZ, P1 ;  /* 0x800000ff0d0d0208 */ /* 0x000fc40000800000 */
[----:B------:R-:W-:Y:S02]  /*2d60*/  FSETP.NEU.FTZ.AND P0, PT, R18, RZ, PT ;  /* 0x000000ff1200720b */ /* 0x000fe40003f1d000 */
[----:B------:R-:W-:Y:S01]  /*2d70*/  ISETP.GT.U32.AND P2, PT, R14, 0x4b000000, PT ;  /* 0x4b0000000e00780c */ /* 0x000fe20003f44070 */
[----:B------:R-:W-:Y:S01]  /*2d80*/  @P3 FADD.FTZ R13, R13, 0.69314718246459960938 ;  /* 0x3f3172180d0d3421 */ /* 0x000fe20000010000 */
        /* <DEDUP_REMOVED lines=28> */
[C---:B------:R-:W-:Y:S01]  /*2f50*/  FFMA.FTZ R14, R2.reuse, R2, -1 ;  /* 0xbf800000020e7423 */ /* 0x040fe20000010002 */
[----:B------:R-:W-:Y:S02]  /*2f60*/  FADD.FTZ R2, R2, -1 ;  /* 0xbf80000002027421 */ /* 0x000fe40000010000 */
[----:B------:R-:W-:Y:S01]  /*2f70*/  @P0 FSEL R15, R15, -RZ, P1 ;  /* 0x800000ff0f0f0208 */ /* 0x000fe20000800000 */
[----:B------:R-:W0:Y:S01]  /*2f80*/  MUFU.RSQ R17, R14 ;  /* 0x0000000e00117308 */ /* 0x000e220000001400 */
[----:B------:R-:W-:Y:S02]  /*2f90*/  FSETP.NEU.FTZ.AND P0, PT, R14, RZ, PT ;  /* 0x000000ff0e00720b */ /* 0x000fe40003f1d000 */
[----:B------:R-:W-:Y:S01]  /*2fa0*/  ISETP.GT.U32.AND P1, PT, R2, 0x4b000000, PT ;  /* 0x4b0000000200780c */ /* 0x000fe20003f24070 */
[----:B------:R-:W-:Y:S01]  /*2fb0*/  @P2 FADD.FTZ R15, R15, 0.69314718246459960938 ;  /* 0x3f3172180f0f2421 */ /* 0x000fe20000010000 */
[----:B0-----:R-:W-:Y:S01]  /*2fc0*/  FMUL.FTZ R19, R14, R17 ;  /* 0x000000110e137220 */ /* 0x001fe20000410000 */
[----:B------:R-:W-:-:S03]  /*2fd0*/  FMUL.FTZ R16, R17, 0.5 ;  /* 0x3f00000011107820 */ /* 0x000fc60000410000 */
[----:B------:R-:W-:-:S04]  /*2fe0*/  FFMA.FTZ R17, -R19, R19, R14 ;  /* 0x0000001313117223 */ /* 0x000fc8000001010e */
[----:B------:R-:W-:-:S05]  /*2ff0*/  FFMA.FTZ R16, R16, R17, R19 ;  /* 0x0000001110107223 */ /* 0x000fca0000010013 */
        /* <DEDUP_REMOVED lines=23> */
[----:B------:R-:W-:-:S04]  /*3170*/  FFMA.FTZ R14, R14, R19, R14 ;  /* 0x000000130e0e7223 */ /* 0x000fc8000001000e */
[----:B------:R-:W-:Y:S01]  /*3180*/  FFMA.FTZ R14, R17, 0.69314718246459960938, R14 ;  /* 0x3f317218110e7823 */ /* 0x000fe2000001000e */
[----:B------:R-:W-:-:S05]  /*3190*/  @P0 MOV R17, 0x7f800000 ;  /* 0x7f80000000110802 */ /* 0x000fca0000000f00 */
[C---:B------:R-:W-:Y:S01]  /*31a0*/  @P6 FFMA.FTZ R14, R2.reuse, R17, +INF ;  /* 0x7f800000020e6423 */ /* 0x040fe20000010011 */
[----:B------:R-:W-:Y:S02]  /*31b0*/  @P0 FSETP.NEU.FTZ.AND P6, PT, R2, RZ, PT ;  /* 0x000000ff0200020b */ /* 0x000fe40003fdd000 */
[----:B------:R-:W-:Y:S02]  /*31c0*/  PRMT R2, R5, 0x7632, R2 ;  /* 0x0000763205027816 */ /* 0x000fe40000000002 */
[----:B------:R-:W-:Y:S02]  /*31d0*/  @P0 FSEL R14, R14, -RZ, P6 ;  /* 0x800000ff0e0e0208 */ /* 0x000fe40003000000 */
[----:B------:R-:W-:-:S03]  /*31e0*/  SHF.L.U32 R2, R2, 0x10, RZ ;  /* 0x0000001002027819 */ /* 0x000fc600000006ff */
[----:B------:R-:W-:Y:S02]  /*31f0*/  @P1 FADD.FTZ R14, R14, 0.69314718246459960938 ;  /* 0x3f3172180e0e1421 */ /* 0x000fe40000010000 */
[C---:B------:R-:W-:Y:S01]  /*3200*/  FFMA.FTZ R5, R2.reuse, R2, -1 ;  /* 0xbf80000002057423 */ /* 0x040fe20000010002 */
[----:B------:R-:W-:-:S03]  /*3210*/  FADD.FTZ R2, R2, -1 ;  /* 0xbf80000002027421 */ /* 0x000fc60000010000 */
[----:B------:R-:W0:Y:S01]  /*3220*/  MUFU.RSQ R16, R5 ;  /* 0x0000000500107308 */ /* 0x000e220000001400 */
[C---:B------:R-:W-:Y:S01]  /*3230*/  FSETP.NEU.FTZ.AND P0, PT, R5.reuse, RZ, PT ;  /* 0x000000ff0500720b */ /* 0x040fe20003f1d000 */
[----:B0-----:R-:W-:Y:S01]  /*3240*/  FMUL.FTZ R18, R5, R16 ;  /* 0x0000001005127220 */ /* 0x001fe20000410000 */
[----:B------:R-:W-:-:S03]  /*3250*/  FMUL.FTZ R17, R16, 0.5 ;  /* 0x3f00000010117820 */ /* 0x000fc60000410000 */
[----:B------:R-:W-:-:S04]  /*3260*/  FFMA.FTZ R16, -R18, R18, R5 ;  /* 0x0000001212107223 */ /* 0x000fc80000010105 */
[----:B------:R-:W-:-:S05]  /*3270*/  FFMA.FTZ R16, R17, R16, R18 ;  /* 0x0000001011107223 */ /* 0x000fca0000010012 */
[----:B------:R-:W-:Y:S02]  /*3280*/  FSEL R16, R16, RZ, P0 ;  /* 0x000000ff10107208 */ /* 0x000fe40000000000 */
[----:B------:R-:W-:-:S04]  /*3290*/  ISETP.GT.U32.AND P0, PT, R2, 0x4b000000, PT ;  /* 0x4b0000000200780c */ /* 0x000fc80003f04070 */
        /* <DEDUP_REMOVED lines=12> */
[----:B------:R-:W-:Y:S01]  /*3360*/  FMUL.FTZ R5, R5, 1.1920928955078125e-07 ;  /* 0x3400000005057820 */ /* 0x000fe20000410000 */
[----:B------:R-:W-:Y:S02]  /*3370*/  MOV R7, R11 ;  /* 0x0000000b00077202 */ /* 0x000fe40000000f00 */
        /* <DEDUP_REMOVED lines=15> */
[----:B------:R-:W-:Y:S02]  /*3470*/  @P6 FSEL R5, R5, -RZ, P5 ;  /* 0x800000ff05056208 */ /* 0x000fe40002800000 */
[----:B------:R-:W-:Y:S02]  /*3480*/  ISETP.GT.U32.AND P6, PT, R6, 0x4b000000, PT ;  /* 0x4b0000000600780c */ /* 0x000fe40003fc4070 */
[----:B------:R-:W-:-:S02]  /*3490*/  ISETP.NE.AND P5, PT, R22, RZ, PT ;  /* 0x000000ff1600720c */ /* 0x000fc40003fa5270 */
[----:B------:R-:W-:Y:S02]  /*34a0*/  MOV R6, R9 ;  /* 0x0000000900067202 */ /* 0x000fe40000000f00 */
[----:B------:R-:W-:-:S05]  /*34b0*/  MOV R9, R5 ;  /* 0x0000000500097202 */ /* 0x000fca0000000f00 */
[----:B------:R-:W-:Y:S02]  /*34c0*/  @P0 FADD.FTZ R9, R9, 0.69314718246459960938 ;  /* 0x3f31721809090421 */ /* 0x000fe40000010000 */
[----:B------:R-:W-:Y:S01]  /*34d0*/  @P6 FADD.FTZ R7, R7, 0.69314718246459960938 ;  /* 0x3f31721807076421 */ /* 0x000fe20000010000 */
[----:B------:R-:W-:Y:S01]  /*34e0*/  ISETP.GT.U32.AND P6, PT, R0, 0x4b000000, PT ;  /* 0x4b0000000000780c */ /* 0x000fe20003fc4070 */
[----:B------:R-:W-:Y:S01]  /*34f0*/  @P5 FADD.FTZ R6, R6, 0.69314718246459960938 ;  /* 0x3f31721806065421 */ /* 0x000fe20000010000 */
[----:B------:R-:W-:Y:S01]  /*3500*/  F2FP.BF16.F32.PACK_AB R9, R9, R13 ;  /* 0x0000000d0909723e */ /* 0x000fe200000010ff */
[----:B0-----:R-:W-:-:S03]  /*3510*/  IMAD.WIDE.U32 R10, R10, 0x2, R2 ;  /* 0x000000020a0a7825 */ /* 0x001fc600078e0002 */
[----:B------:R-:W-:Y:S01]  /*3520*/  F2FP.BF16.F32.PACK_AB R5, R15, R6 ;  /* 0x000000060f05723e */ /* 0x000fe200000010ff */
[----:B------:R-:W-:-:S06]  /*3530*/  IMAD.WIDE.U32 R10, R4, 0x4, R10 ;  /* 0x00000004040a7825 */ /* 0x000fcc00078e000a */
[----:B------:R-:W-:Y:S01]  /*3540*/  @P6 FADD.FTZ R12, R12, 0.69314718246459960938 ;  /* 0x3f3172180c0c6421 */ /* 0x000fe20000010000 */
[----:B------:R-:W-:Y:S04]  /*3550*/  STG.E desc[UR4][R10.64+0x200], R5 ;  /* 0x000200050a007986 */ /* 0x000fe8000c101904 */
[----:B------:R-:W-:Y:S02]  /*3560*/  F2FP.BF16.F32.PACK_AB R3, R12, R7 ;  /* 0x000000070c03723e */ /* 0x000fe400000010ff */
[----:B------:R-:W-:Y:S01]  /*3570*/  F2FP.BF16.F32.PACK_AB R7, R14, R8 ;  /* 0x000000080e07723e */ /* 0x000fe200000010ff */
[----:B------:R-:W-:Y:S04]  /*3580*/  STG.E desc[UR4][R10.64+0x600], R9 ;  /* 0x000600090a007986 */ /* 0x000fe8000c101904 */
[----:B------:R-:W-:Y:S04]  /*3590*/  STG.E desc[UR4][R10.64], R3 ;  /* 0x000000030a007986 */ /* 0x000fe8000c101904 */
[----:B------:R-:W-:Y:S01]  /*35a0*/  STG.E desc[UR4][R10.64+0x400], R7 ;  /* 0x000400070a007986 */ /* 0x000fe2000c101904 */
[----:B------:R-:W-:Y:S05]  /*35b0*/  EXIT ;  /* 0x000000000000794d */ /* 0x000fea0003800000 */
.L_x_625:
        /* <DEDUP_REMOVED lines=12> */
.L_x_14278:


//--------------------- .text._ZN2at6native29vectorized_elementwise_kernelILi4EZZZNS0_17acosh_kernel_cudaERNS_18TensorIteratorBaseEENKUlvE0_clEvENKUlvE2_clEvEUlN3c108BFloat16EE_St5arrayIPcLm2EEEEviT0_T1_ --------------------------
	.section	.text._ZN2at6native29vectorized_elementwise_kernelILi4EZZZNS0_17acosh_kernel_cudaERNS_18TensorIteratorBaseEENKUlvE0_clEvENKUlvE2_clEvEUlN3c108BFloat16EE_St5arrayIPcLm2EEEEviT0_T1_,"ax",@progbits
	.align	128
        .global         _ZN2at6native29vectorized_elementwise_kernelILi4EZZZNS0_17acosh_kernel_cudaERNS_18TensorIteratorBaseEENKUlvE0_clEvENKUlvE2_clEvEUlN3c108BFloat16EE_St5arrayIPcLm2EEEEviT0_T1_
        .type           _ZN2at6native29vectorized_elementwise_kernelILi4EZZZNS0_17acosh_kernel_cudaERNS_18TensorIteratorBaseEENKUlvE0_clEvENKUlvE2_clEvEUlN3c108BFloat16EE_St5arrayIPcLm2EEEEviT0_T1_,@function
        .size           _ZN2at6native29vectorized_elementwise_kernelILi4EZZZNS0_17acosh_kernel_cudaERNS_18TensorIteratorBaseEENKUlvE0_clEvENKUlvE2_clEvEUlN3c108BFloat16EE_St5arrayIPcLm2EEEEviT0_T1_,(.L_x_14279 - _ZN2at6native29vectorized_elementwise_kernelILi4EZZZNS0_17acosh_kernel_cudaERNS_18TensorIteratorBaseEENKUlvE0_clEvENKUlvE2_clEvEUlN3c108BFloat16EE_St5arrayIPcLm2EEEEviT0_T1_)
        .other          _ZN2at6native29vectorized_elementwise_kernelILi4EZZZNS0_17acosh_kernel_cudaERNS_18TensorIteratorBaseEENKUlvE0_clEvENKUlvE2_clEvEUlN3c108BFloat16EE_St5arrayIPcLm2EEEEviT0_T1_,@"STO_CUDA_ENTRY STV_DEFAULT"
_ZN2at6native29vectorized_elementwise_kernelILi4EZZZNS0_17acosh_kernel_cudaERNS_18TensorIteratorBaseEENKUlvE0_clEvENKUlvE2_clEvEUlN3c108BFloat16EE_St5arrayIPcLm2EEEEviT0_T1_:
.text._ZN2at6native29vectorized_elementwise_kernelILi4EZZZNS0_17acosh_kernel_cudaERNS_18TensorIteratorBaseEENKUlvE0_clEvENKUlvE2_clEvEUlN3c108BFloat16EE_St5arrayIPcLm2EEEEviT0_T1_:
        /* <DEDUP_REMOVED lines=28> */
[----:B------:R-:W-:Y:S02]  /*01c0*/  @!P3 IADD3 R23, PT, PT, R0, R27, RZ ;  /* 0x0000001b0017b210 */ /* 0x000fe40007ffe0ff */
[----:B------:R-:W-:Y:S01]  /*01d0*/  PRMT R16, RZ, 0x7610, R16 ;  /* 0x00007610ff107816 */ /* 0x000fe20000000010 */
        /* <DEDUP_REMOVED lines=14> */
[----:B---3--:R-:W-:Y:S01]  /*02c0*/  @!P1 IMAD.WIDE.U32 R14, R17, 0x2, R14 ;  /* 0x00000002110e9825 */ /* 0x008fe200078e000e */
[----:B------:R-:W-:-:S06]  /*02d0*/  PRMT R17, RZ, 0x7610, R17 ;  /* 0x00007610ff117816 */ /* 0x000fcc0000000011 */
[----:B------:R-:W5:Y:S01]  /*02e0*/  @!P1 LDG.E.U16 R17, desc[UR4][R14.64] ;  /* 0x000000040e119981 */ /* 0x000f62000c1e1500 */
[----:B----4-:R-:W-:-:S05]  /*02f0*/  @!P6 IMAD.WIDE.U32 R12, R27, 0x2, R12 ;  /* 0x000000021b0ce825 */ /* 0x010fca00078e000c */
[----:B------:R-:W5:Y:S01]  /*0300*/  @!P6 LDG.E.U16 R16, desc[UR4][R12.64] ;  /* 0x000000040c10e981 */ /* 0x000f62000c1e1500 */
[----:B------:R-:W-:-:S06]  /*0310*/  PRMT R6, RZ, 0x7610, R6 ;  /* 0x00007610ff067816 */ /* 0x000fcc0000000006 */
[----:B------:R3:W5:Y:S02]  /*0320*/  @!P5 LDG.E.U16 R6, desc[UR4][R20.64] ;  /* 0x000000041406d981 */ /* 0x000764000c1e1500 */
[----:B---3--:R-:W3:Y:S01]  /*0330*/  @!P0 LDC.64 R20, c[0x0][0x390] ;  /* 0x0000e400ff148b82 */ /* 0x008ee20000000a00 */
[----:B-1----:R-:W-:Y:S01]  /*0340*/  @!P3 IMAD.WIDE.U32 R4, R23, 0x2, R4 ;  /* 0x000000021704b825 */ /* 0x002fe200078e0004 */
[----:B------:R-:W-:Y:S02]  /*0350*/  @!P0 IADD3 R23, PT, PT, R0, R9, RZ ;  /* 0x0000000900178210 */ /* 0x000fe40007ffe0ff */
[----:B------:R-:W-:Y:S01]  /*0360*/  PRMT R22, RZ, 0x7610, R22 ;  /* 0x00007610ff167816 */ /* 0x000fe20000000016 */
[----:B0-----:R-:W-:-:S05]  /*0370*/  @!P4 IMAD.WIDE.U32 R2, R25, 0x2, R2 ;  /* 0x000000021902c825 */ /* 0x001fca00078e0002 */
[----:B------:R0:W5:Y:S01]  /*0380*/  @!P4 LDG.E.U16 R22, desc[UR4][R2.64] ;  /* 0x000000040216c981 */ /* 0x000162000c1e1500 */
[----:B---3--:R-:W-:Y:S01]  /*0390*/  @!P0 IMAD.WIDE.U32 R20, R23, 0x2, R20 ;  /* 0x0000000217148825 */ /* 0x008fe200078e0014 */
[----:B------:R-:W-:-:S06]  /*03a0*/  PRMT R23, RZ, 0x7610, R23 ;  /* 0x00007610ff177816 */ /* 0x000fcc0000000017 */
[----:B------:R-:W5:Y:S01]  /*03b0*/  @!P0 LDG.E.U16 R23, desc[UR4][R20.64] ;  /* 0x0000000414178981 */ /* 0x000f62000c1e1500 */
[----:B------:R-:W-:Y:S01]  /*03c0*/  ISETP.GE.U32.AND P0, PT, R9, R8, PT ;  /* 0x000000080900720c */ /* 0x000fe20003f06070 */
[----:B--2---:R-:W-:Y:S01]  /*03d0*/  @!P2 IMAD.WIDE.U32 R10, R19, 0x2, R10 ;  /* 0x00000002130aa825 */ /* 0x004fe200078e000a */
        /* <DEDUP_REMOVED lines=56> */
.L_x_628:
[----:B------:R-:W-:Y:S05]  /*0760*/  BSYNC.RECONVERGENT B0 ;  /* 0x0000000000007941 */ /* 0x000fea0003800200 */
.L_x_627:
        /* <DEDUP_REMOVED lines=9> */
[----:B------:R-:W-:Y:S02]  /*0800*/  FSETP.NEU.FTZ.AND P5, PT, R10, RZ, PT ;  /* 0x000000ff0a00720b */ /* 0x000fe40003fbd000 */
[----:B------:R-:W-:Y:S01]  /*0810*/  ISETP.GT.U32.AND P3, PT, R14, 0x4b000000, PT ;  /* 0x4b0000000e00780c */ /* 0x000fe20003f64070 */
[----:B-1----:R-:W-:Y:S01]  /*0820*/  FMUL.FTZ R15, R10, R13 ;  /* 0x0000000d0a0f7220 */ /* 0x002fe20000410000 */
        /* <DEDUP_REMOVED lines=36> */
.L_x_630:
[----:B------:R-:W-:Y:S05]  /*0a70*/  BSYNC.RECONVERGENT B0 ;  /* 0x0000000000007941 */ /* 0x000fea0003800200 */
.L_x_629:
        /* <DEDUP_REMOVED lines=47> */
.L_x_632:
[----:B------:R-:W-:Y:S05]  /*0d70*/  BSYNC.RECONVERGENT B0 ;  /* 0x0000000000007941 */ /* 0x000fea0003800200 */
.L_x_631:
        /* <DEDUP_REMOVED lines=47> */
.L_x_634:
[----:B------:R-:W-:Y:S05]  /*1070*/  BSYNC.RECONVERGENT B0 ;  /* 0x0000000000007941 */ /* 0x000fea0003800200 */
.L_x_633:
        /* <DEDUP_REMOVED lines=48> */
.L_x_636:
[----:B------:R-:W-:Y:S05]  /*1380*/  BSYNC.RECONVERGENT B0 ;  /* 0x0000000000007941 */ /* 0x000fea0003800200 */
.L_x_635:
        /* <DEDUP_REMOVED lines=45> */
.L_x_638:
[----:B------:R-:W-:Y:S05]  /*1660*/  BSYNC.RECONVERGENT B0 ;  /* 0x0000000000007941 */ /* 0x000fea0003800200 */
.L_x_637:
        /* <DEDUP_REMOVED lines=45> */
.L_x_640:
[----:B------:R-:W-:Y:S05]  /*1940*/  BSYNC.RECONVERGENT B0 ;  /* 0x0000000000007941 */ /* 0x000fea0003800200 */
.L_x_639:
        /* <DEDUP_REMOVED lines=45> */
.L_x_642:
[----:B------:R-:W-:Y:S05]  /*1c20*/  BSYNC.RECONVERGENT B0 ;  /* 0x0000000000007941 */ /* 0x000fea0003800200 */
.L_x_641:
        /* <DEDUP_REMOVED lines=18> */
.L_x_645:
[----:B------:R-:W-:-:S13]  /*1d50*/  ISETP.GE.U32.AND P0, PT, R9, R8, PT ;  /* 0x000000080900720c */ /* 0x000fda0003f06070 */
[----:B------:R-:W-:Y:S05]  /*1d60*/  @P0 BRA `(.L_x_647) ;  /* 0x0000000000300947 */ /* 0x000fea0003800000 */
[----:B0-----:R-:W0:Y:S01]  /*1d70*/  LDC.64 R2, c[0x0][0x388] ;  /* 0x0000e200ff027b82 */ /* 0x001e220000000a00 */
[----:B------:R-:W-:Y:S02]  /*1d80*/  IADD3 R5, PT, PT, R0, R9, RZ ;  /* 0x0000000900057210 */ /* 0x000fe40007ffe0ff */
[----:B------:R-:W-:-:S03]  /*1d90*/  IADD3 R9, PT, PT, R9, 0x80, RZ ;  /* 0x0000008009097810 */ /* 0x000fc60007ffe0ff */
[----:B0-----:R-:W-:-:S05]  /*1da0*/  IMAD.WIDE.U32 R2, R5, 0x2, R2 ;  /* 0x0000000205027825 */ /* 0x001fca00078e0002 */
[----:B------:R1:W-:Y:S02]  /*1db0*/  STG.E.U16 desc[UR4][R2.64], R10 ;  /* 0x0000000a02007986 */ /* 0x0003e4000c101504 */
.L_x_646:
[----:B------:R-:W-:-:S13]  /*1dc0*/  ISETP.GE.U32.AND P0, PT, R9, R8, PT ;  /* 0x000000080900720c */ /* 0x000fda0003f06070 */
[----:B------:R-:W-:Y:S05]  /*1dd0*/  @P0 BRA `(.L_x_648) ;  /* 0x0000000000340947 */ /* 0x000fea0003800000 */
[----:B01----:R-:W0:Y:S01]  /*1de0*/  LDC.64 R2, c[0x0][0x388] ;  /* 0x0000e200ff027b82 */ /* 0x003e220000000a00 */
[----:B------:R-:W-:Y:S02]  /*1df0*/  IADD3 R5, PT, PT, R0, R9, RZ ;  /* 0x0000000900057210 */ /* 0x000fe40007ffe0ff */
[----:B------:R-:W-:-:S03]  /*1e00*/  IADD3 R9, PT, PT, R9, 0x80, RZ ;  /* 0x0000008009097810 */ /* 0x000fc60007ffe0ff */
[----:B0-----:R-:W-:-:S05]  /*1e10*/  IMAD.WIDE.U32 R2, R5, 0x2, R2 ;  /* 0x0000000205027825 */ /* 0x001fca00078e0002 */
[----:B------:R1:W-:Y:S02]  /*1e20*/  STG.E.U16 desc[UR4][R2.64], R11 ;  /* 0x0000000b02007986 */ /* 0x0003e4000c101504 */
.L_x_647:
        /* <DEDUP_REMOVED lines=8> */
.L_x_648:
[----:B------:R-:W-:Y:S05]  /*1eb0*/  BSYNC.RELIABLE B1 ;  /* 0x0000000000017941 */ /* 0x000fea0003800100 */
.L_x_644:
[----:B------:R-:W-:-:S13]  /*1ec0*/  ISETP.GE.U32.AND P0, PT, R9, R8, PT ;  /* 0x000000080900720c */ /* 0x000fda0003f06070 */
[----:B012---:R-:W0:Y:S01]  /*1ed0*/  @!P0 LDC.64 R2, c[0x0][0x388] ;  /* 0x0000e200ff028b82 */ /* 0x007e220000000a00 */
[----:B------:R-:W-:Y:S02]  /*1ee0*/  @!P0 IADD3 R5, PT, PT, R0, R9, RZ ;  /* 0x0000000900058210 */ /* 0x000fe40007ffe0ff */
[----:B------:R-:W-:-:S03]  /*1ef0*/  @!P0 IADD3 R9, PT, PT, R9, 0x80, RZ ;  /* 0x0000008009098810 */ /* 0x000fc60007ffe0ff */
[----:B0-----:R-:W-:-:S05]  /*1f00*/  @!P0 IMAD.WIDE.U32 R2, R5, 0x2, R2 ;  /* 0x0000000205028825 */ /* 0x001fca00078e0002 */
[----:B------:R2:W-:Y:S02]  /*1f10*/  @!P0 STG.E.U16 desc[UR4][R2.64], R13 ;  /* 0x0000000d02008986 */ /* 0x0005e4000c101504 */
.L_x_649:
[----:B------:R-:W-:Y:S05]  /*1f20*/  BSYNC.RECONVERGENT B0 ;  /* 0x0000000000007941 */ /* 0x000fea0003800200 */
.L_x_643:
[----:B------:R-:W-:Y:S05]  /*1f30*/  WARPSYNC.ALL ;  /* 0x0000000000007948 */ /* 0x000fea0003800000 */
[----:B------:R-:W-:-:S13]  /*1f40*/  ISETP.GE.U32.AND P0, PT, R9, R8, PT ;  /* 0x000000080900720c */ /* 0x000fda0003f06070 */
[----:B------:R-:W-:Y:S05]  /*1f50*/  @P0 EXIT ;  /* 0x000000000000094d */ /* 0x000fea0003800000 */
[----:B012---:R-:W0:Y:S01]  /*1f60*/  LDC.64 R2, c[0x0][0x388] ;  /* 0x0000e200ff027b82 */ /* 0x007e220000000a00 */
[----:B------:R-:W-:-:S05]  /*1f70*/  IADD3 R9, PT, PT, R0, R9, RZ ;  /* 0x0000000900097210 */ /* 0x000fca0007ffe0ff */
[----:B0-----:R-:W-:-:S05]  /*1f80*/  IMAD.WIDE.U32 R2, R9, 0x2, R2 ;  /* 0x0000000209027825 */ /* 0x001fca00078e0002 */
[----:B------:R-:W-:Y:S01]  /*1f90*/  STG.E.U16 desc[UR4][R2.64], R14 ;  /* 0x0000000e02007986 */ /* 0x000fe2000c101504 */
[----:B------:R-:W-:Y:S05]  /*1fa0*/  EXIT ;  /* 0x000000000000794d */ /* 0x000fea0003800000 */
.L_x_626:
[----:B------:R-:W0:Y:S01]  /*1fb0*/  S2R R6, SR_TID.X ;  /* 0x0000000000067919 */ /* 0x000e220000002100 */
[----:B------:R-:W1:Y:S02]  /*1fc0*/  LDC.64 R2, c[0x0][0x390] ;  /* 0x0000e400ff027b82 */ /* 0x000e640000000a00 */
[----:B-1----:R-:W-:-:S04]  /*1fd0*/  IMAD.WIDE.U32 R2, R0, 0x2, R2 ;  /* 0x0000000200027825 */ /* 0x002fc800078e0002 */
[----:B0-----:R-:W-:-:S05]  /*1fe0*/  IMAD.WIDE.U32 R10, R6, 0x8, R2 ;  /* 0x00000008060a7825 */ /* 0x001fca00078e0002 */
[----:B------:R-:W2:Y:S04]  /*1ff0*/  LDG.E.64 R4, desc[UR4][R10.64] ;  /* 0x000000040a047981 */ /* 0x000ea8000c1e1b00 */
[----:B------:R-:W3:Y:S01]  /*2000*/  LDG.E.64 R2, desc[UR4][R10.64+0x400] ;  /* 0x000400040a027981 */ /* 0x000ee2000c1e1b00 */
[C---:B--2---:R-:W-:Y:S02]  /*2010*/  SHF.L.U32 R8, R4.reuse, 0x10, RZ ;  /* 0x0000001004087819 */ /* 0x044fe400000006ff */
[----:B------:R-:W-:Y:S02]  /*2020*/  PRMT R4, R4, 0x7632, R4 ;  /* 0x0000763204047816 */ /* 0x000fe40000000004 */
[----:B------:R-:W-:Y:S01]  /*2030*/  SHF.L.U32 R19, R5, 0x10, RZ ;  /* 0x0000001005137819 */ /* 0x000fe200000006ff */
[----:B------:R-:W-:Y:S01]  /*2040*/  FFMA.FTZ R7, R8, R8, -1 ;  /* 0xbf80000008077423 */ /* 0x000fe20000010008 */
[----:B------:R-:W-:Y:S01]  /*2050*/  SHF.L.U32 R13, R4, 0x10, RZ ;  /* 0x00000010040d7819 */ /* 0x000fe200000006ff */
[----:B------:R-:W-:Y:S01]  /*2060*/  FADD.FTZ R8, R8, -1 ;  /* 0xbf80000008087421 */ /* 0x000fe20000010000 */
[----:B---3--:R-:W-:Y:S01]  /*2070*/  SHF.L.U32 R16, R2, 0x10, RZ ;  /* 0x0000001002107819 */ /* 0x008fe200000006ff */
[----:B------:R-:W0:Y:S01]  /*2080*/  MUFU.RSQ R12, R7 ;  /* 0x00000007000c7308 */ /* 0x000e220000001400 */
[----:B------:R-:W-:Y:S01]  /*2090*/  FSETP.NEU.FTZ.AND P0, PT, R7, RZ, PT ;  /* 0x000000ff0700720b */ /* 0x000fe20003f1d000 */
[----:B------:R-:W-:Y:S01]  /*20a0*/  FFMA.FTZ R14, R13, R13, -1 ;  /* 0xbf8000000d0e7423 */ /* 0x000fe2000001000d */
[----:B------:R-:W-:-:S02]  /*20b0*/  ISETP.GT.U32.AND P1, PT, R8, 0x4b000000, PT ;  /* 0x4b0000000800780c */ /* 0x000fc40003f24070 */
[----:B------:R-:W-:-:S03]  /*20c0*/  PRMT R2, R5, 0x7632, R2 ;  /* 0x0000763205027816 */ /* 0x000fc60000000002 */
[----:B------:R-:W1:Y:S01]  /*20d0*/  MUFU.RSQ R15, R14 ;  /* 0x0000000e000f7308 */ /* 0x000e620000001400 */
[----:B0-----:R-:W-:Y:S01]  /*20e0*/  FMUL.FTZ R4, R7, R12 ;  /* 0x0000000c07047220 */ /* 0x001fe20000410000 */
[----:B------:R-:W-:-:S03]  /*20f0*/  FMUL.FTZ R9, R12, 0.5 ;  /* 0x3f0000000c097820 */ /* 0x000fc60000410000 */
[----:B------:R-:W-:Y:S01]  /*2100*/  FFMA.FTZ R12, -R4, R4, R7 ;  /* 0x00000004040c7223 */ /* 0x000fe20000010107 */
[----:B------:R-:W-:-:S03]  /*2110*/  FADD.FTZ R7, R13, -1 ;  /* 0xbf8000000d077421 */ /* 0x000fc60000010000 */
[----:B------:R-:W-:Y:S01]  /*2120*/  FFMA.FTZ R9, R9, R12, R4 ;  /* 0x0000000c09097223 */ /* 0x000fe20000010004 */
[----:B-1----:R-:W-:-:S04]  /*2130*/  FMUL.FTZ R10, R15, 0.5 ;  /* 0x3f0000000f0a7820 */ /* 0x002fc80000410000 */
[----:B------:R-:W-:Y:S02]  /*2140*/  FSEL R9, R9, RZ, P0 ;  /* 0x000000ff09097208 */ /* 0x000fe40000000000 */
[----:B------:R-:W-:Y:S02]  /*2150*/  FSETP.NEU.FTZ.AND P0, PT, R14, RZ, PT ;  /* 0x000000ff0e00720b */ /* 0x000fe40003f1d000 */
[----:B------:R-:W-:Y:S02]  /*2160*/  FSEL R9, R9, -1.0000001192092895508, !P1 ;  /* 0xbf80000109097808 */ /* 0x000fe40004800000 */
[----:B------:R-:W-:-:S03]  /*2170*/  ISETP.GT.U32.AND P1, PT, R7, 0x4b000000, PT ;  /* 0x4b0000000700780c */ /* 0x000fc60003f24070 */
[----:B------:R-:W-:Y:S01]  /*2180*/  FADD.FTZ R11, R8, R9 ;  /* 0x00000009080b7221 */ /* 0x000fe20000010000 */
[----:B------:R-:W-:Y:S01]  /*2190*/  FMUL.FTZ R9, R14, R15 ;  /* 0x0000000f0e097220 */ /* 0x000fe20000410000 */
[----:B------:R-:W-:Y:S02]  /*21a0*/  FFMA.FTZ R15, R19, R19, -1 ;  /* 0xbf800000130f7423 */ /* 0x000fe40000010013 */
[----:B------:R-:W-:Y:S01]  /*21b0*/  FADD.FTZ.RZ R4, R11, 1 ;  /* 0x3f8000000b047421 */ /* 0x000fe2000001c000 */
[----:B------:R-:W-:Y:S01]  /*21c0*/  FFMA.FTZ R12, -R9, R9, R14 ;  /* 0x00000009090c7223 */ /* 0x000fe2000001010e */
[----:B------:R-:W0:Y:S03]  /*21d0*/  MUFU.RSQ R18, R15 ;  /* 0x0000000f00127308 */ /* 0x000e260000001400 */
[----:B------:R-:W-:Y:S01]  /*21e0*/  IADD3 R4, PT, PT, R4, -0x3f400000, RZ ;  /* 0xc0c0000004047810 */ /* 0x000fe20007ffe0ff */
[----:B------:R-:W-:Y:S01]  /*21f0*/  FFMA.FTZ R10, R10, R12, R9 ;  /* 0x0000000c0a0a7223 */ /* 0x000fe20000010009 */
[----:B------:R-:W-:-:S02]  /*2200*/  HFMA2 R9, -RZ, RZ, 1.625, 0 ;  /* 0x3e800000ff097431 */ /* 0x000fc400000001ff */
[----:B------:R-:W-:Y:S02]  /*2210*/  LOP3.LUT R12, R4, 0xff800000, RZ, 0xc0, !PT ;  /* 0xff800000040c7812 */ /* 0x000fe400078ec0ff */
[----:B------:R-:W-:Y:S02]  /*2220*/  FSEL R10, R10, RZ, P0 ;  /* 0x000000ff0a0a7208 */ /* 0x000fe40000000000 */
[----:B------:R-:W-:Y:S02]  /*2230*/  IADD3 R4, PT, PT, -R12, 0x40800000, RZ ;  /* 0x408000000c047810 */ /* 0x000fe40007ffe1ff */
[----:B------:R-:W-:Y:S02]  /*2240*/  FSEL R14, R10, -1.0000001192092895508, !P1 ;  /* 0xbf8000010a0e7808 */ /* 0x000fe40004800000 */
[----:B------:R-:W-:Y:S01]  /*2250*/  IADD3 R17, PT, PT, R11, -R12, RZ ;  /* 0x8000000c0b117210 */ /* 0x000fe20007ffe0ff */
[----:B------:R-:W-:Y:S01]  /*2260*/  FFMA.FTZ R10, R4, R9, -1 ;  /* 0xbf800000040a7423 */ /* 0x000fe20000010009 */
[----:B------:R-:W-:Y:S01]  /*2270*/  MOV R4, 0x3d39bf78 ;  /* 0x3d39bf7800047802 */ /* 0x000fe20000000f00 */
[C---:B0-----:R-:W-:Y:S01]  /*2280*/  FMUL.FTZ R24, R15.reuse, R18 ;  /* 0x000000120f187220 */ /* 0x041fe20000410000 */
[----:B------:R-:W-:Y:S01]  /*2290*/  FSETP.NEU.FTZ.AND P0, PT, R15, RZ, PT ;  /* 0x000000ff0f00720b */ /* 0x000fe20003f1d000 */
[----:B------:R-:W-:Y:S01]  /*22a0*/  FADD.FTZ R17, R17, R10 ;  /* 0x0000000a11117221 */ /* 0x000fe20000010000 */
[----:B------:R-:W-:Y:S01]  /*22b0*/  FADD.FTZ R10, R7, R14 ;  /* 0x0000000e070a7221 */ /* 0x000fe20000010000 */
[----:B------:R-:W-:-:S02]  /*22c0*/  ISETP.GE.U32.AND P1, PT, R11, 0x7f800000, PT ;  /* 0x7f8000000b00780c */ /* 0x000fc40003f26070 */
[C---:B------:R-:W-:Y:S01]  /*22d0*/  FFMA.FTZ R14, R17.reuse, -R4, 0.10546888411045074463 ;  /* 0x3dd80012110e7423 */ /* 0x040fe20000010804 */
[----:B------:R-:W-:Y:S01]  /*22e0*/  FADD.FTZ.RZ R13, R10, 1 ;  /* 0x3f8000000a0d7421 */ /* 0x000fe2000001c000 */
[----:B------:R-:W-:Y:S02]  /*22f0*/  I2FP.F32.S32 R12, R12 ;  /* 0x0000000c000c7245 */ /* 0x000fe40000201400 */
[----:B------:R-:W-:Y:S02]  /*2300*/  FFMA.FTZ R14, R17, R14, -0.13229703903198242188 ;  /* 0xbe0778e0110e7423 */ /* 0x000fe4000001000e */
[----:B------:R-:W-:Y:S01]  /*2310*/  IADD3 R13, PT, PT, R13, -0x3f400000, RZ ;  /* 0xc0c000000d0d7810 */ /* 0x000fe20007ffe0ff */
[----:B------:R-:W-:Y:S01]  /*2320*/  FMUL.FTZ R12, R12, 1.1920928955078125e-07 ;  /* 0x340000000c0c7820 */ /* 0x000fe20000410000 */
[----:B------:R-:W-:Y:S01]  /*2330*/  FFMA.FTZ R20, R17, R14, 0.14491446316242218018 ;  /* 0x3e14647511147423 */ /* 0x000fe2000001000e */
[----:B------:R-:W-:Y:S01]  /*2340*/  FADD.FTZ R14, R19, -1 ;  /* 0xbf800000130e7421 */ /* 0x000fe20000010000 */
[----:B------:R-:W-:Y:S01]  /*2350*/  LOP3.LUT R13, R13, 0xff800000, RZ, 0xc0, !PT ;  /* 0xff8000000d0d7812 */ /* 0x000fe200078ec0ff */
[----:B------:R-:W-:Y:S01]  /*2360*/  FMUL.FTZ R19, R18, 0.5 ;  /* 0x3f00000012137820 */ /* 0x000fe20000410000 */
[----:B------:R-:W-:Y:S01]  /*2370*/  FFMA.FTZ R20, R17, R20, -0.16641564667224884033 ;  /* 0xbe2a68dd11147423 */ /* 0x000fe20000010014 */
[----:B------:R-:W-:Y:S01]  /*2380*/  FFMA.FTZ R18, -R24, R24, R15 ;  /* 0x0000001818127223 */ /* 0x000fe2000001010f */
[----:B------:R-:W-:-:S02]  /*2390*/  IADD3 R22, PT, PT, -R13, 0x40800000, RZ ;  /* 0x408000000d167810 */ /* 0x000fc40007ffe1ff */
[----:B------:R-:W-:Y:S01]  /*23a0*/  FFMA.FTZ R20, R17, R20, 0.19988867640495300293 ;  /* 0x3e4caf9e11147423 */ /* 0x000fe20000010014 */
[----:B------:R-:W-:Y:S01]  /*23b0*/  IADD3 R15, PT, PT, R10, -R13, RZ ;  /* 0x8000000d0a0f7210 */ /* 0x000fe20007ffe0ff */
[----:B------:R-:W-:Y:S01]  /*23c0*/  FFMA.FTZ R24, R19, R18, R24 ;  /* 0x0000001213187223 */ /* 0x000fe20000010018 */
[----:B------:R-:W-:Y:S01]  /*23d0*/  FFMA.FTZ R22, R22, R9, -1 ;  /* 0xbf80000016167423 */ /* 0x000fe20000010009 */
[----:B------:R-:W-:Y:S01]  /*23e0*/  FFMA.FTZ R18, R16, R16, -1 ;  /* 0xbf80000010127423 */ /* 0x000fe20000010010 */
[----:B------:R-:W-:Y:S01]  /*23f0*/  FFMA.FTZ R20, R17, R20, -0.25000196695327758789 ;  /* 0xbe80004211147423 */ /* 0x000fe20000010014 */
[----:B------:R-:W-:Y:S01]  /*2400*/  ISETP.GT.U32.AND P5, PT, R14, 0x4b000000, PT ;  /* 0x4b0000000e00780c */ /* 0x000fe20003fa4070 */
[----:B------:R-:W-:Y:S01]  /*2410*/  FADD.FTZ R15, R15, R22 ;  /* 0x000000160f0f7221 */ /* 0x000fe20000010000 */
[----:B------:R-:W0:Y:S01]  /*2420*/  MUFU.RSQ R19, R18 ;  /* 0x0000001200137308 */ /* 0x000e220000001400 */
[----:B------:R-:W-:Y:S01]  /*2430*/  FFMA.FTZ R20, R17, R20, 0.33333510160446166992 ;  /* 0x3eaaaae611147423 */ /* 0x000fe20000010014 */
[----:B------:R-:W-:Y:S01]  /*2440*/  FSEL R21, R24, RZ, P0 ;  /* 0x000000ff18157208 */ /* 0x000fe20000000000 */
[----:B------:R-:W-:Y:S01]  /*2450*/  FFMA.FTZ R22, R15, -R4, 0.10546888411045074463 ;  /* 0x3dd800120f167423 */ /* 0x000fe20000010804 */
[----:B------:R-:W-:Y:S01]  /*2460*/  ISETP.GT.AND P0, PT, R11, -0x40800000, P1 ;  /* 0xbf8000000b00780c */ /* 0x000fe20000f04270 */
[----:B------:R-:W-:Y:S01]  /*2470*/  FFMA.FTZ R20, R17, R20, -0.5 ;  /* 0xbf00000011147423 */ /* 0x000fe20000010014 */
[----:B------:R-:W-:Y:S01]  /*2480*/  FSEL R21, R21, -1.0000001192092895508, !P5 ;  /* 0xbf80000115157808 */ /* 0x000fe20006800000 */
[----:B------:R-:W-:Y:S01]  /*2490*/  FFMA.FTZ R24, R15, R22, -0.13229703903198242188 ;  /* 0xbe0778e00f187423 */ /* 0x000fe20000010016 */
[----:B------:R-:W-:Y:S01]  /*24a0*/  FSETP.NEU.FTZ.AND P3, PT, R18, RZ, PT ;  /* 0x000000ff1200720b */ /* 0x000fe20003f7d000 */
[----:B------:R-:W-:Y:S01]  /*24b0*/  FMUL.FTZ R20, R17, R20 ;  /* 0x0000001411147220 */ /* 0x000fe20000410000 */
[----:B------:R-:W-:Y:S01]  /*24c0*/  FADD.FTZ R16, R16, -1 ;  /* 0xbf80000010107421 */ /* 0x000fe20000010000 */
[----:B------:R-:W-:Y:S01]  /*24d0*/  FFMA.FTZ R24, R15, R24, 0.14491446316242218018 ;  /* 0x3e1464750f187423 */ /* 0x000fe20000010018 */
[----:B------:R-:W-:Y:S01]  /*24e0*/  FADD.FTZ R14, R14, R21 ;  /* 0x000000150e0e7221 */ /* 0x000fe20000010000 */
[----:B------:R-:W-:Y:S01]  /*24f0*/  FFMA.FTZ R17, R17, R20, R17 ;  /* 0x0000001411117223 */ /* 0x000fe20000010011 */
[----:B------:R-:W-:Y:S01]  /*2500*/  @P1 MOV R20, 0x7f800000 ;  /* 0x7f80000000141802 */ /* 0x000fe20000000f00 */
[C---:B------:R-:W-:Y:S01]  /*2510*/  FFMA.FTZ R24, R15.reuse, R24, -0.16641564667224884033 ;  /* 0xbe2a68dd0f187423 */ /* 0x040fe20000010018 */
[----:B------:R-:W-:Y:S01]  /*2520*/  ISETP.GT.U32.AND P4, PT, R16, 0x4b000000, PT ;  /* 0x4b0000001000780c */ /* 0x000fe20003f84070 */
[----:B------:R-:W-:Y:S01]  /*2530*/  FFMA.FTZ R12, R12, 0.69314718246459960938, R17 ;  /* 0x3f3172180c0c7823 */ /* 0x000fe20000010011 */
[----:B0-----:R-:W-:Y:S01]  /*2540*/  FMUL.FTZ R17, R18, R19 ;  /* 0x0000001312117220 */ /* 0x001fe20000410000 */
[----:B------:R-:W-:Y:S01]  /*2550*/  FFMA.FTZ R24, R15, R24, 0.19988867640495300293 ;  /* 0x3e4caf9e0f187423 */ /* 0x000fe20000010018 */
[----:B------:R-:W-:Y:S01]  /*2560*/  @P0 FFMA.FTZ R12, R11, R20, +INF ;  /* 0x7f8000000b0c0423 */ /* 0x000fe20000010014 */
[----:B------:R-:W-:Y:S01]  /*2570*/  FMUL.FTZ R20, R19, 0.5 ;  /* 0x3f00000013147820 */ /* 0x000fe20000410000 */
[----:B------:R-:W-:Y:S01]  /*2580*/  FFMA.FTZ R21, -R17, R17, R18 ;  /* 0x0000001111157223 */ /* 0x000fe20000010112 */
[----:B------:R-:W-:Y:S01]  /*2590*/  FFMA.FTZ R24, R15, R24, -0.25000196695327758789 ;  /* 0xbe8000420f187423 */ /* 0x000fe20000010018 */
[----:B------:R-:W-:-:S02]  /*25a0*/  SHF.L.U32 R19, R3, 0x10, RZ ;  /* 0x0000001003137819 */ /* 0x000fc400000006ff */
[----:B------:R-:W-:Y:S01]  /*25b0*/  FFMA.FTZ R20, R20, R21, R17 ;  /* 0x0000001514147223 */ /* 0x000fe20000010011 */
[----:B------:R-:W-:Y:S01]  /*25c0*/  FFMA.FTZ R24, R15, R24, 0.33333510160446166992 ;  /* 0x3eaaaae60f187423 */ /* 0x000fe20000010018 */
[----:B------:R-:W-:Y:S01]  /*25d0*/  FADD.FTZ.RZ R17, R14, 1 ;  /* 0x3f8000000e117421 */ /* 0x000fe2000001c000 */
[----:B------:R-:W-:Y:S01]  /*25e0*/  FFMA.FTZ R18, R19, R19, -1 ;  /* 0xbf80000013127423 */ /* 0x000fe20000010013 */
[C---:B------:R-:W-:Y:S01]  /*25f0*/  ISETP.GE.U32.AND P0, PT, R10.reuse, 0x7f800000, PT ;  /* 0x7f8000000a00780c */ /* 0x040fe20003f06070 */
[----:B------:R-:W-:Y:S01]  /*2600*/  FFMA.FTZ R24, R15, R24, -0.5 ;  /* 0xbf0000000f187423 */ /* 0x000fe20000010018 */
[----:B------:R-:W-:Y:S01]  /*2610*/  I2FP.F32.S32 R13, R13 ;  /* 0x0000000d000d7245 */ /* 0x000fe20000201400 */
[----:B------:R-:W0:Y:S01]  /*2620*/  MUFU.RSQ R21, R18 ;  /* 0x0000001200157308 */ /* 0x000e220000001400 */
[----:B------:R-:W-:Y:S01]  /*2630*/  IADD3 R17, PT, PT, R17, -0x3f400000, RZ ;  /* 0xc0c0000011117810 */ /* 0x000fe20007ffe0ff */
[----:B------:R-:W-:Y:S01]  /*2640*/  FMUL.FTZ R24, R15, R24 ;  /* 0x000000180f187220 */ /* 0x000fe20000410000 */
[----:B------:R-:W-:Y:S01]  /*2650*/  ISETP.GT.AND P2, PT, R10, -0x40800000, P0 ;  /* 0xbf8000000a00780c */ /* 0x000fe20000744270 */
[----:B------:R-:W-:Y:S01]  /*2660*/  FMUL.FTZ R13, R13, 1.1920928955078125e-07 ;  /* 0x340000000d0d7820 */ /* 0x000fe20000410000 */
[----:B------:R-:W-:Y:S01]  /*2670*/  LOP3.LUT R17, R17, 0xff800000, RZ, 0xc0, !PT ;  /* 0xff80000011117812 */ /* 0x000fe200078ec0ff */
[----:B------:R-:W-:Y:S01]  /*2680*/  FFMA.FTZ R24, R15, R24, R15 ;  /* 0x000000180f187223 */ /* 0x000fe2000001000f */
[----:B------:R-:W-:-:S02]  /*2690*/  FSEL R15, R20, RZ, P3 ;  /* 0x000000ff140f7208 */ /* 0x000fc40001800000 */
[----:B------:R-:W-:Y:S01]  /*26a0*/  IADD3 R20, PT, PT, -R17, 0x40800000, RZ ;  /* 0x4080000011147810 */ /* 0x000fe20007ffe1ff */
[----:B------:R-:W-:Y:S01]  /*26b0*/  FFMA.FTZ R13, R13, 0.69314718246459960938, R24 ;  /* 0x3f3172180d0d7823 */ /* 0x000fe20000010018 */
[----:B------:R-:W-:Y:S02]  /*26c0*/  IADD3 R23, PT, PT, R14, -R17, RZ ;  /* 0x800000110e177210 */ /* 0x000fe40007ffe0ff */
[----:B------:R-:W-:Y:S01]  /*26d0*/  FSEL R15, R15, -1.0000001192092895508, !P4 ;  /* 0xbf8000010f0f7808 */ /* 0x000fe20006000000 */
[----:B------:R-:W-:Y:S01]  /*26e0*/  FFMA.FTZ R20, R20, R9, -1 ;  /* 0xbf80000014147423 */ /* 0x000fe20000010009 */
[----:B------:R-:W-:Y:S02]  /*26f0*/  @P0 MOV R25, 0x7f800000 ;  /* 0x7f80000000190802 */ /* 0x000fe40000000f00 */
[----:B------:R-:W-:Y:S01]  /*2700*/  I2FP.F32.S32 R17, R17 ;  /* 0x0000001100117245 */ /* 0x000fe20000201400 */
[----:B------:R-:W-:Y:S01]  /*2710*/  FADD.FTZ R23, R23, R20 ;  /* 0x0000001417177221 */ /* 0x000fe20000010000 */
[----:B------:R-:W-:Y:S01]  /*2720*/  FADD.FTZ R15, R16, R15 ;  /* 0x0000000f100f7221 */ /* 0x000fe20000010000 */
[----:B------:R-:W-:Y:S01]  /*2730*/  @P2 FFMA.FTZ R13, R10, R25, +INF ;  /* 0x7f8000000a0d2423 */ /* 0x000fe20000010019 */
[----:B0-----:R-:W-:Y:S01]  /*2740*/  FMUL.FTZ R25, R18, R21 ;  /* 0x0000001512197220 */ /* 0x001fe20000410000 */
[----:B------:R-:W-:Y:S01]  /*2750*/  FFMA.FTZ R16, R23, -R4, 0.10546888411045074463 ;  /* 0x3dd8001217107423 */ /* 0x000fe20000010804 */
[----:B------:R-:W-:Y:S01]  /*2760*/  FADD.FTZ.RZ R20, R15, 1 ;  /* 0x3f8000000f147421 */ /* 0x000fe2000001c000 */
[----:B------:R-:W-:Y:S01]  /*2770*/  @P1 FSETP.NEU.FTZ.AND P2, PT, R11, RZ, PT ;  /* 0x000000ff0b00120b */ /* 0x000fe20003f5d000 */
[----:B------:R-:W-:Y:S01]  /*2780*/  FMUL.FTZ R24, R21, 0.5 ;  /* 0x3f00000015187820 */ /* 0x000fe20000410000 */
[----:B------:R-:W-:Y:S01]  /*2790*/  FFMA.FTZ R16, R23, R16, -0.13229703903198242188 ;  /* 0xbe0778e017107423 */ /* 0x000fe20000010010 */
[----:B------:R-:W-:Y:S01]  /*27a0*/  FADD.FTZ R11, R19, -1 ;  /* 0xbf800000130b7421 */ /* 0x000fe20000010000 */
[----:B------:R-:W-:Y:S01]  /*27b0*/  FFMA.FTZ R21, -R25, R25, R18 ;  /* 0x0000001919157223 */ /* 0x000fe20000010112 */
[----:B------:R-:W-:Y:S01]  /*27c0*/  IADD3 R19, PT, PT, R20, -0x3f400000, RZ ;  /* 0xc0c0000014137810 */ /* 0x000fe20007ffe0ff */
[----:B------:R-:W-:Y:S01]  /*27d0*/  FFMA.FTZ R20, R23, R16, 0.14491446316242218018 ;  /* 0x3e14647517147423 */ /* 0x000fe20000010010 */
[----:B------:R-:W-:Y:S01]  /*27e0*/  @P1 FSEL R12, R12, -RZ, P2 ;  /* 0x800000ff0c0c1208 */ /* 0x000fe20001000000 */
[----:B------:R-:W-:Y:S01]  /*27f0*/  FFMA.FTZ R21, R24, R21, R25 ;  /* 0x0000001518157223 */ /* 0x000fe20000010019 */
[----:B------:R-:W-:Y:S01]  /*2800*/  LOP3.LUT R16, R19, 0xff800000, RZ, 0xc0, !PT ;  /* 0xff80000013107812 */ /* 0x000fe200078ec0ff */
[----:B------:R-:W-:Y:S01]  /*2810*/  FFMA.FTZ R20, R23, R20, -0.16641564667224884033 ;  /* 0xbe2a68dd17147423 */ /* 0x000fe20000010014 */
[----:B------:R-:W-:Y:S01]  /*2820*/  FSETP.NEU.FTZ.AND P1, PT, R18, RZ, PT ;  /* 0x000000ff1200720b */ /* 0x000fe20003f3d000 */
[----:B------:R-:W-:Y:S01]  /*2830*/  FMUL.FTZ R17, R17, 1.1920928955078125e-07 ;  /* 0x3400000011117820 */ /* 0x000fe20000410000 */
[----:B------:R-:W-:Y:S01]  /*2840*/  IADD3 R18, PT, PT, -R16, 0x40800000, RZ ;  /* 0x4080000010127810 */ /* 0x000fe20007ffe1ff */
[----:B------:R-:W-:Y:S01]  /*2850*/  FFMA.FTZ R20, R23, R20, 0.19988867640495300293 ;  /* 0x3e4caf9e17147423 */ /* 0x000fe20000010014 */
[----:B------:R-:W-:-:S02]  /*2860*/  ISETP.GT.U32.AND P3, PT, R11, 0x4b000000, PT ;  /* 0x4b0000000b00780c */ /* 0x000fc40003f64070 */
[----:B------:R-:W-:Y:S01]  /*2870*/  FSEL R21, R21, RZ, P1 ;  /* 0x000000ff15157208 */ /* 0x000fe20000800000 */
[----:B------:R-:W-:Y:S01]  /*2880*/  FFMA.FTZ R18, R18, R9, -1 ;  /* 0xbf80000012127423 */ /* 0x000fe20000010009 */
[----:B------:R-:W-:Y:S01]  /*2890*/  IADD3 R19, PT, PT, R15, -R16, RZ ;  /* 0x800000100f137210 */ /* 0x000fe20007ffe0ff */
[----:B------:R-:W-:Y:S01]  /*28a0*/  FFMA.FTZ R20, R23, R20, -0.25000196695327758789 ;  /* 0xbe80004217147423 */ /* 0x000fe20000010014 */
[----:B------:R-:W-:Y:S02]  /*28b0*/  FSEL R24, R21, -1.0000001192092895508, !P3 ;  /* 0xbf80000115187808 */ /* 0x000fe40005800000 */
[----:B------:R-:W-:Y:S01]  /*28c0*/  @P0 FSETP.NEU.FTZ.AND P1, PT, R10, RZ, PT ;  /* 0x000000ff0a00020b */ /* 0x000fe20003f3d000 */
[----:B------:R-:W-:Y:S01]  /*28d0*/  FADD.FTZ R19, R19, R18 ;  /* 0x0000001213137221 */ /* 0x000fe20000010000 */
[----:B------:R-:W-:Y:S01]  /*28e0*/  FFMA.FTZ R20, R23, R20, 0.33333510160446166992 ;  /* 0x3eaaaae617147423 */ /* 0x000fe20000010014 */
[----:B------:R-:W-:Y:S01]  /*28f0*/  FADD.FTZ R11, R11, R24 ;  /* 0x000000180b0b7221 */ /* 0x000fe20000010000 */
[----:B------:R-:W-:Y:S01]  /*2900*/  @P0 FSEL R13, R13, -RZ, P1 ;  /* 0x800000ff0d0d0208 */ /* 0x000fe20000800000 */
[----:B------:R-:W-:Y:S01]  /*2910*/  FFMA.FTZ R10, R19, -R4, 0.10546888411045074463 ;  /* 0x3dd80012130a7423 */ /* 0x000fe20000010804 */
[----:B------:R-:W-:Y:S01]  /*2920*/  FFMA.FTZ R20, R23, R20, -0.5 ;  /* 0xbf00000017147423 */ /* 0x000fe20000010014 */
[----:B------:R-:W-:Y:S01]  /*2930*/  FADD.FTZ.RZ R18, R11, 1 ;  /* 0x3f8000000b127421 */ /* 0x000fe2000001c000 */
[----:B------:R-:W-:Y:S01]  /*2940*/  ISETP.GE.U32.AND P0, PT, R14, 0x7f800000, PT ;  /* 0x7f8000000e00780c */ /* 0x000fe20003f06070 */
[----:B------:R-:W-:Y:S01]  /*2950*/  FFMA.FTZ R10, R19, R10, -0.13229703903198242188 ;  /* 0xbe0778e0130a7423 */ /* 0x000fe2000001000a */
[----:B------:R-:W-:Y:S01]  /*2960*/  FMUL.FTZ R20, R23, R20 ;  /* 0x0000001417147220 */ /* 0x000fe20000410000 */
[----:B------:R-:W-:-:S02]  /*2970*/  I2FP.F32.S32 R16, R16 ;  /* 0x0000001000107245 */ /* 0x000fc40000201400 */
[----:B------:R-:W-:Y:S01]  /*2980*/  IADD3 R18, PT, PT, R18, -0x3f400000, RZ ;  /* 0xc0c0000012127810 */ /* 0x000fe20007ffe0ff */
[----:B------:R-:W-:Y:S01]  /*2990*/  FFMA.FTZ R10, R19, R10, 0.14491446316242218018 ;  /* 0x3e146475130a7423 */ /* 0x000fe2000001000a */
[----:B------:R-:W-:Y:S01]  /*29a0*/  ISETP.GT.AND P1, PT, R14, -0x40800000, P0 ;  /* 0xbf8000000e00780c */ /* 0x000fe20000724270 */
[----:B------:R-:W-:Y:S01]  /*29b0*/  FFMA.FTZ R20, R23, R20, R23 ;  /* 0x0000001417147223 */ /* 0x000fe20000010017 */
[----:B------:R-:W-:Y:S01]  /*29c0*/  LOP3.LUT R18, R18, 0xff800000, RZ, 0xc0, !PT ;  /* 0xff80000012127812 */ /* 0x000fe200078ec0ff */
[----:B------:R-:W-:Y:S01]  /*29d0*/  FFMA.FTZ R24, R19, R10, -0.16641564667224884033 ;  /* 0xbe2a68dd13187423 */ /* 0x000fe2000001000a */
[----:B------:R-:W-:Y:S01]  /*29e0*/  FMUL.FTZ R5, R16, 1.1920928955078125e-07 ;  /* 0x3400000010057820 */ /* 0x000fe20000410000 */
[----:B------:R-:W-:Y:S01]  /*29f0*/  FFMA.FTZ R10, R17, 0.69314718246459960938, R20 ;  /* 0x3f317218110a7823 */ /* 0x000fe20000010014 */
[----:B------:R-:W-:Y:S01]  /*2a00*/  IADD3 R20, PT, PT, -R18, 0x40800000, RZ ;  /* 0x4080000012147810 */ /* 0x000fe20007ffe1ff */
[----:B------:R-:W-:Y:S01]  /*2a10*/  FFMA.FTZ R24, R19, R24, 0.19988867640495300293 ;  /* 0x3e4caf9e13187423 */ /* 0x000fe20000010018 */
[----:B------:R-:W-:-:S02]  /*2a20*/  @P0 MOV R21, 0x7f800000 ;  /* 0x7f80000000150802 */ /* 0x000fc40000000f00 */
[----:B------:R-:W-:Y:S01]  /*2a30*/  IADD3 R17, PT, PT, R11, -R18, RZ ;  /* 0x800000120b117210 */ /* 0x000fe20007ffe0ff */
[----:B------:R-:W-:Y:S01]  /*2a40*/  FFMA.FTZ R20, R20, R9, -1 ;  /* 0xbf80000014147423 */ /* 0x000fe20000010009 */
[----:B------:R-:W-:Y:S01]  /*2a50*/  FFMA.FTZ R24, R19, R24, -0.25000196695327758789 ;  /* 0xbe80004213187423 */ /* 0x000fe20000010018 */
[C---:B------:R-:W-:Y:S01]  /*2a60*/  @P1 FFMA.FTZ R10, R14.reuse, R21, +INF ;  /* 0x7f8000000e0a1423 */ /* 0x040fe20000010015 */
[----:B------:R-:W-:Y:S01]  /*2a70*/  @P0 FSETP.NEU.FTZ.AND P1, PT, R14, RZ, PT ;  /* 0x000000ff0e00020b */ /* 0x000fe20003f3d000 */
[----:B------:R-:W-:Y:S01]  /*2a80*/  FADD.FTZ R17, R17, R20 ;  /* 0x0000001411117221 */ /* 0x000fe20000010000 */
[----:B------:R-:W-:Y:S01]  /*2a90*/  FFMA.FTZ R24, R19, R24, 0.33333510160446166992 ;  /* 0x3eaaaae613187423 */ /* 0x000fe20000010018 */
[----:B------:R-:W-:Y:S02]  /*2aa0*/  SHF.L.U32 R16, R2, 0x10, RZ ;  /* 0x0000001002107819 */ /* 0x000fe400000006ff */
[----:B------:R-:W-:Y:S01]  /*2ab0*/  @P0 FSEL R10, R10, -RZ, P1 ;  /* 0x800000ff0a0a0208 */ /* 0x000fe20000800000 */
[----:B------:R-:W-:Y:S01]  /*2ac0*/  FFMA.FTZ R14, R17, -R4, 0.10546888411045074463 ;  /* 0x3dd80012110e7423 */ /* 0x000fe20000010804 */
[----:B------:R-:W-:Y:S01]  /*2ad0*/  ISETP.GE.U32.AND P0, PT, R15, 0x7f800000, PT ;  /* 0x7f8000000f00780c */ /* 0x000fe20003f06070 */
[----:B------:R-:W-:Y:S01]  /*2ae0*/  FFMA.FTZ R24, R19, R24, -0.5 ;  /* 0xbf00000013187423 */ /* 0x000fe20000010018 */
[----:B------:R-:W-:Y:S01]  /*2af0*/  I2FP.F32.S32 R18, R18 ;  /* 0x0000001200127245 */ /* 0x000fe20000201400 */
[----:B------:R-:W-:Y:S01]  /*2b00*/  FFMA.FTZ R14, R17, R14, -0.13229703903198242188 ;  /* 0xbe0778e0110e7423 */ /* 0x000fe2000001000e */
[----:B------:R-:W-:Y:S01]  /*2b10*/  ISETP.GT.AND P1, PT, R15, -0x40800000, P0 ;  /* 0xbf8000000f00780c */ /* 0x000fe20000724270 */
[----:B------:R-:W-:Y:S01]  /*2b20*/  FMUL.FTZ R24, R19, R24 ;  /* 0x0000001813187220 */ /* 0x000fe20000410000 */
[----:B------:R-:W-:Y:S01]  /*2b30*/  PRMT R2, R2, 0x7632, R2 ;  /* 0x0000763202027816 */ /* 0x000fe20000000002 */
[----:B------:R-:W-:Y:S01]  /*2b40*/  FFMA.FTZ R14, R17, R14, 0.14491446316242218018 ;  /* 0x3e146475110e7423 */ /* 0x000fe2000001000e */
[----:B------:R-:W-:Y:S01]  /*2b50*/  P2R R22, PR, RZ, 0x20 ;  /* 0x00000020ff167803 */ /* 0x000fe20000000000 */
[----:B------:R-:W-:Y:S01]  /*2b60*/  FFMA.FTZ R24, R19, R24, R19 ;  /* 0x0000001813187223 */ /* 0x000fe20000010013 */
[----:B------:R-:W-:Y:S01]  /*2b70*/  FFMA.FTZ R19, R16, R16, -1 ;  /* 0xbf80000010137423 */ /* 0x000fe20000010010 */
[----:B------:R-:W-:Y:S01]  /*2b80*/  FFMA.FTZ R14, R17, R14, -0.16641564667224884033 ;  /* 0xbe2a68dd110e7423 */ /* 0x000fe2000001000e */
[----:B------:R-:W-:Y:S01]  /*2b90*/  SHF.L.U32 R2, R2, 0x10, RZ ;  /* 0x0000001002027819 */ /* 0x000fe200000006ff */
[----:B------:R-:W-:Y:S01]  /*2ba0*/  FFMA.FTZ R5, R5, 0.69314718246459960938, R24 ;  /* 0x3f31721805057823 */ /* 0x000fe20000010018 */
[----:B------:R-:W-:Y:S01]  /*2bb0*/  @P0 MOV R20, 0x7f800000 ;  /* 0x7f80000000140802 */ /* 0x000fe20000000f00 */
[----:B------:R-:W-:-:S04]  /*2bc0*/  FFMA.FTZ R14, R17, R14, 0.19988867640495300293 ;  /* 0x3e4caf9e110e7423 */ /* 0x000fc8000001000e */
        /* <DEDUP_REMOVED lines=8> */
[----:B------:R-:W-:-:S03]  /*2c50*/  ISETP.GT.AND P1, PT, R11, -0x40800000, P0 ;  /* 0xbf8000000b00780c */ /* 0x000fc60000724270 */
[----:B------:R-:W-:-:S04]  /*2c60*/  FMUL.FTZ R14, R17, R14 ;  /* 0x0000000e110e7220 */ /* 0x000fc80000410000 */
[----:B------:R-:W-:Y:S01]  /*2c70*/  FFMA.FTZ R17, R17, R14, R17 ;  /* 0x0000000e11117223 */ /* 0x000fe20000010011 */
[----:B------:R-:W-:Y:S01]  /*2c80*/  FMUL.FTZ R14, R18, 1.1920928955078125e-07 ;  /* 0x34000000120e7820 */ /* 0x000fe20000410000 */
[----:B------:R-:W-:Y:S01]  /*2c90*/  @P0 MOV R24, 0x7f800000 ;  /* 0x7f80000000180802 */ /* 0x000fe20000000f00 */
[----:B0-----:R-:W-:Y:S01]  /*2ca0*/  FMUL.FTZ R18, R19, R20 ;  /* 0x0000001413127220 */ /* 0x001fe20000410000 */
[----:B------:R-:W-:Y:S01]  /*2cb0*/  FMUL.FTZ R15, R20, 0.5 ;  /* 0x3f000000140f7820 */ /* 0x000fe20000410000 */
[----:B------:R-:W-:Y:S02]  /*2cc0*/  FFMA.FTZ R14, R14, 0.69314718246459960938, R17 ;  /* 0x3f3172180e0e7823 */ /* 0x000fe40000010011 */
[C---:B------:R-:W-:Y:S01]  /*2cd0*/  @P1 FFMA.FTZ R14, R11.reuse, R24, +INF ;  /* 0x7f8000000b0e1423 */ /* 0x040fe20000010018 */
[----:B------:R-:W-:Y:S01]  /*2ce0*/  FFMA.FTZ R17, -R18, R18, R19 ;  /* 0x0000001212117223 */ /* 0x000fe20000010113 */
[----:B------:R-:W-:Y:S01]  /*2cf0*/  @P0 FSETP.NEU.FTZ.AND P1, PT, R11, RZ, PT ;  /* 0x000000ff0b00020b */ /* 0x000fe20003f3d000 */
[----:B------:R-:W-:-:S02]  /*2d00*/  FADD.FTZ R11, R16, -1 ;  /* 0xbf800000100b7421 */ /* 0x000fc40000010000 */
[----:B------:R-:W-:Y:S01]  /*2d10*/  FFMA.FTZ R15, R15, R17, R18 ;  /* 0x000000110f0f7223 */ /* 0x000fe20000010012 */
[----:B------:R-:W-:Y:S02]  /*2d20*/  @P0 FSEL R14, R14, -RZ, P1 ;  /* 0x800000ff0e0e0208 */ /* 0x000fe40000800000 */
        /* <DEDUP_REMOVED lines=111> */
[----:B------:R-:W0:Y:S02]  /*3420*/  LDC.64 R2, c[0x0][0x388] ;  /* 0x0000e200ff027b82 */ /* 0x000e240000000a00 */
[----:B------:R-:W-:Y:S02]  /*3430*/  @P6 FSEL R4, R4, -RZ, P5 ;  /* 0x800000ff04046208 */ /* 0x000fe40002800000 */
[----:B------:R-:W-:Y:S02]  /*3440*/  ISETP.GT.U32.AND P6, PT, R8, 0x4b000000, PT ;  /* 0x4b0000000800780c */ /* 0x000fe40003fc4070 */
[----:B------:R-:W-:-:S11]  /*3450*/  ISETP.NE.AND P5, PT, R22, RZ, PT ;  /* 0x000000ff1600720c */ /* 0x000fd60003fa5270 */
[----:B------:R-:W-:Y:S01]  /*3460*/  @P6 FADD.FTZ R12, R12, 0.69314718246459960938 ;  /* 0x3f3172180c0c6421 */ /* 0x000fe20000010000 */
[----:B------:R-:W-:Y:S01]  /*3470*/  ISETP.GT.U32.AND P6, PT, R7, 0x4b000000, PT ;  /* 0x4b0000000700780c */ /* 0x000fe20003fc4070 */
[----:B------:R-:W-:Y:S01]  /*3480*/  @P5 FADD.FTZ R10, R10, 0.69314718246459960938 ;  /* 0x3f3172180a0a5421 */ /* 0x000fe20000010000 */
[----:B------:R-:W-:Y:S01]  /*3490*/  MOV R7, R4 ;  /* 0x0000000400077202 */ /* 0x000fe20000000f00 */
[----:B0-----:R-:W-:Y:S01]  /*34a0*/  IMAD.WIDE.U32 R2, R0, 0x2, R2 ;  /* 0x0000000200027825 */ /* 0x001fe200078e0002 */
[----:B------:R-:W-:-:S03]  /*34b0*/  MOV R0, R5 ;  /* 0x0000000500007202 */ /* 0x000fc60000000f00 */
[----:B------:R-:W-:Y:S01]  /*34c0*/  @P0 FADD.FTZ R7, R7, 0.69314718246459960938 ;  /* 0x3f31721807070421 */ /* 0x000fe20000010000 */
[----:B------:R-:W-:Y:S01]  /*34d0*/  F2FP.BF16.F32.PACK_AB R5, R15, R10 ;  /* 0x0000000a0f05723e */ /* 0x000fe200000010ff */
[----:B------:R-:W-:-:S04]  /*34e0*/  @P4 FADD.FTZ R0, R0, 0.69314718246459960938 ;  /* 0x3f31721800004421 */ /* 0x000fc80000010000 */
[----:B------:R-:W-:Y:S01]  /*34f0*/  @P6 FADD.FTZ R13, R13, 0.69314718246459960938 ;  /* 0x3f3172180d0d6421 */ /* 0x000fe20000010000 */
[----:B------:R-:W-:Y:S01]  /*3500*/  IMAD.WIDE.U32 R2, R6, 0x8, R2 ;  /* 0x0000000806027825 */ /* 0x000fe200078e0002 */
[----:B------:R-:W-:Y:S02]  /*3510*/  F2FP.BF16.F32.PACK_AB R7, R7, R14 ;  /* 0x0000000e0707723e */ /* 0x000fe400000010ff */
[----:B------:R-:W-:Y:S02]  /*3520*/  F2FP.BF16.F32.PACK_AB R6, R11, R0 ;  /* 0x000000000b06723e */ /* 0x000fe400000010ff */
[----:B------:R-:W-:-:S03]  /*3530*/  F2FP.BF16.F32.PACK_AB R4, R13, R12 ;  /* 0x0000000c0d04723e */ /* 0x000fc600000010ff */
[----:B------:R-:W-:Y:S04]  /*3540*/  STG.E.64 desc[UR4][R2.64+0x400], R6 ;  /* 0x0004000602007986 */ /* 0x000fe8000c101b04 */
[----:B------:R-:W-:Y:S01]  /*3550*/  STG.E.64 desc[UR4][R2.64], R4 ;  /* 0x0000000402007986 */ /* 0x000fe2000c101b04 */
[----:B------:R-:W-:Y:S05]  /*3560*/  EXIT ;  /* 0x000000000000794d */ /* 0x000fea0003800000 */
.L_x_650:
        /* <DEDUP_REMOVED lines=9> */
.L_x_14279:


//--------------------- .text._ZN2at6native29vectorized_elementwise_kernelILi8EZZZNS0_17acosh_kernel_cudaERNS_18TensorIteratorBaseEENKUlvE0_clEvENKUlvE2_clEvEUlN3c108BFloat16EE_St5arrayIPcLm2EEEEviT0_T1_ --------------------------
	.section	.text._ZN2at6native29vectorized_elementwise_kernelILi8EZZZNS0_17acosh_kernel_cudaERNS_18TensorIteratorBaseEENKUlvE0_clEvENKUlvE2_clEvEUlN3c108BFloat16EE_St5arrayIPcLm2EEEEviT0_T1_,"ax",@progbits
	.align	128
        .global         _ZN2at6native29vectorized_elementwise_kernelILi8EZZZNS0_17acosh_kernel_cudaERNS_18TensorIteratorBaseEENKUlvE0_clEvENKUlvE2_clEvEUlN3c108BFloat16EE_St5arrayIPcLm2EEEEviT0_T1_
        .type           _ZN2at6native29vectorized_elementwise_kernelILi8EZZZNS0_17acosh_kernel_cudaERNS_18TensorIteratorBaseEENKUlvE0_clEvENKUlvE2_clEvEUlN3c108BFloat16EE_St5arrayIPcLm2EEEEviT0_T1_,@function
        .size           _ZN2at6native29vectorized_elementwise_kernelILi8EZZZNS0_17acosh_kernel_cudaERNS_18TensorIteratorBaseEENKUlvE0_clEvENKUlvE2_clEvEUlN3c108BFloat16EE_St5arrayIPcLm2EEEEviT0_T1_,(.L_x_14280 - _ZN2at6native29vectorized_elementwise_kernelILi8EZZZNS0_17acosh_kernel_cudaERNS_18TensorIteratorBaseEENKUlvE0_clEvENKUlvE2_clEvEUlN3c108BFloat16EE_St5arrayIPcLm2EEEEviT0_T1_)
        .other          _ZN2at6native29vectorized_elementwise_kernelILi8EZZZNS0_17acosh_kernel_cudaERNS_18TensorIteratorBaseEENKUlvE0_clEvENKUlvE2_clEvEUlN3c108BFloat16EE_St5arrayIPcLm2EEEEviT0_T1_,@"STO_CUDA_ENTRY STV_DEFAULT"
_ZN2at6native29vectorized_elementwise_kernelILi8EZZZNS0_17acosh_kernel_cudaERNS_18TensorIteratorBaseEENKUlvE0_clEvENKUlvE2_clEvEUlN3c108BFloat16EE_St5arrayIPcLm2EEEEviT0_T1_:
.text._ZN2at6native29vectorized_elementwise_kernelILi8EZZZNS0_17acosh_kernel_cudaERNS_18TensorIteratorBaseEENKUlvE0_clEvENKUlvE2_clEvEUlN3c108BFloat16EE_St5arrayIPcLm2EEEEviT0_T1_:
[----:B------:R-:W-:Y:S01]  /*0000*/  LDC R1, c[0x0][0x37c] ;  /* 0x0000df00ff017b82 */ /* 0x000fe20000000800 */
[----:B------:R-:W-:Y:S05]  /*0010*/  EXIT ;  /* 0x000000000000794d */ /* 0x000fea0003800000 */
.L_x_651:
        /* <DEDUP_REMOVED lines=14> */
.L_x_14280:


//--------------------- .text._ZN2at6native18elementwise_kernelILi128ELi4EZNS0_15gpu_kernel_implIZZZNS0_17acosh_kernel_cudaERNS_18TensorIteratorBaseEENKUlvE0_clEvENKUlvE1_clEvEUlN3c104HalfEE_EEvS4_RKT_EUliE_EEviT1_ --------------------------
	.section	.text._ZN2at6native18elementwise_kernelILi128ELi4EZNS0_15gpu_kernel_implIZZZNS0_17acosh_kernel_cudaERNS_18TensorIteratorBaseEENKUlvE0_clEvENKUlvE1_clEvEUlN3c104HalfEE_EEvS4_RKT_EUliE_EEviT1_,"ax",@progbits
	.align	128
        .global         _ZN2at6native18elementwise_kernelILi128ELi4EZNS0_15gpu_kernel_implIZZZNS0_17acosh_kernel_cudaERNS_18TensorIteratorBaseEENKUlvE0_clEvENKUlvE1_clEvEUlN3c104HalfEE_EEvS4_RKT_EUliE_EEviT1_
        .type           _ZN2at6native18elementwise_kernelILi128ELi4EZNS0_15gpu_kernel_implIZZZNS0_17acosh_kernel_cudaERNS_18TensorIteratorBaseEENKUlvE0_clEvENKUlvE1_clEvEUlN3c104HalfEE_EEvS4_RKT_EUliE_EEviT1_,@function
        .size           _ZN2at6native18elementwise_kernelILi128ELi4EZNS0_15gpu_kernel_implIZZZNS0_17acosh_kernel_cudaERNS_18TensorIteratorBaseEENKUlvE0_clEvENKUlvE1_clEvEUlN3c104HalfEE_EEvS4_RKT_EUliE_EEviT1_,(.L_x_14281 - _ZN2at6native18elementwise_kernelILi128ELi4EZNS0_15gpu_kernel_implIZZZNS0_17acosh_kernel_cudaERNS_18TensorIteratorBaseEENKUlvE0_clEvENKUlvE1_clEvEUlN3c104HalfEE_EEvS4_RKT_EUliE_EEviT1_)
        .other          _ZN2at6native18elementwise_kernelILi128ELi4EZNS0_15gpu_kernel_implIZZZNS0_17acosh_kernel_cudaERNS_18TensorIteratorBaseEENKUlvE0_clEvENKUlvE1_clEvEUlN3c104HalfEE_EEvS4_RKT_EUliE_EEviT1_,@"STO_CUDA_ENTRY STV_DEFAULT"
_ZN2at6native18elementwise_kernelILi128ELi4EZNS0_15gpu_kernel_implIZZZNS0_17acosh_kernel_cudaERNS_18TensorIteratorBaseEENKUlvE0_clEvENKUlvE1_clEvEUlN3c104HalfEE_EEvS4_RKT_EUliE_EEviT1_:
.text._ZN2at6native18elementwise_kernelILi128ELi4EZNS0_15gpu_kernel_implIZZZNS0_17acosh_kernel_cudaERNS_18TensorIteratorBaseEENKUlvE0_clEvENKUlvE1_clEvEUlN3c104HalfEE_EEvS4_RKT_EUliE_EEviT1_:
        /* <DEDUP_REMOVED lines=319> */
.L_x_654:
        /* <DEDUP_REMOVED lines=16> */
[----:B0-----:R-:W-:Y:S01]  /*14f0*/  F2FP.F16.F32.PACK_AB R0, RZ, R0 ;  /* 0x00000000ff00723e */ /* 0x001fe200000000ff */
[----:B------:R-:W-:Y:S06]  /*1500*/  BRA `(.L_x_660) ;  /* 0x0000000c00ac7947 */ /* 0x000fec0003800000 */
.L_x_658:
[----:B------:R-:W2:Y:S02]  /*1510*/  LDG.E.U8 R2, desc[UR36][R2.64] ;  /* 0x0000002402027981 */ /* 0x000ea4000c1e1100 */
[----:B--2---:R-:W-:-:S04]  /*1520*/  I2FP.F32.U32 R0, R2 ;  /* 0x0000000200007245 */ /* 0x004fc80000201000 */
[----:B------:R-:W-:Y:S01]  /*1530*/  F2FP.F16.F32.PACK_AB R0, RZ, R0 ;  /* 0x00000000ff00723e */ /* 0x000fe200000000ff */
[----:B------:R-:W-:Y:S06]  /*1540*/  BRA `(.L_x_660) ;  /* 0x0000000c009c7947 */ /* 0x000fec0003800000 */
.L_x_657:
        /* <DEDUP_REMOVED lines=8> */
[----:B0-----:R-:W-:Y:S01]  /*15d0*/  F2FP.F16.F32.PACK_AB R0, RZ, R0 ;  /* 0x00000000ff00723e */ /* 0x001fe200000000ff */
[----:B------:R-:W-:Y:S06]  /*15e0*/  BRA `(.L_x_660) ;  /* 0x0000000c00747947 */ /* 0x000fec0003800000 */
.L_x_662:
[----:B------:R-:W2:Y:S02]  /*15f0*/  LDG.E R2, desc[UR36][R2.64] ;  /* 0x0000002402027981 */ /* 0x000ea4000c1e1900 */
[----:B--2---:R-:W-:-:S04]  /*1600*/  I2FP.F32.S32 R0, R2 ;  /* 0x0000000200007245 */ /* 0x004fc80000201400 */
[----:B------:R-:W-:Y:S01]  /*1610*/  F2FP.F16.F32.PACK_AB R0, RZ, R0 ;  /* 0x00000000ff00723e */ /* 0x000fe200000000ff */
[----:B------:R-:W-:Y:S06]  /*1620*/  BRA `(.L_x_660) ;  /* 0x0000000c00647947 */ /* 0x000fec0003800000 */
.L_x_661:
[----:B------:R-:W2:Y:S02]  /*1630*/  LDG.E.U16 R2, desc[UR36][R2.64] ;  /* 0x0000002402027981 */ /* 0x000ea4000c1e1500 */
[----:B--2---:R-:W0:Y:S02]  /*1640*/  I2F.S16 R0, R2 ;  /* 0x0000000200007306 */ /* 0x004e240000101400 */
[----:B0-----:R-:W-:Y:S01]  /*1650*/  F2FP.F16.F32.PACK_AB R0, RZ, R0 ;  /* 0x00000000ff00723e */ /* 0x001fe200000000ff */
[----:B------:R-:W-:Y:S06]  /*1660*/  BRA `(.L_x_660) ;  /* 0x0000000c00547947 */ /* 0x000fec0003800000 */
.L_x_656:
[----:B------:R-:W-:-:S09]  /*1670*/  UISETP.GT.AND UP0, UPT, UR4, 0x6, UPT ;  /* 0x000000060400788c */ /* 0x000fd2000bf04270 */
[----:B------:R-:W-:Y:S05]  /*1680*/  BRA.U UP0, `(.L_x_663) ;  /* 0x0000000100247547 */ /* 0x000fea000b800000 */
[----:B------:R-:W-:-:S09]  /*1690*/  UISETP.NE.AND UP0, UPT, UR4, 0x5, UPT ;  /* 0x000000050400788c */ /* 0x000fd2000bf05270 */
[----:B------:R-:W-:Y:S05]  /*16a0*/  BRA.U !UP0, `(.L_x_664) ;  /* 0x0000000108147547 */ /* 0x000fea000b800000 */
[----:B------:R-:W-:-:S09]  /*16b0*/  UISETP.NE.AND UP0, UPT, UR4, 0x6, UPT ;  /* 0x000000060400788c */ /* 0x000fd2000bf05270 */
[----:B------:R-:W-:Y:S05]  /*16c0*/  BRA.U UP0, `(.L_x_659) ;  /* 0x0000000900ac7547 */ /* 0x000fea000b800000 */
[----:B------:R-:W2:Y:S02]  /*16d0*/  LDG.E R2, desc[UR36][R2.64] ;  /* 0x0000002402027981 */ /* 0x000ea4000c1e1900 */
[----:B--2---:R-:W-:Y:S01]  /*16e0*/  F2FP.F16.F32.PACK_AB R0, RZ, R2 ;  /* 0x00000002ff00723e */ /* 0x004fe200000000ff */
[----:B------:R-:W-:Y:S06]  /*16f0*/  BRA `(.L_x_660) ;  /* 0x0000000c00307947 */ /* 0x000fec0003800000 */
.L_x_664:
[----:B------:R0:W5:Y:S01]  /*1700*/  LDG.E.U16 R0, desc[UR36][R2.64] ;  /* 0x0000002402007981 */ /* 0x000162000c1e1500 */
[----:B------:R-:W-:Y:S05]  /*1710*/  BRA `(.L_x_660) ;  /* 0x0000000c00287947 */ /* 0x000fea0003800000 */
.L_x_663:
[----:B------:R-:W-:-:S09]  /*1720*/  UISETP.NE.AND UP0, UPT, UR4, 0x7, UPT ;  /* 0x000000070400788c */ /* 0x000fd2000bf05270 */
[----:B------:R-:W-:Y:S05]  /*1730*/  BRA.U !UP0, `(.L_x_665) ;  /* 0x0000000108247547 */ /* 0x000fea000b800000 */
[----:B------:R-:W-:-:S09]  /*1740*/  UISETP.NE.AND UP0, UPT, UR4, 0x8, UPT ;  /* 0x000000080400788c */ /* 0x000fd2000bf05270 */
[----:B------:R-:W-:Y:S05]  /*1750*/  BRA.U !UP0, `(.L_x_666) ;  /* 0x0000000108147547 */ /* 0x000fea000b800000 */
[----:B------:R-:W-:-:S09]  /*1760*/  UISETP.NE.AND UP0, UPT, UR4, 0x9, UPT ;  /* 0x000000090400788c */ /* 0x000fd2000bf05270 */
[----:B------:R-:W-:Y:S05]  /*1770*/  BRA.U UP0, `(.L_x_659) ;  /* 0x0000000900807547 */ /* 0x000fea000b800000 */
[----:B------:R-:W2:Y:S02]  /*1780*/  LDG.E R2, desc[UR36][R2.64] ;  /* 0x0000002402027981 */ /* 0x000ea4000c1e1900 */
[----:B--2---:R-:W-:Y:S01]  /*1790*/  F2FP.F16.F32.PACK_AB R0, RZ, R2 ;  /* 0x00000002ff00723e */ /* 0x004fe200000000ff */
[----:B------:R-:W-:Y:S06]  /*17a0*/  BRA `(.L_x_660) ;  /* 0x0000000c00047947 */ /* 0x000fec0003800000 */
.L_x_666:
[----:B------:R1:W5:Y:S01]  /*17b0*/  LDG.E.U16 R0, desc[UR36][R2.64] ;  /* 0x0000002402007981 */ /* 0x000362000c1e1500 */
[----:B------:R-:W-:Y:S05]  /*17c0*/  BRA `(.L_x_660) ;  /* 0x0000000800fc7947 */ /* 0x000fea0003800000 */
.L_x_665:
        /* <DEDUP_REMOVED lines=10> */
[----:B------:R-:W-:Y:S01]  /*1870*/  F2FP.F16.F32.PACK_AB R0, RZ, R0 ;  /* 0x00000000ff00723e */ /* 0x000fe200000000ff */
[----:B------:R-:W-:Y:S06]  /*1880*/  BRA `(.L_x_660) ;  /* 0x0000000800cc7947 */ /* 0x000fec0003800000 */
.L_x_655:
        /* <DEDUP_REMOVED lines=11> */
[----:B------:R-:W-:Y:S01]  /*1940*/  F2FP.F16.F32.PACK_AB R0, RZ, R0 ;  /* 0x00000000ff00723e */ /* 0x000fe200000000ff */
[----:B------:R-:W-:Y:S06]  /*1950*/  BRA `(.L_x_660) ;  /* 0x0000000800987947 */ /* 0x000fec0003800000 */
.L_x_669:
        /* <DEDUP_REMOVED lines=12> */
.L_x_668:
        /* <DEDUP_REMOVED lines=24> */
[----:B------:R-:W-:-:S04]  /*1ba0*/  F2FP.F16.F32.PACK_AB R5, RZ, R5 ;  /* 0x00000005ff05723e */ /* 0x000fc800000000ff */
[----:B------:R-:W-:Y:S01]  /*1bb0*/  PRMT R0, R5, 0x7610, R0 ;  /* 0x0000761005007816 */ /* 0x000fe20000000000 */
[----:B------:R-:W-:Y:S06]  /*1bc0*/  BRA `(.L_x_660) ;  /* 0x0000000400fc7947 */ /* 0x000fec0003800000 */
.L_x_671:
        /* <DEDUP_REMOVED lines=11> */
[----:B------:R-:W-:Y:S01]  /*1c80*/  F2FP.F16.F32.PACK_AB R0, RZ, R0 ;  /* 0x00000000ff00723e */ /* 0x000fe200000000ff */
[----:B------:R-:W-:Y:S06]  /*1c90*/  BRA `(.L_x_660) ;  /* 0x0000000400c87947 */ /* 0x000fec0003800000 */
.L_x_670:
[----:B------:R-:W2:Y:S02]  /*1ca0*/  LDG.E.U16 R0, desc[UR36][R2.64] ;  /* 0x0000002402007981 */ /* 0x000ea4000c1e1500 */
[----:B--2---:R-:W-:-:S04]  /*1cb0*/  SHF.L.U32 R0, R0, 0x10, RZ ;  /* 0x0000001000007819 */ /* 0x004fc800000006ff */
[----:B------:R-:W-:Y:S01]  /*1cc0*/  F2FP.F16.F32.PACK_AB R0, RZ, R0 ;  /* 0x00000000ff00723e */ /* 0x000fe200000000ff */
[----:B------:R-:W-:Y:S06]  /*1cd0*/  BRA `(.L_x_660) ;  /* 0x0000000400b87947 */ /* 0x000fec0003800000 */
.L_x_667:
        /* <DEDUP_REMOVED lines=10> */
[----:B------:R-:W-:Y:S01]  /*1d80*/  F2FP.F16.F32.PACK_AB R0, RZ, R0 ;  /* 0x00000000ff00723e */ /* 0x000fe200000000ff */
[----:B------:R-:W-:Y:S06]  /*1d90*/  BRA `(.L_x_660) ;  /* 0x0000000400887947 */ /* 0x000fec0003800000 */
.L_x_674:
        /* <DEDUP_REMOVED lines=21> */
.L_x_678:
[----:B------:R-:W-:Y:S05]  /*1ef0*/  BSYNC.RECONVERGENT B1 ;  /* 0x0000000000017941 */ /* 0x000fea0003800200 */
.L_x_677:
[----:B------:R-:W-:Y:S01]  /*1f00*/  IMAD.SHL.U32 R0, R0, 0x100000, RZ ;  /* 0x0010000000007824 */ /* 0x000fe200078e00ff */
[----:B------:R-:W-:-:S04]  /*1f10*/  LEA R2, R2, 0x3b800000, 0x17 ;  /* 0x3b80000002027811 */ /* 0x000fc800078eb8ff */
[----:B------:R-:W-:-:S07]  /*1f20*/  LOP3.LUT R0, R2, R0, R7, 0xfe, !PT ;  /* 0x0000000002007212 */ /* 0x000fce00078efe07 */
.L_x_676:
[----:B------:R-:W-:Y:S05]  /*1f30*/  BSYNC.RECONVERGENT B0 ;  /* 0x0000000000007941 */ /* 0x000fea0003800200 */
.L_x_675:
[----:B------:R-:W-:Y:S01]  /*1f40*/  F2FP.F16.F32.PACK_AB R0, RZ, R0 ;  /* 0x00000000ff00723e */ /* 0x000fe200000000ff */
[----:B------:R-:W-:Y:S06]  /*1f50*/  BRA `(.L_x_660) ;  /* 0x0000000400187947 */ /* 0x000fec0003800000 */
.L_x_673:
        /* <DEDUP_REMOVED lines=21> */
.L_x_682:
[----:B------:R-:W-:Y:S05]  /*20b0*/  BSYNC.RECONVERGENT B1 ;  /* 0x0000000000017941 */ /* 0x000fea0003800200 */
.L_x_681:
[----:B------:R-:W-:Y:S01]  /*20c0*/  IMAD.SHL.U32 R0, R0, 0x200000, RZ ;  /* 0x0020000000007824 */ /* 0x000fe200078e00ff */
[----:B------:R-:W-:-:S04]  /*20d0*/  LEA R2, R2, 0x37800000, 0x17 ;  /* 0x3780000002027811 */ /* 0x000fc800078eb8ff */
[----:B------:R-:W-:-:S07]  /*20e0*/  LOP3.LUT R0, R2, R0, R7, 0xfe, !PT ;  /* 0x0000000002007212 */ /* 0x000fce00078efe07 */
.L_x_680:
[----:B------:R-:W-:Y:S05]  /*20f0*/  BSYNC.RECONVERGENT B0 ;  /* 0x0000000000007941 */ /* 0x000fea0003800200 */
.L_x_679:
[----:B------:R-:W-:Y:S01]  /*2100*/  F2FP.F16.F32.PACK_AB R0, RZ, R0 ;  /* 0x00000000ff00723e */ /* 0x000fe200000000ff */
[----:B------:R-:W-:Y:S06]  /*2110*/  BRA `(.L_x_660) ;  /* 0x0000000000a87947 */ /* 0x000fec0003800000 */
.L_x_672:
[----:B------:R-:W-:-:S09]  /*2120*/  UISETP.NE.AND UP0, UPT, UR4, 0x1c, UPT ;  /* 0x0000001c0400788c */ /* 0x000fd2000bf05270 */
[----:B------:R-:W-:Y:S05]  /*2130*/  BRA.U !UP0, `(.L_x_683) ;  /* 0x0000000108947547 */ /* 0x000fea000b800000 */
[----:B------:R-:W-:-:S09]  /*2140*/  UISETP.NE.AND UP0, UPT, UR4, 0x1d, UPT ;  /* 0x0000001d0400788c */ /* 0x000fd2000bf05270 */
[----:B------:R-:W-:Y:S05]  /*2150*/  BRA.U !UP0, `(.L_x_684) ;  /* 0x00000001087c7547 */ /* 0x000fea000b800000 */
[----:B------:R-:W-:-:S09]  /*2160*/  UISETP.NE.AND UP0, UPT, UR4, 0x2c, UPT ;  /* 0x0000002c0400788c */ /* 0x000fd2000bf05270 */
[----:B------:R-:W-:Y:S05]  /*2170*/  BRA.U !UP0, `(.L_x_685) ;  /* 0x0000000108487547 */ /* 0x000fea000b800000 */
.L_x_659:
        /* <DEDUP_REMOVED lines=16> */
.L_x_686:
[----:B------:R-:W-:Y:S01]  /*2280*/  PRMT R0, RZ, 0x7610, R0 ;  /* 0x00007610ff007816 */ /* 0x000fe20000000000 */
[----:B------:R-:W-:Y:S06]  /*2290*/  BRA `(.L_x_660) ;  /* 0x0000000000487947 */ /* 0x000fec0003800000 */
.L_x_685:
        /* <DEDUP_REMOVED lines=8> */
.L_x_688:
[----:B------:R-:W-:Y:S05]  /*2320*/  BSYNC.RECONVERGENT B0 ;  /* 0x0000000000007941 */ /* 0x000fea0003800200 */
.L_x_687:
[----:B------:R-:W-:Y:S01]  /*2330*/  F2FP.F16.F32.PACK_AB R0, RZ, R0 ;  /* 0x00000000ff00723e */ /* 0x000fe200000000ff */
[----:B------:R-:W-:Y:S06]  /*2340*/  BRA `(.L_x_660) ;  /* 0x00000000001c7947 */ /* 0x000fec0003800000 */
.L_x_684:
[----:B------:R-:W2:Y:S02]  /*2350*/  LDG.E.64 R2, desc[UR36][R2.64] ;  /* 0x0000002402027981 */ /* 0x000ea4000c1e1b00 */
[----:B--2---:R-:W0:Y:S02]  /*2360*/  I2F.U64 R0, R2 ;  /* 0x0000000200007312 */ /* 0x004e240000301000 */
[----:B0-----:R-:W-:Y:S01]  /*2370*/  F2FP.F16.F32.PACK_AB R0, RZ, R0 ;  /* 0x00000000ff00723e */ /* 0x001fe200000000ff */
[----:B------:R-:W-:Y:S06]  /*2380*/  BRA `(.L_x_660) ;  /* 0x00000000000c7947 */ /* 0x000fec0003800000 */
.L_x_683:
[----:B------:R-:W2:Y:S02]  /*2390*/  LDG.E R2, desc[UR36][R2.64] ;  /* 0x0000002402027981 */ /* 0x000ea4000c1e1900 */
[----:B--2---:R-:W-:-:S04]  /*23a0*/  I2FP.F32.U32 R0, R2 ;  /* 0x0000000200007245 */ /* 0x004fc80000201000 */
[----:B------:R-:W-:-:S07]  /*23b0*/  F2FP.F16.F32.PACK_AB R0, RZ, R0 ;  /* 0x00000000ff00723e */ /* 0x000fce00000000ff */
.L_x_660:
[----:B-----5:R-:W-:Y:S01]  /*23c0*/  HADD2.F32 R0, -RZ, R0.H0_H0 ;  /* 0x20000000ff007230 */ /* 0x020fe20000004100 */
[----:B------:R-:W2:Y:S04]  /*23d0*/  LDCU.64 UR6, c[0x0][0x580] ;  /* 0x0000b000ff0677ac */ /* 0x000ea80008000a00 */
[C---:B01----:R-:W-:Y:S01]  /*23e0*/  FFMA.FTZ R2, R0.reuse, R0, -1 ;  /* 0xbf80000000027423 */ /* 0x043fe20000010000 */
        /* <DEDUP_REMOVED lines=40> */
[----:B------:R-:W-:Y:S02]  /*2670*/  @P1 FSEL R0, R0, -RZ, P2 ;  /* 0x800000ff00001208 */ /* 0x000fe40001000000 */
[----:B--2---:R-:W-:-:S03]  /*2680*/  IADD3 R2, P1, PT, R16, UR6, RZ ;  /* 0x0000000610027c10 */ /* 0x004fc6000ff3e0ff */
[----:B------:R-:W-:Y:S02]  /*2690*/  @P0 FADD.FTZ R0, R0, 0.69314718246459960938 ;  /* 0x3f31721800000421 */ /* 0x000fe40000010000 */
[----:B------:R-:W-:-:S03]  /*26a0*/  IMAD.X R3, RZ, RZ, UR7, P1 ;  /* 0x00000007ff037e24 */ /* 0x000fc600088e06ff */
[----:B------:R-:W-:Y:S01]  /*26b0*/  F2FP.F16.F32.PACK_AB R0, RZ, R0 ;  /* 0x00000000ff00723e */ /* 0x000fe200000000ff */
[----:B------:R-:W-:Y:S06]  /*26c0*/  BRA.U UP0, `(.L_x_689) ;  /* 0x0000000500047547 */ /* 0x000fec000b800000 */
        /* <DEDUP_REMOVED lines=8> */
[----:B------:R-:W-:-:S04]  /*2750*/  HADD2.F32 R0, -RZ, R0.H0_H0 ;  /* 0x20000000ff007230 */ /* 0x000fc80000004100 */
[----:B------:R-:W0:Y:S02]  /*2760*/  F2I.FTZ.TRUNC.NTZ R5, R0 ;  /* 0x0000000000057305 */ /* 0x000e24000021f100 */
[----:B0-----:R4:W-:Y:S01]  /*2770*/  STG.E.U8 desc[UR36][R2.64], R5 ;  /* 0x0000000502007986 */ /* 0x0019e2000c101124 */
[----:B------:R-:W-:Y:S05]  /*2780*/  BRA `(.L_x_694) ;  /* 0x0000000c00807947 */ /* 0x000fea0003800000 */
.L_x_692:
[----:B------:R-:W-:-:S06]  /*2790*/  HADD2.F32 R5, -RZ, R0.H0_H0 ;  /* 0x20000000ff057230 */ /* 0x000fcc0000004100 */
[----:B------:R-:W0:Y:S02]  /*27a0*/  F2I.S64.TRUNC R4, R5 ;  /* 0x0000000500047311 */ /* 0x000e24000020d900 */
[----:B0-----:R3:W-:Y:S01]  /*27b0*/  STG.E.U8 desc[UR36][R2.64], R4 ;  /* 0x0000000402007986 */ /* 0x0017e2000c101124 */
[----:B------:R-:W-:Y:S05]  /*27c0*/  BRA `(.L_x_694) ;  /* 0x0000000c00707947 */ /* 0x000fea0003800000 */
.L_x_691:
[----:B------:R-:W-:-:S09]  /*27d0*/  UISETP.NE.AND UP0, UPT, UR4, 0x2, UPT ;  /* 0x000000020400788c */ /* 0x000fd2000bf05270 */
[----:B------:R-:W-:Y:S05]  /*27e0*/  BRA.U !UP0, `(.L_x_695) ;  /* 0x0000000108307547 */ /* 0x000fea000b800000 */
[----:B------:R-:W-:-:S09]  /*27f0*/  UISETP.NE.AND UP0, UPT, UR4, 0x3, UPT ;  /* 0x000000030400788c */ /* 0x000fd2000bf05270 */
[----:B------:R-:W-:Y:S05]  /*2800*/  BRA.U !UP0, `(.L_x_696) ;  /* 0x0000000108187547 */ /* 0x000fea000b800000 */
[----:B------:R-:W-:-:S09]  /*2810*/  UISETP.NE.AND UP0, UPT, UR4, 0x4, UPT ;  /* 0x000000040400788c */ /* 0x000fd2000bf05270 */
[----:B------:R-:W-:Y:S05]  /*2820*/  BRA.U UP0, `(.L_x_693) ;  /* 0x0000000900b87547 */ /* 0x000fea000b800000 */
[----:B------:R-:W-:-:S06]  /*2830*/  HADD2.F32 R4, -RZ, R0.H0_H0 ;  /* 0x20000000ff047230 */ /* 0x000fcc0000004100 */
[----:B------:R-:W0:Y:S02]  /*2840*/  F2I.S64.TRUNC R4, R4 ;  /* 0x0000000400047311 */ /* 0x000e24000020d900 */
[----:B0-----:R0:W-:Y:S01]  /*2850*/  STG.E.64 desc[UR36][R2.64], R4 ;  /* 0x0000000402007986 */ /* 0x0011e2000c101b24 */
[----:B------:R-:W-:Y:S05]  /*2860*/  BRA `(.L_x_694) ;  /* 0x0000000c00487947 */ /* 0x000fea0003800000 */
.L_x_696:
[----:B------:R-:W-:-:S04]  /*2870*/  HADD2.F32 R0, -RZ, R0.H0_H0 ;  /* 0x20000000ff007230 */ /* 0x000fc80000004100 */
[----:B------:R-:W0:Y:S02]  /*2880*/  F2I.FTZ.TRUNC.NTZ R5, R0 ;  /* 0x0000000000057305 */ /* 0x000e24000021f100 */
[----:B0-----:R1:W-:Y:S01]  /*2890*/  STG.E desc[UR36][R2.64], R5 ;  /* 0x0000000502007986 */ /* 0x0013e2000c101924 */
[----:B------:R-:W-:Y:S05]  /*28a0*/  BRA `(.L_x_694) ;  /* 0x0000000c00387947 */ /* 0x000fea0003800000 */
.L_x_695:
[----:B------:R-:W-:-:S04]  /*28b0*/  HADD2.F32 R0, -RZ, R0.H0_H0 ;  /* 0x20000000ff007230 */ /* 0x000fc80000004100 */
[----:B------:R-:W0:Y:S02]  /*28c0*/  F2I.FTZ.TRUNC.NTZ R5, R0 ;  /* 0x0000000000057305 */ /* 0x000e24000021f100 */
[----:B0-----:R2:W-:Y:S01]  /*28d0*/  STG.E.U16 desc[UR36][R2.64], R5 ;  /* 0x0000000502007986 */ /* 0x0015e2000c101524 */
[----:B------:R-:W-:Y:S05]  /*28e0*/  BRA `(.L_x_694) ;  /* 0x0000000c00287947 */ /* 0x000fea0003800000 */
.L_x_690:
[----:B------:R-:W-:-:S09]  /*28f0*/  UISETP.GT.AND UP0, UPT, UR4, 0x6, UPT ;  /* 0x000000060400788c */ /* 0x000fd2000bf04270 */
[----:B------:R-:W-:Y:S05]  /*2900*/  BRA.U UP0, `(.L_x_697) ;  /* 0x0000000100247547 */ /* 0x000fea000b800000 */
[----:B------:R-:W-:-:S09]  /*2910*/  UISETP.NE.AND UP0, UPT, UR4, 0x5, UPT ;  /* 0x000000050400788c */ /* 0x000fd2000bf05270 */
[----:B------:R-:W-:Y:S05]  /*2920*/  BRA.U !UP0, `(.L_x_698) ;  /* 0x0000000108147547 */ /* 0x000fea000b800000 */
[----:B------:R-:W-:-:S09]  /*2930*/  UISETP.NE.AND UP0, UPT, UR4, 0x6, UPT ;  /* 0x000000060400788c */ /* 0x000fd2000bf05270 */
[----:B------:R-:W-:Y:S05]  /*2940*/  BRA.U UP0, `(.L_x_693) ;  /* 0x0000000900707547 */ /* 0x000fea000b800000 */
[----:B------:R-:W-:-:S05]  /*2950*/  HADD2.F32 R5, -RZ, R0.H0_H0 ;  /* 0x20000000ff057230 */ /* 0x000fca0000004100 */
[----:B------:R0:W-:Y:S01]  /*2960*/  STG.E desc[UR36][R2.64], R5 ;  /* 0x0000000502007986 */ /* 0x0001e2000c101924 */
[----:B------:R-:W-:Y:S05]  /*2970*/  BRA `(.L_x_694) ;  /* 0x0000000c00047947 */ /* 0x000fea0003800000 */
.L_x_698:
[----:B------:R0:W-:Y:S01]  /*2980*/  STG.E.U16 desc[UR36][R2.64], R0 ;  /* 0x0000000002007986 */ /* 0x0001e2000c101524 */
[----:B------:R-:W-:Y:S05]  /*2990*/  BRA `(.L_x_694) ;  /* 0x0000000800fc7947 */ /* 0x000fea0003800000 */
.L_x_697:
[----:B------:R-:W-:-:S09]  /*29a0*/  UISETP.NE.AND UP0, UPT, UR4, 0x7, UPT ;  /* 0x000000070400788c */ /* 0x000fd2000bf05270 */
[----:B------:R-:W-:Y:S05]  /*29b0*/  BRA.U !UP0, `(.L_x_699) ;  /* 0x0000000108347547 */ /* 0x000fea000b800000 */
[----:B------:R-:W-:-:S09]  /*29c0*/  UISETP.NE.AND UP0, UPT, UR4, 0x8, UPT ;  /* 0x000000080400788c */ /* 0x000fd2000bf05270 */
[----:B------:R-:W-:Y:S05]  /*29d0*/  BRA.U !UP0, `(.L_x_700) ;  /* 0x0000000108187547 */ /* 0x000fea000b800000 */
[----:B------:R-:W-:-:S09]  /*29e0*/  UISETP.NE.AND UP0, UPT, UR4, 0x9, UPT ;  /* 0x000000090400788c */ /* 0x000fd2000bf05270 */
[----:B------:R-:W-:Y:S05]  /*29f0*/  BRA.U UP0, `(.L_x_693) ;  /* 0x0000000900447547 */ /* 0x000fea000b800000 */
[----:B------:R-:W-:Y:S02]  /*2a00*/  HADD2.F32 R4, -RZ, R0.H0_H0 ;  /* 0x20000000ff047230 */ /* 0x000fe40000004100 */
[----:B------:R-:W-:-:S05]  /*2a10*/  IMAD.MOV.U32 R5, RZ, RZ, RZ ;  /* 0x000000ffff057224 */ /* 0x000fca00078e00ff */
[----:B------:R0:W-:Y:S01]  /*2a20*/  STG.E.64 desc[UR36][R2.64], R4 ;  /* 0x0000000402007986 */ /* 0x0001e2000c101b24 */
[----:B------:R-:W-:Y:S05]  /*2a30*/  BRA `(.L_x_694) ;  /* 0x0000000800d47947 */ /* 0x000fea0003800000 */
.L_x_700:
[----:B------:R-:W-:-:S05]  /*2a40*/  HADD2.F32 R0, -RZ, R0.H0_H0 ;  /* 0x20000000ff007230 */ /* 0x000fca0000004100 */
[----:B------:R-:W-:-:S04]  /*2a50*/  F2FP.F16.F32.PACK_AB R0, RZ, R0 ;  /* 0x00000000ff00723e */ /* 0x000fc800000000ff */
[----:B------:R-:W-:-:S05]  /*2a60*/  PRMT R0, R0, 0x5410, RZ ;  /* 0x0000541000007816 */ /* 0x000fca00000000ff */
[----:B------:R0:W-:Y:S01]  /*2a70*/  STG.E desc[UR36][R2.64], R0 ;  /* 0x0000000002007986 */ /* 0x0001e2000c101924 */
[----:B------:R-:W-:Y:S05]  /*2a80*/  BRA `(.L_x_694) ;  /* 0x0000000800c07947 */ /* 0x000fea0003800000 */
.L_x_699:
[----:B------:R-:W-:-:S05]  /*2a90*/  HADD2.F32 R4, -RZ, R0.H0_H0 ;  /* 0x20000000ff047230 */ /* 0x000fca0000004100 */
[----:B------:R-:W-:-:S06]  /*2aa0*/  FMUL.FTZ R4, R4, 1 ;  /* 0x3f80000004047820 */ /* 0x000fcc0000410000 */
[----:B------:R-:W0:Y:S02]  /*2ab0*/  F2F.F64.F32 R4, R4 ;  /* 0x0000000400047310 */ /* 0x000e240000201800 */
[----:B0-----:R0:W-:Y:S01]  /*2ac0*/  STG.E.64 desc[UR36][R2.64], R4 ;  /* 0x0000000402007986 */ /* 0x0011e2000c101b24 */
[----:B------:R-:W-:Y:S05]  /*2ad0*/  BRA `(.L_x_694) ;  /* 0x0000000800ac7947 */ /* 0x000fea0003800000 */
.L_x_689:
        /* <DEDUP_REMOVED lines=8> */
[----:B------:R-:W-:-:S05]  /*2b60*/  HADD2.F32 R0, -RZ, R0.H0_H0 ;  /* 0x20000000ff007230 */ /* 0x000fca0000004100 */
[----:B------:R-:W-:-:S04]  /*2b70*/  FSETP.NEU.FTZ.AND P0, PT, R0, RZ, PT ;  /* 0x000000ff0000720b */ /* 0x000fc80003f1d000 */
[----:B------:R-:W-:-:S05]  /*2b80*/  SEL R5, RZ, 0x1, !P0 ;  /* 0x00000001ff057807 */ /* 0x000fca0004000000 */
[----:B------:R0:W-:Y:S01]  /*2b90*/  STG.E.U8 desc[UR36][R2.64], R5 ;  /* 0x0000000502007986 */ /* 0x0001e2000c101124 */
[----:B------:R-:W-:Y:S05]  /*2ba0*/  BRA `(.L_x_694) ;  /* 0x0000000800787947 */ /* 0x000fea0003800000 */
.L_x_703:
[----:B------:R-:W-:Y:S01]  /*2bb0*/  HADD2.F32 R0, -RZ, R0.H0_H0 ;  /* 0x20000000ff007230 */ /* 0x000fe20000004100 */
[----:B------:R-:W-:-:S04]  /*2bc0*/  CS2R R6, SRZ ;  /* 0x0000000000067805 */ /* 0x000fc8000001ff00 */
[----:B------:R-:W-:-:S04]  /*2bd0*/  FMUL.FTZ R0, R0, 1 ;  /* 0x3f80000000007820 */ /* 0x000fc80000410000 */
[----:B------:R-:W0:Y:S02]  /*2be0*/  F2F.F64.F32 R4, R0 ;  /* 0x0000000000047310 */ /* 0x000e240000201800 */
[----:B0-----:R0:W-:Y:S01]  /*2bf0*/  STG.E.128 desc[UR36][R2.64], R4 ;  /* 0x0000000402007986 */ /* 0x0011e2000c101d24 */
[----:B------:R-:W-:Y:S05]  /*2c00*/  BRA `(.L_x_694) ;  /* 0x0000000800607947 */ /* 0x000fea0003800000 */
.L_x_702:
[----:B------:R-:W-:-:S09]  /*2c10*/  UISETP.NE.AND UP0, UPT, UR4, 0xf, UPT ;  /* 0x0000000f0400788c */ /* 0x000fd2000bf05270 */
[----:B------:R-:W-:Y:S05]  /*2c20*/  BRA.U !UP0, `(.L_x_704) ;  /* 0x0000000108a07547 */ /* 0x000fea000b800000 */
[----:B------:R-:W-:-:S09]  /*2c30*/  UISETP.NE.AND UP0, UPT, UR4, 0x17, UPT ;  /* 0x000000170400788c */ /* 0x000fd2000bf05270 */
[----:B------:R-:W-:Y:S05]  /*2c40*/  BRA.U !UP0, `(.L_x_705) ;  /* 0x00000001084c7547 */ /* 0x000fea000b800000 */
[----:B------:R-:W-:-:S09]  /*2c50*/  UISETP.NE.AND UP0, UPT, UR4, 0x18, UPT ;  /* 0x000000180400788c */ /* 0x000fd2000bf05270 */
[----:B------:R-:W-:Y:S05]  /*2c60*/  BRA.U UP0, `(.L_x_693) ;  /* 0x0000000500a87547 */ /* 0x000fea000b800000 */
[----:B------:R-:W-:Y:S01]  /*2c70*/  HADD2.F32 R7, -RZ, R0.H0_H0 ;  /* 0x20000000ff077230 */ /* 0x000fe20000004100 */
[----:B------:R-:W-:Y:S01]  /*2c80*/  BSSY.RECONVERGENT B0, `(.L_x_706) ;  /* 0x000000c000007945 */ /* 0x000fe20003800200 */
[----:B------:R-:W-:-:S03]  /*2c90*/  HFMA2 R0, -RZ, RZ, 0, 7.569789886474609375e-06 ;  /* 0x0000007fff007431 */ /* 0x000fc600000001ff */
        /* <DEDUP_REMOVED lines=10> */
.L_x_707:
[----:B------:R-:W-:Y:S05]  /*2d40*/  BSYNC.RECONVERGENT B0 ;  /* 0x0000000000007941 */ /* 0x000fea0003800200 */
.L_x_706:
[----:B------:R-:W-:-:S05]  /*2d50*/  LOP3.LUT R5, R0, 0x80, R5, 0xf8, !PT ;  /* 0x0000008000057812 */ /* 0x000fca00078ef805 */
[----:B------:R0:W-:Y:S01]  /*2d60*/  STG.E.U8 desc[UR36][R2.64], R5 ;  /* 0x0000000502007986 */ /* 0x0001e2000c101124 */
[----:B------:R-:W-:Y:S05]  /*2d70*/  BRA `(.L_x_694) ;  /* 0x0000000800047947 */ /* 0x000fea0003800000 */
.L_x_705:
[----:B------:R-:W-:Y:S01]  /*2d80*/  HADD2.F32 R7, -RZ, R0.H0_H0 ;  /* 0x20000000ff077230 */ /* 0x000fe20000004100 */
        /* <DEDUP_REMOVED lines=14> */
.L_x_709:
[----:B------:R-:W-:Y:S05]  /*2e70*/  BSYNC.RECONVERGENT B0 ;  /* 0x0000000000007941 */ /* 0x000fea0003800200 */
.L_x_708:
[----:B------:R-:W-:-:S05]  /*2e80*/  LOP3.LUT R5, R0, 0x80, R5, 0xf8, !PT ;  /* 0x0000008000057812 */ /* 0x000fca00078ef805 */
[----:B------:R0:W-:Y:S01]  /*2e90*/  STG.E.U8 desc[UR36][R2.64], R5 ;  /* 0x0000000502007986 */ /* 0x0001e2000c101124 */
[----:B------:R-:W-:Y:S05]  /*2ea0*/  BRA `(.L_x_694) ;  /* 0x0000000400b87947 */ /* 0x000fea0003800000 */
.L_x_704:
[----:B------:R-:W-:-:S05]  /*2eb0*/  HADD2.F32 R0, -RZ, R0.H0_H0 ;  /* 0x20000000ff007230 */ /* 0x000fca0000004100 */
[----:B------:R-:W-:-:S05]  /*2ec0*/  F2FP.BF16.F32.PACK_AB R0, RZ, R0 ;  /* 0x00000000ff00723e */ /* 0x000fca00000010ff */
[----:B------:R0:W-:Y:S01]  /*2ed0*/  STG.E.U16 desc[UR36][R2.64], R0 ;  /* 0x0000000002007986 */ /* 0x0001e2000c101524 */
[----:B------:R-:W-:Y:S05]  /*2ee0*/  BRA `(.L_x_694) ;  /* 0x0000000400a87947 */ /* 0x000fea0003800000 */
.L_x_701:
        /* <DEDUP_REMOVED lines=8> */
[----:B------:R-:W-:-:S06]  /*2f70*/  HADD2.F32 R5, -RZ, R0.H0_H0 ;  /* 0x20000000ff057230 */ /* 0x000fcc0000004100 */
[----:B------:R-:W0:Y:S02]  /*2f80*/  F2I.FTZ.U32.TRUNC.NTZ R5, R5 ;  /* 0x0000000500057305 */ /* 0x000e24000021f000 */
[----:B0-----:R0:W-:Y:S01]  /*2f90*/  STG.E.U16 desc[UR36][R2.64], R5 ;  /* 0x0000000502007986 */ /* 0x0011e2000c101524 */
[----:B------:R-:W-:Y:S05]  /*2fa0*/  BRA `(.L_x_694) ;  /* 0x0000000400787947 */ /* 0x000fea0003800000 */
.L_x_712:
[----:B------:R-:W-:Y:S01]  /*2fb0*/  HADD2.F32 R5, -RZ, R0.H0_H0 ;  /* 0x20000000ff057230 */ /* 0x000fe20000004100 */
[----:B------:R-:W-:Y:S01]  /*2fc0*/  BSSY.RECONVERGENT B0, `(.L_x_713) ;  /* 0x0000014000007945 */ /* 0x000fe20003800200 */
[----:B------:R-:W-:-:S03]  /*2fd0*/  IMAD.MOV.U32 R0, RZ, RZ, 0x80 ;  /* 0x00000080ff007424 */ /* 0x000fc600078e00ff */
        /* <DEDUP_REMOVED lines=10> */
.L_x_715:
[----:B------:R-:W-:-:S04]  /*3080*/  SHF.R.U32.HI R0, RZ, 0x14, R5 ;  /* 0x00000014ff007819 */ /* 0x000fc80000011605 */
[----:B------:R-:W-:-:S04]  /*3090*/  LOP3.LUT R0, R0, 0x1, RZ, 0xc0, !PT ;  /* 0x0000000100007812 */ /* 0x000fc800078ec0ff */
[----:B------:R-:W-:-:S04]  /*30a0*/  IADD3 R0, PT, PT, R5, 0x487ffff, R0 ;  /* 0x0487ffff05007810 */ /* 0x000fc80007ffe000 */
[----:B------:R-:W-:-:S04]  /*30b0*/  SHF.R.U32.HI R0, RZ, 0x14, R0 ;  /* 0x00000014ff007819 */ /* 0x000fc80000011600 */
[----:B------:R-:W-:-:S07]  /*30c0*/  LOP3.LUT R4, R0, 0xff, RZ, 0xc0, !PT ;  /* 0x000000ff00047812 */ /* 0x000fce00078ec0ff */
.L_x_716:
[----:B------:R-:W-:-:S04]  /*30d0*/  SHF.R.U32.HI R5, RZ, 0x18, R5 ;  /* 0x00000018ff057819 */ /* 0x000fc80000011605 */
[----:B------:R-:W-:-:S04]  /*30e0*/  LOP3.LUT R4, R4, 0x80, R5, 0xf8, !PT ;  /* 0x0000008004047812 */ /* 0x000fc800078ef805 */
[----:B------:R-:W-:-:S07]  /*30f0*/  PRMT R0, R4, 0x7610, R0 ;  /* 0x0000761004007816 */ /* 0x000fce0000000000 */
.L_x_714:
[----:B------:R-:W-:Y:S05]  /*3100*/  BSYNC.RECONVERGENT B0 ;  /* 0x0000000000007941 */ /* 0x000fea0003800200 */
.L_x_713:
[----:B------:R0:W-:Y:S01]  /*3110*/  STG.E.U8 desc[UR36][R2.64], R0 ;  /* 0x0000000002007986 */ /* 0x0001e2000c101124 */
[----:B------:R-:W-:Y:S05]  /*3120*/  BRA `(.L_x_694) ;  /* 0x0000000400187947 */ /* 0x000fea0003800000 */
.L_x_711:
[----:B------:R-:W-:Y:S01]  /*3130*/  HADD2.F32 R5, -RZ, R0.H0_H0 ;  /* 0x20000000ff057230 */ /* 0x000fe20000004100 */
[----:B------:R-:W-:Y:S01]  /*3140*/  BSSY.RECONVERGENT B0, `(.L_x_717) ;  /* 0x0000014000007945 */ /* 0x000fe20003800200 */
[----:B------:R-:W-:-:S03]  /*3150*/  MOV R0, 0x80 ;  /* 0x0000008000007802 */ /* 0x000fc60000000f00 */
        /* <DEDUP_REMOVED lines=10> */
.L_x_719:
[----:B------:R-:W-:-:S04]  /*3200*/  SHF.R.U32.HI R0, RZ, 0x15, R5 ;  /* 0x00000015ff007819 */ /* 0x000fc80000011605 */
[----:B------:R-:W-:-:S04]  /*3210*/  LOP3.LUT R0, R0, 0x1, RZ, 0xc0, !PT ;  /* 0x0000000100007812 */ /* 0x000fc800078ec0ff */
[----:B------:R-:W-:-:S04]  /*3220*/  IADD3 R0, PT, PT, R5, 0x88fffff, R0 ;  /* 0x088fffff05007810 */ /* 0x000fc80007ffe000 */
[----:B------:R-:W-:-:S04]  /*3230*/  SHF.R.U32.HI R0, RZ, 0x15, R0 ;  /* 0x00000015ff007819 */ /* 0x000fc80000011600 */
[----:B------:R-:W-:-:S07]  /*3240*/  LOP3.LUT R4, R0, 0xff, RZ, 0xc0, !PT ;  /* 0x000000ff00047812 */ /* 0x000fce00078ec0ff */
.L_x_720:
[----:B------:R-:W-:-:S04]  /*3250*/  SHF.R.U32.HI R5, RZ, 0x18, R5 ;  /* 0x00000018ff057819 */ /* 0x000fc80000011605 */
[----:B------:R-:W-:-:S04]  /*3260*/  LOP3.LUT R4, R4, 0x80, R5, 0xf8, !PT ;  /* 0x0000008004047812 */ /* 0x000fc800078ef805 */
[----:B------:R-:W-:-:S07]  /*3270*/  PRMT R0, R4, 0x7610, R0 ;  /* 0x0000761004007816 */ /* 0x000fce0000000000 */
.L_x_718:
[----:B------:R-:W-:Y:S05]  /*3280*/  BSYNC.RECONVERGENT B0 ;  /* 0x0000000000007941 */ /* 0x000fea0003800200 */
.L_x_717:
[----:B------:R0:W-:Y:S01]  /*3290*/  STG.E.U8 desc[UR36][R2.64], R0 ;  /* 0x0000000002007986 */ /* 0x0001e2000c101124 */
[----:B------:R-:W-:Y:S05]  /*32a0*/  BRA `(.L_x_694) ;  /* 0x0000000000b87947 */ /* 0x000fea0003800000 */
.L_x_710:
[----:B------:R-:W-:-:S09]  /*32b0*/  UISETP.NE.AND UP0, UPT, UR4, 0x1c, UPT ;  /* 0x0000001c0400788c */ /* 0x000fd2000bf05270 */
[----:B------:R-:W-:Y:S05]  /*32c0*/  BRA.U !UP0, `(.L_x_721) ;  /* 0x0000000108a47547 */ /* 0x000fea000b800000 */
[----:B------:R-:W-:-:S09]  /*32d0*/  UISETP.NE.AND UP0, UPT, UR4, 0x1d, UPT ;  /* 0x0000001d0400788c */ /* 0x000fd2000bf05270 */
[----:B------:R-:W-:Y:S05]  /*32e0*/  BRA.U !UP0, `(.L_x_722) ;  /* 0x00000001088c7547 */ /* 0x000fea000b800000 */
[----:B------:R-:W-:-:S09]  /*32f0*/  UISETP.NE.AND UP0, UPT, UR4, 0x2c, UPT ;  /* 0x0000002c0400788c */ /* 0x000fd2000bf05270 */
[----:B------:R-:W-:Y:S05]  /*3300*/  BRA.U !UP0, `(.L_x_723) ;  /* 0x0000000108447547 */ /* 0x000fea000b800000 */
.L_x_693:
[----:B------:R-:W-:Y:S01]  /*3310*/  MOV R0, 0x0 ;  /* 0x0000000000007802 */ /* 0x000fe20000000f00 */
[----:B------:R-:W0:Y:S01]  /*3320*/  LDCU.64 UR6, c[0x4][0x158] ;  /* 0x01002b00ff0677ac */ /* 0x000e220008000a00 */
[----:B------:R-:W-:Y:S02]  /*3330*/  HFMA2 R13, -RZ, RZ, 0, 0 ;  /* 0x00000000ff0d7431 */ /* 0x000fe400000001ff */
[----:B------:R-:W-:Y:S01]  /*3340*/  IMAD.MOV.U32 R8, RZ, RZ, 0x65 ;  /* 0x00000065ff087424 */ /* 0x000fe200078e00ff */
[----:B------:R1:W2:Y:S01]  /*3350*/  LDC.64 R2, c[0x4][R0] ;  /* 0x0100000000027b82 */ /* 0x0002a20000000a00 */
[----:B------:R-:W3:Y:S01]  /*3360*/  LDCU.64 UR8, c[0x4][0x160] ;  /* 0x01002c00ff0877ac */ /* 0x000ee20008000a00 */
[----:B------:R-:W-:Y:S01]  /*3370*/  IMAD.MOV.U32 R12, RZ, RZ, 0x1 ;  /* 0x00000001ff0c7424 */ /* 0x000fe200078e00ff */
[----:B------:R-:W4:Y:S01]  /*3380*/  LDCU.64 UR4, c[0x4][0x60] ;  /* 0x01000c00ff0477ac */ /* 0x000f220008000a00 */
[----:B0-----:R-:W-:Y:S02]  /*3390*/  IMAD.U32 R4, RZ, RZ, UR6 ;  /* 0x00000006ff047e24 */ /* 0x001fe4000f8e00ff */
[----:B------:R-:W-:Y:S01]  /*33a0*/  IMAD.U32 R5, RZ, RZ, UR7 ;  /* 0x00000007ff057e24 */ /* 0x000fe2000f8e00ff */
[----:B---3--:R-:W-:Y:S01]  /*33b0*/  MOV R6, UR8 ;  /* 0x0000000800067c02 */ /* 0x008fe20008000f00 */
[----:B------:R-:W-:-:S02]  /*33c0*/  IMAD.U32 R7, RZ, RZ, UR9 ;  /* 0x00000009ff077e24 */ /* 0x000fc4000f8e00ff */
[----:B----4-:R-:W-:Y:S01]  /*33d0*/  IMAD.U32 R10, RZ, RZ, UR4 ;  /* 0x00000004ff0a7e24 */ /* 0x010fe2000f8e00ff */
[----:B-1----:R-:W-:-:S07]  /*33e0*/  MOV R11, UR5 ;  /* 0x00000005000b7c02 */ /* 0x002fce0008000f00 */
[----:B------:R-:W-:-:S07]  /*33f0*/  LEPC R20, `(.L_x_724) ;  /* 0x000000001014794e */ /* 0x000fce0000000000 */
[----:B--2---:R-:W-:Y:S05]  /*3400*/  CALL.ABS.NOINC R2 ;  /* 0x0000000002007343 */ /* 0x004fea0003c00000 */
.L_x_724:
[----:B------:R-:W-:Y:S05]  /*3410*/  BRA `(.L_x_694) ;  /* 0x00000000005c7947 */ /* 0x000fea0003800000 */
.L_x_723:
[----:B------:R-:W-:-:S05]  /*3420*/  HADD2.F32 R5, -RZ, R0.H0_H0 ;  /* 0x20000000ff057230 */ /* 0x000fca0000004100 */
        /* <DEDUP_REMOVED lines=15> */
.L_x_722:
[----:B------:R-:W-:-:S06]  /*3520*/  HADD2.F32 R4, -RZ, R0.H0_H0 ;  /* 0x20000000ff047230 */ /* 0x000fcc0000004100 */
[----:B------:R-:W0:Y:S02]  /*3530*/  F2I.U64.TRUNC R4, R4 ;  /* 0x0000000400047311 */ /* 0x000e24000020d800 */
[----:B0-----:R0:W-:Y:S01]  /*3540*/  STG.E.64 desc[UR36][R2.64], R4 ;  /* 0x0000000402007986 */ /* 0x0011e2000c101b24 */
[----:B------:R-:W-:Y:S05]  /*3550*/  BRA `(.L_x_694) ;  /* 0x00000000000c7947 */ /* 0x000fea0003800000 */
.L_x_721:
[----:B------:R-:W-:-:S04]  /*3560*/  HADD2.F32 R0, -RZ, R0.H0_H0 ;  /* 0x20000000ff007230 */ /* 0x000fc80000004100 */
[----:B------:R-:W0:Y:S02]  /*3570*/  F2I.FTZ.U32.TRUNC.NTZ R5, R0 ;  /* 0x0000000000057305 */ /* 0x000e24000021f000 */
[----:B0-----:R0:W-:Y:S02]  /*3580*/  STG.E desc[UR36][R2.64], R5 ;  /* 0x0000000502007986 */ /* 0x0011e4000c101924 */
.L_x_694:
[----:B------:R-:W-:-:S07]  /*3590*/  VIADD R17, R17, 0x80 ;  /* 0x0000008011117836 */ /* 0x000fce0000000000 */
.L_x_653:
[----:B------:R-:W-:Y:S05]  /*35a0*/  BSYNC.RECONVERGENT B6 ;  /* 0x0000000000067941 */ /* 0x000fea0003800200 */
.L_x_652:
[----:B------:R-:W5:Y:S01]  /*35b0*/  LDCU UR4, c[0x0][0x380] ;  /* 0x00007000ff0477ac */ /* 0x000f620008000800 */
[----:B------:R-:W-:Y:S01]  /*35c0*/  BSSY.RECONVERGENT B6, `(.L_x_725) ;  /* 0x000034c000067945 */ /* 0x000fe20003800200 */
[----:B-----5:R-:W-:-:S13]  /*35d0*/  ISETP.GE.AND P0, PT, R17, UR4, PT ;  /* 0x0000000411007c0c */ /* 0x020fda000bf06270 */
[----:B------:R-:W-:Y:S05]  /*35e0*/  @P0 BRA `(.L_x_726) ;  /* 0x0000003400240947 */ /* 0x000fea0003800000 */
[----:B------:R-:W5:Y:S01]  /*35f0*/  LDCU UR4, c[0x0][0x388] ;  /* 0x00007100ff0477ac */ /* 0x000f620008000800 */
[----:B0-----:R-:W-:Y:S02]  /*3600*/  HFMA2 R0, -RZ, RZ, 0, 0 ;  /* 0x00000000ff007431 */ /* 0x001fe400000001ff */
[----:B------:R-:W-:Y:S01]  /*3610*/  IMAD.MOV.U32 R16, RZ, RZ, RZ ;  /* 0x000000ffff107224 */ /* 0x000fe200078e00ff */
        /* <DEDUP_REMOVED lines=8> */
[----:B------:R-:W-:-:S04]  /*36a0*/  SHF.R.U32.HI R3, RZ, UR5, R2 ;  /* 0x00000005ff037c19 */ /* 0x000fc80008011602 */
[----:B------:R-:W-:-:S05]  /*36b0*/  IADD3 R0, PT, PT, -R3, RZ, RZ ;  /* 0x000000ff03007210 */ /* 0x000fca0007ffe1ff */
[----:B0-----:R-:W-:-:S04]  /*36c0*/  IMAD R0, R0, UR6, R17 ;  /* 0x0000000600007c24 */ /* 0x001fc8000f8e0211 */
[C---:B-----5:R-:W-:Y:S02]  /*36d0*/  IMAD R16, R0.reuse, UR8, RZ ;  /* 0x0000000800107c24 */ /* 0x060fe4000f8e02ff */
        /* <DEDUP_REMOVED lines=283> */
[----:B------:R-:W-:-:S04]  /*4890*/  SHF.R.U32.HI R2, RZ, UR5, R2 ;  /* 0x00000005ff027c19 */ /* 0x000fc80008011602 */
[----:B------:R-:W-:-:S05]  /*48a0*/  IADD3 R3, PT, PT, -R2, RZ, RZ ;  /* 0x000000ff02037210 */ /* 0x000fca0007ffe1ff */
[----:B-1----:R-:W-:-:S04]  /*48b0*/  IMAD R5, R3, UR6, R5 ;  /* 0x0000000603057c24 */ /* 0x002fc8000f8e0205 */
[C---:B--2---:R-:W-:Y:S02]  /*48c0*/  IMAD R16, R5.reuse, UR8, R16 ;  /* 0x0000000805107c24 */ /* 0x044fe4000f8e0210 */
[----:B------:R-:W-:-:S07]  /*48d0*/  IMAD R0, R5, UR9, R0 ;  /* 0x0000000905007c24 */ /* 0x000fce000f8e0200 */
.L_x_727:
[----:B------:R-:W1:Y:S01]  /*48e0*/  LDCU.64 UR6, c[0x0][0x588] ;  /* 0x0000b100ff0677ac */ /* 0x000e620008000a00 */
[----:B------:R-:W-:-:S04]  /*48f0*/  UPRMT UR4, UR41, 0x9910, URZ ;  /* 0x0000991029047896 */ /* 0x000fc800080000ff */
[----:B------:R-:W-:Y:S01]  /*4900*/  UISETP.GT.AND UP0, UPT, UR4, 0x9, UPT ;  /* 0x000000090400788c */ /* 0x000fe2000bf04270 */
[----:B-1234-:R-:W-:-:S05]  /*4910*/  IADD3 R2, P0, PT, R0, UR6, RZ ;  /* 0x0000000600027c10 */ /* 0x01efca000ff1e0ff */
        /* <DEDUP_REMOVED lines=14> */
.L_x_731:
[----:B------:R-:W2:Y:S02]  /*4a00*/  LDG.E.U8 R2, desc[UR36][R2.64] ;  /* 0x0000002402027981 */ /* 0x000ea4000c1e1100 */
[----:B--2---:R-:W-:-:S04]  /*4a10*/  I2FP.F32.U32 R0, R2 ;  /* 0x0000000200007245 */ /* 0x004fc80000201000 */
[----:B------:R-:W-:Y:S01]  /*4a20*/  F2FP.F16.F32.PACK_AB R0, RZ, R0 ;  /* 0x00000000ff00723e */ /* 0x000fe200000000ff */
[----:B------:R-:W-:Y:S06]  /*4a30*/  BRA `(.L_x_733) ;  /* 0x0000000c009c7947 */ /* 0x000fec0003800000 */
.L_x_730:
        /* <DEDUP_REMOVED lines=10> */
.L_x_735:
[----:B------:R-:W2:Y:S02]  /*4ae0*/  LDG.E R2, desc[UR36][R2.64] ;  /* 0x0000002402027981 */ /* 0x000ea4000c1e1900 */
[----:B--2---:R-:W-:-:S04]  /*4af0*/  I2FP.F32.S32 R0, R2 ;  /* 0x0000000200007245 */ /* 0x004fc80000201400 */
[----:B------:R-:W-:Y:S01]  /*4b00*/  F2FP.F16.F32.PACK_AB R0, RZ, R0 ;  /* 0x00000000ff00723e */ /* 0x000fe200000000ff */
[----:B------:R-:W-:Y:S06]  /*4b10*/  BRA `(.L_x_733) ;  /* 0x0000000c00647947 */ /* 0x000fec0003800000 */
.L_x_734:
[----:B------:R-:W2:Y:S02]  /*4b20*/  LDG.E.U16 R2, desc[UR36][R2.64] ;  /* 0x0000002402027981 */ /* 0x000ea4000c1e1500 */
[----:B--2---:R-:W0:Y:S02]  /*4b30*/  I2F.S16 R0, R2 ;  /* 0x0000000200007306 */ /* 0x004e240000101400 */
[----:B0-----:R-:W-:Y:S01]  /*4b40*/  F2FP.F16.F32.PACK_AB R0, RZ, R0 ;  /* 0x00000000ff00723e */ /* 0x001fe200000000ff */
[----:B------:R-:W-:Y:S06]  /*4b50*/  BRA `(.L_x_733) ;  /* 0x0000000c00547947 */ /* 0x000fec0003800000 */
.L_x_729:
        /* <DEDUP_REMOVED lines=9> */
.L_x_737:
[----:B------:R1:W5:Y:S01]  /*4bf0*/  LDG.E.U16 R0, desc[UR36][R2.64] ;  /* 0x0000002402007981 */ /* 0x000362000c1e1500 */
[----:B------:R-:W-:Y:S05]  /*4c00*/  BRA `(.L_x_733) ;  /* 0x0000000c00287947 */ /* 0x000fea0003800000 */
.L_x_736:
        /* <DEDUP_REMOVED lines=9> */
.L_x_739:
[----:B------:R0:W5:Y:S01]  /*4ca0*/  LDG.E.U16 R0, desc[UR36][R2.64] ;  /* 0x0000002402007981 */ /* 0x000162000c1e1500 */
[----:B------:R-:W-:Y:S05]  /*4cb0*/  BRA `(.L_x_733) ;  /* 0x0000000800fc7947 */ /* 0x000fea0003800000 */
.L_x_738:
        /* <DEDUP_REMOVED lines=12> */
.L_x_728:
        /* <DEDUP_REMOVED lines=13> */
.L_x_742:
        /* <DEDUP_REMOVED lines=12> */
.L_x_741:
[----:B------:R-:W-:-:S09]  /*4f10*/  UISETP.NE.AND UP0, UPT, UR4, 0xf, UPT ;  /* 0x0000000f0400788c */ /* 0x000fd2000bf05270 */
[----:B------:R-:W-:Y:S05]  /*4f20*/  BRA.U !UP0, `(.L_x_743) ;  /* 0x0000000108987547 */ /* 0x000fea000b800000 */
[----:B------:R-:W-:-:S09]  /*4f30*/  UISETP.NE.AND UP0, UPT, UR4, 0x17, UPT ;  /* 0x000000170400788c */ /* 0x000fd2000bf05270 */
[----:B------:R-:W-:Y:S05]  /*4f40*/  BRA.U !UP0, `(.L_x_744) ;  /* 0x00000001085c7547 */ /* 0x000fea000b800000 */
[----:B------:R-:W-:-:S09]  /*4f50*/  UISETP.NE.AND UP0, UPT, UR4, 0x18, UPT ;  /* 0x000000180400788c */ /* 0x000fd2000bf05270 */
[----:B------:R-:W-:Y:S05]  /*4f60*/  BRA.U UP0, `(.L_x_732) ;  /* 0x0000000500ec7547 */ /* 0x000fea000b800000 */
[----:B------:R-:W2:Y:S01]  /*4f70*/  LDG.E.U8 R0, desc[UR36][R2.64] ;  /* 0x0000002402007981 */ /* 0x000ea2000c1e1100 */
[----:B------:R-:W-:Y:S01]  /*4f80*/  MOV R6, 0x1f ;  /* 0x0000001f00067802 */ /* 0x000fe20000000f00 */
[----:B--2---:R-:W-:-:S05]  /*4f90*/  IMAD.SHL.U32 R0, R0, 0x1000000, RZ ;  /* 0x0100000000007824 */ /* 0x004fca00078e00ff */
[C---:B------:R-:W-:Y:S02]  /*4fa0*/  LOP3.LUT R4, R0.reuse, 0x7f000000, RZ, 0xc0, !PT ;  /* 0x7f00000000047812 */ /* 0x040fe400078ec0ff */
[----:B------:R-:W-:Y:S02]  /*4fb0*/  LOP3.LUT P0, RZ, R0, 0x7f000000, RZ, 0xc0, !PT ;  /* 0x7f00000000ff7812 */ /* 0x000fe4000780c0ff */
[----:B------:R-:W0:Y:S02]  /*4fc0*/  FLO.U32 R5, R4 ;  /* 0x0000000400057300 */ /* 0x000e2400000e0000 */
[----:B0-----:R-:W-:-:S05]  /*4fd0*/  IMAD.MOV R5, RZ, RZ, -R5 ;  /* 0x000000ffff057224 */ /* 0x001fca00078e0a05 */
[----:B------:R-:W-:-:S05]  /*4fe0*/  VIADDMNMX.U32 R5, R5, R6, 0x4, !PT ;  /* 0x0000000405057446 */ /* 0x000fca0007800006 */
[----:B------:R-:W-:-:S05]  /*4ff0*/  VIADD R5, R5, 0xfffffffc ;  /* 0xfffffffc05057836 */ /* 0x000fca0000000000 */
[C---:B------:R-:W-:Y:S02]  /*5000*/  SHF.L.U32 R6, R4.reuse, R5, RZ ;  /* 0x0000000504067219 */ /* 0x040fe400000006ff */
[----:B------:R-:W-:Y:S01]  /*5010*/  SHF.L.U32 R7, R5, 0x17, RZ ;  /* 0x0000001705077819 */ /* 0x000fe200000006ff */
[----:B------:R-:W-:-:S03]  /*5020*/  VIADD R5, R4, 0x1000000 ;  /* 0x0100000004057836 */ /* 0x000fc60000000000 */
[----:B------:R-:W-:Y:S02]  /*5030*/  LEA.HI R6, R6, -R7, RZ, 0x1c ;  /* 0x8000000706067211 */ /* 0x000fe400078fe0ff */
[----:B------:R-:W-:-:S03]  /*5040*/  SHF.R.S32.HI R5, RZ, 0x8, R5 ;  /* 0x00000008ff057819 */ /* 0x000fc60000011405 */
[----:B------:R-:W-:-:S05]  /*5050*/  VIADD R6, R6, 0x3c000000 ;  /* 0x3c00000006067836 */ /* 0x000fca0000000000 */
[----:B------:R-:W-:-:S04]  /*5060*/  LOP3.LUT R5, R6, 0x7f800000, R5, 0xf8, !PT ;  /* 0x7f80000006057812 */ /* 0x000fc800078ef805 */
[----:B------:R-:W-:-:S04]  /*5070*/  SEL R5, R5, RZ, P0 ;  /* 0x000000ff05057207 */ /* 0x000fc80000000000 */
[----:B------:R-:W-:-:S04]  /*5080*/  LOP3.LUT R5, R5, 0x80000000, R0, 0xf8, !PT ;  /* 0x8000000005057812 */ /* 0x000fc800078ef800 */
[----:B------:R-:W-:-:S04]  /*5090*/  F2FP.F16.F32.PACK_AB R5, RZ, R5 ;  /* 0x00000005ff05723e */ /* 0x000fc800000000ff */
[----:B------:R-:W-:Y:S01]  /*50a0*/  PRMT R0, R5, 0x7610, R0 ;  /* 0x0000761005007816 */ /* 0x000fe20000000000 */
[----:B------:R-:W-:Y:S06]  /*50b0*/  BRA `(.L_x_733) ;  /* 0x0000000400fc7947 */ /* 0x000fec0003800000 */
.L_x_744:
[----:B------:R-:W2:Y:S02]  /*50c0*/  LDG.E.U8 R2, desc[UR36][R2.64] ;  /* 0x0000002402027981 */ /* 0x000ea4000c1e1100 */
[C---:B--2---:R-:W-:Y:S01]  /*50d0*/  SHF.L.U32 R0, R2.reuse, 0x19, RZ ;  /* 0x0000001902007819 */ /* 0x044fe200000006ff */
[----:B------:R-:W-:-:S03]  /*50e0*/  IMAD.SHL.U32 R5, R2, 0x100, RZ ;  /* 0x0000010002057824 */ /* 0x000fc600078e00ff */
        /* <DEDUP_REMOVED lines=8> */
[----:B------:R-:W-:Y:S01]  /*5170*/  F2FP.F16.F32.PACK_AB R0, RZ, R0 ;  /* 0x00000000ff00723e */ /* 0x000fe200000000ff */
[----:B------:R-:W-:Y:S06]  /*5180*/  BRA `(.L_x_733) ;  /* 0x0000000400c87947 */ /* 0x000fec0003800000 */
.L_x_743:
[----:B------:R-:W2:Y:S02]  /*5190*/  LDG.E.U16 R0, desc[UR36][R2.64] ;  /* 0x0000002402007981 */ /* 0x000ea4000c1e1500 */
[----:B--2---:R-:W-:-:S05]  /*51a0*/  IMAD.U32 R0, R0, 0x10000, RZ ;  /* 0x0001000000007824 */ /* 0x004fca00078e00ff */
[----:B------:R-:W-:Y:S01]  /*51b0*/  F2FP.F16.F32.PACK_AB R0, RZ, R0 ;  /* 0x00000000ff00723e */ /* 0x000fe200000000ff */
[----:B------:R-:W-:Y:S06]  /*51c0*/  BRA `(.L_x_733) ;  /* 0x0000000400b87947 */ /* 0x000fec0003800000 */
.L_x_740:
        /* <DEDUP_REMOVED lines=12> */
.L_x_747:
        /* <DEDUP_REMOVED lines=21> */
.L_x_751:
[----:B------:R-:W-:Y:S05]  /*53e0*/  BSYNC.RECONVERGENT B1 ;  /* 0x0000000000017941 */ /* 0x000fea0003800200 */
.L_x_750:
[----:B------:R-:W-:Y:S01]  /*53f0*/  IMAD.SHL.U32 R0, R0, 0x100000, RZ ;  /* 0x0010000000007824 */ /* 0x000fe200078e00ff */
[----:B------:R-:W-:-:S04]  /*5400*/  LEA R2, R2, 0x3b800000, 0x17 ;  /* 0x3b80000002027811 */ /* 0x000fc800078eb8ff */
[----:B------:R-:W-:-:S07]  /*5410*/  LOP3.LUT R0, R2, R0, R7, 0xfe, !PT ;  /* 0x0000000002007212 */ /* 0x000fce00078efe07 */
.L_x_749:
[----:B------:R-:W-:Y:S05]  /*5420*/  BSYNC.RECONVERGENT B0 ;  /* 0x0000000000007941 */ /* 0x000fea0003800200 */
.L_x_748:
[----:B------:R-:W-:Y:S01]  /*5430*/  F2FP.F16.F32.PACK_AB R0, RZ, R0 ;  /* 0x00000000ff00723e */ /* 0x000fe200000000ff */
[----:B------:R-:W-:Y:S06]  /*5440*/  BRA `(.L_x_733) ;  /* 0x0000000400187947 */ /* 0x000fec0003800000 */
.L_x_746:
        /* <DEDUP_REMOVED lines=21> */
.L_x_755:
[----:B------:R-:W-:Y:S05]  /*55a0*/  BSYNC.RECONVERGENT B1 ;  /* 0x0000000000017941 */ /* 0x000fea0003800200 */
.L_x_754:
[----:B------:R-:W-:Y:S02]  /*55b0*/  SHF.L.U32 R0, R0, 0x15, RZ ;  /* 0x0000001500007819 */ /* 0x000fe400000006ff */
[----:B------:R-:W-:-:S04]  /*55c0*/  LEA R2, R2, 0x37800000, 0x17 ;  /* 0x3780000002027811 */ /* 0x000fc800078eb8ff */
[----:B------:R-:W-:-:S07]  /*55d0*/  LOP3.LUT R0, R2, R0, R7, 0xfe, !PT ;  /* 0x0000000002007212 */ /* 0x000fce00078efe07 */
.L_x_753:
[----:B------:R-:W-:Y:S05]  /*55e0*/  BSYNC.RECONVERGENT B0 ;  /* 0x0000000000007941 */ /* 0x000fea0003800200 */
.L_x_752:
[----:B------:R-:W-:Y:S01]  /*55f0*/  F2FP.F16.F32.PACK_AB R0, RZ, R0 ;  /* 0x00000000ff00723e */ /* 0x000fe200000000ff */
[----:B------:R-:W-:Y:S06]  /*5600*/  BRA `(.L_x_733) ;  /* 0x0000000000a87947 */ /* 0x000fec0003800000 */
.L_x_745:
        /* <DEDUP_REMOVED lines=14> */
.L_x_759:
[----:B------:R-:W-:Y:S05]  /*56f0*/  BSYNC.RECONVERGENT B0 ;  /* 0x0000000000007941 */ /* 0x000fea0003800200 */
.L_x_758:
[----:B------:R-:W-:Y:S01]  /*5700*/  F2FP.F16.F32.PACK_AB R0, RZ, R0 ;  /* 0x00000000ff00723e */ /* 0x000fe200000000ff */
[----:B------:R-:W-:Y:S06]  /*5710*/  BRA `(.L_x_733) ;  /* 0x0000000000647947 */ /* 0x000fec0003800000 */
.L_x_732:
        /* <DEDUP_REMOVED lines=16> */
.L_x_760:
[----:B------:R-:W-:Y:S01]  /*5820*/  PRMT R0, RZ, 0x7610, R0 ;  /* 0x00007610ff007816 */ /* 0x000fe20000000000 */
[----:B------:R-:W-:Y:S06]  /*5830*/  BRA `(.L_x_733) ;  /* 0x00000000001c7947 */ /* 0x000fec0003800000 */
.L_x_757:
[----:B------:R-:W2:Y:S02]  /*5840*/  LDG.E.64 R2, desc[UR36][R2.64] ;  /* 0x0000002402027981 */ /* 0x000ea4000c1e1b00 */
[----:B--2---:R-:W0:Y:S02]  /*5850*/  I2F.U64 R0, R2 ;  /* 0x0000000200007312 */ /* 0x004e240000301000 */
[----:B0-----:R-:W-:Y:S01]  /*5860*/  F2FP.F16.F32.PACK_AB R0, RZ, R0 ;  /* 0x00000000ff00723e */ /* 0x001fe200000000ff */
[----:B------:R-:W-:Y:S06]  /*5870*/  BRA `(.L_x_733) ;  /* 0x00000000000c7947 */ /* 0x000fec0003800000 */
.L_x_756:
[----:B------:R-:W2:Y:S02]  /*5880*/  LDG.E R2, desc[UR36][R2.64] ;  /* 0x0000002402027981 */ /* 0x000ea4000c1e1900 */
[----:B--2---:R-:W-:-:S04]  /*5890*/  I2FP.F32.U32 R0, R2 ;  /* 0x0000000200007245 */ /* 0x004fc80000201000 */
[----:B------:R-:W-:-:S07]  /*58a0*/  F2FP.F16.F32.PACK_AB R0, RZ, R0 ;  /* 0x00000000ff00723e */ /* 0x000fce00000000ff */
.L_x_733:
[----:B-----5:R-:W-:Y:S01]  /*58b0*/  HADD2.F32 R0, -RZ, R0.H0_H0 ;  /* 0x20000000ff007230 */ /* 0x020fe20000004100 */
[----:B------:R-:W2:Y:S01]  /*58c0*/  LDCU.64 UR6, c[0x0][0x580] ;  /* 0x0000b000ff0677ac */ /* 0x000ea20008000a00 */
[----:B------:R-:W-:-:S03]  /*58d0*/  IMAD.MOV.U32 R7, RZ, RZ, 0x3d39bf78 ;  /* 0x3d39bf78ff077424 */ /* 0x000fc600078e00ff */
        /* <DEDUP_REMOVED lines=40> */
[----:B------:R-:W-:Y:S02]  /*5b60*/  @P1 FSEL R0, R0, -RZ, P2 ;  /* 0x800000ff00001208 */ /* 0x000fe40001000000 */
[----:B--2---:R-:W-:-:S03]  /*5b70*/  IADD3 R2, P1, PT, R16, UR6, RZ ;  /* 0x0000000610027c10 */ /* 0x004fc6000ff3e0ff */
[----:B------:R-:W-:Y:S01]  /*5b80*/  @P0 FADD.FTZ R0, R0, 0.69314718246459960938 ;  /* 0x3f31721800000421 */ /* 0x000fe20000010000 */
[----:B------:R-:W-:-:S04]  /*5b90*/  IADD3.X R3, PT, PT, RZ, UR7, RZ, P1, !PT ;  /* 0x00000007ff037c10 */ /* 0x000fc80008ffe4ff */
        /* <DEDUP_REMOVED lines=14> */
.L_x_764:
[----:B------:R-:W-:-:S06]  /*5c80*/  HADD2.F32 R5, -RZ, R0.H0_H0 ;  /* 0x20000000ff057230 */ /* 0x000fcc0000004100 */
[----:B------:R-:W0:Y:S02]  /*5c90*/  F2I.S64.TRUNC R4, R5 ;  /* 0x0000000500047311 */ /* 0x000e24000020d900 */
[----:B0-----:R0:W-:Y:S01]  /*5ca0*/  STG.E.U8 desc[UR36][R2.64], R4 ;  /* 0x0000000402007986 */ /* 0x0011e2000c101124 */
[----:B------:R-:W-:Y:S05]  /*5cb0*/  BRA `(.L_x_766) ;  /* 0x0000000c006c7947 */ /* 0x000fea0003800000 */
.L_x_763:
        /* <DEDUP_REMOVED lines=10> */
.L_x_768:
[----:B------:R-:W-:-:S04]  /*5d60*/  HADD2.F32 R0, -RZ, R0.H0_H0 ;  /* 0x20000000ff007230 */ /* 0x000fc80000004100 */
[----:B------:R-:W0:Y:S02]  /*5d70*/  F2I.FTZ.TRUNC.NTZ R5, R0 ;  /* 0x0000000000057305 */ /* 0x000e24000021f100 */
[----:B0-----:R0:W-:Y:S01]  /*5d80*/  STG.E desc[UR36][R2.64], R5 ;  /* 0x0000000502007986 */ /* 0x0011e2000c101924 */
[----:B------:R-:W-:Y:S05]  /*5d90*/  BRA `(.L_x_766) ;  /* 0x0000000c00347947 */ /* 0x000fea0003800000 */
.L_x_767:
[----:B------:R-:W-:-:S04]  /*5da0*/  HADD2.F32 R0, -RZ, R0.H0_H0 ;  /* 0x20000000ff007230 */ /* 0x000fc80000004100 */
[----:B------:R-:W0:Y:S02]  /*5db0*/  F2I.FTZ.TRUNC.NTZ R5, R0 ;  /* 0x0000000000057305 */ /* 0x000e24000021f100 */
[----:B0-----:R0:W-:Y:S01]  /*5dc0*/  STG.E.U16 desc[UR36][R2.64], R5 ;  /* 0x0000000502007986 */ /* 0x0011e2000c101524 */
[----:B------:R-:W-:Y:S05]  /*5dd0*/  BRA `(.L_x_766) ;  /* 0x0000000c00247947 */ /* 0x000fea0003800000 */
.L_x_762:
        /* <DEDUP_REMOVED lines=9> */
.L_x_770:
[----:B------:R0:W-:Y:S01]  /*5e70*/  STG.E.U16 desc[UR36][R2.64], R0 ;  /* 0x0000000002007986 */ /* 0x0001e2000c101524 */
[----:B------:R-:W-:Y:S05]  /*5e80*/  BRA `(.L_x_766) ;  /* 0x0000000800f87947 */ /* 0x000fea0003800000 */
.L_x_769:
        /* <DEDUP_REMOVED lines=10> */
.L_x_772:
[----:B------:R-:W-:-:S05]  /*5f30*/  HADD2.F32 R0, -RZ, R0.H0_H0 ;  /* 0x20000000ff007230 */ /* 0x000fca0000004100 */
[----:B------:R-:W-:-:S04]  /*5f40*/  F2FP.F16.F32.PACK_AB R0, RZ, R0 ;  /* 0x00000000ff00723e */ /* 0x000fc800000000ff */
[----:B------:R-:W-:-:S05]  /*5f50*/  PRMT R0, R0, 0x5410, RZ ;  /* 0x0000541000007816 */ /* 0x000fca00000000ff */
[----:B------:R0:W-:Y:S01]  /*5f60*/  STG.E desc[UR36][R2.64], R0 ;  /* 0x0000000002007986 */ /* 0x0001e2000c101924 */
[----:B------:R-:W-:Y:S05]  /*5f70*/  BRA `(.L_x_766) ;  /* 0x0000000800bc7947 */ /* 0x000fea0003800000 */
.L_x_771:
[----:B------:R-:W-:-:S05]  /*5f80*/  HADD2.F32 R4, -RZ, R0.H0_H0 ;  /* 0x20000000ff047230 */ /* 0x000fca0000004100 */
[----:B------:R-:W-:-:S06]  /*5f90*/  FMUL.FTZ R4, R4, 1 ;  /* 0x3f80000004047820 */ /* 0x000fcc0000410000 */
[----:B------:R-:W0:Y:S02]  /*5fa0*/  F2F.F64.F32 R4, R4 ;  /* 0x0000000400047310 */ /* 0x000e240000201800 */
[----:B0-----:R0:W-:Y:S01]  /*5fb0*/  STG.E.64 desc[UR36][R2.64], R4 ;  /* 0x0000000402007986 */ /* 0x0011e2000c101b24 */
[----:B------:R-:W-:Y:S05]  /*5fc0*/  BRA `(.L_x_766) ;  /* 0x0000000800a87947 */ /* 0x000fea0003800000 */
.L_x_761:
        /* <DEDUP_REMOVED lines=14> */
.L_x_776:
[----:B------:R-:W-:Y:S01]  /*60b0*/  HADD2.F32 R5, -RZ, R0.H0_H0 ;  /* 0x20000000ff057230 */ /* 0x000fe20000004100 */
[----:B------:R-:W-:Y:S01]  /*60c0*/  BSSY.RECONVERGENT B0, `(.L_x_777) ;  /* 0x0000013000007945 */ /* 0x000fe20003800200 */
[----:B------:R-:W-:-:S03]  /*60d0*/  MOV R0, 0x80 ;  /* 0x0000008000007802 */ /* 0x000fc60000000f00 */
        /* <DEDUP_REMOVED lines=15> */
.L_x_779:
[----:B------:R-:W-:-:S04]  /*61d0*/  SHF.R.U32.HI R5, RZ, 0x18, R5 ;  /* 0x00000018ff057819 */ /* 0x000fc80000011605 */
[----:B------:R-:W-:-:S07]  /*61e0*/  LOP3.LUT R0, R0, 0x80, R5, 0xf8, !PT ;  /* 0x0000008000007812 */ /* 0x000fce00078ef805 */
.L_x_778:
[----:B------:R-:W-:Y:S05]  /*61f0*/  BSYNC.RECONVERGENT B0 ;  /* 0x0000000000007941 */ /* 0x000fea0003800200 */
.L_x_777:
[----:B------:R0:W-:Y:S01]  /*6200*/  STG.E.U8 desc[UR36][R2.64], R0 ;  /* 0x0000000002007986 */ /* 0x0001e2000c101124 */
[----:B------:R-:W-:Y:S05]  /*6210*/  BRA `(.L_x_766) ;  /* 0x0000000800147947 */ /* 0x000fea0003800000 */
.L_x_775:
[----:B------:R-:W-:Y:S01]  /*6220*/  HADD2.F32 R5, -RZ, R0.H0_H0 ;  /* 0x20000000ff057230 */ /* 0x000fe20000004100 */
[----:B------:R-:W-:Y:S01]  /*6230*/  BSSY.RECONVERGENT B0, `(.L_x_780) ;  /* 0x0000013000007945 */ /* 0x000fe20003800200 */
[----:B------:R-:W-:-:S03]  /*6240*/  HFMA2 R0, -RZ, RZ, 0, 7.62939453125e-06 ;  /* 0x00000080ff007431 */ /* 0x000fc600000001ff */
        /* <DEDUP_REMOVED lines=15> */
.L_x_782:
[----:B------:R-:W-:-:S04]  /*6340*/  SHF.R.U32.HI R5, RZ, 0x18, R5 ;  /* 0x00000018ff057819 */ /* 0x000fc80000011605 */
[----:B------:R-:W-:-:S07]  /*6350*/  LOP3.LUT R0, R0, 0x80, R5, 0xf8, !PT ;  /* 0x0000008000007812 */ /* 0x000fce00078ef805 */
.L_x_781:
[----:B------:R-:W-:Y:S05]  /*6360*/  BSYNC.RECONVERGENT B0 ;  /* 0x0000000000007941 */ /* 0x000fea0003800200 */
.L_x_780:
[----:B------:R0:W-:Y:S01]  /*6370*/  STG.E.U8 desc[UR36][R2.64], R0 ;  /* 0x0000000002007986 */ /* 0x0001e2000c101124 */
[----:B------:R-:W-:Y:S05]  /*6380*/  BRA `(.L_x_766) ;  /* 0x0000000400b87947 */ /* 0x000fea0003800000 */
.L_x_774:
[----:B------:R-:W-:-:S09]  /*6390*/  UISETP.NE.AND UP0, UPT, UR4, 0x1c, UPT ;  /* 0x0000001c0400788c */ /* 0x000fd2000bf05270 */
[----:B------:R-:W-:Y:S05]  /*63a0*/  BRA.U !UP0, `(.L_x_783) ;  /* 0x0000000108607547 */ /* 0x000fea000b800000 */
[----:B------:R-:W-:-:S09]  /*63b0*/  UISETP.NE.AND UP0, UPT, UR4, 0x1d, UPT ;  /* 0x0000001d0400788c */ /* 0x000fd2000bf05270 */
[----:B------:R-:W-:Y:S05]  /*63c0*/  BRA.U !UP0, `(.L_x_784) ;  /* 0x0000000108487547 */ /* 0x000fea000b800000 */
[----:B------:R-:W-:-:S09]  /*63d0*/  UISETP.NE.AND UP0, UPT, UR4, 0x2c, UPT ;  /* 0x0000002c0400788c */ /* 0x000fd2000bf05270 */
[----:B------:R-:W-:Y:S05]  /*63e0*/  BRA.U UP0, `(.L_x_765) ;  /* 0x0000000100bc7547 */ /* 0x000fea000b800000 */
[----:B------:R-:W-:-:S05]  /*63f0*/  HADD2.F32 R5, -RZ, R0.H0_H0 ;  /* 0x20000000ff057230 */ /* 0x000fca0000004100 */
[----:B------:R-:W-:-:S04]  /*6400*/  SHF.R.U32.HI R6, RZ, 0x17, R5 ;  /* 0x00000017ff067819 */ /* 0x000fc80000011605 */
[----:B------:R-:W-:-:S04]  /*6410*/  LOP3.LUT R4, R6, 0xff, RZ, 0xc0, !PT ;  /* 0x000000ff06047812 */ /* 0x000fc800078ec0ff */
[----:B------:R-:W-:-:S13]  /*6420*/  ISETP.NE.AND P1, PT, R4, 0xff, PT ;  /* 0x000000ff0400780c */ /* 0x000fda0003f25270 */
[--C-:B------:R-:W-:Y:S02]  /*6430*/  @P1 SHF.R.U32.HI R0, RZ, 0x16, R5.reuse ;  /* 0x00000016ff001819 */ /* 0x100fe40000011605 */
        /* <DEDUP_REMOVED lines=11> */
.L_x_784:
[----:B------:R-:W-:-:S06]  /*64f0*/  HADD2.F32 R4, -RZ, R0.H0_H0 ;  /* 0x20000000ff047230 */ /* 0x000fcc0000004100 */
[----:B------:R-:W0:Y:S02]  /*6500*/  F2I.U64.TRUNC R4, R4 ;  /* 0x0000000400047311 */ /* 0x000e24000020d800 */
[----:B0-----:R0:W-:Y:S01]  /*6510*/  STG.E.64 desc[UR36][R2.64], R4 ;  /* 0x0000000402007986 */ /* 0x0011e2000c101b24 */
[----:B------:R-:W-:Y:S05]  /*6520*/  BRA `(.L_x_766) ;  /* 0x0000000400507947 */ /* 0x000fea0003800000 */
.L_x_783:
[----:B------:R-:W-:-:S04]  /*6530*/  HADD2.F32 R0, -RZ, R0.H0_H0 ;  /* 0x20000000ff007230 */ /* 0x000fc80000004100 */
[----:B------:R-:W0:Y:S02]  /*6540*/  F2I.FTZ.U32.TRUNC.NTZ R5, R0 ;  /* 0x0000000000057305 */ /* 0x000e24000021f000 */
[----:B0-----:R0:W-:Y:S01]  /*6550*/  STG.E desc[UR36][R2.64], R5 ;  /* 0x0000000502007986 */ /* 0x0011e2000c101924 */
[----:B------:R-:W-:Y:S05]  /*6560*/  BRA `(.L_x_766) ;  /* 0x0000000400407947 */ /* 0x000fea0003800000 */
.L_x_773:
        /* <DEDUP_REMOVED lines=11> */
.L_x_786:
[----:B------:R-:W-:Y:S01]  /*6620*/  HADD2.F32 R0, -RZ, R0.H0_H0 ;  /* 0x20000000ff007230 */ /* 0x000fe20000004100 */
[----:B------:R-:W-:-:S04]  /*6630*/  CS2R R6, SRZ ;  /* 0x0000000000067805 */ /* 0x000fc8000001ff00 */
[----:B------:R-:W-:-:S04]  /*6640*/  FMUL.FTZ R0, R0, 1 ;  /* 0x3f80000000007820 */ /* 0x000fc80000410000 */
[----:B------:R-:W0:Y:S02]  /*6650*/  F2F.F64.F32 R4, R0 ;  /* 0x0000000000047310 */ /* 0x000e240000201800 */
[----:B0-----:R4:W-:Y:S01]  /*6660*/  STG.E.128 desc[UR36][R2.64], R4 ;  /* 0x0000000402007986 */ /* 0x0019e2000c101d24 */
[----:B------:R-:W-:Y:S05]  /*6670*/  BRA `(.L_x_766) ;  /* 0x0000000000fc7947 */ /* 0x000fea0003800000 */
.L_x_785:
[----:B------:R-:W-:-:S09]  /*6680*/  UISETP.NE.AND UP0, UPT, UR4, 0xf, UPT ;  /* 0x0000000f0400788c */ /* 0x000fd2000bf05270 */
[----:B------:R-:W-:Y:S05]  /*6690*/  BRA.U !UP0, `(.L_x_787) ;  /* 0x0000000108e87547 */ /* 0x000fea000b800000 */
[----:B------:R-:W-:-:S09]  /*66a0*/  UISETP.NE.AND UP0, UPT, UR4, 0x17, UPT ;  /* 0x000000170400788c */ /* 0x000fd2000bf05270 */
[----:B------:R-:W-:Y:S05]  /*66b0*/  BRA.U !UP0, `(.L_x_788) ;  /* 0x0000000108907547 */ /* 0x000fea000b800000 */
[----:B------:R-:W-:-:S09]  /*66c0*/  UISETP.NE.AND UP0, UPT, UR4, 0x18, UPT ;  /* 0x000000180400788c */ /* 0x000fd2000bf05270 */
[----:B------:R-:W-:Y:S05]  /*66d0*/  BRA.U !UP0, `(.L_x_789) ;  /* 0x0000000108447547 */ /* 0x000fea000b800000 */
.L_x_765:
[----:B------:R-:W-:Y:S01]  /*66e0*/  MOV R0, 0x0 ;  /* 0x0000000000007802 */ /* 0x000fe20000000f00 */
[----:B------:R-:W0:Y:S01]  /*66f0*/  LDCU.64 UR4, c[0x4][0x158] ;  /* 0x01002b00ff0477ac */ /* 0x000e220008000a00 */
[----:B------:R-:W-:Y:S02]  /*6700*/  HFMA2 R8, -RZ, RZ, 0, 6.020069122314453125e-06 ;  /* 0x00000065ff087431 */ /* 0x000fe400000001ff */
        /* <DEDUP_REMOVED lines=13> */
.L_x_790:
[----:B------:R-:W-:Y:S05]  /*67e0*/  BRA `(.L_x_766) ;  /* 0x0000000000a07947 */ /* 0x000fea0003800000 */
.L_x_789:
[----:B------:R-:W-:Y:S01]  /*67f0*/  HADD2.F32 R7, -RZ, R0.H0_H0 ;  /* 0x20000000ff077230 */ /* 0x000fe20000004100 */
        /* <DEDUP_REMOVED lines=12> */
.L_x_792:
[----:B------:R-:W-:Y:S05]  /*68c0*/  BSYNC.RECONVERGENT B0 ;  /* 0x0000000000007941 */ /* 0x000fea0003800200 */
.L_x_791:
[----:B------:R-:W-:-:S05]  /*68d0*/  LOP3.LUT R5, R0, 0x80, R5, 0xf8, !PT ;  /* 0x0000008000057812 */ /* 0x000fca00078ef805 */
[----:B------:R2:W-:Y:S01]  /*68e0*/  STG.E.U8 desc[UR36][R2.64], R5 ;  /* 0x0000000502007986 */ /* 0x0005e2000c101124 */
[----:B------:R-:W-:Y:S05]  /*68f0*/  BRA `(.L_x_766) ;  /* 0x00000000005c7947 */ /* 0x000fea0003800000 */
.L_x_788:
[----:B------:R-:W-:Y:S01]  /*6900*/  HADD2.F32 R5, -RZ, R0.H0_H0 ;  /* 0x20000000ff057230 */ /* 0x000fe20000004100 */
        /* <DEDUP_REMOVED lines=11> */
.L_x_794:
[----:B------:R-:W-:Y:S01]  /*69c0*/  HFMA2 R0, -RZ, RZ, 0, 7.569789886474609375e-06 ;  /* 0x0000007fff007431 */ /* 0x000fe200000001ff */
[----:B------:R-:W-:-:S04]  /*69d0*/  ISETP.GT.U32.AND P0, PT, R4, 0x7f800000, PT ;  /* 0x7f8000000400780c */ /* 0x000fc80003f04070 */
[----:B------:R-:W-:-:S09]  /*69e0*/  SEL R0, R0, 0x7c, P0 ;  /* 0x0000007c00007807 */ /* 0x000fd20000000000 */
.L_x_795:
[----:B------:R-:W-:Y:S05]  /*69f0*/  BSYNC.RECONVERGENT B0 ;  /* 0x0000000000007941 */ /* 0x000fea0003800200 */
.L_x_793:
[----:B------:R-:W-:-:S04]  /*6a00*/  SHF.R.U32.HI R5, RZ, 0x18, R5 ;  /* 0x00000018ff057819 */ /* 0x000fc80000011605 */
[----:B------:R-:W-:-:S05]  /*6a10*/  LOP3.LUT R5, R0, 0x80, R5, 0xf8, !PT ;  /* 0x0000008000057812 */ /* 0x000fca00078ef805 */
[----:B------:R1:W-:Y:S01]  /*6a20*/  STG.E.U8 desc[UR36][R2.64], R5 ;  /* 0x0000000502007986 */ /* 0x0003e2000c101124 */
[----:B------:R-:W-:Y:S05]  /*6a30*/  BRA `(.L_x_766) ;  /* 0x00000000000c7947 */ /* 0x000fea0003800000 */
.L_x_787:
[----:B------:R-:W-:-:S05]  /*6a40*/  HADD2.F32 R0, -RZ, R0.H0_H0 ;  /* 0x20000000ff007230 */ /* 0x000fca0000004100 */
[----:B------:R-:W-:-:S05]  /*6a50*/  F2FP.BF16.F32.PACK_AB R0, RZ, R0 ;  /* 0x00000000ff00723e */ /* 0x000fca00000010ff */
[----:B------:R0:W-:Y:S02]  /*6a60*/  STG.E.U16 desc[UR36][R2.64], R0 ;  /* 0x0000000002007986 */ /* 0x0001e4000c101524 */
.L_x_766:
[----:B------:R-:W-:-:S07]  /*6a70*/  VIADD R17, R17, 0x80 ;  /* 0x0000008011117836 */ /* 0x000fce0000000000 */
.L_x_726:
[----:B------:R-:W-:Y:S05]  /*6a80*/  BSYNC.RECONVERGENT B6 ;  /* 0x0000000000067941 */ /* 0x000fea0003800200 */
.L_x_725:
[----:B------:R-:W5:Y:S01]  /*6a90*/  LDCU UR4, c[0x0][0x380] ;  /* 0x00007000ff0477ac */ /* 0x000f620008000800 */
[----:B------:R-:W-:Y:S01]  /*6aa0*/  BSSY.RECONVERGENT B6, `(.L_x_796) ;  /* 0x000034c000067945 */ /* 0x000fe20003800200 */
[----:B-----5:R-:W-:-:S13]  /*6ab0*/  ISETP.GE.AND P0, PT, R17, UR4, PT ;  /* 0x0000000411007c0c */ /* 0x020fda000bf06270 */
[----:B------:R-:W-:Y:S05]  /*6ac0*/  @P0 BRA `(.L_x_797) ;  /* 0x0000003400240947 */ /* 0x000fea0003800000 */
[----:B------:R-:W5:Y:S01]  /*6ad0*/  LDCU UR4, c[0x0][0x388] ;  /* 0x00007100ff0477ac */ /* 0x000f620008000800 */
[----:B0-----:R-:W-:Y:S01]  /*6ae0*/  MOV R0, RZ ;  /* 0x000000ff00007202 */ /* 0x001fe20000000f00 */
[----:B------:R-:W-:Y:S01]  /*6af0*/  IMAD.MOV.U32 R16, RZ, RZ, RZ ;  /* 0x000000ffff107224 */ /* 0x000fe200078e00ff */
[----:B-----5:R-:W-:-:S09]  /*6b00*/  UISETP.NE.AND UP0, UPT, UR4, URZ, UPT ;  /* 0x000000ff0400728c */ /* 0x020fd2000bf05270 */
[----:B------:R-:W-:Y:S05]  /*6b10*/  BRA.U !UP0, `(.L_x_798) ;  /* 0x0000001108a87547 */ /* 0x000fea000b800000 */
[----:B------:R-:W1:Y:S01]  /*6b20*/  LDCU.64 UR4, c[0x0][0x390] ;  /* 0x00007200ff0477ac */ /* 0x000e620008000a00 */
[----:B------:R-:W-:Y:S01]  /*6b30*/  HFMA2 R16, -RZ, RZ, 0, 0 ;  /* 0x00000000ff107431 */ /* 0x000fe200000001ff */
[----:B------:R-:W0:Y:S01]  /*6b40*/  LDCU UR6, c[0x0][0x38c] ;  /* 0x00007180ff0677ac */ /* 0x000e220008000800 */
[----:B------:R-:W5:Y:S01]  /*6b50*/  LDCU.64 UR8, c[0x0][0x4b8] ;  /* 0x00009700ff0877ac */ /* 0x000f620008000a00 */
[----:B------:R-:W-:Y:S02]  /*6b60*/  UISETP.NE.AND UP0, UPT, UR40, URZ, UPT ;  /* 0x000000ff2800728c */ /* 0x000fe4000bf05270 */
        /* <DEDUP_REMOVED lines=293> */
.L_x_798:
        /* <DEDUP_REMOVED lines=18> */
.L_x_802:
[----:B------:R-:W2:Y:S02]  /*7ee0*/  LDG.E.U8 R2, desc[UR36][R2.64] ;  /* 0x0000002402027981 */ /* 0x000ea4000c1e1100 */
[----:B--2---:R-:W-:-:S04]  /*7ef0*/  I2FP.F32.U32 R0, R2 ;  /* 0x0000000200007245 */ /* 0x004fc80000201000 */
[----:B------:R-:W-:Y:S01]  /*7f00*/  F2FP.F16.F32.PACK_AB R0, RZ, R0 ;  /* 0x00000000ff00723e */ /* 0x000fe200000000ff */
[----:B------:R-:W-:Y:S06]  /*7f10*/  BRA `(.L_x_804) ;  /* 0x0000000c009c7947 */ /* 0x000fec0003800000 */
.L_x_801:
        /* <DEDUP_REMOVED lines=10> */
.L_x_806:
[----:B------:R-:W2:Y:S02]  /*7fc0*/  LDG.E R2, desc[UR36][R2.64] ;  /* 0x0000002402027981 */ /* 0x000ea4000c1e1900 */
[----:B--2---:R-:W-:-:S04]  /*7fd0*/  I2FP.F32.S32 R0, R2 ;  /* 0x0000000200007245 */ /* 0x004fc80000201400 */
[----:B------:R-:W-:Y:S01]  /*7fe0*/  F2FP.F16.F32.PACK_AB R0, RZ, R0 ;  /* 0x00000000ff00723e */ /* 0x000fe200000000ff */
[----:B------:R-:W-:Y:S06]  /*7ff0*/  BRA `(.L_x_804) ;  /* 0x0000000c00647947 */ /* 0x000fec0003800000 */
.L_x_805:
[----:B------:R-:W2:Y:S02]  /*8000*/  LDG.E.U16 R2, desc[UR36][R2.64] ;  /* 0x0000002402027981 */ /* 0x000ea4000c1e1500 */
[----:B--2---:R-:W0:Y:S02]  /*8010*/  I2F.S16 R0, R2 ;  /* 0x0000000200007306 */ /* 0x004e240000101400 */
[----:B0-----:R-:W-:Y:S01]  /*8020*/  F2FP.F16.F32.PACK_AB R0, RZ, R0 ;  /* 0x00000000ff00723e */ /* 0x001fe200000000ff */
[----:B------:R-:W-:Y:S06]  /*8030*/  BRA `(.L_x_804) ;  /* 0x0000000c00547947 */ /* 0x000fec0003800000 */
.L_x_800:
        /* <DEDUP_REMOVED lines=9> */
.L_x_808:
[----:B------:R1:W5:Y:S01]  /*80d0*/  LDG.E.U16 R0, desc[UR36][R2.64] ;  /* 0x0000002402007981 */ /* 0x000362000c1e1500 */
[----:B------:R-:W-:Y:S05]  /*80e0*/  BRA `(.L_x_804) ;  /* 0x0000000c00287947 */ /* 0x000fea0003800000 */
.L_x_807:
        /* <DEDUP_REMOVED lines=9> */
.L_x_810:
[----:B------:R0:W5:Y:S01]  /*8180*/  LDG.E.U16 R0, desc[UR36][R2.64] ;  /* 0x0000002402007981 */ /* 0x000162000c1e1500 */
[----:B------:R-:W-:Y:S05]  /*8190*/  BRA `(.L_x_804) ;  /* 0x0000000800fc7947 */ /* 0x000fea0003800000 */
.L_x_809:
        /* <DEDUP_REMOVED lines=12> */
.L_x_799:
        /* <DEDUP_REMOVED lines=13> */
.L_x_813:
        /* <DEDUP_REMOVED lines=12> */
.L_x_812:
        /* <DEDUP_REMOVED lines=13> */
[----:B------:R-:W-:-:S04]  /*84c0*/  VIADDMNMX.U32 R5, R5, R6, 0x4, !PT ;  /* 0x0000000405057446 */ /* 0x000fc80007800006 */
[----:B------:R-:W-:-:S04]  /*84d0*/  IADD3 R5, PT, PT, R5, -0x4, RZ ;  /* 0xfffffffc05057810 */ /* 0x000fc80007ffe0ff */
[C---:B------:R-:W-:Y:S01]  /*84e0*/  SHF.L.U32 R6, R4.reuse, R5, RZ ;  /* 0x0000000504067219 */ /* 0x040fe200000006ff */
[----:B------:R-:W-:Y:S01]  /*84f0*/  IMAD.SHL.U32 R7, R5, 0x800000, RZ ;  /* 0x0080000005077824 */ /* 0x000fe200078e00ff */
[----:B------:R-:W-:-:S04]  /*8500*/  IADD3 R5, PT, PT, R4, 0x1000000, RZ ;  /* 0x0100000004057810 */ /* 0x000fc80007ffe0ff */
        /* <DEDUP_REMOVED lines=9> */
.L_x_815:
        /* <DEDUP_REMOVED lines=13> */
.L_x_814:
[----:B------:R-:W2:Y:S02]  /*8670*/  LDG.E.U16 R0, desc[UR36][R2.64] ;  /* 0x0000002402007981 */ /* 0x000ea4000c1e1500 */
[----:B--2---:R-:W-:-:S04]  /*8680*/  SHF.L.U32 R0, R0, 0x10, RZ ;  /* 0x0000001000007819 */ /* 0x004fc800000006ff */
[----:B------:R-:W-:Y:S01]  /*8690*/  F2FP.F16.F32.PACK_AB R0, RZ, R0 ;  /* 0x00000000ff00723e */ /* 0x000fe200000000ff */
[----:B------:R-:W-:Y:S06]  /*86a0*/  BRA `(.L_x_804) ;  /* 0x0000000400b87947 */ /* 0x000fec0003800000 */
.L_x_811:
        /* <DEDUP_REMOVED lines=12> */
.L_x_818:
        /* <DEDUP_REMOVED lines=21> */
.L_x_822:
[----:B------:R-:W-:Y:S05]  /*88c0*/  BSYNC.RECONVERGENT B1 ;  /* 0x0000000000017941 */ /* 0x000fea0003800200 */
.L_x_821:
[----:B------:R-:W-:Y:S01]  /*88d0*/  IMAD.SHL.U32 R0, R0, 0x100000, RZ ;  /* 0x0010000000007824 */ /* 0x000fe200078e00ff */
[----:B------:R-:W-:-:S04]  /*88e0*/  LEA R2, R2, 0x3b800000, 0x17 ;  /* 0x3b80000002027811 */ /* 0x000fc800078eb8ff */
[----:B------:R-:W-:-:S07]  /*88f0*/  LOP3.LUT R0, R2, R0, R7, 0xfe, !PT ;  /* 0x0000000002007212 */ /* 0x000fce00078efe07 */
.L_x_820:
[----:B------:R-:W-:Y:S05]  /*8900*/  BSYNC.RECONVERGENT B0 ;  /* 0x0000000000007941 */ /* 0x000fea0003800200 */
.L_x_819:
[----:B------:R-:W-:Y:S01]  /*8910*/  F2FP.F16.F32.PACK_AB R0, RZ, R0 ;  /* 0x00000000ff00723e */ /* 0x000fe200000000ff */
[----:B------:R-:W-:Y:S06]  /*8920*/  BRA `(.L_x_804) ;  /* 0x0000000400187947 */ /* 0x000fec0003800000 */
.L_x_817:
        /* <DEDUP_REMOVED lines=21> */
.L_x_826:
[----:B------:R-:W-:Y:S05]  /*8a80*/  BSYNC.RECONVERGENT B1 ;  /* 0x0000000000017941 */ /* 0x000fea0003800200 */
.L_x_825:
[----:B------:R-:W-:Y:S02]  /*8a90*/  SHF.L.U32 R0, R0, 0x15, RZ ;  /* 0x0000001500007819 */ /* 0x000fe400000006ff */
[----:B------:R-:W-:-:S04]  /*8aa0*/  LEA R2, R2, 0x37800000, 0x17 ;  /* 0x3780000002027811 */ /* 0x000fc800078eb8ff */
[----:B------:R-:W-:-:S07]  /*8ab0*/  LOP3.LUT R0, R2, R0, R7, 0xfe, !PT ;  /* 0x0000000002007212 */ /* 0x000fce00078efe07 */
.L_x_824:
[----:B------:R-:W-:Y:S05]  /*8ac0*/  BSYNC.RECONVERGENT B0 ;  /* 0x0000000000007941 */ /* 0x000fea0003800200 */
.L_x_823:
[----:B------:R-:W-:Y:S01]  /*8ad0*/  F2FP.F16.F32.PACK_AB R0, RZ, R0 ;  /* 0x00000000ff00723e */ /* 0x000fe200000000ff */
[----:B------:R-:W-:Y:S06]  /*8ae0*/  BRA `(.L_x_804) ;  /* 0x0000000000a87947 */ /* 0x000fec0003800000 */
.L_x_816:
        /* <DEDUP_REMOVED lines=14> */
.L_x_830:
[----:B------:R-:W-:Y:S05]  /*8bd0*/  BSYNC.RECONVERGENT B0 ;  /* 0x0000000000007941 */ /* 0x000fea0003800200 */
.L_x_829:
[----:B------:R-:W-:Y:S01]  /*8be0*/  F2FP.F16.F32.PACK_AB R0, RZ, R0 ;  /* 0x00000000ff00723e */ /* 0x000fe200000000ff */
[----:B------:R-:W-:Y:S06]  /*8bf0*/  BRA `(.L_x_804) ;  /* 0x0000000000647947 */ /* 0x000fec0003800000 */
.L_x_803:
[----:B------:R-:W-:Y:S01]  /*8c00*/  MOV R2, 0x0 ;  /* 0x0000000000027802 */ /* 0x000fe20000000f00 */
[----:B------:R-:W0:Y:S01]  /*8c10*/  LDCU.64 UR4, c[0x4][0x158] ;  /* 0x01002b00ff0477ac */ /* 0x000e220008000a00 */
[----:B------:R-:W-:Y:S02]  /*8c20*/  HFMA2 R8, -RZ, RZ, 0, 4.64916229248046875e-06 ;  /* 0x0000004eff087431 */ /* 0x000fe400000001ff */
[----:B------:R-:W-:Y:S01]  /*8c30*/  IMAD.MOV.U32 R12, RZ, RZ, 0x1 ;  /* 0x00000001ff0c7424 */ /* 0x000fe200078e00ff */
[----:B------:R-:W-:Y:S01]  /*8c40*/  MOV R13, RZ ;  /* 0x000000ff000d7202 */ /* 0x000fe20000000f00 */
[----:B------:R-:W1:Y:S01]  /*8c50*/  LDCU.64 UR6, c[0x4][0x160] ;  /* 0x01002c00ff0677ac */ /* 0x000e620008000a00 */
[----:B------:R-:W2:Y:S01]  /*8c60*/  LDC.64 R2, c[0x4][R2] ;  /* 0x0100000002027b82 */ /* 0x000ea20000000a00 */
[----:B------:R-:W3:Y:S01]  /*8c70*/  LDCU.64 UR8, c[0x4][0x58] ;  /* 0x01000b00ff0877ac */ /* 0x000ee20008000a00 */
[----:B0-----:R-:W-:Y:S01]  /*8c80*/  MOV R4, UR4 ;  /* 0x0000000400047c02 */ /* 0x001fe20008000f00 */
[----:B------:R-:W-:Y:S01]  /*8c90*/  IMAD.U32 R5, RZ, RZ, UR5 ;  /* 0x00000005ff057e24 */ /* 0x000fe2000f8e00ff */
[----:B-1----:R-:W-:Y:S01]  /*8ca0*/  MOV R6, UR6 ;  /* 0x0000000600067c02 */ /* 0x002fe20008000f00 */
[----:B------:R-:W-:Y:S01]  /*8cb0*/  IMAD.U32 R7, RZ, RZ, UR7 ;  /* 0x00000007ff077e24 */ /* 0x000fe2000f8e00ff */
[----:B---3--:R-:W-:Y:S01]  /*8cc0*/  MOV R10, UR8 ;  /* 0x00000008000a7c02 */ /* 0x008fe20008000f00 */
[----:B------:R-:W-:-:S07]  /*8cd0*/  IMAD.U32 R11, RZ, RZ, UR9 ;  /* 0x00000009ff0b7e24 */ /* 0x000fce000f8e00ff */
[----:B------:R-:W-:-:S07]  /*8ce0*/  LEPC R20, `(.L_x_831) ;  /* 0x000000001014794e */ /* 0x000fce0000000000 */
[----:B--2---:R-:W-:Y:S05]  /*8cf0*/  CALL.ABS.NOINC R2 ;  /* 0x0000000002007343 */ /* 0x004fea0003c00000 */
.L_x_831:
[----:B------:R-:W-:Y:S01]  /*8d00*/  PRMT R0, RZ, 0x7610, R0 ;  /* 0x00007610ff007816 */ /* 0x000fe20000000000 */
[----:B------:R-:W-:Y:S06]  /*8d10*/  BRA `(.L_x_804) ;  /* 0x00000000001c7947 */ /* 0x000fec0003800000 */
.L_x_828:
[----:B------:R-:W2:Y:S02]  /*8d20*/  LDG.E.64 R2, desc[UR36][R2.64] ;  /* 0x0000002402027981 */ /* 0x000ea4000c1e1b00 */
[----:B--2---:R-:W0:Y:S02]  /*8d30*/  I2F.U64 R0, R2 ;  /* 0x0000000200007312 */ /* 0x004e240000301000 */
[----:B0-----:R-:W-:Y:S01]  /*8d40*/  F2FP.F16.F32.PACK_AB R0, RZ, R0 ;  /* 0x00000000ff00723e */ /* 0x001fe200000000ff */
[----:B------:R-:W-:Y:S06]  /*8d50*/  BRA `(.L_x_804) ;  /* 0x00000000000c7947 */ /* 0x000fec0003800000 */
.L_x_827:
[----:B------:R-:W2:Y:S02]  /*8d60*/  LDG.E R2, desc[UR36][R2.64] ;  /* 0x0000002402027981 */ /* 0x000ea4000c1e1900 */
[----:B--2---:R-:W-:-:S04]  /*8d70*/  I2FP.F32.U32 R0, R2 ;  /* 0x0000000200007245 */ /* 0x004fc80000201000 */
[----:B------:R-:W-:-:S07]  /*8d80*/  F2FP.F16.F32.PACK_AB R0, RZ, R0 ;  /* 0x00000000ff00723e */ /* 0x000fce00000000ff */
.L_x_804:
[----:B-----5:R-:W-:Y:S01]  /*8d90*/  HADD2.F32 R0, -RZ, R0.H0_H0 ;  /* 0x20000000ff007230 */ /* 0x020fe20000004100 */
[----:B------:R-:W-:Y:S01]  /*8da0*/  MOV R7, 0x3d39bf78 ;  /* 0x3d39bf7800077802 */ /* 0x000fe20000000f00 */
[----:B------:R-:W2:Y:S03]  /*8db0*/  LDCU.64 UR6, c[0x0][0x580] ;  /* 0x0000b000ff0677ac */ /* 0x000ea60008000a00 */
        /* <DEDUP_REMOVED lines=58> */
.L_x_835:
[----:B------:R-:W-:-:S06]  /*9160*/  HADD2.F32 R5, -RZ, R0.H0_H0 ;  /* 0x20000000ff057230 */ /* 0x000fcc0000004100 */
[----:B------:R-:W0:Y:S02]  /*9170*/  F2I.S64.TRUNC R4, R5 ;  /* 0x0000000500047311 */ /* 0x000e24000020d900 */
[----:B0-----:R4:W-:Y:S01]  /*9180*/  STG.E.U8 desc[UR36][R2.64], R4 ;  /* 0x0000000402007986 */ /* 0x0019e2000c101124 */
[----:B------:R-:W-:Y:S05]  /*9190*/  BRA `(.L_x_837) ;  /* 0x0000000c006c7947 */ /* 0x000fea0003800000 */
.L_x_834:
        /* <DEDUP_REMOVED lines=10> */
.L_x_839:
[----:B------:R-:W-:-:S04]  /*9240*/  HADD2.F32 R0, -RZ, R0.H0_H0 ;  /* 0x20000000ff007230 */ /* 0x000fc80000004100 */
[----:B------:R-:W0:Y:S02]  /*9250*/  F2I.FTZ.TRUNC.NTZ R5, R0 ;  /* 0x0000000000057305 */ /* 0x000e24000021f100 */
[----:B0-----:R2:W-:Y:S01]  /*9260*/  STG.E desc[UR36][R2.64], R5 ;  /* 0x0000000502007986 */ /* 0x0015e2000c101924 */
[----:B------:R-:W-:Y:S05]  /*9270*/  BRA `(.L_x_837) ;  /* 0x0000000c00347947 */ /* 0x000fea0003800000 */
.L_x_838:
[----:B------:R-:W-:-:S04]  /*9280*/  HADD2.F32 R0, -RZ, R0.H0_H0 ;  /* 0x20000000ff007230 */ /* 0x000fc80000004100 */
[----:B------:R-:W0:Y:S02]  /*9290*/  F2I.FTZ.TRUNC.NTZ R5, R0 ;  /* 0x0000000000057305 */ /* 0x000e24000021f100 */
[----:B0-----:R0:W-:Y:S01]  /*92a0*/  STG.E.U16 desc[UR36][R2.64], R5 ;  /* 0x0000000502007986 */ /* 0x0011e2000c101524 */
[----:B------:R-:W-:Y:S05]  /*92b0*/  BRA `(.L_x_837) ;  /* 0x0000000c00247947 */ /* 0x000fea0003800000 */
.L_x_833:
        /* <DEDUP_REMOVED lines=9> */
.L_x_841:
[----:B------:R0:W-:Y:S01]  /*9350*/  STG.E.U16 desc[UR36][R2.64], R0 ;  /* 0x0000000002007986 */ /* 0x0001e2000c101524 */
[----:B------:R-:W-:Y:S05]  /*9360*/  BRA `(.L_x_837) ;  /* 0x0000000800f87947 */ /* 0x000fea0003800000 */
.L_x_840:
        /* <DEDUP_REMOVED lines=10> */
.L_x_843:
[----:B------:R-:W-:-:S05]  /*9410*/  HADD2.F32 R0, -RZ, R0.H0_H0 ;  /* 0x20000000ff007230 */ /* 0x000fca0000004100 */
[----:B------:R-:W-:-:S04]  /*9420*/  F2FP.F16.F32.PACK_AB R0, RZ, R0 ;  /* 0x00000000ff00723e */ /* 0x000fc800000000ff */
[----:B------:R-:W-:-:S05]  /*9430*/  PRMT R0, R0, 0x5410, RZ ;  /* 0x0000541000007816 */ /* 0x000fca00000000ff */
[----:B------:R0:W-:Y:S01]  /*9440*/  STG.E desc[UR36][R2.64], R0 ;  /* 0x0000000002007986 */ /* 0x0001e2000c101924 */
[----:B------:R-:W-:Y:S05]  /*9450*/  BRA `(.L_x_837) ;  /* 0x0000000800bc7947 */ /* 0x000fea0003800000 */
.L_x_842:
[----:B------:R-:W-:-:S05]  /*9460*/  HADD2.F32 R4, -RZ, R0.H0_H0 ;  /* 0x20000000ff047230 */ /* 0x000fca0000004100 */
[----:B------:R-:W-:-:S06]  /*9470*/  FMUL.FTZ R4, R4, 1 ;  /* 0x3f80000004047820 */ /* 0x000fcc0000410000 */
[----:B------:R-:W0:Y:S02]  /*9480*/  F2F.F64.F32 R4, R4 ;  /* 0x0000000400047310 */ /* 0x000e240000201800 */
[----:B0-----:R0:W-:Y:S01]  /*9490*/  STG.E.64 desc[UR36][R2.64], R4 ;  /* 0x0000000402007986 */ /* 0x0011e2000c101b24 */
[----:B------:R-:W-:Y:S05]  /*94a0*/  BRA `(.L_x_837) ;  /* 0x0000000800a87947 */ /* 0x000fea0003800000 */
.L_x_832:
        /* <DEDUP_REMOVED lines=14> */
.L_x_847:
        /* <DEDUP_REMOVED lines=18> */
.L_x_850:
[----:B------:R-:W-:-:S04]  /*96b0*/  SHF.R.U32.HI R5, RZ, 0x18, R5 ;  /* 0x00000018ff057819 */ /* 0x000fc80000011605 */
[----:B------:R-:W-:-:S07]  /*96c0*/  LOP3.LUT R0, R0, 0x80, R5, 0xf8, !PT ;  /* 0x0000008000007812 */ /* 0x000fce00078ef805 */
.L_x_849:
[----:B------:R-:W-:Y:S05]  /*96d0*/  BSYNC.RECONVERGENT B0 ;  /* 0x0000000000007941 */ /* 0x000fea0003800200 */
.L_x_848:
[----:B------:R0:W-:Y:S01]  /*96e0*/  STG.E.U8 desc[UR36][R2.64], R0 ;  /* 0x0000000002007986 */ /* 0x0001e2000c101124 */
[----:B------:R-:W-:Y:S05]  /*96f0*/  BRA `(.L_x_837) ;  /* 0x0000000800147947 */ /* 0x000fea0003800000 */
.L_x_846:
        /* <DEDUP_REMOVED lines=18> */
.L_x_853:
[----:B------:R-:W-:-:S04]  /*9820*/  SHF.R.U32.HI R5, RZ, 0x18, R5 ;  /* 0x00000018ff057819 */ /* 0x000fc80000011605 */
[----:B------:R-:W-:-:S07]  /*9830*/  LOP3.LUT R0, R0, 0x80, R5, 0xf8, !PT ;  /* 0x0000008000007812 */ /* 0x000fce00078ef805 */
.L_x_852:
[----:B------:R-:W-:Y:S05]  /*9840*/  BSYNC.RECONVERGENT B0 ;  /* 0x0000000000007941 */ /* 0x000fea0003800200 */
.L_x_851:
[----:B------:R0:W-:Y:S01]  /*9850*/  STG.E.U8 desc[UR36][R2.64], R0 ;  /* 0x0000000002007986 */ /* 0x0001e2000c101124 */
[----:B------:R-:W-:Y:S05]  /*9860*/  BRA `(.L_x_837) ;  /* 0x0000000400b87947 */ /* 0x000fea0003800000 */
.L_x_845:
        /* <DEDUP_REMOVED lines=22> */
.L_x_855:
[----:B------:R-:W-:-:S06]  /*99d0*/  HADD2.F32 R4, -RZ, R0.H0_H0 ;  /* 0x20000000ff047230 */ /* 0x000fcc0000004100 */
[----:B------:R-:W0:Y:S02]  /*99e0*/  F2I.U64.TRUNC R4, R4 ;  /* 0x0000000400047311 */ /* 0x000e24000020d800 */
[----:B0-----:R0:W-:Y:S01]  /*99f0*/  STG.E.64 desc[UR36][R2.64], R4 ;  /* 0x0000000402007986 */ /* 0x0011e2000c101b24 */
[----:B------:R-:W-:Y:S05]  /*9a00*/  BRA `(.L_x_837) ;  /* 0x0000000400507947 */ /* 0x000fea0003800000 */
.L_x_854:
[----:B------:R-:W-:-:S04]  /*9a10*/  HADD2.F32 R0, -RZ, R0.H0_H0 ;  /* 0x20000000ff007230 */ /* 0x000fc80000004100 */
[----:B------:R-:W0:Y:S02]  /*9a20*/  F2I.FTZ.U32.TRUNC.NTZ R5, R0 ;  /* 0x0000000000057305 */ /* 0x000e24000021f000 */
[----:B0-----:R0:W-:Y:S01]  /*9a30*/  STG.E desc[UR36][R2.64], R5 ;  /* 0x0000000502007986 */ /* 0x0011e2000c101924 */
[----:B------:R-:W-:Y:S05]  /*9a40*/  BRA `(.L_x_837) ;  /* 0x0000000400407947 */ /* 0x000fea0003800000 */
.L_x_844:
        /* <DEDUP_REMOVED lines=11> */
.L_x_857:
[----:B------:R-:W-:Y:S01]  /*9b00*/  HADD2.F32 R0, -RZ, R0.H0_H0 ;  /* 0x20000000ff007230 */ /* 0x000fe20000004100 */
[----:B------:R-:W-:-:S04]  /*9b10*/  CS2R R6, SRZ ;  /* 0x0000000000067805 */ /* 0x000fc8000001ff00 */
[----:B------:R-:W-:-:S04]  /*9b20*/  FMUL.FTZ R0, R0, 1 ;  /* 0x3f80000000007820 */ /* 0x000fc80000410000 */
[----:B------:R-:W0:Y:S02]  /*9b30*/  F2F.F64.F32 R4, R0 ;  /* 0x0000000000047310 */ /* 0x000e240000201800 */
[----:B0-----:R0:W-:Y:S01]  /*9b40*/  STG.E.128 desc[UR36][R2.64], R4 ;  /* 0x0000000402007986 */ /* 0x0011e2000c101d24 */
[----:B------:R-:W-:Y:S05]  /*9b50*/  BRA `(.L_x_837) ;  /* 0x0000000000fc7947 */ /* 0x000fea0003800000 */
.L_x_856:
[----:B------:R-:W-:-:S09]  /*9b60*/  UISETP.NE.AND UP0, UPT, UR4, 0xf, UPT ;  /* 0x0000000f0400788c */ /* 0x000fd2000bf05270 */
[----:B------:R-:W-:Y:S05]  /*9b70*/  BRA.U !UP0, `(.L_x_858) ;  /* 0x0000000108e87547 */ /* 0x000fea000b800000 */
[----:B------:R-:W-:-:S09]  /*9b80*/  UISETP.NE.AND UP0, UPT, UR4, 0x17, UPT ;  /* 0x000000170400788c */ /* 0x000fd2000bf05270 */
[----:B------:R-:W-:Y:S05]  /*9b90*/  BRA.U !UP0, `(.L_x_859) ;  /* 0x0000000108907547 */ /* 0x000fea000b800000 */
[----:B------:R-:W-:-:S09]  /*9ba0*/  UISETP.NE.AND UP0, UPT, UR4, 0x18, UPT ;  /* 0x000000180400788c */ /* 0x000fd2000bf05270 */
[----:B------:R-:W-:Y:S05]  /*9bb0*/  BRA.U !UP0, `(.L_x_860) ;  /* 0x0000000108447547 */ /* 0x000fea000b800000 */
.L_x_836:
        /* <DEDUP_REMOVED lines=16> */
.L_x_861:
[----:B------:R-:W-:Y:S05]  /*9cc0*/  BRA `(.L_x_837) ;  /* 0x0000000000a07947 */ /* 0x000fea0003800000 */
.L_x_860:
        /* <DEDUP_REMOVED lines=13> */
.L_x_863:
[----:B------:R-:W-:Y:S05]  /*9da0*/  BSYNC.RECONVERGENT B0 ;  /* 0x0000000000007941 */ /* 0x000fea0003800200 */
.L_x_862:
[----:B------:R-:W-:-:S05]  /*9db0*/  LOP3.LUT R5, R0, 0x80, R5, 0xf8, !PT ;  /* 0x0000008000057812 */ /* 0x000fca00078ef805 */
[----:B------:R0:W-:Y:S01]  /*9dc0*/  STG.E.U8 desc[UR36][R2.64], R5 ;  /* 0x0000000502007986 */ /* 0x0001e2000c101124 */
[----:B------:R-:W-:Y:S05]  /*9dd0*/  BRA `(.L_x_837) ;  /* 0x00000000005c7947 */ /* 0x000fea0003800000 */
.L_x_859:
        /* <DEDUP_REMOVED lines=12> */
.L_x_865:
[----:B------:R-:W-:Y:S01]  /*9ea0*/  HFMA2 R0, -RZ, RZ, 0, 7.569789886474609375e-06 ;  /* 0x0000007fff007431 */ /* 0x000fe200000001ff */
[----:B------:R-:W-:-:S04]  /*9eb0*/  ISETP.GT.U32.AND P0, PT, R4, 0x7f800000, PT ;  /* 0x7f8000000400780c */ /* 0x000fc80003f04070 */
[----:B------:R-:W-:-:S09]  /*9ec0*/  SEL R0, R0, 0x7c, P0 ;  /* 0x0000007c00007807 */ /* 0x000fd20000000000 */
.L_x_866:
[----:B------:R-:W-:Y:S05]  /*9ed0*/  BSYNC.RECONVERGENT B0 ;  /* 0x0000000000007941 */ /* 0x000fea0003800200 */
.L_x_864:
[----:B------:R-:W-:-:S04]  /*9ee0*/  SHF.R.U32.HI R5, RZ, 0x18, R5 ;  /* 0x00000018ff057819 */ /* 0x000fc80000011605 */
[----:B------:R-:W-:-:S05]  /*9ef0*/  LOP3.LUT R5, R0, 0x80, R5, 0xf8, !PT ;  /* 0x0000008000057812 */ /* 0x000fca00078ef805 */
[----:B------:R0:W-:Y:S01]  /*9f00*/  STG.E.U8 desc[UR36][R2.64], R5 ;  /* 0x0000000502007986 */ /* 0x0001e2000c101124 */
[----:B------:R-:W-:Y:S05]  /*9f10*/  BRA `(.L_x_837) ;  /* 0x00000000000c7947 */ /* 0x000fea0003800000 */
.L_x_858:
[----:B------:R-:W-:-:S05]  /*9f20*/  HADD2.F32 R0, -RZ, R0.H0_H0 ;  /* 0x20000000ff007230 */ /* 0x000fca0000004100 */
[----:B------:R-:W-:-:S05]  /*9f30*/  F2FP.BF16.F32.PACK_AB R0, RZ, R0 ;  /* 0x00000000ff00723e */ /* 0x000fca00000010ff */
[----:B------:R0:W-:Y:S02]  /*9f40*/  STG.E.U16 desc[UR36][R2.64], R0 ;  /* 0x0000000002007986 */ /* 0x0001e4000c101524 */
.L_x_837:
[----:B------:R-:W-:-:S07]  /*9f50*/  VIADD R17, R17, 0x80 ;  /* 0x0000008011117836 */ /* 0x000fce0000000000 */
.L_x_797:
[----:B------:R-:W-:Y:S05]  /*9f60*/  BSYNC.RECONVERGENT B6 ;  /* 0x0000000000067941 */ /* 0x000fea0003800200 */
.L_x_796:
[----:B------:R-:W5:Y:S02]  /*9f70*/  LDCU UR4, c[0x0][0x380] ;  /* 0x00007000ff0477ac */ /* 0x000f640008000800 */
[----:B-----5:R-:W-:-:S13]  /*9f80*/  ISETP.GE.AND P0, PT, R17, UR4, PT ;  /* 0x0000000411007c0c */ /* 0x020fda000bf06270 */
[----:B------:R-:W-:Y:S05]  /*9f90*/  @P0 EXIT ;  /* 0x000000000000094d */ /* 0x000fea0003800000 */
        /* <DEDUP_REMOVED lines=303> */
.L_x_867:
        /* <DEDUP_REMOVED lines=20> */
.L_x_871:
[----:B------:R-:W2:Y:S02]  /*b3d0*/  LDG.E.U8 R2, desc[UR36][R2.64] ;  /* 0x0000002402027981 */ /* 0x000ea4000c1e1100 */
[----:B--2---:R-:W-:-:S04]  /*b3e0*/  I2FP.F32.U32 R0, R2 ;  /* 0x0000000200007245 */ /* 0x004fc80000201000 */
[----:B------:R-:W-:Y:S01]  /*b3f0*/  F2FP.F16.F32.PACK_AB R0, RZ, R0 ;  /* 0x00000000ff00723e */ /* 0x000fe200000000ff */
[----:B------:R-:W-:Y:S06]  /*b400*/  BRA `(.L_x_873) ;  /* 0x0000000c009c7947 */ /* 0x000fec0003800000 */
.L_x_870:
        /* <DEDUP_REMOVED lines=10> */
.L_x_875:
[----:B------:R-:W2:Y:S02]  /*b4b0*/  LDG.E R2, desc[UR36][R2.64] ;  /* 0x0000002402027981 */ /* 0x000ea4000c1e1900 */
[----:B--2---:R-:W-:-:S04]  /*b4c0*/  I2FP.F32.S32 R0, R2 ;  /* 0x0000000200007245 */ /* 0x004fc80000201400 */
[----:B------:R-:W-:Y:S01]  /*b4d0*/  F2FP.F16.F32.PACK_AB R0, RZ, R0 ;  /* 0x00000000ff00723e */ /* 0x000fe200000000ff */
[----:B------:R-:W-:Y:S06]  /*b4e0*/  BRA `(.L_x_873) ;  /* 0x0000000c00647947 */ /* 0x000fec0003800000 */
.L_x_874:
[----:B------:R-:W2:Y:S02]  /*b4f0*/  LDG.E.U16 R2, desc[UR36][R2.64] ;  /* 0x0000002402027981 */ /* 0x000ea4000c1e1500 */
[----:B--2---:R-:W0:Y:S02]  /*b500*/  I2F.S16 R0, R2 ;  /* 0x0000000200007306 */ /* 0x004e240000101400 */
[----:B0-----:R-:W-:Y:S01]  /*b510*/  F2FP.F16.F32.PACK_AB R0, RZ, R0 ;  /* 0x00000000ff00723e */ /* 0x001fe200000000ff */
[----:B------:R-:W-:Y:S06]  /*b520*/  BRA `(.L_x_873) ;  /* 0x0000000c00547947 */ /* 0x000fec0003800000 */
.L_x_869:
        /* <DEDUP_REMOVED lines=9> */
.L_x_877:
[----:B------:R1:W5:Y:S01]  /*b5c0*/  LDG.E.U16 R0, desc[UR36][R2.64] ;  /* 0x0000002402007981 */ /* 0x000362000c1e1500 */
[----:B------:R-:W-:Y:S05]  /*b5d0*/  BRA `(.L_x_873) ;  /* 0x0000000c00287947 */ /* 0x000fea0003800000 */
.L_x_876:
        /* <DEDUP_REMOVED lines=9> */
.L_x_879:
[----:B------:R0:W5:Y:S01]  /*b670*/  LDG.E.U16 R0, desc[UR36][R2.64] ;  /* 0x0000002402007981 */ /* 0x000162000c1e1500 */
[----:B------:R-:W-:Y:S05]  /*b680*/  BRA `(.L_x_873) ;  /* 0x0000000800fc7947 */ /* 0x000fea0003800000 */
.L_x_878:
        /* <DEDUP_REMOVED lines=12> */
.L_x_868:
        /* <DEDUP_REMOVED lines=13> */
.L_x_882:
        /* <DEDUP_REMOVED lines=12> */
.L_x_881:
        /* <DEDUP_REMOVED lines=27> */
.L_x_884:
        /* <DEDUP_REMOVED lines=13> */
.L_x_883:
[----:B------:R-:W2:Y:S02]  /*bb60*/  LDG.E.U16 R0, desc[UR36][R2.64] ;  /* 0x0000002402007981 */ /* 0x000ea4000c1e1500 */
[----:B--2---:R-:W-:-:S05]  /*bb70*/  IMAD.U32 R0, R0, 0x10000, RZ ;  /* 0x0001000000007824 */ /* 0x004fca00078e00ff */
[----:B------:R-:W-:Y:S01]  /*bb80*/  F2FP.F16.F32.PACK_AB R0, RZ, R0 ;  /* 0x00000000ff00723e */ /* 0x000fe200000000ff */
[----:B------:R-:W-:Y:S06]  /*bb90*/  BRA `(.L_x_873) ;  /* 0x0000000400b87947 */ /* 0x000fec0003800000 */
.L_x_880:
        /* <DEDUP_REMOVED lines=12> */
.L_x_887:
        /* <DEDUP_REMOVED lines=21> */
.L_x_891:
[----:B------:R-:W-:Y:S05]  /*bdb0*/  BSYNC.RECONVERGENT B1 ;  /* 0x0000000000017941 */ /* 0x000fea0003800200 */
.L_x_890:
[----:B------:R-:W-:Y:S02]  /*bdc0*/  SHF.L.U32 R0, R0, 0x14, RZ ;  /* 0x0000001400007819 */ /* 0x000fe400000006ff */
[----:B------:R-:W-:-:S04]  /*bdd0*/  LEA R2, R2, 0x3b800000, 0x17 ;  /* 0x3b80000002027811 */ /* 0x000fc800078eb8ff */
[----:B------:R-:W-:-:S07]  /*bde0*/  LOP3.LUT R0, R2, R0, R7, 0xfe, !PT ;  /* 0x0000000002007212 */ /* 0x000fce00078efe07 */
.L_x_889:
[----:B------:R-:W-:Y:S05]  /*bdf0*/  BSYNC.RECONVERGENT B0 ;  /* 0x0000000000007941 */ /* 0x000fea0003800200 */
.L_x_888:
[----:B------:R-:W-:Y:S01]  /*be00*/  F2FP.F16.F32.PACK_AB R0, RZ, R0 ;  /* 0x00000000ff00723e */ /* 0x000fe200000000ff */
[----:B------:R-:W-:Y:S06]  /*be10*/  BRA `(.L_x_873) ;  /* 0x0000000400187947 */ /* 0x000fec0003800000 */
.L_x_886:
        /* <DEDUP_REMOVED lines=21> */
.L_x_895:
[----:B------:R-:W-:Y:S05]  /*bf70*/  BSYNC.RECONVERGENT B1 ;  /* 0x0000000000017941 */ /* 0x000fea0003800200 */
.L_x_894:
[----:B------:R-:W-:Y:S01]  /*bf80*/  IMAD.SHL.U32 R0, R0, 0x200000, RZ ;  /* 0x0020000000007824 */ /* 0x000fe200078e00ff */
[----:B------:R-:W-:-:S04]  /*bf90*/  LEA R2, R2, 0x37800000, 0x17 ;  /* 0x3780000002027811 */ /* 0x000fc800078eb8ff */
[----:B------:R-:W-:-:S07]  /*bfa0*/  LOP3.LUT R0, R2, R0, R7, 0xfe, !PT ;  /* 0x0000000002007212 */ /* 0x000fce00078efe07 */
.L_x_893:
[----:B------:R-:W-:Y:S05]  /*bfb0*/  BSYNC.RECONVERGENT B0 ;  /* 0x0000000000007941 */ /* 0x000fea0003800200 */
.L_x_892:
[----:B------:R-:W-:Y:S01]  /*bfc0*/  F2FP.F16.F32.PACK_AB R0, RZ, R0 ;  /* 0x00000000ff00723e */ /* 0x000fe200000000ff */
[----:B------:R-:W-:Y:S06]  /*bfd0*/  BRA `(.L_x_873) ;  /* 0x0000000000a87947 */ /* 0x000fec0003800000 */
.L_x_885:
        /* <DEDUP_REMOVED lines=8> */
[----:B------:R-:W-:Y:S01]  /*c060*/  HFMA2 R0, -RZ, RZ, 3.814697265625e-06, 0 ;  /* 0x00400000ff007431 */ /* 0x000fe200000001ff */
[----:B--2---:R-:W-:-:S13]  /*c070*/  ISETP.NE.AND P0, PT, R2, RZ, PT ;  /* 0x000000ff0200720c */ /* 0x004fda0003f05270 */
[----:B------:R-:W-:Y:S05]  /*c080*/  @!P0 BRA `(.L_x_899) ;  /* 0x00000000000c8947 */ /* 0x000fea0003800000 */
[----:B------:R-:W-:-:S13]  /*c090*/  ISETP.NE.AND P0, PT, R2, 0xff, PT ;  /* 0x000000ff0200780c */ /* 0x000fda0003f05270 */
[----:B------:R-:W-:Y:S01]  /*c0a0*/  @!P0 IMAD.MOV.U32 R0, RZ, RZ, 0x7f800001 ;  /* 0x7f800001ff008424 */ /* 0x000fe200078e00ff */
[----:B------:R-:W-:-:S07]  /*c0b0*/  @P0 SHF.L.U32 R0, R2, 0x17, RZ ;  /* 0x0000001702000819 */ /* 0x000fce00000006ff */
.L_x_899:
[----:B------:R-:W-:Y:S05]  /*c0c0*/  BSYNC.RECONVERGENT B0 ;  /* 0x0000000000007941 */ /* 0x000fea0003800200 */
.L_x_898:
[----:B------:R-:W-:Y:S01]  /*c0d0*/  F2FP.F16.F32.PACK_AB R0, RZ, R0 ;  /* 0x00000000ff00723e */ /* 0x000fe200000000ff */
[----:B------:R-:W-:Y:S06]  /*c0e0*/  BRA `(.L_x_873) ;  /* 0x0000000000647947 */ /* 0x000fec0003800000 */
.L_x_872:
[----:B------:R-:W-:Y:S01]  /*c0f0*/  MOV R0, 0x0 ;  /* 0x0000000000007802 */ /* 0x000fe20000000f00 */
[----:B------:R-:W0:Y:S01]  /*c100*/  LDCU.64 UR4, c[0x4][0x158] ;  /* 0x01002b00ff0477ac */ /* 0x000e220008000a00 */
[----:B------:R-:W-:Y:S02]  /*c110*/  HFMA2 R12, -RZ, RZ, 0, 5.9604644775390625e-08 ;  /* 0x00000001ff0c7431 */ /* 0x000fe400000001ff */
[----:B------:R-:W-:Y:S01]  /*c120*/  IMAD.MOV.U32 R8, RZ, RZ, 0x4e ;  /* 0x0000004eff087424 */ /* 0x000fe200078e00ff */
[----:B------:R1:W2:Y:S01]  /*c130*/  LDC.64 R2, c[0x4][R0] ;  /* 0x0100000000027b82 */ /* 0x0002a20000000a00 */
[----:B------:R-:W3:Y:S01]  /*c140*/  LDCU.64 UR6, c[0x4][0x160] ;  /* 0x01002c00ff0677ac */ /* 0x000ee20008000a00 */
[----:B------:R-:W-:Y:S01]  /*c150*/  IMAD.MOV.U32 R13, RZ, RZ, RZ ;  /* 0x000000ffff0d7224 */ /* 0x000fe200078e00ff */
[----:B------:R-:W4:Y:S01]  /*c160*/  LDCU.64 UR8, c[0x4][0x58] ;  /* 0x01000b00ff0877ac */ /* 0x000f220008000a00 */
[----:B0-----:R-:W-:Y:S01]  /*c170*/  IMAD.U32 R4, RZ, RZ, UR4 ;  /* 0x00000004ff047e24 */ /* 0x001fe2000f8e00ff */
[----:B------:R-:W-:Y:S01]  /*c180*/  MOV R5, UR5 ;  /* 0x0000000500057c02 */ /* 0x000fe20008000f00 */
[----:B---3--:R-:W-:Y:S01]  /*c190*/  IMAD.U32 R6, RZ, RZ, UR6 ;  /* 0x00000006ff067e24 */ /* 0x008fe2000f8e00ff */
[----:B------:R-:W-:Y:S01]  /*c1a0*/  MOV R7, UR7 ;  /* 0x0000000700077c02 */ /* 0x000fe20008000f00 */
[----:B----4-:R-:W-:Y:S01]  /*c1b0*/  IMAD.U32 R10, RZ, RZ, UR8 ;  /* 0x00000008ff0a7e24 */ /* 0x010fe2000f8e00ff */
[----:B-1----:R-:W-:-:S07]  /*c1c0*/  MOV R11, UR9 ;  /* 0x00000009000b7c02 */ /* 0x002fce0008000f00 */
[----:B------:R-:W-:-:S07]  /*c1d0*/  LEPC R20, `(.L_x_900) ;  /* 0x000000001014794e */ /* 0x000fce0000000000 */
[----:B--2---:R-:W-:Y:S05]  /*c1e0*/  CALL.ABS.NOINC R2 ;  /* 0x0000000002007343 */ /* 0x004fea0003c00000 */
.L_x_900:
[----:B------:R-:W-:Y:S01]  /*c1f0*/  PRMT R0, RZ, 0x7610, R0 ;  /* 0x00007610ff007816 */ /* 0x000fe20000000000 */
[----:B------:R-:W-:Y:S06]  /*c200*/  BRA `(.L_x_873) ;  /* 0x00000000001c7947 */ /* 0x000fec0003800000 */
.L_x_897:
[----:B------:R-:W2:Y:S02]  /*c210*/  LDG.E.64 R2, desc[UR36][R2.64] ;  /* 0x0000002402027981 */ /* 0x000ea4000c1e1b00 */
[----:B--2---:R-:W0:Y:S02]  /*c220*/  I2F.U64 R0, R2 ;  /* 0x0000000200007312 */ /* 0x004e240000301000 */
[----:B0-----:R-:W-:Y:S01]  /*c230*/  F2FP.F16.F32.PACK_AB R0, RZ, R0 ;  /* 0x00000000ff00723e */ /* 0x001fe200000000ff */
[----:B------:R-:W-:Y:S06]  /*c240*/  BRA `(.L_x_873) ;  /* 0x00000000000c7947 */ /* 0x000fec0003800000 */
.L_x_896:
[----:B------:R-:W2:Y:S02]  /*c250*/  LDG.E R2, desc[UR36][R2.64] ;  /* 0x0000002402027981 */ /* 0x000ea4000c1e1900 */
[----:B--2---:R-:W-:-:S04]  /*c260*/  I2FP.F32.U32 R0, R2 ;  /* 0x0000000200007245 */ /* 0x004fc80000201000 */
[----:B------:R-:W-:-:S07]  /*c270*/  F2FP.F16.F32.PACK_AB R0, RZ, R0 ;  /* 0x00000000ff00723e */ /* 0x000fce00000000ff */
.L_x_873:
[----:B-----5:R-:W-:Y:S01]  /*c280*/  HADD2.F32 R0, -RZ, R0.H0_H0 ;  /* 0x20000000ff007230 */ /* 0x020fe20000004100 */
[----:B------:R-:W-:Y:S01]  /*c290*/  UPRMT UR4, UR42, 0x9910, URZ ;  /* 0x000099102a047896 */ /* 0x000fe200080000ff */
[----:B------:R-:W-:-:S03]  /*c2a0*/  IMAD.MOV.U32 R7, RZ, RZ, 0x3d39bf78 ;  /* 0x3d39bf78ff077424 */ /* 0x000fc600078e00ff */
[C---:B01----:R-:W-:Y:S01]  /*c2b0*/  FFMA.FTZ R2, R0.reuse, R0, -1 ;  /* 0xbf80000000027423 */ /* 0x043fe20000010000 */
        /* <DEDUP_REMOVED lines=52> */
[----:B0-----:R-:W-:Y:S01]  /*c600*/  STG.E.U8 desc[UR36][R16.64], R3 ;  /* 0x0000000310007986 */ /* 0x001fe2000c101124 */
[----:B------:R-:W-:Y:S05]  /*c610*/  EXIT ;  /* 0x000000000000794d */ /* 0x000fea0003800000 */
.L_x_904:
[----:B------:R-:W-:-:S06]  /*c620*/  HADD2.F32 R3, -RZ, R0.H0_H0 ;  /* 0x20000000ff037230 */ /* 0x000fcc0000004100 */
[----:B------:R-:W0:Y:S02]  /*c630*/  F2I.S64.TRUNC R2, R3 ;  /* 0x0000000300027311 */ /* 0x000e24000020d900 */
[----:B0-----:R-:W-:Y:S01]  /*c640*/  STG.E.U8 desc[UR36][R16.64], R2 ;  /* 0x0000000210007986 */ /* 0x001fe2000c101124 */
[----:B------:R-:W-:Y:S05]  /*c650*/  EXIT ;  /* 0x000000000000794d */ /* 0x000fea0003800000 */
.L_x_903:
        /* <DEDUP_REMOVED lines=8> */
[----:B0-----:R-:W-:Y:S01]  /*c6e0*/  STG.E.64 desc[UR36][R16.64], R2 ;  /* 0x0000000210007986 */ /* 0x001fe2000c101b24 */
[----:B------:R-:W-:Y:S05]  /*c6f0*/  EXIT ;  /* 0x000000000000794d */ /* 0x000fea0003800000 */
.L_x_907:
[----:B------:R-:W-:-:S04]  /*c700*/  HADD2.F32 R0, -RZ, R0.H0_H0 ;  /* 0x20000000ff007230 */ /* 0x000fc80000004100 */
[----:B------:R-:W0:Y:S02]  /*c710*/  F2I.FTZ.TRUNC.NTZ R3, R0 ;  /* 0x0000000000037305 */ /* 0x000e24000021f100 */
[----:B0-----:R-:W-:Y:S01]  /*c720*/  STG.E desc[UR36][R16.64], R3 ;  /* 0x0000000310007986 */ /* 0x001fe2000c101924 */
[----:B------:R-:W-:Y:S05]  /*c730*/  EXIT ;  /* 0x000000000000794d */ /* 0x000fea0003800000 */
.L_x_906:
[----:B------:R-:W-:-:S04]  /*c740*/  HADD2.F32 R0, -RZ, R0.H0_H0 ;  /* 0x20000000ff007230 */ /* 0x000fc80000004100 */
[----:B------:R-:W0:Y:S02]  /*c750*/  F2I.FTZ.TRUNC.NTZ R3, R0 ;  /* 0x0000000000037305 */ /* 0x000e24000021f100 */
[----:B0-----:R-:W-:Y:S01]  /*c760*/  STG.E.U16 desc[UR36][R16.64], R3 ;  /* 0x0000000310007986 */ /* 0x001fe2000c101524 */
[----:B------:R-:W-:Y:S05]  /*c770*/  EXIT ;  /* 0x000000000000794d */ /* 0x000fea0003800000 */
.L_x_902:
[----:B------:R-:W-:-:S09]  /*c780*/  UISETP.GT.AND UP0, UPT, UR4, 0x6, UPT ;  /* 0x000000060400788c */ /* 0x000fd2000bf04270 */
[----:B------:R-:W-:Y:S05]  /*c790*/  BRA.U UP0, `(.L_x_908) ;  /* 0x0000000100247547 */ /* 0x000fea000b800000 */
[----:B------:R-:W-:-:S09]  /*c7a0*/  UISETP.NE.AND UP0, UPT, UR4, 0x5, UPT ;  /* 0x000000050400788c */ /* 0x000fd2000bf05270 */
[----:B------:R-:W-:Y:S05]  /*c7b0*/  BRA.U !UP0, `(.L_x_909) ;  /* 0x0000000108147547 */ /* 0x000fea000b800000 */
[----:B------:R-:W-:-:S09]  /*c7c0*/  UISETP.NE.AND UP0, UPT, UR4, 0x6, UPT ;  /* 0x000000060400788c */ /* 0x000fd2000bf05270 */
[----:B------:R-:W-:Y:S05]  /*c7d0*/  BRA.U UP0, `(.L_x_905) ;  /* 0x0000000900287547 */ /* 0x000fea000b800000 */
[----:B------:R-:W-:-:S05]  /*c7e0*/  HADD2.F32 R3, -RZ, R0.H0_H0 ;  /* 0x20000000ff037230 */ /* 0x000fca0000004100 */
[----:B------:R-:W-:Y:S01]  /*c7f0*/  STG.E desc[UR36][R16.64], R3 ;  /* 0x0000000310007986 */ /* 0x000fe2000c101924 */
[----:B------:R-:W-:Y:S05]  /*c800*/  EXIT ;  /* 0x000000000000794d */ /* 0x000fea0003800000 */
.L_x_909:
[----:B------:R-:W-:Y:S01]  /*c810*/  STG.E.U16 desc[UR36][R16.64], R0 ;  /* 0x0000000010007986 */ /* 0x000fe2000c101524 */
[----:B------:R-:W-:Y:S05]  /*c820*/  EXIT ;  /* 0x000000000000794d */ /* 0x000fea0003800000 */
.L_x_908:
        /* <DEDUP_REMOVED lines=8> */
[----:B------:R-:W-:Y:S01]  /*c8b0*/  STG.E.64 desc[UR36][R16.64], R2 ;  /* 0x0000000210007986 */ /* 0x000fe2000c101b24 */
[----:B------:R-:W-:Y:S05]  /*c8c0*/  EXIT ;  /* 0x000000000000794d */ /* 0x000fea0003800000 */
.L_x_911:
[----:B------:R-:W-:-:S05]  /*c8d0*/  HADD2.F32 R0, -RZ, R0.H0_H0 ;  /* 0x20000000ff007230 */ /* 0x000fca0000004100 */
[----:B------:R-:W-:-:S04]  /*c8e0*/  F2FP.F16.F32.PACK_AB R0, RZ, R0 ;  /* 0x00000000ff00723e */ /* 0x000fc800000000ff */
[----:B------:R-:W-:-:S05]  /*c8f0*/  PRMT R0, R0, 0x5410, RZ ;  /* 0x0000541000007816 */ /* 0x000fca00000000ff */
[----:B------:R-:W-:Y:S01]  /*c900*/  STG.E desc[UR36][R16.64], R0 ;  /* 0x0000000010007986 */ /* 0x000fe2000c101924 */
[----:B------:R-:W-:Y:S05]  /*c910*/  EXIT ;  /* 0x000000000000794d */ /* 0x000fea0003800000 */
.L_x_910:
[----:B------:R-:W-:-:S05]  /*c920*/  HADD2.F32 R2, -RZ, R0.H0_H0 ;  /* 0x20000000ff027230 */ /* 0x000fca0000004100 */
[----:B------:R-:W-:-:S06]  /*c930*/  FMUL.FTZ R2, R2, 1 ;  /* 0x3f80000002027820 */ /* 0x000fcc0000410000 */
[----:B------:R-:W0:Y:S02]  /*c940*/  F2F.F64.F32 R2, R2 ;  /* 0x0000000200027310 */ /* 0x000e240000201800 */
[----:B0-----:R-:W-:Y:S01]  /*c950*/  STG.E.64 desc[UR36][R16.64], R2 ;  /* 0x0000000210007986 */ /* 0x001fe2000c101b24 */
[----:B------:R-:W-:Y:S05]  /*c960*/  EXIT ;  /* 0x000000000000794d */ /* 0x000fea0003800000 */
.L_x_901:
        /* <DEDUP_REMOVED lines=12> */
[----:B0-----:R-:W-:Y:S01]  /*ca30*/  STG.E.U16 desc[UR36][R16.64], R3 ;  /* 0x0000000310007986 */ /* 0x001fe2000c101524 */
[----:B------:R-:W-:Y:S05]  /*ca40*/  EXIT ;  /* 0x000000000000794d */ /* 0x000fea0003800000 */
.L_x_915:
        /* <DEDUP_REMOVED lines=17> */
.L_x_918:
[----:B------:R-:W-:-:S04]  /*cb60*/  SHF.R.U32.HI R3, RZ, 0x18, R3 ;  /* 0x00000018ff037819 */ /* 0x000fc80000011603 */
[----:B------:R-:W-:-:S04]  /*cb70*/  LOP3.LUT R0, R0, 0x80, R3, 0xf8, !PT ;  /* 0x0000008000007812 */ /* 0x000fc800078ef803 */
[----:B------:R-:W-:-:S07]  /*cb80*/  PRMT R8, R0, 0x7610, R8 ;  /* 0x0000761000087816 */ /* 0x000fce0000000008 */
.L_x_917:
[----:B------:R-:W-:Y:S05]  /*cb90*/  BSYNC.RECONVERGENT B0 ;  /* 0x0000000000007941 */ /* 0x000fea0003800200 */
.L_x_916:
[----:B------:R-:W-:Y:S01]  /*cba0*/  STG.E.U8 desc[UR36][R16.64], R8 ;  /* 0x0000000810007986 */ /* 0x000fe2000c101124 */
[----:B------:R-:W-:Y:S05]  /*cbb0*/  EXIT ;  /* 0x000000000000794d */ /* 0x000fea0003800000 */
.L_x_914:
[----:B------:R-:W-:Y:S01]  /*cbc0*/  HADD2.F32 R3, -RZ, R0.H0_H0 ;  /* 0x20000000ff037230 */ /* 0x000fe20000004100 */
        /* <DEDUP_REMOVED lines=16> */
.L_x_921:
[----:B------:R-:W-:-:S04]  /*ccd0*/  SHF.R.U32.HI R3, RZ, 0x18, R3 ;  /* 0x00000018ff037819 */ /* 0x000fc80000011603 */
[----:B------:R-:W-:-:S04]  /*cce0*/  LOP3.LUT R0, R0, 0x80, R3, 0xf8, !PT ;  /* 0x0000008000007812 */ /* 0x000fc800078ef803 */
[----:B------:R-:W-:-:S07]  /*ccf0*/  PRMT R8, R0, 0x7610, R8 ;  /* 0x0000761000087816 */ /* 0x000fce0000000008 */
.L_x_920:
[----:B------:R-:W-:Y:S05]  /*cd00*/  BSYNC.RECONVERGENT B0 ;  /* 0x0000000000007941 */ /* 0x000fea0003800200 */
.L_x_919:
[----:B------:R-:W-:Y:S01]  /*cd10*/  STG.E.U8 desc[UR36][R16.64], R8 ;  /* 0x0000000810007986 */ /* 0x000fe2000c101124 */
[----:B------:R-:W-:Y:S05]  /*cd20*/  EXIT ;  /* 0x000000000000794d */ /* 0x000fea0003800000 */
.L_x_913:
        /* <DEDUP_REMOVED lines=22> */
.L_x_923:
[----:B------:R-:W-:-:S06]  /*ce90*/  HADD2.F32 R2, -RZ, R0.H0_H0 ;  /* 0x20000000ff027230 */ /* 0x000fcc0000004100 */
[----:B------:R-:W0:Y:S02]  /*cea0*/  F2I.U64.TRUNC R2, R2 ;  /* 0x0000000200027311 */ /* 0x000e24000020d800 */
[----:B0-----:R-:W-:Y:S01]  /*ceb0*/  STG.E.64 desc[UR36][R16.64], R2 ;  /* 0x0000000210007986 */ /* 0x001fe2000c101b24 */
[----:B------:R-:W-:Y:S05]  /*cec0*/  EXIT ;  /* 0x000000000000794d */ /* 0x000fea0003800000 */
.L_x_922:
[----:B------:R-:W-:-:S04]  /*ced0*/  HADD2.F32 R0, -RZ, R0.H0_H0 ;  /* 0x20000000ff007230 */ /* 0x000fc80000004100 */
[----:B------:R-:W0:Y:S02]  /*cee0*/  F2I.FTZ.U32.TRUNC.NTZ R3, R0 ;  /* 0x0000000000037305 */ /* 0x000e24000021f000 */
[----:B0-----:R-:W-:Y:S01]  /*cef0*/  STG.E desc[UR36][R16.64], R3 ;  /* 0x0000000310007986 */ /* 0x001fe2000c101924 */
[----:B------:R-:W-:Y:S05]  /*cf00*/  EXIT ;  /* 0x000000000000794d */ /* 0x000fea0003800000 */
.L_x_912:
        /* <DEDUP_REMOVED lines=9> */
[----:B------:R-:W-:Y:S01]  /*cfa0*/  STG.E.U8 desc[UR36][R16.64], R3 ;  /* 0x0000000310007986 */ /* 0x000fe2000c101124 */
[----:B------:R-:W-:Y:S05]  /*cfb0*/  EXIT ;  /* 0x000000000000794d */ /* 0x000fea0003800000 */
.L_x_925:
[----:B------:R-:W-:Y:S01]  /*cfc0*/  HADD2.F32 R0, -RZ, R0.H0_H0 ;  /* 0x20000000ff007230 */ /* 0x000fe20000004100 */
[----:B------:R-:W-:-:S04]  /*cfd0*/  CS2R R6, SRZ ;  /* 0x0000000000067805 */ /* 0x000fc8000001ff00 */
[----:B------:R-:W-:-:S04]  /*cfe0*/  FMUL.FTZ R0, R0, 1 ;  /* 0x3f80000000007820 */ /* 0x000fc80000410000 */
[----:B------:R-:W0:Y:S02]  /*cff0*/  F2F.F64.F32 R4, R0 ;  /* 0x0000000000047310 */ /* 0x000e240000201800 */
[----:B0-----:R-:W-:Y:S01]  /*d000*/  STG.E.128 desc[UR36][R16.64], R4 ;  /* 0x0000000410007986 */ /* 0x001fe2000c101d24 */
[----:B------:R-:W-:Y:S05]  /*d010*/  EXIT ;  /* 0x000000000000794d */ /* 0x000fea0003800000 */
.L_x_924:
[----:B------:R-:W-:-:S09]  /*d020*/  UISETP.NE.AND UP0, UPT, UR4, 0xf, UPT ;  /* 0x0000000f0400788c */ /* 0x000fd2000bf05270 */
[----:B------:R-:W-:Y:S05]  /*d030*/  BRA.U !UP0, `(.L_x_926) ;  /* 0x0000000108e87547 */ /* 0x000fea000b800000 */
[----:B------:R-:W-:-:S09]  /*d040*/  UISETP.NE.AND UP0, UPT, UR4, 0x17, UPT ;  /* 0x000000170400788c */ /* 0x000fd2000bf05270 */
[----:B------:R-:W-:Y:S05]  /*d050*/  BRA.U !UP0, `(.L_x_927) ;  /* 0x0000000108907547 */ /* 0x000fea000b800000 */
[----:B------:R-:W-:-:S09]  /*d060*/  UISETP.NE.AND UP0, UPT, UR4, 0x18, UPT ;  /* 0x000000180400788c */ /* 0x000fd2000bf05270 */
[----:B------:R-:W-:Y:S05]  /*d070*/  BRA.U !UP0, `(.L_x_928) ;  /* 0x0000000108447547 */ /* 0x000fea000b800000 */
.L_x_905:
        /* <DEDUP_REMOVED lines=16> */
.L_x_929:
[----:B------:R-:W-:Y:S05]  /*d180*/  EXIT ;  /* 0x000000000000794d */ /* 0x000fea0003800000 */
.L_x_928:
        /* <DEDUP_REMOVED lines=13> */
.L_x_931:
[----:B------:R-:W-:Y:S05]  /*d260*/  BSYNC.RECONVERGENT B0 ;  /* 0x0000000000007941 */ /* 0x000fea0003800200 */
.L_x_930:
[----:B------:R-:W-:-:S05]  /*d270*/  LOP3.LUT R3, R0, 0x80, R3, 0xf8, !PT ;  /* 0x0000008000037812 */ /* 0x000fca00078ef803 */
[----:B------:R-:W-:Y:S01]  /*d280*/  STG.E.U8 desc[UR36][R16.64], R3 ;  /* 0x0000000310007986 */ /* 0x000fe2000c101124 */
[----:B------:R-:W-:Y:S05]  /*d290*/  EXIT ;  /* 0x000000000000794d */ /* 0x000fea0003800000 */
.L_x_927:
        /* <DEDUP_REMOVED lines=12> */
.L_x_933:
[----:B------:R-:W-:Y:S01]  /*d360*/  HFMA2 R0, -RZ, RZ, 0, 7.569789886474609375e-06 ;  /* 0x0000007fff007431 */ /* 0x000fe200000001ff */
[----:B------:R-:W-:-:S04]  /*d370*/  ISETP.GT.U32.AND P0, PT, R2, 0x7f800000, PT ;  /* 0x7f8000000200780c */ /* 0x000fc80003f04070 */
[----:B------:R-:W-:-:S09]  /*d380*/  SEL R0, R0, 0x7c, P0 ;  /* 0x0000007c00007807 */ /* 0x000fd20000000000 */
.L_x_934:
[----:B------:R-:W-:Y:S05]  /*d390*/  BSYNC.RECONVERGENT B0 ;  /* 0x0000000000007941 */ /* 0x000fea0003800200 */
.L_x_932:
[----:B------:R-:W-:-:S04]  /*d3a0*/  SHF.R.U32.HI R3, RZ, 0x18, R3 ;  /* 0x00000018ff037819 */ /* 0x000fc80000011603 */
[----:B------:R-:W-:-:S05]  /*d3b0*/  LOP3.LUT R3, R0, 0x80, R3, 0xf8, !PT ;  /* 0x0000008000037812 */ /* 0x000fca00078ef803 */
[----:B------:R-:W-:Y:S01]  /*d3c0*/  STG.E.U8 desc[UR36][R16.64], R3 ;  /* 0x0000000310007986 */ /* 0x000fe2000c101124 */
[----:B------:R-:W-:Y:S05]  /*d3d0*/  EXIT ;  /* 0x000000000000794d */ /* 0x000fea0003800000 */
.L_x_926:
[----:B------:R-:W-:-:S05]  /*d3e0*/  HADD2.F32 R0, -RZ, R0.H0_H0 ;  /* 0x20000000ff007230 */ /* 0x000fca0000004100 */
[----:B------:R-:W-:-:S05]  /*d3f0*/  F2FP.BF16.F32.PACK_AB R0, RZ, R0 ;  /* 0x00000000ff00723e */ /* 0x000fca00000010ff */
[----:B------:R-:W-:Y:S01]  /*d400*/  STG.E.U16 desc[UR36][R16.64], R0 ;  /* 0x0000000010007986 */ /* 0x000fe2000c101524 */
[----:B------:R-:W-:Y:S05]  /*d410*/  EXIT ;  /* 0x000000000000794d */ /* 0x000fea0003800000 */
.L_x_935:
        /* <DEDUP_REMOVED lines=14> */
.L_x_14281:


//--------------------- .text._ZN2at6native27unrolled_elementwise_kernelIZZZNS0_17acosh_kernel_cudaERNS_18TensorIteratorBaseEENKUlvE0_clEvENKUlvE1_clEvEUlN3c104HalfEE_St5arrayIPcLm2EELi4E23TrivialOffsetCalculatorILi1EjESD_NS0_6memory12LoadWithCastILi1EEENSE_13StoreWithCastILi1EEEEEviT_T0_T2_T3_T4_T5_ --------------------------
	.section	.text._ZN2at6native27unrolled_elementwise_kernelIZZZNS0_17acosh_kernel_cudaERNS_18TensorIteratorBaseEENKUlvE0_clEvENKUlvE1_clEvEUlN3c104HalfEE_St5arrayIPcLm2EELi4E23TrivialOffsetCalculatorILi1EjESD_NS0_6memory12LoadWithCastILi1EEENSE_13StoreWithCastILi1EEEEEviT_T0_T2_T3_T4_T5_,"ax",@progbits
	.align	128
        .global         _ZN2at6native27unrolled_elementwise_kernelIZZZNS0_17acosh_kernel_cudaERNS_18TensorIteratorBaseEENKUlvE0_clEvENKUlvE1_clEvEUlN3c104HalfEE_St5arrayIPcLm2EELi4E23TrivialOffsetCalculatorILi1EjESD_NS0_6memory12LoadWithCastILi1EEENSE_13StoreWithCastILi1EEEEEviT_T0_T2_T3_T4_T5_
        .type           _ZN2at6native27unrolled_elementwise_kernelIZZZNS0_17acosh_kernel_cudaERNS_18TensorIteratorBaseEENKUlvE0_clEvENKUlvE1_clEvEUlN3c104HalfEE_St5arrayIPcLm2EELi4E23TrivialOffsetCalculatorILi1EjESD_NS0_6memory12LoadWithCastILi1EEENSE_13StoreWithCastILi1EEEEEviT_T0_T2_T3_T4_T5_,@function
        .size           _ZN2at6native27unrolled_elementwise_kernelIZZZNS0_17acosh_kernel_cudaERNS_18TensorIteratorBaseEENKUlvE0_clEvENKUlvE1_clEvEUlN3c104HalfEE_St5arrayIPcLm2EELi4E23TrivialOffsetCalculatorILi1EjESD_NS0_6memory12LoadWithCastILi1EEENSE_13StoreWithCastILi1EEEEEviT_T0_T2_T3_T4_T5_,(.L_x_14282 - _ZN2at6native27unrolled_elementwise_kernelIZZZNS0_17acosh_kernel_cudaERNS_18TensorIteratorBaseEENKUlvE0_clEvENKUlvE1_clEvEUlN3c104HalfEE_St5arrayIPcLm2EELi4E23TrivialOffsetCalculatorILi1EjESD_NS0_6memory12LoadWithCastILi1EEENSE_13StoreWithCastILi1EEEEEviT_T0_T2_T3_T4_T5_)
        .other          _ZN2at6native27unrolled_elementwise_kernelIZZZNS0_17acosh_kernel_cudaERNS_18TensorIteratorBaseEENKUlvE0_clEvENKUlvE1_clEvEUlN3c104HalfEE_St5arrayIPcLm2EELi4E23TrivialOffsetCalculatorILi1EjESD_NS0_6memory12LoadWithCastILi1EEENSE_13StoreWithCastILi1EEEEEviT_T0_T2_T3_T4_T5_,@"STO_CUDA_ENTRY STV_DEFAULT"
_ZN2at6native27unrolled_elementwise_kernelIZZZNS0_17acosh_kernel_cudaERNS_18TensorIteratorBaseEENKUlvE0_clEvENKUlvE1_clEvEUlN3c104HalfEE_St5arrayIPcLm2EELi4E23TrivialOffsetCalculatorILi1EjESD_NS0_6memory12LoadWithCastILi1EEENSE_13StoreWithCastILi1EEEEEviT_T0_T2_T3_T4_T5_:
.text._ZN2at6native27unrolled_elementwise_kernelIZZZNS0_17acosh_kernel_cudaERNS_18TensorIteratorBaseEENKUlvE0_clEvENKUlvE1_clEvEUlN3c104HalfEE_St5arrayIPcLm2EELi4E23TrivialOffsetCalculatorILi1EjESD_NS0_6memory12LoadWithCastILi1EEENSE_13StoreWithCastILi1EEEEEviT_T0_T2_T3_T4_T5_:
        /* <DEDUP_REMOVED lines=31> */
[----:B0-----:R-:W-:-:S04]  /*01f0*/  F2FP.F16.F32.PACK_AB R0, RZ, R0 ;  /* 0x00000000ff00723e */ /* 0x001fc800000000ff */
[----:B------:R-:W-:Y:S01]  /*0200*/  PRMT R24, R0, 0x7610, R24 ;  /* 0x0000761000187816 */ /* 0x000fe20000000018 */
[----:B------:R-:W-:Y:S06]  /*0210*/  BRA `(.L_x_943) ;  /* 0x0000000c00e87947 */ /* 0x000fec0003800000 */
.L_x_941:
[----:B------:R-:W2:Y:S02]  /*0220*/  LDG.E.U8 R2, desc[UR36][R2.64] ;  /* 0x0000002402027981 */ /* 0x000ea4000c1e1100 */
[----:B--2---:R-:W-:-:S04]  /*0230*/  I2FP.F32.U32 R0, R2 ;  /* 0x0000000200007245 */ /* 0x004fc80000201000 */
[----:B------:R-:W-:-:S04]  /*0240*/  F2FP.F16.F32.PACK_AB R0, RZ, R0 ;  /* 0x00000000ff00723e */ /* 0x000fc800000000ff */
[----:B------:R-:W-:Y:S01]  /*0250*/  PRMT R24, R0, 0x7610, R24 ;  /* 0x0000761000187816 */ /* 0x000fe20000000018 */
[----:B------:R-:W-:Y:S06]  /*0260*/  BRA `(.L_x_943) ;  /* 0x0000000c00d47947 */ /* 0x000fec0003800000 */
.L_x_940:
        /* <DEDUP_REMOVED lines=8> */
[----:B0-----:R-:W-:-:S04]  /*02f0*/  F2FP.F16.F32.PACK_AB R0, RZ, R0 ;  /* 0x00000000ff00723e */ /* 0x001fc800000000ff */
[----:B------:R-:W-:Y:S01]  /*0300*/  PRMT R24, R0, 0x7610, R24 ;  /* 0x0000761000187816 */ /* 0x000fe20000000018 */
[----:B------:R-:W-:Y:S06]  /*0310*/  BRA `(.L_x_943) ;  /* 0x0000000c00a87947 */ /* 0x000fec0003800000 */
.L_x_945:
[----:B------:R-:W2:Y:S02]  /*0320*/  LDG.E R2, desc[UR36][R2.64] ;  /* 0x0000002402027981 */ /* 0x000ea4000c1e1900 */
[----:B--2---:R-:W-:-:S04]  /*0330*/  I2FP.F32.S32 R0, R2 ;  /* 0x0000000200007245 */ /* 0x004fc80000201400 */
[----:B------:R-:W-:-:S04]  /*0340*/  F2FP.F16.F32.PACK_AB R0, RZ, R0 ;  /* 0x00000000ff00723e */ /* 0x000fc800000000ff */
[----:B------:R-:W-:Y:S01]  /*0350*/  PRMT R24, R0, 0x7610, R24 ;  /* 0x0000761000187816 */ /* 0x000fe20000000018 */
[----:B------:R-:W-:Y:S06]  /*0360*/  BRA `(.L_x_943) ;  /* 0x0000000c00947947 */ /* 0x000fec0003800000 */
.L_x_944:
[----:B------:R-:W2:Y:S02]  /*0370*/  LDG.E.U16 R2, desc[UR36][R2.64] ;  /* 0x0000002402027981 */ /* 0x000ea4000c1e1500 */
[----:B--2---:R-:W0:Y:S02]  /*0380*/  I2F.S16 R0, R2 ;  /* 0x0000000200007306 */ /* 0x004e240000101400 */
[----:B0-----:R-:W-:-:S04]  /*0390*/  F2FP.F16.F32.PACK_AB R0, RZ, R0 ;  /* 0x00000000ff00723e */ /* 0x001fc800000000ff */
[----:B------:R-:W-:Y:S01]  /*03a0*/  PRMT R24, R0, 0x7610, R24 ;  /* 0x0000761000187816 */ /* 0x000fe20000000018 */
[----:B------:R-:W-:Y:S06]  /*03b0*/  BRA `(.L_x_943) ;  /* 0x0000000c00807947 */ /* 0x000fec0003800000 */
.L_x_939:
        /* <DEDUP_REMOVED lines=9> */
.L_x_947:
[----:B------:R1:W5:Y:S01]  /*0450*/  LDG.E.U16 R24, desc[UR36][R2.64] ;  /* 0x0000002402187981 */ /* 0x000362000c1e1500 */
[----:B------:R-:W-:Y:S05]  /*0460*/  BRA `(.L_x_943) ;  /* 0x0000000c00547947 */ /* 0x000fea0003800000 */
.L_x_946:
        /* <DEDUP_REMOVED lines=9> */
.L_x_949:
[----:B------:R0:W5:Y:S01]  /*0500*/  LDG.E.U16 R24, desc[UR36][R2.64] ;  /* 0x0000002402187981 */ /* 0x000162000c1e1500 */
[----:B------:R-:W-:Y:S05]  /*0510*/  BRA `(.L_x_943) ;  /* 0x0000000c00287947 */ /* 0x000fea0003800000 */
.L_x_948:
        /* <DEDUP_REMOVED lines=10> */
[----:B------:R-:W-:-:S04]  /*05c0*/  F2FP.F16.F32.PACK_AB R0, RZ, R0 ;  /* 0x00000000ff00723e */ /* 0x000fc800000000ff */
[----:B------:R-:W-:Y:S01]  /*05d0*/  PRMT R24, R0, 0x7610, R24 ;  /* 0x0000761000187816 */ /* 0x000fe20000000018 */
[----:B------:R-:W-:Y:S06]  /*05e0*/  BRA `(.L_x_943) ;  /* 0x0000000800f47947 */ /* 0x000fec0003800000 */
.L_x_938:
        /* <DEDUP_REMOVED lines=11> */
[----:B------:R-:W-:-:S04]  /*06a0*/  F2FP.F16.F32.PACK_AB R0, RZ, R0 ;  /* 0x00000000ff00723e */ /* 0x000fc800000000ff */
[----:B------:R-:W-:Y:S01]  /*06b0*/  PRMT R24, R0, 0x7610, R24 ;  /* 0x0000761000187816 */ /* 0x000fe20000000018 */
[----:B------:R-:W-:Y:S06]  /*06c0*/  BRA `(.L_x_943) ;  /* 0x0000000800bc7947 */ /* 0x000fec0003800000 */
.L_x_952:
        /* <DEDUP_REMOVED lines=13> */
.L_x_951:
        /* <DEDUP_REMOVED lines=27> */
.L_x_954:
        /* <DEDUP_REMOVED lines=11> */
[----:B------:R-:W-:-:S04]  /*0a00*/  F2FP.F16.F32.PACK_AB R0, RZ, R0 ;  /* 0x00000000ff00723e */ /* 0x000fc800000000ff */
[----:B------:R-:W-:Y:S01]  /*0a10*/  PRMT R24, R0, 0x7610, R24 ;  /* 0x0000761000187816 */ /* 0x000fe20000000018 */
[----:B------:R-:W-:Y:S06]  /*0a20*/  BRA `(.L_x_943) ;  /* 0x0000000400e47947 */ /* 0x000fec0003800000 */
.L_x_953:
[----:B------:R-:W2:Y:S02]  /*0a30*/  LDG.E.U16 R0, desc[UR36][R2.64] ;  /* 0x0000002402007981 */ /* 0x000ea4000c1e1500 */
[----:B--2---:R-:W-:-:S05]  /*0a40*/  IMAD.U32 R0, R0, 0x10000, RZ ;  /* 0x0001000000007824 */ /* 0x004fca00078e00ff */
[----:B------:R-:W-:-:S04]  /*0a50*/  F2FP.F16.F32.PACK_AB R0, RZ, R0 ;  /* 0x00000000ff00723e */ /* 0x000fc800000000ff */
[----:B------:R-:W-:Y:S01]  /*0a60*/  PRMT R24, R0, 0x7610, R24 ;  /* 0x0000761000187816 */ /* 0x000fe20000000018 */
[----:B------:R-:W-:Y:S06]  /*0a70*/  BRA `(.L_x_943) ;  /* 0x0000000400d07947 */ /* 0x000fec0003800000 */
.L_x_950:
        /* <DEDUP_REMOVED lines=10> */
[----:B------:R-:W-:-:S04]  /*0b20*/  F2FP.F16.F32.PACK_AB R0, RZ, R0 ;  /* 0x00000000ff00723e */ /* 0x000fc800000000ff */
[----:B------:R-:W-:Y:S01]  /*0b30*/  PRMT R24, R0, 0x7610, R24 ;  /* 0x0000761000187816 */ /* 0x000fe20000000018 */
[----:B------:R-:W-:Y:S06]  /*0b40*/  BRA `(.L_x_943) ;  /* 0x00000004009c7947 */ /* 0x000fec0003800000 */
.L_x_957:
        /* <DEDUP_REMOVED lines=21> */
.L_x_961:
[----:B------:R-:W-:Y:S05]  /*0ca0*/  BSYNC.RECONVERGENT B1 ;  /* 0x0000000000017941 */ /* 0x000fea0003800200 */
.L_x_960:
[----:B------:R-:W-:Y:S01]  /*0cb0*/  IMAD.SHL.U32 R0, R0, 0x100000, RZ ;  /* 0x0010000000007824 */ /* 0x000fe200078e00ff */
[----:B------:R-:W-:-:S04]  /*0cc0*/  LEA R2, R2, 0x3b800000, 0x17 ;  /* 0x3b80000002027811 */ /* 0x000fc800078eb8ff */
[----:B------:R-:W-:-:S07]  /*0cd0*/  LOP3.LUT R0, R2, R0, R7, 0xfe, !PT ;  /* 0x0000000002007212 */ /* 0x000fce00078efe07 */
.L_x_959:
[----:B------:R-:W-:Y:S05]  /*0ce0*/  BSYNC.RECONVERGENT B0 ;  /* 0x0000000000007941 */ /* 0x000fea0003800200 */
.L_x_958:
[----:B------:R-:W-:-:S04]  /*0cf0*/  F2FP.F16.F32.PACK_AB R0, RZ, R0 ;  /* 0x00000000ff00723e */ /* 0x000fc800000000ff */
[----:B------:R-:W-:Y:S01]  /*0d00*/  PRMT R24, R0, 0x7610, R24 ;  /* 0x0000761000187816 */ /* 0x000fe20000000018 */
[----:B------:R-:W-:Y:S06]  /*0d10*/  BRA `(.L_x_943) ;  /* 0x0000000400287947 */ /* 0x000fec0003800000 */
.L_x_956:
        /* <DEDUP_REMOVED lines=21> */
.L_x_965:
[----:B------:R-:W-:Y:S05]  /*0e70*/  BSYNC.RECONVERGENT B1 ;  /* 0x0000000000017941 */ /* 0x000fea0003800200 */
.L_x_964:
[----:B------:R-:W-:Y:S01]  /*0e80*/  IMAD.SHL.U32 R0, R0, 0x200000, RZ ;  /* 0x0020000000007824 */ /* 0x000fe200078e00ff */
[----:B------:R-:W-:-:S04]  /*0e90*/  LEA R2, R2, 0x37800000, 0x17 ;  /* 0x3780000002027811 */ /* 0x000fc800078eb8ff */
[----:B------:R-:W-:-:S07]  /*0ea0*/  LOP3.LUT R0, R2, R0, R7, 0xfe, !PT ;  /* 0x0000000002007212 */ /* 0x000fce00078efe07 */
.L_x_963:
[----:B------:R-:W-:Y:S05]  /*0eb0*/  BSYNC.RECONVERGENT B0 ;  /* 0x0000000000007941 */ /* 0x000fea0003800200 */
.L_x_962:
[----:B------:R-:W-:-:S04]  /*0ec0*/  F2FP.F16.F32.PACK_AB R0, RZ, R0 ;  /* 0x00000000ff00723e */ /* 0x000fc800000000ff */
[----:B------:R-:W-:Y:S01]  /*0ed0*/  PRMT R24, R0, 0x7610, R24 ;  /* 0x0000761000187816 */ /* 0x000fe20000000018 */
[----:B------:R-:W-:Y:S06]  /*0ee0*/  BRA `(.L_x_943) ;  /* 0x0000000000b47947 */ /* 0x000fec0003800000 */
.L_x_955:
[----:B------:R-:W-:-:S09]  /*0ef0*/  UISETP.NE.AND UP0, UPT, UR4, 0x1c, UPT ;  /* 0x0000001c0400788c */ /* 0x000fd2000bf05270 */
[----:B------:R-:W-:Y:S05]  /*0f00*/  BRA.U !UP0, `(.L_x_966) ;  /* 0x00000001089c7547 */ /* 0x000fea000b800000 */
[----:B------:R-:W-:-:S09]  /*0f10*/  UISETP.NE.AND UP0, UPT, UR4, 0x1d, UPT ;  /* 0x0000001d0400788c */ /* 0x000fd2000bf05270 */
[----:B------:R-:W-:Y:S05]  /*0f20*/  BRA.U !UP0, `(.L_x_967) ;  /* 0x0000000108807547 */ /* 0x000fea000b800000 */
[----:B------:R-:W-:-:S09]  /*0f30*/  UISETP.NE.AND UP0, UPT, UR4, 0x2c, UPT ;  /* 0x0000002c0400788c */ /* 0x000fd2000bf05270 */
[----:B------:R-:W-:Y:S05]  /*0f40*/  BRA.U !UP0, `(.L_x_968) ;  /* 0x0000000108487547 */ /* 0x000fea000b800000 */
.L_x_942:
        /* <DEDUP_REMOVED lines=16> */
.L_x_969:
[----:B------:R-:W-:Y:S01]  /*1050*/  PRMT R24, RZ, 0x7610, R24 ;  /* 0x00007610ff187816 */ /* 0x000fe20000000018 */
[----:B------:R-:W-:Y:S06]  /*1060*/  BRA `(.L_x_943) ;  /* 0x0000000000547947 */ /* 0x000fec0003800000 */
.L_x_968:
        /* <DEDUP_REMOVED lines=8> */
.L_x_971:
[----:B------:R-:W-:Y:S05]  /*10f0*/  BSYNC.RECONVERGENT B0 ;  /* 0x0000000000007941 */ /* 0x000fea0003800200 */
.L_x_970:
[----:B------:R-:W-:-:S04]  /*1100*/  F2FP.F16.F32.PACK_AB R0, RZ, R0 ;  /* 0x00000000ff00723e */ /* 0x000fc800000000ff */
[----:B------:R-:W-:Y:S01]  /*1110*/  PRMT R24, R0, 0x7610, R24 ;  /* 0x0000761000187816 */ /* 0x000fe20000000018 */
[----:B------:R-:W-:Y:S06]  /*1120*/  BRA `(.L_x_943) ;  /* 0x0000000000247947 */ /* 0x000fec0003800000 */
.L_x_967:
[----:B------:R-:W2:Y:S02]  /*1130*/  LDG.E.64 R2, desc[UR36][R2.64] ;  /* 0x0000002402027981 */ /* 0x000ea4000c1e1b00 */
[----:B--2---:R-:W0:Y:S02]  /*1140*/  I2F.U64 R0, R2 ;  /* 0x0000000200007312 */ /* 0x004e240000301000 */
[----:B0-----:R-:W-:-:S04]  /*1150*/  F2FP.F16.F32.PACK_AB R0, RZ, R0 ;  /* 0x00000000ff00723e */ /* 0x001fc800000000ff */
[----:B------:R-:W-:Y:S01]  /*1160*/  PRMT R24, R0, 0x7610, R24 ;  /* 0x0000761000187816 */ /* 0x000fe20000000018 */
[----:B------:R-:W-:Y:S06]  /*1170*/  BRA `(.L_x_943) ;  /* 0x0000000000107947 */ /* 0x000fec0003800000 */
.L_x_966:
[----:B------:R-:W2:Y:S02]  /*1180*/  LDG.E R2, desc[UR36][R2.64] ;  /* 0x0000002402027981 */ /* 0x000ea4000c1e1900 */
[----:B--2---:R-:W-:-:S04]  /*1190*/  I2FP.F32.U32 R0, R2 ;  /* 0x0000000200007245 */ /* 0x004fc80000201000 */
[----:B------:R-:W-:-:S04]  /*11a0*/  F2FP.F16.F32.PACK_AB R0, RZ, R0 ;  /* 0x00000000ff00723e */ /* 0x000fc800000000ff */
[----:B------:R-:W-:-:S07]  /*11b0*/  PRMT R24, R0, 0x7610, R24 ;  /* 0x0000761000187816 */ /* 0x000fce0000000018 */
.L_x_943:
[----:B------:R-:W-:-:S07]  /*11c0*/  VIADD R16, R19, 0x80 ;  /* 0x0000008013107836 */ /* 0x000fce0000000000 */
.L_x_937:
[----:B------:R-:W-:Y:S05]  /*11d0*/  BSYNC.RECONVERGENT B6 ;  /* 0x0000000000067941 */ /* 0x000fea0003800200 */
.L_x_936:
[----:B------:R-:W-:Y:S01]  /*11e0*/  ISETP.GE.AND P0, PT, R16, R17, PT ;  /* 0x000000111000720c */ /* 0x000fe20003f06270 */
[----:B------:R-:W-:Y:S01]  /*11f0*/  BSSY.RECONVERGENT B6, `(.L_x_972) ;  /* 0x0000114000067945 */ /* 0x000fe20003800200 */
[----:B------:R-:W-:-:S11]  /*1200*/  PRMT R23, RZ, 0x7610, R23 ;  /* 0x00007610ff177816 */ /* 0x000fd60000000017 */
[----:B------:R-:W-:Y:S05]  /*1210*/  @P0 BRA `(.L_x_973) ;  /* 0x0000001000440947 */ /* 0x000fea0003800000 */
[----:B01----:R-:W0:Y:S01]  /*1220*/  LDC.64 R2, c[0x0][0x390] ;  /* 0x0000e400ff027b82 */ /* 0x003e220000000a00 */
        /* <DEDUP_REMOVED lines=21> */
.L_x_977:
[----:B------:R-:W2:Y:S02]  /*1380*/  LDG.E.U8 R2, desc[UR36][R2.64] ;  /* 0x0000002402027981 */ /* 0x000ea4000c1e1100 */
[----:B--2---:R-:W-:-:S04]  /*1390*/  I2FP.F32.U32 R0, R2 ;  /* 0x0000000200007245 */ /* 0x004fc80000201000 */
[----:B------:R-:W-:-:S04]  /*13a0*/  F2FP.F16.F32.PACK_AB R0, RZ, R0 ;  /* 0x00000000ff00723e */ /* 0x000fc800000000ff */
[----:B------:R-:W-:Y:S01]  /*13b0*/  PRMT R23, R0, 0x7610, R23 ;  /* 0x0000761000177816 */ /* 0x000fe20000000017 */
[----:B------:R-:W-:Y:S06]  /*13c0*/  BRA `(.L_x_979) ;  /* 0x0000000c00d47947 */ /* 0x000fec0003800000 */
.L_x_976:
        /* <DEDUP_REMOVED lines=11> */
.L_x_981:
[----:B------:R-:W2:Y:S02]  /*1480*/  LDG.E R2, desc[UR36][R2.64] ;  /* 0x0000002402027981 */ /* 0x000ea4000c1e1900 */
[----:B--2---:R-:W-:-:S04]  /*1490*/  I2FP.F32.S32 R0, R2 ;  /* 0x0000000200007245 */ /* 0x004fc80000201400 */
[----:B------:R-:W-:-:S04]  /*14a0*/  F2FP.F16.F32.PACK_AB R0, RZ, R0 ;  /* 0x00000000ff00723e */ /* 0x000fc800000000ff */
[----:B------:R-:W-:Y:S01]  /*14b0*/  PRMT R23, R0, 0x7610, R23 ;  /* 0x0000761000177816 */ /* 0x000fe20000000017 */
[----:B------:R-:W-:Y:S06]  /*14c0*/  BRA `(.L_x_979) ;  /* 0x0000000c00947947 */ /* 0x000fec0003800000 */
.L_x_980:
[----:B------:R-:W2:Y:S02]  /*14d0*/  LDG.E.U16 R2, desc[UR36][R2.64] ;  /* 0x0000002402027981 */ /* 0x000ea4000c1e1500 */
[----:B--2---:R-:W0:Y:S02]  /*14e0*/  I2F.S16 R0, R2 ;  /* 0x0000000200007306 */ /* 0x004e240000101400 */
[----:B0-----:R-:W-:-:S04]  /*14f0*/  F2FP.F16.F32.PACK_AB R0, RZ, R0 ;  /* 0x00000000ff00723e */ /* 0x001fc800000000ff */
[----:B------:R-:W-:Y:S01]  /*1500*/  PRMT R23, R0, 0x7610, R23 ;  /* 0x0000761000177816 */ /* 0x000fe20000000017 */
[----:B------:R-:W-:Y:S06]  /*1510*/  BRA `(.L_x_979) ;  /* 0x0000000c00807947 */ /* 0x000fec0003800000 */
.L_x_975:
        /* <DEDUP_REMOVED lines=9> */
.L_x_983:
[----:B------:R0:W5:Y:S01]  /*15b0*/  LDG.E.U16 R23, desc[UR36][R2.64] ;  /* 0x0000002402177981 */ /* 0x000162000c1e1500 */
[----:B------:R-:W-:Y:S05]  /*15c0*/  BRA `(.L_x_979) ;  /* 0x0000000c00547947 */ /* 0x000fea0003800000 */
.L_x_982:
        /* <DEDUP_REMOVED lines=9> */
.L_x_985:
[----:B------:R1:W5:Y:S01]  /*1660*/  LDG.E.U16 R23, desc[UR36][R2.64] ;  /* 0x0000002402177981 */ /* 0x000362000c1e1500 */
[----:B------:R-:W-:Y:S05]  /*1670*/  BRA `(.L_x_979) ;  /* 0x0000000c00287947 */ /* 0x000fea0003800000 */
.L_x_984:
        /* <DEDUP_REMOVED lines=13> */
.L_x_974:
        /* <DEDUP_REMOVED lines=14> */
.L_x_988:
        /* <DEDUP_REMOVED lines=13> */
.L_x_987:
        /* <DEDUP_REMOVED lines=27> */
.L_x_990:
[----:B------:R-:W2:Y:S02]  /*1ab0*/  LDG.E.U8 R2, desc[UR36][R2.64] ;  /* 0x0000002402027981 */ /* 0x000ea4000c1e1100 */
[C---:B--2---:R-:W-:Y:S02]  /*1ac0*/  IMAD.SHL.U32 R0, R2.reuse, 0x2000000, RZ ;  /* 0x0200000002007824 */ /* 0x044fe400078e00ff */
        /* <DEDUP_REMOVED lines=9> */
[----:B------:R-:W-:-:S04]  /*1b60*/  F2FP.F16.F32.PACK_AB R0, RZ, R0 ;  /* 0x00000000ff00723e */ /* 0x000fc800000000ff */
[----:B------:R-:W-:Y:S01]  /*1b70*/  PRMT R23, R0, 0x7610, R23 ;  /* 0x0000761000177816 */ /* 0x000fe20000000017 */
[----:B------:R-:W-:Y:S06]  /*1b80*/  BRA `(.L_x_979) ;  /* 0x0000000400e47947 */ /* 0x000fec0003800000 */
.L_x_989:
[----:B------:R-:W2:Y:S02]  /*1b90*/  LDG.E.U16 R0, desc[UR36][R2.64] ;  /* 0x0000002402007981 */ /* 0x000ea4000c1e1500 */
[----:B--2---:R-:W-:-:S05]  /*1ba0*/  IMAD.U32 R0, R0, 0x10000, RZ ;  /* 0x0001000000007824 */ /* 0x004fca00078e00ff */
[----:B------:R-:W-:-:S04]  /*1bb0*/  F2FP.F16.F32.PACK_AB R0, RZ, R0 ;  /* 0x00000000ff00723e */ /* 0x000fc800000000ff */
[----:B------:R-:W-:Y:S01]  /*1bc0*/  PRMT R23, R0, 0x7610, R23 ;  /* 0x0000761000177816 */ /* 0x000fe20000000017 */
[----:B------:R-:W-:Y:S06]  /*1bd0*/  BRA `(.L_x_979) ;  /* 0x0000000400d07947 */ /* 0x000fec0003800000 */
.L_x_986:
        /* <DEDUP_REMOVED lines=13> */
.L_x_993:
        /* <DEDUP_REMOVED lines=21> */
.L_x_997:
[----:B------:R-:W-:Y:S05]  /*1e00*/  BSYNC.RECONVERGENT B1 ;  /* 0x0000000000017941 */ /* 0x000fea0003800200 */
.L_x_996:
[----:B------:R-:W-:Y:S01]  /*1e10*/  IMAD.SHL.U32 R0, R0, 0x100000, RZ ;  /* 0x0010000000007824 */ /* 0x000fe200078e00ff */
[----:B------:R-:W-:-:S04]  /*1e20*/  LEA R2, R2, 0x3b800000, 0x17 ;  /* 0x3b80000002027811 */ /* 0x000fc800078eb8ff */
[----:B------:R-:W-:-:S07]  /*1e30*/  LOP3.LUT R0, R2, R0, R7, 0xfe, !PT ;  /* 0x0000000002007212 */ /* 0x000fce00078efe07 */
.L_x_995:
[----:B------:R-:W-:Y:S05]  /*1e40*/  BSYNC.RECONVERGENT B0 ;  /* 0x0000000000007941 */ /* 0x000fea0003800200 */
.L_x_994:
[----:B------:R-:W-:-:S04]  /*1e50*/  F2FP.F16.F32.PACK_AB R0, RZ, R0 ;  /* 0x00000000ff00723e */ /* 0x000fc800000000ff */
[----:B------:R-:W-:Y:S01]  /*1e60*/  PRMT R23, R0, 0x7610, R23 ;  /* 0x0000761000177816 */ /* 0x000fe20000000017 */
[----:B------:R-:W-:Y:S06]  /*1e70*/  BRA `(.L_x_979) ;  /* 0x0000000400287947 */ /* 0x000fec0003800000 */
.L_x_992:
        /* <DEDUP_REMOVED lines=21> */
.L_x_1001:
[----:B------:R-:W-:Y:S05]  /*1fd0*/  BSYNC.RECONVERGENT B1 ;  /* 0x0000000000017941 */ /* 0x000fea0003800200 */
.L_x_1000:
[----:B------:R-:W-:Y:S01]  /*1fe0*/  IMAD.SHL.U32 R0, R0, 0x200000, RZ ;  /* 0x0020000000007824 */ /* 0x000fe200078e00ff */
[----:B------:R-:W-:-:S04]  /*1ff0*/  LEA R2, R2, 0x37800000, 0x17 ;  /* 0x3780000002027811 */ /* 0x000fc800078eb8ff */
[----:B------:R-:W-:-:S07]  /*2000*/  LOP3.LUT R0, R2, R0, R7, 0xfe, !PT ;  /* 0x0000000002007212 */ /* 0x000fce00078efe07 */
.L_x_999:
[----:B------:R-:W-:Y:S05]  /*2010*/  BSYNC.RECONVERGENT B0 ;  /* 0x0000000000007941 */ /* 0x000fea0003800200 */
.L_x_998:
[----:B------:R-:W-:-:S04]  /*2020*/  F2FP.F16.F32.PACK_AB R0, RZ, R0 ;  /* 0x00000000ff00723e */ /* 0x000fc800000000ff */
[----:B------:R-:W-:Y:S01]  /*2030*/  PRMT R23, R0, 0x7610, R23 ;  /* 0x0000761000177816 */ /* 0x000fe20000000017 */
[----:B------:R-:W-:Y:S06]  /*2040*/  BRA `(.L_x_979) ;  /* 0x0000000000b47947 */ /* 0x000fec0003800000 */
.L_x_991:
        /* <DEDUP_REMOVED lines=14> */
.L_x_1005:
[----:B------:R-:W-:Y:S05]  /*2130*/  BSYNC.RECONVERGENT B0 ;  /* 0x0000000000007941 */ /* 0x000fea0003800200 */
.L_x_1004:
[----:B------:R-:W-:-:S04]  /*2140*/  F2FP.F16.F32.PACK_AB R0, RZ, R0 ;  /* 0x00000000ff00723e */ /* 0x000fc800000000ff */
[----:B------:R-:W-:Y:S01]  /*2150*/  PRMT R23, R0, 0x7610, R23 ;  /* 0x0000761000177816 */ /* 0x000fe20000000017 */
[----:B------:R-:W-:Y:S06]  /*2160*/  BRA `(.L_x_979) ;  /* 0x00000000006c7947 */ /* 0x000fec0003800000 */
.L_x_978:
        /* <DEDUP_REMOVED lines=16> */
.L_x_1006:
[----:B------:R-:W-:Y:S01]  /*2270*/  PRMT R23, RZ, 0x7610, R23 ;  /* 0x00007610ff177816 */ /* 0x000fe20000000017 */
[----:B------:R-:W-:Y:S06]  /*2280*/  BRA `(.L_x_979) ;  /* 0x0000000000247947 */ /* 0x000fec0003800000 */
.L_x_1003:
[----:B------:R-:W2:Y:S02]  /*2290*/  LDG.E.64 R2, desc[UR36][R2.64] ;  /* 0x0000002402027981 */ /* 0x000ea4000c1e1b00 */
[----:B--2---:R-:W0:Y:S02]  /*22a0*/  I2F.U64 R0, R2 ;  /* 0x0000000200007312 */ /* 0x004e240000301000 */
[----:B0-----:R-:W-:-:S04]  /*22b0*/  F2FP.F16.F32.PACK_AB R0, RZ, R0 ;  /* 0x00000000ff00723e */ /* 0x001fc800000000ff */
[----:B------:R-:W-:Y:S01]  /*22c0*/  PRMT R23, R0, 0x7610, R23 ;  /* 0x0000761000177816 */ /* 0x000fe20000000017 */
[----:B------:R-:W-:Y:S06]  /*22d0*/  BRA `(.L_x_979) ;  /* 0x0000000000107947 */ /* 0x000fec0003800000 */
.L_x_1002:
[----:B------:R-:W2:Y:S02]  /*22e0*/  LDG.E R2, desc[UR36][R2.64] ;  /* 0x0000002402027981 */ /* 0x000ea4000c1e1900 */
[----:B--2---:R-:W-:-:S04]  /*22f0*/  I2FP.F32.U32 R0, R2 ;  /* 0x0000000200007245 */ /* 0x004fc80000201000 */
[----:B------:R-:W-:-:S04]  /*2300*/  F2FP.F16.F32.PACK_AB R0, RZ, R0 ;  /* 0x00000000ff00723e */ /* 0x000fc800000000ff */
[----:B------:R-:W-:-:S07]  /*2310*/  PRMT R23, R0, 0x7610, R23 ;  /* 0x0000761000177816 */ /* 0x000fce0000000017 */
.L_x_979:
[----:B------:R-:W-:-:S07]  /*2320*/  VIADD R16, R16, 0x80 ;  /* 0x0000008010107836 */ /* 0x000fce0000000000 */
.L_x_973:
[----:B------:R-:W-:Y:S05]  /*2330*/  BSYNC.RECONVERGENT B6 ;  /* 0x0000000000067941 */ /* 0x000fea0003800200 */
.L_x_972:
        /* <DEDUP_REMOVED lines=26> */
.L_x_1012:
[----:B------:R-:W2:Y:S02]  /*24e0*/  LDG.E.U8 R2, desc[UR36][R2.64] ;  /* 0x0000002402027981 */ /* 0x000ea4000c1e1100 */
[----:B--2---:R-:W-:-:S04]  /*24f0*/  I2FP.F32.U32 R0, R2 ;  /* 0x0000000200007245 */ /* 0x004fc80000201000 */
[----:B------:R-:W-:-:S04]  /*2500*/  F2FP.F16.F32.PACK_AB R0, RZ, R0 ;  /* 0x00000000ff00723e */ /* 0x000fc800000000ff */
[----:B------:R-:W-:Y:S01]  /*2510*/  PRMT R25, R0, 0x7610, R25 ;  /* 0x0000761000197816 */ /* 0x000fe20000000019 */
[----:B------:R-:W-:Y:S06]  /*2520*/  BRA `(.L_x_1014) ;  /* 0x0000000c00d47947 */ /* 0x000fec0003800000 */
.L_x_1011:
        /* <DEDUP_REMOVED lines=11> */
.L_x_1016:
[----:B------:R-:W2:Y:S02]  /*25e0*/  LDG.E R2, desc[UR36][R2.64] ;  /* 0x0000002402027981 */ /* 0x000ea4000c1e1900 */
[----:B--2---:R-:W-:-:S04]  /*25f0*/  I2FP.F32.S32 R0, R2 ;  /* 0x0000000200007245 */ /* 0x004fc80000201400 */
[----:B------:R-:W-:-:S04]  /*2600*/  F2FP.F16.F32.PACK_AB R0, RZ, R0 ;  /* 0x00000000ff00723e */ /* 0x000fc800000000ff */
[----:B------:R-:W-:Y:S01]  /*2610*/  PRMT R25, R0, 0x7610, R25 ;  /* 0x0000761000197816 */ /* 0x000fe20000000019 */
[----:B------:R-:W-:Y:S06]  /*2620*/  BRA `(.L_x_1014) ;  /* 0x0000000c00947947 */ /* 0x000fec0003800000 */
.L_x_1015:
[----:B------:R-:W2:Y:S02]  /*2630*/  LDG.E.U16 R2, desc[UR36][R2.64] ;  /* 0x0000002402027981 */ /* 0x000ea4000c1e1500 */
[----:B--2---:R-:W0:Y:S02]  /*2640*/  I2F.S16 R0, R2 ;  /* 0x0000000200007306 */ /* 0x004e240000101400 */
[----:B0-----:R-:W-:-:S04]  /*2650*/  F2FP.F16.F32.PACK_AB R0, RZ, R0 ;  /* 0x00000000ff00723e */ /* 0x001fc800000000ff */
[----:B------:R-:W-:Y:S01]  /*2660*/  PRMT R25, R0, 0x7610, R25 ;  /* 0x0000761000197816 */ /* 0x000fe20000000019 */
[----:B------:R-:W-:Y:S06]  /*2670*/  BRA `(.L_x_1014) ;  /* 0x0000000c00807947 */ /* 0x000fec0003800000 */
.L_x_1010:
        /* <DEDUP_REMOVED lines=9> */
.L_x_1018:
[----:B------:R0:W5:Y:S01]  /*2710*/  LDG.E.U16 R25, desc[UR36][R2.64] ;  /* 0x0000002402197981 */ /* 0x000162000c1e1500 */
[----:B------:R-:W-:Y:S05]  /*2720*/  BRA `(.L_x_1014) ;  /* 0x0000000c00547947 */ /* 0x000fea0003800000 */
.L_x_1017:
        /* <DEDUP_REMOVED lines=9> */
.L_x_1020:
[----:B------:R1:W5:Y:S01]  /*27c0*/  LDG.E.U16 R25, desc[UR36][R2.64] ;  /* 0x0000002402197981 */ /* 0x000362000c1e1500 */
[----:B------:R-:W-:Y:S05]  /*27d0*/  BRA `(.L_x_1014) ;  /* 0x0000000c00287947 */ /* 0x000fea0003800000 */
.L_x_1019:
        /* <DEDUP_REMOVED lines=13> */
.L_x_1009:
        /* <DEDUP_REMOVED lines=14> */
.L_x_1023:
        /* <DEDUP_REMOVED lines=13> */
.L_x_1022:
        /* <DEDUP_REMOVED lines=27> */
.L_x_1025:
        /* <DEDUP_REMOVED lines=14> */
.L_x_1024:
[----:B------:R-:W2:Y:S02]  /*2cf0*/  LDG.E.U16 R0, desc[UR36][R2.64] ;  /* 0x0000002402007981 */ /* 0x000ea4000c1e1500 */
[----:B--2---:R-:W-:-:S05]  /*2d00*/  IMAD.U32 R0, R0, 0x10000, RZ ;  /* 0x0001000000007824 */ /* 0x004fca00078e00ff */
[----:B------:R-:W-:-:S04]  /*2d10*/  F2FP.F16.F32.PACK_AB R0, RZ, R0 ;  /* 0x00000000ff00723e */ /* 0x000fc800000000ff */
[----:B------:R-:W-:Y:S01]  /*2d20*/  PRMT R25, R0, 0x7610, R25 ;  /* 0x0000761000197816 */ /* 0x000fe20000000019 */
[----:B------:R-:W-:Y:S06]  /*2d30*/  BRA `(.L_x_1014) ;  /* 0x0000000400d07947 */ /* 0x000fec0003800000 */
.L_x_1021:
        /* <DEDUP_REMOVED lines=13> */
.L_x_1028:
        /* <DEDUP_REMOVED lines=21> */
.L_x_1032:
[----:B------:R-:W-:Y:S05]  /*2f60*/  BSYNC.RECONVERGENT B1 ;  /* 0x0000000000017941 */ /* 0x000fea0003800200 */
.L_x_1031:
[----:B------:R-:W-:Y:S01]  /*2f70*/  IMAD.SHL.U32 R0, R0, 0x100000, RZ ;  /* 0x0010000000007824 */ /* 0x000fe200078e00ff */
[----:B------:R-:W-:-:S04]  /*2f80*/  LEA R2, R2, 0x3b800000, 0x17 ;  /* 0x3b80000002027811 */ /* 0x000fc800078eb8ff */
[----:B------:R-:W-:-:S07]  /*2f90*/  LOP3.LUT R0, R2, R0, R7, 0xfe, !PT ;  /* 0x0000000002007212 */ /* 0x000fce00078efe07 */
.L_x_1030:
[----:B------:R-:W-:Y:S05]  /*2fa0*/  BSYNC.RECONVERGENT B0 ;  /* 0x0000000000007941 */ /* 0x000fea0003800200 */
.L_x_1029:
[----:B------:R-:W-:-:S04]  /*2fb0*/  F2FP.F16.F32.PACK_AB R0, RZ, R0 ;  /* 0x00000000ff00723e */ /* 0x000fc800000000ff */
[----:B------:R-:W-:Y:S01]  /*2fc0*/  PRMT R25, R0, 0x7610, R25 ;  /* 0x0000761000197816 */ /* 0x000fe20000000019 */
[----:B------:R-:W-:Y:S06]  /*2fd0*/  BRA `(.L_x_1014) ;  /* 0x0000000400287947 */ /* 0x000fec0003800000 */
.L_x_1027:
        /* <DEDUP_REMOVED lines=21> */
.L_x_1036:
[----:B------:R-:W-:Y:S05]  /*3130*/  BSYNC.RECONVERGENT B1 ;  /* 0x0000000000017941 */ /* 0x000fea0003800200 */
.L_x_1035:
[----:B------:R-:W-:Y:S01]  /*3140*/  IMAD.SHL.U32 R0, R0, 0x200000, RZ ;  /* 0x0020000000007824 */ /* 0x000fe200078e00ff */
[----:B------:R-:W-:-:S04]  /*3150*/  LEA R2, R2, 0x37800000, 0x17 ;  /* 0x3780000002027811 */ /* 0x000fc800078eb8ff */
[----:B------:R-:W-:-:S07]  /*3160*/  LOP3.LUT R0, R2, R0, R7, 0xfe, !PT ;  /* 0x0000000002007212 */ /* 0x000fce00078efe07 */
.L_x_1034:
[----:B------:R-:W-:Y:S05]  /*3170*/  BSYNC.RECONVERGENT B0 ;  /* 0x0000000000007941 */ /* 0x000fea0003800200 */
.L_x_1033:
[----:B------:R-:W-:-:S04]  /*3180*/  F2FP.F16.F32.PACK_AB R0, RZ, R0 ;  /* 0x00000000ff00723e */ /* 0x000fc800000000ff */
[----:B------:R-:W-:Y:S01]  /*3190*/  PRMT R25, R0, 0x7610, R25 ;  /* 0x0000761000197816 */ /* 0x000fe20000000019 */
[----:B------:R-:W-:Y:S06]  /*31a0*/  BRA `(.L_x_1014) ;  /* 0x0000000000b47947 */ /* 0x000fec0003800000 */
.L_x_1026:
        /* <DEDUP_REMOVED lines=14> */
.L_x_1040:
[----:B------:R-:W-:Y:S05]  /*3290*/  BSYNC.RECONVERGENT B0 ;  /* 0x0000000000007941 */ /* 0x000fea0003800200 */
.L_x_1039:
[----:B------:R-:W-:-:S04]  /*32a0*/  F2FP.F16.F32.PACK_AB R0, RZ, R0 ;  /* 0x00000000ff00723e */ /* 0x000fc800000000ff */
[----:B------:R-:W-:Y:S01]  /*32b0*/  PRMT R25, R0, 0x7610, R25 ;  /* 0x0000761000197816 */ /* 0x000fe20000000019 */
[----:B------:R-:W-:Y:S06]  /*32c0*/  BRA `(.L_x_1014) ;  /* 0x00000000006c7947 */ /* 0x000fec0003800000 */
.L_x_1013:
        /* <DEDUP_REMOVED lines=16> */
.L_x_1041:
[----:B------:R-:W-:Y:S01]  /*33d0*/  PRMT R25, RZ, 0x7610, R25 ;  /* 0x00007610ff197816 */ /* 0x000fe20000000019 */
[----:B------:R-:W-:Y:S06]  /*33e0*/  BRA `(.L_x_1014) ;  /* 0x0000000000247947 */ /* 0x000fec0003800000 */
.L_x_1038:
[----:B------:R-:W2:Y:S02]  /*33f0*/  LDG.E.64 R2, desc[UR36][R2.64] ;  /* 0x0000002402027981 */ /* 0x000ea4000c1e1b00 */
[----:B--2---:R-:W0:Y:S02]  /*3400*/  I2F.U64 R0, R2 ;  /* 0x0000000200007312 */ /* 0x004e240000301000 */
[----:B0-----:R-:W-:-:S04]  /*3410*/  F2FP.F16.F32.PACK_AB R0, RZ, R0 ;  /* 0x00000000ff00723e */ /* 0x001fc800000000ff */
[----:B------:R-:W-:Y:S01]  /*3420*/  PRMT R25, R0, 0x7610, R25 ;  /* 0x0000761000197816 */ /* 0x000fe20000000019 */
[----:B------:R-:W-:Y:S06]  /*3430*/  BRA `(.L_x_1014) ;  /* 0x0000000000107947 */ /* 0x000fec0003800000 */
.L_x_1037:
[----:B------:R-:W2:Y:S02]  /*3440*/  LDG.E R2, desc[UR36][R2.64] ;  /* 0x0000002402027981 */ /* 0x000ea4000c1e1900 */
[----:B--2---:R-:W-:-:S04]  /*3450*/  I2FP.F32.U32 R0, R2 ;  /* 0x0000000200007245 */ /* 0x004fc80000201000 */
[----:B------:R-:W-:-:S04]  /*3460*/  F2FP.F16.F32.PACK_AB R0, RZ, R0 ;  /* 0x00000000ff00723e */ /* 0x000fc800000000ff */
[----:B------:R-:W-:-:S07]  /*3470*/  PRMT R25, R0, 0x7610, R25 ;  /* 0x0000761000197816 */ /* 0x000fce0000000019 */
.L_x_1014:
[----:B------:R-:W-:-:S07]  /*3480*/  VIADD R16, R16, 0x80 ;  /* 0x0000008010107836 */ /* 0x000fce0000000000 */
.L_x_1008:
[----:B------:R-:W-:Y:S05]  /*3490*/  BSYNC.RECONVERGENT B6 ;  /* 0x0000000000067941 */ /* 0x000fea0003800200 */
.L_x_1007:
        /* <DEDUP_REMOVED lines=25> */
.L_x_1047:
[----:B------:R-:W2:Y:S02]  /*3630*/  LDG.E.U8 R2, desc[UR36][R2.64] ;  /* 0x0000002402027981 */ /* 0x000ea4000c1e1100 */
[----:B--2---:R-:W-:-:S04]  /*3640*/  I2FP.F32.U32 R0, R2 ;  /* 0x0000000200007245 */ /* 0x004fc80000201000 */
[----:B------:R-:W-:Y:S01]  /*3650*/  F2FP.F16.F32.PACK_AB R0, RZ, R0 ;  /* 0x00000000ff00723e */ /* 0x000fe200000000ff */
[----:B------:R-:W-:Y:S06]  /*3660*/  BRA `(.L_x_1043) ;  /* 0x0000000c009c7947 */ /* 0x000fec0003800000 */
.L_x_1046:
        /* <DEDUP_REMOVED lines=10> */
.L_x_1050:
[----:B------:R-:W2:Y:S02]  /*3710*/  LDG.E R2, desc[UR36][R2.64] ;  /* 0x0000002402027981 */ /* 0x000ea4000c1e1900 */
[----:B--2---:R-:W-:-:S04]  /*3720*/  I2FP.F32.S32 R0, R2 ;  /* 0x0000000200007245 */ /* 0x004fc80000201400 */
[----:B------:R-:W-:Y:S01]  /*3730*/  F2FP.F16.F32.PACK_AB R0, RZ, R0 ;  /* 0x00000000ff00723e */ /* 0x000fe200000000ff */
[----:B------:R-:W-:Y:S06]  /*3740*/  BRA `(.L_x_1043) ;  /* 0x0000000c00647947 */ /* 0x000fec0003800000 */
.L_x_1049:
[----:B------:R-:W2:Y:S02]  /*3750*/  LDG.E.U16 R2, desc[UR36][R2.64] ;  /* 0x0000002402027981 */ /* 0x000ea4000c1e1500 */
[----:B--2---:R-:W0:Y:S02]  /*3760*/  I2F.S16 R0, R2 ;  /* 0x0000000200007306 */ /* 0x004e240000101400 */
[----:B0-----:R-:W-:Y:S01]  /*3770*/  F2FP.F16.F32.PACK_AB R0, RZ, R0 ;  /* 0x00000000ff00723e */ /* 0x001fe200000000ff */
[----:B------:R-:W-:Y:S06]  /*3780*/  BRA `(.L_x_1043) ;  /* 0x0000000c00547947 */ /* 0x000fec0003800000 */
.L_x_1045:
        /* <DEDUP_REMOVED lines=9> */
.L_x_1052:
[----:B------:R2:W5:Y:S01]  /*3820*/  LDG.E.U16 R0, desc[UR36][R2.64] ;  /* 0x0000002402007981 */ /* 0x000562000c1e1500 */
[----:B------:R-:W-:Y:S05]  /*3830*/  BRA `(.L_x_1043) ;  /* 0x0000000c00287947 */ /* 0x000fea0003800000 */
.L_x_1051:
        /* <DEDUP_REMOVED lines=9> */
.L_x_1054:
[----:B------:R3:W5:Y:S01]  /*38d0*/  LDG.E.U16 R0, desc[UR36][R2.64] ;  /* 0x0000002402007981 */ /* 0x000762000c1e1500 */
[----:B------:R-:W-:Y:S05]  /*38e0*/  BRA `(.L_x_1043) ;  /* 0x0000000800fc7947 */ /* 0x000fea0003800000 */
.L_x_1053:
        /* <DEDUP_REMOVED lines=12> */
.L_x_1044:
        /* <DEDUP_REMOVED lines=13> */
.L_x_1057:
        /* <DEDUP_REMOVED lines=12> */
.L_x_1056:
        /* <DEDUP_REMOVED lines=27> */
.L_x_1059:
        /* <DEDUP_REMOVED lines=13> */
.L_x_1058:
[----:B------:R-:W2:Y:S02]  /*3dc0*/  LDG.E.U16 R0, desc[UR36][R2.64] ;  /* 0x0000002402007981 */ /* 0x000ea4000c1e1500 */
[----:B--2---:R-:W-:-:S05]  /*3dd0*/  IMAD.U32 R0, R0, 0x10000, RZ ;  /* 0x0001000000007824 */ /* 0x004fca00078e00ff */
[----:B------:R-:W-:Y:S01]  /*3de0*/  F2FP.F16.F32.PACK_AB R0, RZ, R0 ;  /* 0x00000000ff00723e */ /* 0x000fe200000000ff */
[----:B------:R-:W-:Y:S06]  /*3df0*/  BRA `(.L_x_1043) ;  /* 0x0000000400b87947 */ /* 0x000fec0003800000 */
.L_x_1055:
        /* <DEDUP_REMOVED lines=12> */
.L_x_1062:
        /* <DEDUP_REMOVED lines=21> */
.L_x_1066:
[----:B------:R-:W-:Y:S05]  /*4010*/  BSYNC.RECONVERGENT B1 ;  /* 0x0000000000017941 */ /* 0x000fea0003800200 */
.L_x_1065:
[----:B------:R-:W-:Y:S01]  /*4020*/  IMAD.SHL.U32 R0, R0, 0x100000, RZ ;  /* 0x0010000000007824 */ /* 0x000fe200078e00ff */
[----:B------:R-:W-:-:S04]  /*4030*/  LEA R2, R2, 0x3b800000, 0x17 ;  /* 0x3b80000002027811 */ /* 0x000fc800078eb8ff */
[----:B------:R-:W-:-:S07]  /*4040*/  LOP3.LUT R0, R2, R0, R7, 0xfe, !PT ;  /* 0x0000000002007212 */ /* 0x000fce00078efe07 */
.L_x_1064:
[----:B------:R-:W-:Y:S05]  /*4050*/  BSYNC.RECONVERGENT B0 ;  /* 0x0000000000007941 */ /* 0x000fea0003800200 */
.L_x_1063:
[----:B------:R-:W-:Y:S01]  /*4060*/  F2FP.F16.F32.PACK_AB R0, RZ, R0 ;  /* 0x00000000ff00723e */ /* 0x000fe200000000ff */
[----:B------:R-:W-:Y:S06]  /*4070*/  BRA `(.L_x_1043) ;  /* 0x0000000400187947 */ /* 0x000fec0003800000 */
.L_x_1061:
        /* <DEDUP_REMOVED lines=21> */
.L_x_1070:
[----:B------:R-:W-:Y:S05]  /*41d0*/  BSYNC.RECONVERGENT B1 ;  /* 0x0000000000017941 */ /* 0x000fea0003800200 */
.L_x_1069:
[----:B------:R-:W-:Y:S01]  /*41e0*/  IMAD.SHL.U32 R0, R0, 0x200000, RZ ;  /* 0x0020000000007824 */ /* 0x000fe200078e00ff */
[----:B------:R-:W-:-:S04]  /*41f0*/  LEA R2, R2, 0x37800000, 0x17 ;  /* 0x3780000002027811 */ /* 0x000fc800078eb8ff */
[----:B------:R-:W-:-:S07]  /*4200*/  LOP3.LUT R0, R2, R0, R7, 0xfe, !PT ;  /* 0x0000000002007212 */ /* 0x000fce00078efe07 */
.L_x_1068:
[----:B------:R-:W-:Y:S05]  /*4210*/  BSYNC.RECONVERGENT B0 ;  /* 0x0000000000007941 */ /* 0x000fea0003800200 */
.L_x_1067:
[----:B------:R-:W-:Y:S01]  /*4220*/  F2FP.F16.F32.PACK_AB R0, RZ, R0 ;  /* 0x00000000ff00723e */ /* 0x000fe200000000ff */
[----:B------:R-:W-:Y:S06]  /*4230*/  BRA `(.L_x_1043) ;  /* 0x0000000000a87947 */ /* 0x000fec0003800000 */
.L_x_1060:
        /* <DEDUP_REMOVED lines=14> */
.L_x_1074:
[----:B------:R-:W-:Y:S05]  /*4320*/  BSYNC.RECONVERGENT B0 ;  /* 0x0000000000007941 */ /* 0x000fea0003800200 */
.L_x_1073:
[----:B------:R-:W-:Y:S01]  /*4330*/  F2FP.F16.F32.PACK_AB R0, RZ, R0 ;  /* 0x00000000ff00723e */ /* 0x000fe200000000ff */
[----:B------:R-:W-:Y:S06]  /*4340*/  BRA `(.L_x_1043) ;  /* 0x0000000000647947 */ /* 0x000fec0003800000 */
.L_x_1048:
        /* <DEDUP_REMOVED lines=16> */
.L_x_1075:
[----:B------:R-:W-:Y:S01]  /*4450*/  PRMT R0, RZ, 0x7610, R0 ;  /* 0x00007610ff007816 */ /* 0x000fe20000000000 */
[----:B------:R-:W-:Y:S06]  /*4460*/  BRA `(.L_x_1043) ;  /* 0x00000000001c7947 */ /* 0x000fec0003800000 */
.L_x_1072:
[----:B------:R-:W2:Y:S02]  /*4470*/  LDG.E.64 R2, desc[UR36][R2.64] ;  /* 0x0000002402027981 */ /* 0x000ea4000c1e1b00 */
[----:B--2---:R-:W0:Y:S02]  /*4480*/  I2F.U64 R0, R2 ;  /* 0x0000000200007312 */ /* 0x004e240000301000 */
[----:B0-----:R-:W-:Y:S01]  /*4490*/  F2FP.F16.F32.PACK_AB R0, RZ, R0 ;  /* 0x00000000ff00723e */ /* 0x001fe200000000ff */
[----:B------:R-:W-:Y:S06]  /*44a0*/  BRA `(.L_x_1043) ;  /* 0x00000000000c7947 */ /* 0x000fec0003800000 */
.L_x_1071:
[----:B------:R-:W2:Y:S02]  /*44b0*/  LDG.E R2, desc[UR36][R2.64] ;  /* 0x0000002402027981 */ /* 0x000ea4000c1e1900 */
[----:B--2---:R-:W-:-:S04]  /*44c0*/  I2FP.F32.U32 R0, R2 ;  /* 0x0000000200007245 */ /* 0x004fc80000201000 */
[----:B------:R-:W-:-:S07]  /*44d0*/  F2FP.F16.F32.PACK_AB R0, RZ, R0 ;  /* 0x00000000ff00723e */ /* 0x000fce00000000ff */
.L_x_1043:
[----:B------:R-:W-:Y:S05]  /*44e0*/  BSYNC.RECONVERGENT B6 ;  /* 0x0000000000067941 */ /* 0x000fea0003800200 */
.L_x_1042:
[----:B------:R-:W4:Y:S01]  /*44f0*/  LDC.U8 R16, c[0x0][0x3a4] ;  /* 0x0000e900ff107b82 */ /* 0x000f220000000000 */
[CC--:B------:R-:W-:Y:S01]  /*4500*/  ISETP.GE.AND P1, PT, R19.reuse, R17.reuse, PT ;  /* 0x000000111300720c */ /* 0x0c0fe20003f26270 */
[C---:B0123--:R-:W-:Y:S01]  /*4510*/  VIADD R2, R19.reuse, 0x100 ;  /* 0x0000010013027836 */ /* 0x04ffe20000000000 */
[----:B------:R-:W-:Y:S01]  /*4520*/  BSSY.RECONVERGENT B0, `(.L_x_1076) ;  /* 0x0000032000007945 */ /* 0x000fe20003800200 */
[C---:B------:R-:W-:Y:S02]  /*4530*/  VIADD R4, R19.reuse, 0x180 ;  /* 0x0000018013047836 */ /* 0x040fe40000000000 */
[----:B------:R-:W-:Y:S01]  /*4540*/  VIADD R22, R19, 0x80 ;  /* 0x0000008013167836 */ /* 0x000fe20000000000 */
[-C--:B------:R-:W-:Y:S02]  /*4550*/  ISETP.GE.AND P2, PT, R2, R17.reuse, PT ;  /* 0x000000110200720c */ /* 0x080fe40003f46270 */
[-C--:B------:R-:W-:Y:S02]  /*4560*/  ISETP.GE.AND P0, PT, R4, R17.reuse, PT ;  /* 0x000000110400720c */ /* 0x080fe40003f06270 */
[----:B------:R-:W-:-:S03]  /*4570*/  ISETP.GE.AND P3, PT, R22, R17, PT ;  /* 0x000000111600720c */ /* 0x000fc60003f66270 */
[----:B------:R-:W-:Y:S10]  /*4580*/  @P1 BRA `(.L_x_1077) ;  /* 0x0000000000ac1947 */ /* 0x000ff40003800000 */
[----:B-----5:R-:W-:Y:S02]  /*4590*/  HADD2.F32 R24, -RZ, R24.H0_H0 ;  /* 0x20000018ff187230 */ /* 0x020fe40000004100 */
[----:B------:R-:W-:-:S03]  /*45a0*/  IMAD.MOV.U32 R6, RZ, RZ, 0x3e800000 ;  /* 0x3e800000ff067424 */ /* 0x000fc600078e00ff */
        /* <DEDUP_REMOVED lines=39> */
[----:B------:R-:W-:-:S05]  /*4820*/  @P4 FADD.FTZ R3, R3, 0.69314718246459960938 ;  /* 0x3f31721803034421 */ /* 0x000fca0000010000 */
[----:B------:R-:W-:-:S07]  /*4830*/  F2FP.F16.F32.PACK_AB R4, RZ, R3 ;  /* 0x00000003ff04723e */ /* 0x000fce00000000ff */
.L_x_1077:
[----:B------:R-:W-:Y:S05]  /*4840*/  BSYNC.RECONVERGENT B0 ;  /* 0x0000000000007941 */ /* 0x000fea0003800200 */
.L_x_1076:
[----:B------:R-:W-:Y:S04]  /*4850*/  BSSY.RECONVERGENT B0, `(.L_x_1078) ;  /* 0x000002d000007945 */ /* 0x000fe80003800200 */
[----:B------:R-:W-:Y:S05]  /*4860*/  @P3 BRA `(.L_x_1079) ;  /* 0x0000000000ac3947 */ /* 0x000fea0003800000 */
[----:B-----5:R-:W-:Y:S02]  /*4870*/  HADD2.F32 R23, -RZ, R23.H0_H0 ;  /* 0x20000017ff177230 */ /* 0x020fe40000004100 */
[----:B------:R-:W-:Y:S02]  /*4880*/  IMAD.MOV.U32 R7, RZ, RZ, 0x3e800000 ;  /* 0x3e800000ff077424 */ /* 0x000fe400078e00ff */
        /* <DEDUP_REMOVED lines=41> */
.L_x_1079:
[----:B------:R-:W-:Y:S05]  /*4b20*/  BSYNC.RECONVERGENT B0 ;  /* 0x0000000000007941 */ /* 0x000fea0003800200 */
.L_x_1078:
        /* <DEDUP_REMOVED lines=45> */
.L_x_1081:
[----:B------:R-:W-:Y:S05]  /*4e00*/  BSYNC.RECONVERGENT B0 ;  /* 0x0000000000007941 */ /* 0x000fea0003800200 */
.L_x_1080:
[----:B------:R-:W-:Y:S04]  /*4e10*/  BSSY.RECONVERGENT B0, `(.L_x_1082) ;  /* 0x000002d000007945 */ /* 0x000fe80003800200 */
[----:B------:R-:W-:Y:S05]  /*4e20*/  @P0 BRA `(.L_x_1083) ;  /* 0x0000000000ac0947 */ /* 0x000fea0003800000 */
[----:B-----5:R-:W-:-:S05]  /*4e30*/  HADD2.F32 R0, -RZ, R0.H0_H0 ;  /* 0x20000000ff007230 */ /* 0x020fca0000004100 */
        /* <DEDUP_REMOVED lines=42> */
.L_x_1083:
[----:B------:R-:W-:Y:S05]  /*50e0*/  BSYNC.RECONVERGENT B0 ;  /* 0x0000000000007941 */ /* 0x000fea0003800200 */
.L_x_1082:
[----:B------:R-:W-:Y:S04]  /*50f0*/  BSSY.RECONVERGENT B6, `(.L_x_1084) ;  /* 0x000010e000067945 */ /* 0x000fe80003800200 */
[----:B------:R-:W-:Y:S05]  /*5100*/  @P1 BRA `(.L_x_1085) ;  /* 0x0000001000301947 */ /* 0x000fea0003800000 */
[----:B------:R-:W0:Y:S01]  /*5110*/  LDCU UR4, c[0x0][0x3a8] ;  /* 0x00007500ff0477ac */ /* 0x000e220008000800 */
[----:B------:R-:W1:Y:S01]  /*5120*/  LDC.64 R2, c[0x0][0x388] ;  /* 0x0000e200ff027b82 */ /* 0x000e620000000a00 */
[----:B-----5:R-:W-:Y:S01]  /*5130*/  IMAD R0, R18, 0x200, R19 ;  /* 0x0000020012007824 */ /* 0x020fe200078e0213 */
[----:B----4-:R-:W-:-:S03]  /*5140*/  PRMT R6, R16, 0x9910, RZ ;  /* 0x0000991010067816 */ /* 0x010fc600000000ff */
[----:B0-----:R-:W-:Y:S02]  /*5150*/  IMAD R5, R0, UR4, RZ ;  /* 0x0000000400057c24 */ /* 0x001fe4000f8e02ff */
        /* <DEDUP_REMOVED lines=13> */
[----:B------:R-:W-:Y:S02]  /*5230*/  HADD2.F32 R4, -RZ, R4.H0_H0 ;  /* 0x20000004ff047230 */ /* 0x000fe40000004100 */
[----:B------:R-:W-:Y:S02]  /*5240*/  IMAD.MOV.U32 R19, RZ, RZ, R22 ;  /* 0x000000ffff137224 */ /* 0x000fe400078e0016 */
[----:B------:R-:W0:Y:S02]  /*5250*/  F2I.FTZ.TRUNC.NTZ R5, R4 ;  /* 0x0000000400057305 */ /* 0x000e24000021f100 */
[----:B0-----:R3:W-:Y:S01]  /*5260*/  STG.E.U8 desc[UR36][R2.64], R5 ;  /* 0x0000000502007986 */ /* 0x0017e2000c101124 */
[----:B------:R-:W-:Y:S05]  /*5270*/  BRA `(.L_x_1085) ;  /* 0x0000000c00d47947 */ /* 0x000fea0003800000 */
.L_x_1089:
[----:B------:R-:W-:Y:S02]  /*5280*/  HADD2.F32 R5, -RZ, R4.H0_H0 ;  /* 0x20000004ff057230 */ /* 0x000fe40000004100 */
[----:B------:R-:W-:-:S04]  /*5290*/  IMAD.MOV.U32 R19, RZ, RZ, R22 ;  /* 0x000000ffff137224 */ /* 0x000fc800078e0016 */
[----:B------:R-:W0:Y:S02]  /*52a0*/  F2I.S64.TRUNC R4, R5 ;  /* 0x0000000500047311 */ /* 0x000e24000020d900 */
[----:B0-----:R0:W-:Y:S01]  /*52b0*/  STG.E.U8 desc[UR36][R2.64], R4 ;  /* 0x0000000402007986 */ /* 0x0011e2000c101124 */
[----:B------:R-:W-:Y:S05]  /*52c0*/  BRA `(.L_x_1085) ;  /* 0x0000000c00c07947 */ /* 0x000fea0003800000 */
.L_x_1088:
[----:B------:R-:W-:-:S13]  /*52d0*/  ISETP.NE.AND P0, PT, R0, 0x2, PT ;  /* 0x000000020000780c */ /* 0x000fda0003f05270 */
[----:B------:R-:W-:Y:S05]  /*52e0*/  @!P0 BRA `(.L_x_1091) ;  /* 0x0000000000388947 */ /* 0x000fea0003800000 */
[----:B------:R-:W-:-:S13]  /*52f0*/  ISETP.NE.AND P0, PT, R0, 0x3, PT ;  /* 0x000000030000780c */ /* 0x000fda0003f05270 */
[----:B------:R-:W-:Y:S05]  /*5300*/  @!P0 BRA `(.L_x_1092) ;  /* 0x00000000001c8947 */ /* 0x000fea0003800000 */
[----:B------:R-:W-:-:S13]  /*5310*/  ISETP.NE.AND P0, PT, R0, 0x4, PT ;  /* 0x000000040000780c */ /* 0x000fda0003f05270 */
[----:B------:R-:W-:Y:S05]  /*5320*/  @P0 BRA `(.L_x_1090) ;  /* 0x0000000800f80947 */ /* 0x000fea0003800000 */
[----:B------:R-:W-:Y:S02]  /*5330*/  HADD2.F32 R4, -RZ, R4.H0_H0 ;  /* 0x20000004ff047230 */ /* 0x000fe40000004100 */
[----:B------:R-:W-:-:S04]  /*5340*/  IMAD.MOV.U32 R19, RZ, RZ, R22 ;  /* 0x000000ffff137224 */ /* 0x000fc800078e0016 */
[----:B------:R-:W0:Y:S02]  /*5350*/  F2I.S64.TRUNC R4, R4 ;  /* 0x0000000400047311 */ /* 0x000e24000020d900 */
[----:B0-----:R1:W-:Y:S01]  /*5360*/  STG.E.64 desc[UR36][R2.64], R4 ;  /* 0x0000000402007986 */ /* 0x0013e2000c101b24 */
[----:B------:R-:W-:Y:S05]  /*5370*/  BRA `(.L_x_1085) ;  /* 0x0000000c00947947 */ /* 0x000fea0003800000 */
.L_x_1092:
[----:B------:R-:W-:Y:S02]  /*5380*/  HADD2.F32 R4, -RZ, R4.H0_H0 ;  /* 0x20000004ff047230 */ /* 0x000fe40000004100 */
[----:B------:R-:W-:Y:S02]  /*5390*/  IMAD.MOV.U32 R19, RZ, RZ, R22 ;  /* 0x000000ffff137224 */ /* 0x000fe400078e0016 */
[----:B------:R-:W0:Y:S02]  /*53a0*/  F2I.FTZ.TRUNC.NTZ R5, R4 ;  /* 0x0000000400057305 */ /* 0x000e24000021f100 */
[----:B0-----:R2:W-:Y:S01]  /*53b0*/  STG.E desc[UR36][R2.64], R5 ;  /* 0x0000000502007986 */ /* 0x0015e2000c101924 */
[----:B------:R-:W-:Y:S05]  /*53c0*/  BRA `(.L_x_1085) ;  /* 0x0000000c00807947 */ /* 0x000fea0003800000 */
.L_x_1091:
[----:B------:R-:W-:Y:S02]  /*53d0*/  HADD2.F32 R4, -RZ, R4.H0_H0 ;  /* 0x20000004ff047230 */ /* 0x000fe40000004100 */
[----:B------:R-:W-:Y:S02]  /*53e0*/  IMAD.MOV.U32 R19, RZ, RZ, R22 ;  /* 0x000000ffff137224 */ /* 0x000fe400078e0016 */
[----:B------:R-:W0:Y:S02]  /*53f0*/  F2I.FTZ.TRUNC.NTZ R5, R4 ;  /* 0x0000000400057305 */ /* 0x000e24000021f100 */
[----:B0-----:R0:W-:Y:S01]  /*5400*/  STG.E.U16 desc[UR36][R2.64], R5 ;  /* 0x0000000502007986 */ /* 0x0011e2000c101524 */
[----:B------:R-:W-:Y:S05]  /*5410*/  BRA `(.L_x_1085) ;  /* 0x0000000c006c7947 */ /* 0x000fea0003800000 */
.L_x_1087:
[----:B------:R-:W-:-:S13]  /*5420*/  ISETP.GT.AND P0, PT, R0, 0x6, PT ;  /* 0x000000060000780c */ /* 0x000fda0003f04270 */
[----:B------:R-:W-:Y:S05]  /*5430*/  @P0 BRA `(.L_x_1093) ;  /* 0x00000000002c0947 */ /* 0x000fea0003800000 */
[----:B------:R-:W-:-:S13]  /*5440*/  ISETP.NE.AND P0, PT, R0, 0x5, PT ;  /* 0x000000050000780c */ /* 0x000fda0003f05270 */
[----:B------:R-:W-:Y:S05]  /*5450*/  @!P0 BRA `(.L_x_1094) ;  /* 0x0000000000188947 */ /* 0x000fea0003800000 */
[----:B------:R-:W-:-:S13]  /*5460*/  ISETP.NE.AND P0, PT, R0, 0x6, PT ;  /* 0x000000060000780c */ /* 0x000fda0003f05270 */
[----:B------:R-:W-:Y:S05]  /*5470*/  @P0 BRA `(.L_x_1090) ;  /* 0x0000000800a40947 */ /* 0x000fea0003800000 */
[----:B------:R-:W-:Y:S02]  /*5480*/  HADD2.F32 R5, -RZ, R4.H0_H0 ;  /* 0x20000004ff057230 */ /* 0x000fe40000004100 */
[----:B------:R-:W-:-:S03]  /*5490*/  IMAD.MOV.U32 R19, RZ, RZ, R22 ;  /* 0x000000ffff137224 */ /* 0x000fc600078e0016 */
[----:B------:R0:W-:Y:S01]  /*54a0*/  STG.E desc[UR36][R2.64], R5 ;  /* 0x0000000502007986 */ /* 0x0001e2000c101924 */
[----:B------:R-:W-:Y:S05]  /*54b0*/  BRA `(.L_x_1085) ;  /* 0x0000000c00447947 */ /* 0x000fea0003800000 */
.L_x_1094:
[----:B------:R0:W-:Y:S01]  /*54c0*/  STG.E.U16 desc[UR36][R2.64], R4 ;  /* 0x0000000402007986 */ /* 0x0001e2000c101524 */
[----:B------:R-:W-:Y:S01]  /*54d0*/  IMAD.MOV.U32 R19, RZ, RZ, R22 ;  /* 0x000000ffff137224 */ /* 0x000fe200078e0016 */
[----:B------:R-:W-:Y:S06]  /*54e0*/  BRA `(.L_x_1085) ;  /* 0x0000000c00387947 */ /* 0x000fec0003800000 */
.L_x_1093:
[----:B------:R-:W-:-:S13]  /*54f0*/  ISETP.NE.AND P0, PT, R0, 0x7, PT ;  /* 0x000000070000780c */ /* 0x000fda0003f05270 */
[----:B------:R-:W-:Y:S05]  /*5500*/  @!P0 BRA `(.L_x_1095) ;  /* 0x00000000003c8947 */ /* 0x000fea0003800000 */
[----:B------:R-:W-:-:S13]  /*5510*/  ISETP.NE.AND P0, PT, R0, 0x8, PT ;  /* 0x000000080000780c */ /* 0x000fda0003f05270 */
[----:B------:R-:W-:Y:S05]  /*5520*/  @!P0 BRA `(.L_x_1096) ;  /* 0x00000000001c8947 */ /* 0x000fea0003800000 */
[----:B------:R-:W-:-:S13]  /*5530*/  ISETP.NE.AND P0, PT, R0, 0x9, PT ;  /* 0x000000090000780c */ /* 0x000fda0003f05270 */
[----:B------:R-:W-:Y:S05]  /*5540*/  @P0 BRA `(.L_x_1090) ;  /* 0x0000000800700947 */ /* 0x000fea0003800000 */
[----:B------:R-:W-:Y:S02]  /*5550*/  HADD2.F32 R4, -RZ, R4.H0_H0 ;  /* 0x20000004ff047230 */ /* 0x000fe40000004100 */
[----:B------:R-:W-:Y:S02]  /*5560*/  IMAD.MOV.U32 R5, RZ, RZ, RZ ;  /* 0x000000ffff057224 */ /* 0x000fe400078e00ff */
[----:B------:R-:W-:-:S03]  /*5570*/  IMAD.MOV.U32 R19, RZ, RZ, R22 ;  /* 0x000000ffff137224 */ /* 0x000fc600078e0016 */
[----:B------:R0:W-:Y:S01]  /*5580*/  STG.E.64 desc[UR36][R2.64], R4 ;  /* 0x0000000402007986 */ /* 0x0001e2000c101b24 */
[----:B------:R-:W-:Y:S05]  /*5590*/  BRA `(.L_x_1085) ;  /* 0x0000000c000c7947 */ /* 0x000fea0003800000 */
.L_x_1096:
[----:B------:R-:W-:Y:S02]  /*55a0*/  HADD2.F32 R0, -RZ, R4.H0_H0 ;  /* 0x20000004ff007230 */ /* 0x000fe40000004100 */
[----:B------:R-:W-:-:S03]  /*55b0*/  IMAD.MOV.U32 R19, RZ, RZ, R22 ;  /* 0x000000ffff137224 */ /* 0x000fc600078e0016 */
[----:B------:R-:W-:-:S04]  /*55c0*/  F2FP.F16.F32.PACK_AB R0, RZ, R0 ;  /* 0x00000000ff00723e */ /* 0x000fc800000000ff */
[----:B------:R-:W-:-:S05]  /*55d0*/  PRMT R0, R0, 0x5410, RZ ;  /* 0x0000541000007816 */ /* 0x000fca00000000ff */
[----:B------:R0:W-:Y:S01]  /*55e0*/  STG.E desc[UR36][R2.64], R0 ;  /* 0x0000000002007986 */ /* 0x0001e2000c101924 */
[----:B------:R-:W-:Y:S05]  /*55f0*/  BRA `(.L_x_1085) ;  /* 0x0000000800f47947 */ /* 0x000fea0003800000 */
.L_x_1095:
[----:B------:R-:W-:Y:S02]  /*5600*/  HADD2.F32 R4, -RZ, R4.H0_H0 ;  /* 0x20000004ff047230 */ /* 0x000fe40000004100 */
[----:B------:R-:W-:-:S03]  /*5610*/  IMAD.MOV.U32 R19, RZ, RZ, R22 ;  /* 0x000000ffff137224 */ /* 0x000fc600078e0016 */
[----:B------:R-:W-:-:S06]  /*5620*/  FMUL.FTZ R4, R4, 1 ;  /* 0x3f80000004047820 */ /* 0x000fcc0000410000 */
[----:B------:R-:W0:Y:S02]  /*5630*/  F2F.F64.F32 R4, R4 ;  /* 0x0000000400047310 */ /* 0x000e240000201800 */
[----:B0-----:R0:W-:Y:S01]  /*5640*/  STG.E.64 desc[UR36][R2.64], R4 ;  /* 0x0000000402007986 */ /* 0x0011e2000c101b24 */
[----:B------:R-:W-:Y:S05]  /*5650*/  BRA `(.L_x_1085) ;  /* 0x0000000800dc7947 */ /* 0x000fea0003800000 */
.L_x_1086:
        /* <DEDUP_REMOVED lines=10> */
[----:B------:R-:W-:-:S04]  /*5700*/  FSETP.NEU.FTZ.AND P0, PT, R4, RZ, PT ;  /* 0x000000ff0400720b */ /* 0x000fc80003f1d000 */
[----:B------:R-:W-:-:S05]  /*5710*/  SEL R5, RZ, 0x1, !P0 ;  /* 0x00000001ff057807 */ /* 0x000fca0004000000 */
[----:B------:R0:W-:Y:S01]  /*5720*/  STG.E.U8 desc[UR36][R2.64], R5 ;  /* 0x0000000502007986 */ /* 0x0001e2000c101124 */
[----:B------:R-:W-:Y:S05]  /*5730*/  BRA `(.L_x_1085) ;  /* 0x0000000800a47947 */ /* 0x000fea0003800000 */
.L_x_1099:
[----:B------:R-:W-:Y:S01]  /*5740*/  HADD2.F32 R4, -RZ, R4.H0_H0 ;  /* 0x20000004ff047230 */ /* 0x000fe20000004100 */
[----:B------:R-:W-:Y:S01]  /*5750*/  CS2R R6, SRZ ;  /* 0x0000000000067805 */ /* 0x000fe2000001ff00 */
[----:B------:R-:W-:-:S03]  /*5760*/  IMAD.MOV.U32 R19, RZ, RZ, R22 ;  /* 0x000000ffff137224 */ /* 0x000fc600078e0016 */
[----:B------:R-:W-:-:S06]  /*5770*/  FMUL.FTZ R4, R4, 1 ;  /* 0x3f80000004047820 */ /* 0x000fcc0000410000 */
[----:B------:R-:W0:Y:S02]  /*5780*/  F2F.F64.F32 R4, R4 ;  /* 0x0000000400047310 */ /* 0x000e240000201800 */
[----:B0-----:R0:W-:Y:S01]  /*5790*/  STG.E.128 desc[UR36][R2.64], R4 ;  /* 0x0000000402007986 */ /* 0x0011e2000c101d24 */
[----:B------:R-:W-:Y:S05]  /*57a0*/  BRA `(.L_x_1085) ;  /* 0x0000000800887947 */ /* 0x000fea0003800000 */
.L_x_1098:
[----:B------:R-:W-:-:S13]  /*57b0*/  ISETP.NE.AND P0, PT, R0, 0xf, PT ;  /* 0x0000000f0000780c */ /* 0x000fda0003f05270 */
[----:B------:R-:W-:Y:S05]  /*57c0*/  @!P0 BRA `(.L_x_1100) ;  /* 0x0000000000a88947 */ /* 0x000fea0003800000 */
[----:B------:R-:W-:-:S13]  /*57d0*/  ISETP.NE.AND P0, PT, R0, 0x17, PT ;  /* 0x000000170000780c */ /* 0x000fda0003f05270 */
[----:B------:R-:W-:Y:S05]  /*57e0*/  @!P0 BRA `(.L_x_1101) ;  /* 0x0000000000508947 */ /* 0x000fea0003800000 */
[----:B------:R-:W-:-:S13]  /*57f0*/  ISETP.NE.AND P0, PT, R0, 0x18, PT ;  /* 0x000000180000780c */ /* 0x000fda0003f05270 */
[----:B------:R-:W-:Y:S05]  /*5800*/  @P0 BRA `(.L_x_1090) ;  /* 0x0000000400c00947 */ /* 0x000fea0003800000 */
[----:B------:R-:W-:Y:S01]  /*5810*/  HADD2.F32 R7, -RZ, R4.H0_H0 ;  /* 0x20000004ff077230 */ /* 0x000fe20000004100 */
        /* <DEDUP_REMOVED lines=12> */
.L_x_1103:
[----:B------:R-:W-:Y:S05]  /*58e0*/  BSYNC.RECONVERGENT B0 ;  /* 0x0000000000007941 */ /* 0x000fea0003800200 */
.L_x_1102:
[----:B------:R-:W-:Y:S01]  /*58f0*/  LOP3.LUT R5, R0, 0x80, R5, 0xf8, !PT ;  /* 0x0000008000057812 */ /* 0x000fe200078ef805 */
[----:B------:R-:W-:-:S04]  /*5900*/  IMAD.MOV.U32 R19, RZ, RZ, R22 ;  /* 0x000000ffff137224 */ /* 0x000fc800078e0016 */
[----:B------:R0:W-:Y:S01]  /*5910*/  STG.E.U8 desc[UR36][R2.64], R5 ;  /* 0x0000000502007986 */ /* 0x0001e2000c101124 */
[----:B------:R-:W-:Y:S05]  /*5920*/  BRA `(.L_x_1085) ;  /* 0x0000000800287947 */ /* 0x000fea0003800000 */
.L_x_1101:
        /* <DEDUP_REMOVED lines=15> */
.L_x_1105:
[----:B------:R-:W-:Y:S05]  /*5a20*/  BSYNC.RECONVERGENT B0 ;  /* 0x0000000000007941 */ /* 0x000fea0003800200 */
.L_x_1104:
[----:B------:R-:W-:Y:S01]  /*5a30*/  LOP3.LUT R5, R0, 0x80, R5, 0xf8, !PT ;  /* 0x0000008000057812 */ /* 0x000fe200078ef805 */
[----:B------:R-:W-:-:S04]  /*5a40*/  IMAD.MOV.U32 R19, RZ, RZ, R22 ;  /* 0x000000ffff137224 */ /* 0x000fc800078e0016 */
[----:B------:R0:W-:Y:S01]  /*5a50*/  STG.E.U8 desc[UR36][R2.64], R5 ;  /* 0x0000000502007986 */ /* 0x0001e2000c101124 */
[----:B------:R-:W-:Y:S05]  /*5a60*/  BRA `(.L_x_1085) ;  /* 0x0000000400d87947 */ /* 0x000fea0003800000 */
.L_x_1100:
[----:B------:R-:W-:Y:S02]  /*5a70*/  HADD2.F32 R0, -RZ, R4.H0_H0 ;  /* 0x20000004ff007230 */ /* 0x000fe40000004100 */
[----:B------:R-:W-:-:S03]  /*5a80*/  IMAD.MOV.U32 R19, RZ, RZ, R22 ;  /* 0x000000ffff137224 */ /* 0x000fc600078e0016 */
[----:B------:R-:W-:-:S05]  /*5a90*/  F2FP.BF16.F32.PACK_AB R0, RZ, R0 ;  /* 0x00000000ff00723e */ /* 0x000fca00000010ff */
[----:B------:R0:W-:Y:S01]  /*5aa0*/  STG.E.U16 desc[UR36][R2.64], R0 ;  /* 0x0000000002007986 */ /* 0x0001e2000c101524 */
[----:B------:R-:W-:Y:S05]  /*5ab0*/  BRA `(.L_x_1085) ;  /* 0x0000000400c47947 */ /* 0x000fea0003800000 */
.L_x_1097:
        /* <DEDUP_REMOVED lines=10> */
[----:B------:R-:W0:Y:S02]  /*5b60*/  F2I.FTZ.U32.TRUNC.NTZ R5, R5 ;  /* 0x0000000500057305 */ /* 0x000e24000021f000 */
[----:B0-----:R0:W-:Y:S01]  /*5b70*/  STG.E.U16 desc[UR36][R2.64], R5 ;  /* 0x0000000502007986 */ /* 0x0011e2000c101524 */
[----:B------:R-:W-:Y:S05]  /*5b80*/  BRA `(.L_x_1085) ;  /* 0x0000000400907947 */ /* 0x000fea0003800000 */
.L_x_1108:
        /* <DEDUP_REMOVED lines=13> */
.L_x_1111:
[----:B------:R-:W-:-:S04]  /*5c60*/  SHF.R.U32.HI R0, RZ, 0x14, R5 ;  /* 0x00000014ff007819 */ /* 0x000fc80000011605 */
[----:B------:R-:W-:-:S04]  /*5c70*/  LOP3.LUT R0, R0, 0x1, RZ, 0xc0, !PT ;  /* 0x0000000100007812 */ /* 0x000fc800078ec0ff */
[----:B------:R-:W-:-:S04]  /*5c80*/  IADD3 R0, PT, PT, R5, 0x487ffff, R0 ;  /* 0x0487ffff05007810 */ /* 0x000fc80007ffe000 */
[----:B------:R-:W-:-:S04]  /*5c90*/  SHF.R.U32.HI R0, RZ, 0x14, R0 ;  /* 0x00000014ff007819 */ /* 0x000fc80000011600 */
[----:B------:R-:W-:-:S07]  /*5ca0*/  LOP3.LUT R4, R0, 0xff, RZ, 0xc0, !PT ;  /* 0x000000ff00047812 */ /* 0x000fce00078ec0ff */
.L_x_1112:
[----:B------:R-:W-:-:S04]  /*5cb0*/  SHF.R.U32.HI R5, RZ, 0x18, R5 ;  /* 0x00000018ff057819 */ /* 0x000fc80000011605 */
[----:B------:R-:W-:-:S04]  /*5cc0*/  LOP3.LUT R4, R4, 0x80, R5, 0xf8, !PT ;  /* 0x0000008004047812 */ /* 0x000fc800078ef805 */
[----:B------:R-:W-:-:S07]  /*5cd0*/  PRMT R0, R4, 0x7610, R0 ;  /* 0x0000761004007816 */ /* 0x000fce0000000000 */
.L_x_1110:
[----:B------:R-:W-:Y:S05]  /*5ce0*/  BSYNC.RECONVERGENT B0 ;  /* 0x0000000000007941 */ /* 0x000fea0003800200 */
.L_x_1109:
[----:B------:R0:W-:Y:S01]  /*5cf0*/  STG.E.U8 desc[UR36][R2.64], R0 ;  /* 0x0000000002007986 */ /* 0x0001e2000c101124 */
[----:B------:R-:W-:Y:S01]  /*5d00*/  IMAD.MOV.U32 R19, RZ, RZ, R22 ;  /* 0x000000ffff137224 */ /* 0x000fe200078e0016 */
[----:B------:R-:W-:Y:S06]  /*5d10*/  BRA `(.L_x_1085) ;  /* 0x00000004002c7947 */ /* 0x000fec0003800000 */
.L_x_1107:
        /* <DEDUP_REMOVED lines=13> */
.L_x_1115:
[----:B------:R-:W-:-:S04]  /*5df0*/  SHF.R.U32.HI R0, RZ, 0x15, R5 ;  /* 0x00000015ff007819 */ /* 0x000fc80000011605 */
[----:B------:R-:W-:-:S04]  /*5e00*/  LOP3.LUT R0, R0, 0x1, RZ, 0xc0, !PT ;  /* 0x0000000100007812 */ /* 0x000fc800078ec0ff */
[----:B------:R-:W-:-:S04]  /*5e10*/  IADD3 R0, PT, PT, R5, 0x88fffff, R0 ;  /* 0x088fffff05007810 */ /* 0x000fc80007ffe000 */
[----:B------:R-:W-:-:S04]  /*5e20*/  SHF.R.U32.HI R0, RZ, 0x15, R0 ;  /* 0x00000015ff007819 */ /* 0x000fc80000011600 */
[----:B------:R-:W-:-:S07]  /*5e30*/  LOP3.LUT R4, R0, 0xff, RZ, 0xc0, !PT ;  /* 0x000000ff00047812 */ /* 0x000fce00078ec0ff */
.L_x_1116:
[----:B------:R-:W-:-:S04]  /*5e40*/  SHF.R.U32.HI R5, RZ, 0x18, R5 ;  /* 0x00000018ff057819 */ /* 0x000fc80000011605 */
[----:B------:R-:W-:-:S04]  /*5e50*/  LOP3.LUT R4, R4, 0x80, R5, 0xf8, !PT ;  /* 0x0000008004047812 */ /* 0x000fc800078ef805 */
[----:B------:R-:W-:-:S07]  /*5e60*/  PRMT R0, R4, 0x7610, R0 ;  /* 0x0000761004007816 */ /* 0x000fce0000000000 */
.L_x_1114:
[----:B------:R-:W-:Y:S05]  /*5e70*/  BSYNC.RECONVERGENT B0 ;  /* 0x0000000000007941 */ /* 0x000fea0003800200 */
.L_x_1113:
[----:B------:R0:W-:Y:S01]  /*5e80*/  STG.E.U8 desc[UR36][R2.64], R0 ;  /* 0x0000000002007986 */ /* 0x0001e2000c101124 */
[----:B------:R-:W-:Y:S01]  /*5e90*/  IMAD.MOV.U32 R19, RZ, RZ, R22 ;  /* 0x000000ffff137224 */ /* 0x000fe200078e0016 */
[----:B------:R-:W-:Y:S06]  /*5ea0*/  BRA `(.L_x_1085) ;  /* 0x0000000000c87947 */ /* 0x000fec0003800000 */
.L_x_1106:
[----:B------:R-:W-:-:S13]  /*5eb0*/  ISETP.NE.AND P0, PT, R0, 0x1c, PT ;  /* 0x0000001c0000780c */ /* 0x000fda0003f05270 */
[----:B------:R-:W-:Y:S05]  /*5ec0*/  @!P0 BRA `(.L_x_1117) ;  /* 0x0000000000b08947 */ /* 0x000fea0003800000 */
[----:B------:R-:W-:-:S13]  /*5ed0*/  ISETP.NE.AND P0, PT, R0, 0x1d, PT ;  /* 0x0000001d0000780c */ /* 0x000fda0003f05270 */
[----:B------:R-:W-:Y:S05]  /*5ee0*/  @!P0 BRA `(.L_x_1118) ;  /* 0x0000000000948947 */ /* 0x000fea0003800000 */
[----:B------:R-:W-:-:S13]  /*5ef0*/  ISETP.NE.AND P0, PT, R0, 0x2c, PT ;  /* 0x0000002c0000780c */ /* 0x000fda0003f05270 */
[----:B------:R-:W-:Y:S05]  /*5f00*/  @!P0 BRA `(.L_x_1119) ;  /* 0x0000000000488947 */ /* 0x000fea0003800000 */
.L_x_1090:
        /* <DEDUP_REMOVED lines=16> */
.L_x_1120:
[----:B------:R-:W-:Y:S01]  /*6010*/  IMAD.MOV.U32 R19, RZ, RZ, R22 ;  /* 0x000000ffff137224 */ /* 0x000fe200078e0016 */
[----:B------:R-:W-:Y:S06]  /*6020*/  BRA `(.L_x_1085) ;  /* 0x0000000000687947 */ /* 0x000fec0003800000 */
.L_x_1119:
[----:B------:R-:W-:Y:S02]  /*6030*/  HADD2.F32 R5, -RZ, R4.H0_H0 ;  /* 0x20000004ff057230 */ /* 0x000fe40000004100 */
        /* <DEDUP_REMOVED lines=16> */
.L_x_1118:
[----:B------:R-:W-:Y:S02]  /*6140*/  HADD2.F32 R4, -RZ, R4.H0_H0 ;  /* 0x20000004ff047230 */ /* 0x000fe40000004100 */
[----:B------:R-:W-:-:S04]  /*6150*/  IMAD.MOV.U32 R19, RZ, RZ, R22 ;  /* 0x000000ffff137224 */ /* 0x000fc800078e0016 */
[----:B------:R-:W0:Y:S02]  /*6160*/  F2I.U64.TRUNC R4, R4 ;  /* 0x0000000400047311 */ /* 0x000e24000020d800 */
[----:B0-----:R0:W-:Y:S01]  /*6170*/  STG.E.64 desc[UR36][R2.64], R4 ;  /* 0x0000000402007986 */ /* 0x0011e2000c101b24 */
[----:B------:R-:W-:Y:S05]  /*6180*/  BRA `(.L_x_1085) ;  /* 0x0000000000107947 */ /* 0x000fea0003800000 */
.L_x_1117:
[----:B------:R-:W-:Y:S02]  /*6190*/  HADD2.F32 R4, -RZ, R4.H0_H0 ;  /* 0x20000004ff047230 */ /* 0x000fe40000004100 */
[----:B------:R-:W-:Y:S02]  /*61a0*/  IMAD.MOV.U32 R19, RZ, RZ, R22 ;  /* 0x000000ffff137224 */ /* 0x000fe400078e0016 */
[----:B------:R-:W0:Y:S02]  /*61b0*/  F2I.FTZ.U32.TRUNC.NTZ R5, R4 ;  /* 0x0000000400057305 */ /* 0x000e24000021f000 */
[----:B0-----:R0:W-:Y:S03]  /*61c0*/  STG.E desc[UR36][R2.64], R5 ;  /* 0x0000000502007986 */ /* 0x0011e6000c101924 */
.L_x_1085:
[----:B------:R-:W-:Y:S05]  /*61d0*/  BSYNC.RECONVERGENT B6 ;  /* 0x0000000000067941 */ /* 0x000fea0003800200 */
.L_x_1084:
[----:B------:R-:W-:Y:S01]  /*61e0*/  ISETP.GE.AND P0, PT, R19, R17, PT ;  /* 0x000000111300720c */ /* 0x000fe20003f06270 */
[----:B------:R-:W-:-:S12]  /*61f0*/  BSSY.RECONVERGENT B6, `(.L_x_1121) ;  /* 0x00001f0000067945 */ /* 0x000fd80003800200 */
[----:B------:R-:W-:Y:S05]  /*6200*/  @P0 BRA `(.L_x_1122) ;  /* 0x0000001c00b80947 */ /* 0x000fea0003800000 */
[----:B------:R-:W4:Y:S01]  /*6210*/  LDCU UR4, c[0x0][0x3a8] ;  /* 0x00007500ff0477ac */ /* 0x000f220008000800 */
[----:B0123--:R-:W0:Y:S01]  /*6220*/  LDC.64 R2, c[0x0][0x388] ;  /* 0x0000e200ff027b82 */ /* 0x00fe220000000a00 */
[----:B-----5:R-:W-:Y:S01]  /*6230*/  IMAD R0, R18, 0x200, R19 ;  /* 0x0000020012007824 */ /* 0x020fe200078e0213 */
[----:B----4-:R-:W-:-:S03]  /*6240*/  PRMT R4, R16, 0x9910, RZ ;  /* 0x0000991010047816 */ /* 0x010fc600000000ff */
[----:B------:R-:W-:Y:S02]  /*6250*/  IMAD R5, R0, UR4, RZ ;  /* 0x0000000400057c24 */ /* 0x000fe4000f8e02ff */
        /* <DEDUP_REMOVED lines=13> */
[----:B------:R-:W-:-:S04]  /*6330*/  HADD2.F32 R26, -RZ, R26.H0_H0 ;  /* 0x2000001aff1a7230 */ /* 0x000fc80000004100 */
[----:B------:R-:W0:Y:S02]  /*6340*/  F2I.FTZ.TRUNC.NTZ R5, R26 ;  /* 0x0000001a00057305 */ /* 0x000e24000021f100 */
[----:B0-----:R4:W-:Y:S01]  /*6350*/  STG.E.U8 desc[UR36][R2.64], R5 ;  /* 0x0000000502007986 */ /* 0x0019e2000c101124 */
[----:B------:R-:W-:Y:S05]  /*6360*/  BRA `(.L_x_1128) ;  /* 0x0000000c007c7947 */ /* 0x000fea0003800000 */
.L_x_1126:
[----:B------:R-:W-:-:S06]  /*6370*/  HADD2.F32 R5, -RZ, R26.H0_H0 ;  /* 0x2000001aff057230 */ /* 0x000fcc0000004100 */
[----:B------:R-:W0:Y:S02]  /*6380*/  F2I.S64.TRUNC R4, R5 ;  /* 0x0000000500047311 */ /* 0x000e24000020d900 */
[----:B0-----:R3:W-:Y:S01]  /*6390*/  STG.E.U8 desc[UR36][R2.64], R4 ;  /* 0x0000000402007986 */ /* 0x0017e2000c101124 */
[----:B------:R-:W-:Y:S05]  /*63a0*/  BRA `(.L_x_1128) ;  /* 0x0000000c006c7947 */ /* 0x000fea0003800000 */
.L_x_1125:
[----:B------:R-:W-:-:S13]  /*63b0*/  ISETP.NE.AND P0, PT, R0, 0x2, PT ;  /* 0x000000020000780c */ /* 0x000fda0003f05270 */
[----:B------:R-:W-:Y:S05]  /*63c0*/  @!P0 BRA `(.L_x_1129) ;  /* 0x0000000000308947 */ /* 0x000fea0003800000 */
[----:B------:R-:W-:-:S13]  /*63d0*/  ISETP.NE.AND P0, PT, R0, 0x3, PT ;  /* 0x000000030000780c */ /* 0x000fda0003f05270 */
[----:B------:R-:W-:Y:S05]  /*63e0*/  @!P0 BRA `(.L_x_1130) ;  /* 0x0000000000188947 */ /* 0x000fea0003800000 */
[----:B------:R-:W-:-:S13]  /*63f0*/  ISETP.NE.AND P0, PT, R0, 0x4, PT ;  /* 0x000000040000780c */ /* 0x000fda0003f05270 */
[----:B------:R-:W-:Y:S05]  /*6400*/  @P0 BRA `(.L_x_1127) ;  /* 0x0000000800700947 */ /* 0x000fea0003800000 */
[----:B------:R-:W-:-:S06]  /*6410*/  HADD2.F32 R4, -RZ, R26.H0_H0 ;  /* 0x2000001aff047230 */ /* 0x000fcc0000004100 */
[----:B------:R-:W0:Y:S02]  /*6420*/  F2I.S64.TRUNC R4, R4 ;  /* 0x0000000400047311 */ /* 0x000e24000020d900 */
[----:B0-----:R1:W-:Y:S01]  /*6430*/  STG.E.64 desc[UR36][R2.64], R4 ;  /* 0x0000000402007986 */ /* 0x0013e2000c101b24 */
[----:B------:R-:W-:Y:S05]  /*6440*/  BRA `(.L_x_1128) ;  /* 0x0000000c00447947 */ /* 0x000fea0003800000 */
.L_x_1130:
[----:B------:R-:W-:-:S04]  /*6450*/  HADD2.F32 R26, -RZ, R26.H0_H0 ;  /* 0x2000001aff1a7230 */ /* 0x000fc80000004100 */
[----:B------:R-:W0:Y:S02]  /*6460*/  F2I.FTZ.TRUNC.NTZ R5, R26 ;  /* 0x0000001a00057305 */ /* 0x000e24000021f100 */
[----:B0-----:R2:W-:Y:S01]  /*6470*/  STG.E desc[UR36][R2.64], R5 ;  /* 0x0000000502007986 */ /* 0x0015e2000c101924 */
[----:B------:R-:W-:Y:S05]  /*6480*/  BRA `(.L_x_1128) ;  /* 0x0000000c00347947 */ /* 0x000fea0003800000 */
.L_x_1129:
[----:B------:R-:W-:-:S04]  /*6490*/  HADD2.F32 R26, -RZ, R26.H0_H0 ;  /* 0x2000001aff1a7230 */ /* 0x000fc80000004100 */
[----:B------:R-:W0:Y:S02]  /*64a0*/  F2I.FTZ.TRUNC.NTZ R5, R26 ;  /* 0x0000001a00057305 */ /* 0x000e24000021f100 */
[----:B0-----:R0:W-:Y:S01]  /*64b0*/  STG.E.U16 desc[UR36][R2.64], R5 ;  /* 0x0000000502007986 */ /* 0x0011e2000c101524 */
[----:B------:R-:W-:Y:S05]  /*64c0*/  BRA `(.L_x_1128) ;  /* 0x0000000c00247947 */ /* 0x000fea0003800000 */
.L_x_1124:
[----:B------:R-:W-:-:S13]  /*64d0*/  ISETP.GT.AND P0, PT, R0, 0x6, PT ;  /* 0x000000060000780c */ /* 0x000fda0003f04270 */
[----:B------:R-:W-:Y:S05]  /*64e0*/  @P0 BRA `(.L_x_1131) ;  /* 0x0000000000240947 */ /* 0x000fea0003800000 */
[----:B------:R-:W-:-:S13]  /*64f0*/  ISETP.NE.AND P0, PT, R0, 0x5, PT ;  /* 0x000000050000780c */ /* 0x000fda0003f05270 */
[----:B------:R-:W-:Y:S05]  /*6500*/  @!P0 BRA `(.L_x_1132) ;  /* 0x0000000000148947 */ /* 0x000fea0003800000 */
[----:B------:R-:W-:-:S13]  /*6510*/  ISETP.NE.AND P0, PT, R0, 0x6, PT ;  /* 0x000000060000780c */ /* 0x000fda0003f05270 */
[----:B------:R-:W-:Y:S05]  /*6520*/  @P0 BRA `(.L_x_1127) ;  /* 0x0000000800280947 */ /* 0x000fea0003800000 */
[----:B------:R-:W-:-:S05]  /*6530*/  HADD2.F32 R5, -RZ, R26.H0_H0 ;  /* 0x2000001aff057230 */ /* 0x000fca0000004100 */
[----:B------:R0:W-:Y:S01]  /*6540*/  STG.E desc[UR36][R2.64], R5 ;  /* 0x0000000502007986 */ /* 0x0001e2000c101924 */
[----:B------:R-:W-:Y:S05]  /*6550*/  BRA `(.L_x_1128) ;  /* 0x0000000c00007947 */ /* 0x000fea0003800000 */
.L_x_1132:
[----:B------:R0:W-:Y:S01]  /*6560*/  STG.E.U16 desc[UR36][R2.64], R26 ;  /* 0x0000001a02007986 */ /* 0x0001e2000c101524 */
[----:B------:R-:W-:Y:S05]  /*6570*/  BRA `(.L_x_1128) ;  /* 0x0000000800f87947 */ /* 0x000fea0003800000 */
.L_x_1131:
[----:B------:R-:W-:-:S13]  /*6580*/  ISETP.NE.AND P0, PT, R0, 0x7, PT ;  /* 0x000000070000780c */ /* 0x000fda0003f05270 */
[----:B------:R-:W-:Y:S05]  /*6590*/  @!P0 BRA `(.L_x_1133) ;  /* 0x0000000000348947 */ /* 0x000fea0003800000 */
[----:B------:R-:W-:-:S13]  /*65a0*/  ISETP.NE.AND P0, PT, R0, 0x8, PT ;  /* 0x000000080000780c */ /* 0x000fda0003f05270 */
[----:B------:R-:W-:Y:S05]  /*65b0*/  @!P0 BRA `(.L_x_1134) ;  /* 0x0000000000188947 */ /* 0x000fea0003800000 */
[----:B------:R-:W-:-:S13]  /*65c0*/  ISETP.NE.AND P0, PT, R0, 0x9, PT ;  /* 0x000000090000780c */ /* 0x000fda0003f05270 */
[----:B------:R-:W-:Y:S05]  /*65d0*/  @P0 BRA `(.L_x_1127) ;  /* 0x0000000400fc0947 */ /* 0x000fea0003800000 */
[----:B------:R-:W-:Y:S02]  /*65e0*/  HADD2.F32 R26, -RZ, R26.H0_H0 ;  /* 0x2000001aff1a7230 */ /* 0x000fe40000004100 */
[----:B------:R-:W-:-:S05]  /*65f0*/  IMAD.MOV.U32 R27, RZ, RZ, RZ ;  /* 0x000000ffff1b7224 */ /* 0x000fca00078e00ff */
[----:B------:R0:W-:Y:S01]  /*6600*/  STG.E.64 desc[UR36][R2.64], R26 ;  /* 0x0000001a02007986 */ /* 0x0001e2000c101b24 */
[----:B------:R-:W-:Y:S05]  /*6610*/  BRA `(.L_x_1128) ;  /* 0x0000000800d07947 */ /* 0x000fea0003800000 */
.L_x_1134:
[----:B------:R-:W-:-:S05]  /*6620*/  HADD2.F32 R0, -RZ, R26.H0_H0 ;  /* 0x2000001aff007230 */ /* 0x000fca0000004100 */
[----:B------:R-:W-:-:S04]  /*6630*/  F2FP.F16.F32.PACK_AB R0, RZ, R0 ;  /* 0x00000000ff00723e */ /* 0x000fc800000000ff */
[----:B------:R-:W-:-:S05]  /*6640*/  PRMT R0, R0, 0x5410, RZ ;  /* 0x0000541000007816 */ /* 0x000fca00000000ff */
[----:B------:R0:W-:Y:S01]  /*6650*/  STG.E desc[UR36][R2.64], R0 ;  /* 0x0000000002007986 */ /* 0x0001e2000c101924 */
[----:B------:R-:W-:Y:S05]  /*6660*/  BRA `(.L_x_1128) ;  /* 0x0000000800bc7947 */ /* 0x000fea0003800000 */
.L_x_1133:
[----:B------:R-:W-:-:S05]  /*6670*/  HADD2.F32 R4, -RZ, R26.H0_H0 ;  /* 0x2000001aff047230 */ /* 0x000fca0000004100 */
[----:B------:R-:W-:-:S06]  /*6680*/  FMUL.FTZ R4, R4, 1 ;  /* 0x3f80000004047820 */ /* 0x000fcc0000410000 */
[----:B------:R-:W0:Y:S02]  /*6690*/  F2F.F64.F32 R4, R4 ;  /* 0x0000000400047310 */ /* 0x000e240000201800 */
[----:B0-----:R0:W-:Y:S01]  /*66a0*/  STG.E.64 desc[UR36][R2.64], R4 ;  /* 0x0000000402007986 */ /* 0x0011e2000c101b24 */
[----:B------:R-:W-:Y:S05]  /*66b0*/  BRA `(.L_x_1128) ;  /* 0x0000000800a87947 */ /* 0x000fea0003800000 */
.L_x_1123:
        /* <DEDUP_REMOVED lines=10> */
[----:B------:R-:W-:-:S06]  /*6760*/  HADD2.F32 R5, -RZ, R26.H0_H0 ;  /* 0x2000001aff057230 */ /* 0x000fcc0000004100 */
[----:B------:R-:W0:Y:S02]  /*6770*/  F2I.FTZ.U32.TRUNC.NTZ R5, R5 ;  /* 0x0000000500057305 */ /* 0x000e24000021f000 */
[----:B0-----:R0:W-:Y:S01]  /*6780*/  STG.E.U16 desc[UR36][R2.64], R5 ;  /* 0x0000000502007986 */ /* 0x0011e2000c101524 */
[----:B------:R-:W-:Y:S05]  /*6790*/  BRA `(.L_x_1128) ;  /* 0x0000000800707947 */ /* 0x000fea0003800000 */
.L_x_1138:
        /* <DEDUP_REMOVED lines=18> */
.L_x_1141:
[----:B------:R-:W-:-:S04]  /*68c0*/  SHF.R.U32.HI R5, RZ, 0x18, R5 ;  /* 0x00000018ff057819 */ /* 0x000fc80000011605 */
[----:B------:R-:W-:-:S07]  /*68d0*/  LOP3.LUT R0, R0, 0x80, R5, 0xf8, !PT ;  /* 0x0000008000007812 */ /* 0x000fce00078ef805 */
.L_x_1140:
[----:B------:R-:W-:Y:S05]  /*68e0*/  BSYNC.RECONVERGENT B0 ;  /* 0x0000000000007941 */ /* 0x000fea0003800200 */
.L_x_1139:
[----:B------:R0:W-:Y:S01]  /*68f0*/  STG.E.U8 desc[UR36][R2.64], R0 ;  /* 0x0000000002007986 */ /* 0x0001e2000c101124 */
[----:B------:R-:W-:Y:S05]  /*6900*/  BRA `(.L_x_1128) ;  /* 0x0000000800147947 */ /* 0x000fea0003800000 */
.L_x_1137:
        /* <DEDUP_REMOVED lines=18> */
.L_x_1144:
[----:B------:R-:W-:-:S04]  /*6a30*/  SHF.R.U32.HI R5, RZ, 0x18, R5 ;  /* 0x00000018ff057819 */ /* 0x000fc80000011605 */
[----:B------:R-:W-:-:S07]  /*6a40*/  LOP3.LUT R0, R0, 0x80, R5, 0xf8, !PT ;  /* 0x0000008000007812 */ /* 0x000fce00078ef805 */
.L_x_1143:
[----:B------:R-:W-:Y:S05]  /*6a50*/  BSYNC.RECONVERGENT B0 ;  /* 0x0000000000007941 */ /* 0x000fea0003800200 */
.L_x_1142:
[----:B------:R0:W-:Y:S01]  /*6a60*/  STG.E.U8 desc[UR36][R2.64], R0 ;  /* 0x0000000002007986 */ /* 0x0001e2000c101124 */
[----:B------:R-:W-:Y:S05]  /*6a70*/  BRA `(.L_x_1128) ;  /* 0x0000000400b87947 */ /* 0x000fea0003800000 */
.L_x_1136:
[----:B------:R-:W-:-:S13]  /*6a80*/  ISETP.NE.AND P0, PT, R0, 0x1c, PT ;  /* 0x0000001c0000780c */ /* 0x000fda0003f05270 */
[----:B------:R-:W-:Y:S05]  /*6a90*/  @!P0 BRA `(.L_x_1145) ;  /* 0x0000000000608947 */ /* 0x000fea0003800000 */
[----:B------:R-:W-:-:S13]  /*6aa0*/  ISETP.NE.AND P0, PT, R0, 0x1d, PT ;  /* 0x0000001d0000780c */ /* 0x000fda0003f05270 */
[----:B------:R-:W-:Y:S05]  /*6ab0*/  @!P0 BRA `(.L_x_1146) ;  /* 0x0000000000488947 */ /* 0x000fea0003800000 */
[----:B------:R-:W-:-:S13]  /*6ac0*/  ISETP.NE.AND P0, PT, R0, 0x2c, PT ;  /* 0x0000002c0000780c */ /* 0x000fda0003f05270 */
[----:B------:R-:W-:Y:S05]  /*6ad0*/  @P0 BRA `(.L_x_1127) ;  /* 0x0000000000bc0947 */ /* 0x000fea0003800000 */
        /* <DEDUP_REMOVED lines=16> */
.L_x_1146:
[----:B------:R-:W-:-:S06]  /*6be0*/  HADD2.F32 R4, -RZ, R26.H0_H0 ;  /* 0x2000001aff047230 */ /* 0x000fcc0000004100 */
[----:B------:R-:W0:Y:S02]  /*6bf0*/  F2I.U64.TRUNC R4, R4 ;  /* 0x0000000400047311 */ /* 0x000e24000020d800 */
[----:B0-----:R0:W-:Y:S01]  /*6c00*/  STG.E.64 desc[UR36][R2.64], R4 ;  /* 0x0000000402007986 */ /* 0x0011e2000c101b24 */
[----:B------:R-:W-:Y:S05]  /*6c10*/  BRA `(.L_x_1128) ;  /* 0x0000000400507947 */ /* 0x000fea0003800000 */
.L_x_1145:
[----:B------:R-:W-:-:S04]  /*6c20*/  HADD2.F32 R26, -RZ, R26.H0_H0 ;  /* 0x2000001aff1a7230 */ /* 0x000fc80000004100 */
[----:B------:R-:W0:Y:S02]  /*6c30*/  F2I.FTZ.U32.TRUNC.NTZ R5, R26 ;  /* 0x0000001a00057305 */ /* 0x000e24000021f000 */
[----:B0-----:R0:W-:Y:S01]  /*6c40*/  STG.E desc[UR36][R2.64], R5 ;  /* 0x0000000502007986 */ /* 0x0011e2000c101924 */
[----:B------:R-:W-:Y:S05]  /*6c50*/  BRA `(.L_x_1128) ;  /* 0x0000000400407947 */ /* 0x000fea0003800000 */
.L_x_1135:
[----:B------:R-:W-:-:S13]  /*6c60*/  ISETP.GT.AND P0, PT, R0, 0xe, PT ;  /* 0x0000000e0000780c */ /* 0x000fda0003f04270 */
[----:B------:R-:W-:Y:S05]  /*6c70*/  @P0 BRA `(.L_x_1147) ;  /* 0x00000000003c0947 */ /* 0x000fea0003800000 */
[----:B------:R-:W-:-:S13]  /*6c80*/  ISETP.NE.AND P0, PT, R0, 0xa, PT ;  /* 0x0000000a0000780c */ /* 0x000fda0003f05270 */
[----:B------:R-:W-:Y:S05]  /*6c90*/  @!P0 BRA `(.L_x_1148) ;  /* 0x00000000001c8947 */ /* 0x000fea0003800000 */
[----:B------:R-:W-:-:S13]  /*6ca0*/  ISETP.NE.AND P0, PT, R0, 0xb, PT ;  /* 0x0000000b0000780c */ /* 0x000fda0003f05270 */
[----:B------:R-:W-:Y:S05]  /*6cb0*/  @P0 BRA `(.L_x_1127) ;  /* 0x0000000000440947 */ /* 0x000fea0003800000 */
[----:B------:R-:W-:-:S05]  /*6cc0*/  HADD2.F32 R26, -RZ, R26.H0_H0 ;  /* 0x2000001aff1a7230 */ /* 0x000fca0000004100 */
[----:B------:R-:W-:-:S04]  /*6cd0*/  FSETP.NEU.FTZ.AND P0, PT, R26, RZ, PT ;  /* 0x000000ff1a00720b */ /* 0x000fc80003f1d000 */
[----:B------:R-:W-:-:S05]  /*6ce0*/  SEL R5, RZ, 0x1, !P0 ;  /* 0x00000001ff057807 */ /* 0x000fca0004000000 */
[----:B------:R0:W-:Y:S01]  /*6cf0*/  STG.E.U8 desc[UR36][R2.64], R5 ;  /* 0x0000000502007986 */ /* 0x0001e2000c101124 */
[----:B------:R-:W-:Y:S05]  /*6d00*/  BRA `(.L_x_1128) ;  /* 0x0000000400147947 */ /* 0x000fea0003800000 */
.L_x_1148:
[----:B------:R-:W-:Y:S01]  /*6d10*/  HADD2.F32 R26, -RZ, R26.H0_H0 ;  /* 0x2000001aff1a7230 */ /* 0x000fe20000004100 */
[----:B------:R-:W-:-:S04]  /*6d20*/  CS2R R6, SRZ ;  /* 0x0000000000067805 */ /* 0x000fc8000001ff00 */
[----:B------:R-:W-:-:S06]  /*6d30*/  FMUL.FTZ R4, R26, 1 ;  /* 0x3f8000001a047820 */ /* 0x000fcc0000410000 */
[----:B------:R-:W0:Y:S02]  /*6d40*/  F2F.F64.F32 R4, R4 ;  /* 0x0000000400047310 */ /* 0x000e240000201800 */
[----:B0-----:R0:W-:Y:S01]  /*6d50*/  STG.E.128 desc[UR36][R2.64], R4 ;  /* 0x0000000402007986 */ /* 0x0011e2000c101d24 */
[----:B------:R-:W-:Y:S05]  /*6d60*/  BRA `(.L_x_1128) ;  /* 0x0000000000fc7947 */ /* 0x000fea0003800000 */
.L_x_1147:
[----:B------:R-:W-:-:S13]  /*6d70*/  ISETP.NE.AND P0, PT, R0, 0xf, PT ;  /* 0x0000000f0000780c */ /* 0x000fda0003f05270 */
[----:B------:R-:W-:Y:S05]  /*6d80*/  @!P0 BRA `(.L_x_1149) ;  /* 0x0000000000e88947 */ /* 0x000fea0003800000 */
[----:B------:R-:W-:-:S13]  /*6d90*/  ISETP.NE.AND P0, PT, R0, 0x17, PT ;  /* 0x000000170000780c */ /* 0x000fda0003f05270 */
[----:B------:R-:W-:Y:S05]  /*6da0*/  @!P0 BRA `(.L_x_1150) ;  /* 0x0000000000908947 */ /* 0x000fea0003800000 */
[----:B------:R-:W-:-:S13]  /*6db0*/  ISETP.NE.AND P0, PT, R0, 0x18, PT ;  /* 0x000000180000780c */ /* 0x000fda0003f05270 */
[----:B------:R-:W-:Y:S05]  /*6dc0*/  @!P0 BRA `(.L_x_1151) ;  /* 0x0000000000448947 */ /* 0x000fea0003800000 */
.L_x_1127:
        /* <DEDUP_REMOVED lines=16> */
.L_x_1152:
[----:B------:R-:W-:Y:S05]  /*6ed0*/  BRA `(.L_x_1128) ;  /* 0x0000000000a07947 */ /* 0x000fea0003800000 */
.L_x_1151:
        /* <DEDUP_REMOVED lines=13> */
.L_x_1154:
[----:B------:R-:W-:Y:S05]  /*6fb0*/  BSYNC.RECONVERGENT B0 ;  /* 0x0000000000007941 */ /* 0x000fea0003800200 */
.L_x_1153:
[----:B------:R-:W-:-:S05]  /*6fc0*/  LOP3.LUT R5, R0, 0x80, R5, 0xf8, !PT ;  /* 0x0000008000057812 */ /* 0x000fca00078ef805 */
[----:B------:R0:W-:Y:S01]  /*6fd0*/  STG.E.U8 desc[UR36][R2.64], R5 ;  /* 0x0000000502007986 */ /* 0x0001e2000c101124 */
[----:B------:R-:W-:Y:S05]  /*6fe0*/  BRA `(.L_x_1128) ;  /* 0x00000000005c7947 */ /* 0x000fea0003800000 */
.L_x_1150:
        /* <DEDUP_REMOVED lines=12> */
.L_x_1156:
[----:B------:R-:W-:Y:S01]  /*70b0*/  IMAD.MOV.U32 R0, RZ, RZ, 0x7f ;  /* 0x0000007fff007424 */ /* 0x000fe200078e00ff */
[----:B------:R-:W-:-:S04]  /*70c0*/  ISETP.GT.U32.AND P0, PT, R4, 0x7f800000, PT ;  /* 0x7f8000000400780c */ /* 0x000fc80003f04070 */
[----:B------:R-:W-:-:S09]  /*70d0*/  SEL R0, R0, 0x7c, P0 ;  /* 0x0000007c00007807 */ /* 0x000fd20000000000 */
.L_x_1157:
[----:B------:R-:W-:Y:S05]  /*70e0*/  BSYNC.RECONVERGENT B0 ;  /* 0x0000000000007941 */ /* 0x000fea0003800200 */
.L_x_1155:
[----:B------:R-:W-:-:S04]  /*70f0*/  SHF.R.U32.HI R5, RZ, 0x18, R5 ;  /* 0x00000018ff057819 */ /* 0x000fc80000011605 */
[----:B------:R-:W-:-:S05]  /*7100*/  LOP3.LUT R5, R0, 0x80, R5, 0xf8, !PT ;  /* 0x0000008000057812 */ /* 0x000fca00078ef805 */
[----:B------:R0:W-:Y:S01]  /*7110*/  STG.E.U8 desc[UR36][R2.64], R5 ;  /* 0x0000000502007986 */ /* 0x0001e2000c101124 */
[----:B------:R-:W-:Y:S05]  /*7120*/  BRA `(.L_x_1128) ;  /* 0x00000000000c7947 */ /* 0x000fea0003800000 */
.L_x_1149:
[----:B------:R-:W-:-:S05]  /*7130*/  HADD2.F32 R0, -RZ, R26.H0_H0 ;  /* 0x2000001aff007230 */ /* 0x000fca0000004100 */
[----:B------:R-:W-:-:S05]  /*7140*/  F2FP.BF16.F32.PACK_AB R0, RZ, R0 ;  /* 0x00000000ff00723e */ /* 0x000fca00000010ff */
[----:B------:R0:W-:Y:S02]  /*7150*/  STG.E.U16 desc[UR36][R2.64], R0 ;  /* 0x0000000002007986 */ /* 0x0001e4000c101524 */
.L_x_1128:
[----:B------:R-:W-:-:S05]  /*7160*/  VIADD R19, R19, 0x80 ;  /* 0x0000008013137836 */ /* 0x000fca0000000000 */
[----:B------:R-:W-:-:S13]  /*7170*/  ISETP.GE.AND P0, PT, R19, R17, PT ;  /* 0x000000111300720c */ /* 0x000fda0003f06270 */
[----:B------:R-:W-:Y:S05]  /*7180*/  @P0 BRA `(.L_x_1122) ;  /* 0x0000000c00d80947 */ /* 0x000fea0003800000 */
[----:B------:R-:W5:Y:S01]  /*7190*/  LDCU UR4, c[0x0][0x3a8] ;  /* 0x00007500ff0477ac */ /* 0x000f620008000800 */
[----:B01234-:R-:W0:Y:S01]  /*71a0*/  LDC.64 R2, c[0x0][0x388] ;  /* 0x0000e200ff027b82 */ /* 0x01fe220000000a00 */
        /* <DEDUP_REMOVED lines=20> */
.L_x_1161:
[----:B------:R-:W-:-:S06]  /*72f0*/  HADD2.F32 R5, -RZ, R24.H0_H0 ;  /* 0x20000018ff057230 */ /* 0x000fcc0000004100 */
[----:B------:R-:W0:Y:S02]  /*7300*/  F2I.S64.TRUNC R4, R5 ;  /* 0x0000000500047311 */ /* 0x000e24000020d900 */
[----:B0-----:R0:W-:Y:S01]  /*7310*/  STG.E.U8 desc[UR36][R2.64], R4 ;  /* 0x0000000402007986 */ /* 0x0011e2000c101124 */
[----:B------:R-:W-:Y:S05]  /*7320*/  BRA `(.L_x_1163) ;  /* 0x0000000c006c7947 */ /* 0x000fea0003800000 */
.L_x_1160:
        /* <DEDUP_REMOVED lines=10> */
.L_x_1165:
[----:B------:R-:W-:-:S04]  /*73d0*/  HADD2.F32 R24, -RZ, R24.H0_H0 ;  /* 0x20000018ff187230 */ /* 0x000fc80000004100 */
[----:B------:R-:W0:Y:S02]  /*73e0*/  F2I.FTZ.TRUNC.NTZ R5, R24 ;  /* 0x0000001800057305 */ /* 0x000e24000021f100 */
[----:B0-----:R0:W-:Y:S01]  /*73f0*/  STG.E desc[UR36][R2.64], R5 ;  /* 0x0000000502007986 */ /* 0x0011e2000c101924 */
[----:B------:R-:W-:Y:S05]  /*7400*/  BRA `(.L_x_1163) ;  /* 0x0000000c00347947 */ /* 0x000fea0003800000 */
.L_x_1164:
[----:B------:R-:W-:-:S04]  /*7410*/  HADD2.F32 R24, -RZ, R24.H0_H0 ;  /* 0x20000018ff187230 */ /* 0x000fc80000004100 */
[----:B------:R-:W0:Y:S02]  /*7420*/  F2I.FTZ.TRUNC.NTZ R5, R24 ;  /* 0x0000001800057305 */ /* 0x000e24000021f100 */
[----:B0-----:R0:W-:Y:S01]  /*7430*/  STG.E.U16 desc[UR36][R2.64], R5 ;  /* 0x0000000502007986 */ /* 0x0011e2000c101524 */
[----:B------:R-:W-:Y:S05]  /*7440*/  BRA `(.L_x_1163) ;  /* 0x0000000c00247947 */ /* 0x000fea0003800000 */
.L_x_1159:
        /* <DEDUP_REMOVED lines=9> */
.L_x_1167:
[----:B------:R0:W-:Y:S01]  /*74e0*/  STG.E.U16 desc[UR36][R2.64], R24 ;  /* 0x0000001802007986 */ /* 0x0001e2000c101524 */
[----:B------:R-:W-:Y:S05]  /*74f0*/  BRA `(.L_x_1163) ;  /* 0x0000000800f87947 */ /* 0x000fea0003800000 */
.L_x_1166:
        /* <DEDUP_REMOVED lines=10> */
.L_x_1169:
[----:B------:R-:W-:-:S05]  /*75a0*/  HADD2.F32 R0, -RZ, R24.H0_H0 ;  /* 0x20000018ff007230 */ /* 0x000fca0000004100 */
[----:B------:R-:W-:-:S04]  /*75b0*/  F2FP.F16.F32.PACK_AB R0, RZ, R0 ;  /* 0x00000000ff00723e */ /* 0x000fc800000000ff */
[----:B------:R-:W-:-:S05]  /*75c0*/  PRMT R0, R0, 0x5410, RZ ;  /* 0x0000541000007816 */ /* 0x000fca00000000ff */
[----:B------:R0:W-:Y:S01]  /*75d0*/  STG.E desc[UR36][R2.64], R0 ;  /* 0x0000000002007986 */ /* 0x0001e2000c101924 */
[----:B------:R-:W-:Y:S05]  /*75e0*/  BRA `(.L_x_1163) ;  /* 0x0000000800bc7947 */ /* 0x000fea0003800000 */
.L_x_1168:
[----:B------:R-:W-:-:S05]  /*75f0*/  HADD2.F32 R4, -RZ, R24.H0_H0 ;  /* 0x20000018ff047230 */ /* 0x000fca0000004100 */
[----:B------:R-:W-:-:S06]  /*7600*/  FMUL.FTZ R4, R4, 1 ;  /* 0x3f80000004047820 */ /* 0x000fcc0000410000 */
[----:B------:R-:W0:Y:S02]  /*7610*/  F2F.F64.F32 R4, R4 ;  /* 0x0000000400047310 */ /* 0x000e240000201800 */
[----:B0-----:R0:W-:Y:S01]  /*7620*/  STG.E.64 desc[UR36][R2.64], R4 ;  /* 0x0000000402007986 */ /* 0x0011e2000c101b24 */
[----:B------:R-:W-:Y:S05]  /*7630*/  BRA `(.L_x_1163) ;  /* 0x0000000800a87947 */ /* 0x000fea0003800000 */
.L_x_1158:
        /* <DEDUP_REMOVED lines=14> */
.L_x_1173:
        /* <DEDUP_REMOVED lines=18> */
.L_x_1176:
[----:B------:R-:W-:-:S04]  /*7840*/  SHF.R.U32.HI R5, RZ, 0x18, R5 ;  /* 0x00000018ff057819 */ /* 0x000fc80000011605 */
[----:B------:R-:W-:-:S07]  /*7850*/  LOP3.LUT R0, R0, 0x80, R5, 0xf8, !PT ;  /* 0x0000008000007812 */ /* 0x000fce00078ef805 */
.L_x_1175:
[----:B------:R-:W-:Y:S05]  /*7860*/  BSYNC.RECONVERGENT B0 ;  /* 0x0000000000007941 */ /* 0x000fea0003800200 */
.L_x_1174:
[----:B------:R4:W-:Y:S01]  /*7870*/  STG.E.U8 desc[UR36][R2.64], R0 ;  /* 0x0000000002007986 */ /* 0x0009e2000c101124 */
[----:B------:R-:W-:Y:S05]  /*7880*/  BRA `(.L_x_1163) ;  /* 0x0000000800147947 */ /* 0x000fea0003800000 */
.L_x_1172:
        /* <DEDUP_REMOVED lines=18> */
.L_x_1179:
[----:B------:R-:W-:-:S04]  /*79b0*/  SHF.R.U32.HI R5, RZ, 0x18, R5 ;  /* 0x00000018ff057819 */ /* 0x000fc80000011605 */
[----:B------:R-:W-:-:S07]  /*79c0*/  LOP3.LUT R0, R0, 0x80, R5, 0xf8, !PT ;  /* 0x0000008000007812 */ /* 0x000fce00078ef805 */
.L_x_1178:
[----:B------:R-:W-:Y:S05]  /*79d0*/  BSYNC.RECONVERGENT B0 ;  /* 0x0000000000007941 */ /* 0x000fea0003800200 */
.L_x_1177:
[----:B------:R3:W-:Y:S01]  /*79e0*/  STG.E.U8 desc[UR36][R2.64], R0 ;  /* 0x0000000002007986 */ /* 0x0007e2000c101124 */
[----:B------:R-:W-:Y:S05]  /*79f0*/  BRA `(.L_x_1163) ;  /* 0x0000000400b87947 */ /* 0x000fea0003800000 */
.L_x_1171:
        /* <DEDUP_REMOVED lines=22> */
.L_x_1181:
[----:B------:R-:W-:-:S06]  /*7b60*/  HADD2.F32 R4, -RZ, R24.H0_H0 ;  /* 0x20000018ff047230 */ /* 0x000fcc0000004100 */
[----:B------:R-:W0:Y:S02]  /*7b70*/  F2I.U64.TRUNC R4, R4 ;  /* 0x0000000400047311 */ /* 0x000e24000020d800 */
[----:B0-----:R0:W-:Y:S01]  /*7b80*/  STG.E.64 desc[UR36][R2.64], R4 ;  /* 0x0000000402007986 */ /* 0x0011e2000c101b24 */
[----:B------:R-:W-:Y:S05]  /*7b90*/  BRA `(.L_x_1163) ;  /* 0x0000000400507947 */ /* 0x000fea0003800000 */
.L_x_1180:
[----:B------:R-:W-:-:S04]  /*7ba0*/  HADD2.F32 R24, -RZ, R24.H0_H0 ;  /* 0x20000018ff187230 */ /* 0x000fc80000004100 */
[----:B------:R-:W0:Y:S02]  /*7bb0*/  F2I.FTZ.U32.TRUNC.NTZ R5, R24 ;  /* 0x0000001800057305 */ /* 0x000e24000021f000 */
[----:B0-----:R2:W-:Y:S01]  /*7bc0*/  STG.E desc[UR36][R2.64], R5 ;  /* 0x0000000502007986 */ /* 0x0015e2000c101924 */
[----:B------:R-:W-:Y:S05]  /*7bd0*/  BRA `(.L_x_1163) ;  /* 0x0000000400407947 */ /* 0x000fea0003800000 */
.L_x_1170:
        /* <DEDUP_REMOVED lines=11> */
.L_x_1183:
[----:B------:R-:W-:Y:S01]  /*7c90*/  HADD2.F32 R24, -RZ, R24.H0_H0 ;  /* 0x20000018ff187230 */ /* 0x000fe20000004100 */
[----:B------:R-:W-:-:S04]  /*7ca0*/  CS2R R6, SRZ ;  /* 0x0000000000067805 */ /* 0x000fc8000001ff00 */
[----:B------:R-:W-:-:S06]  /*7cb0*/  FMUL.FTZ R4, R24, 1 ;  /* 0x3f80000018047820 */ /* 0x000fcc0000410000 */
[----:B------:R-:W0:Y:S02]  /*7cc0*/  F2F.F64.F32 R4, R4 ;  /* 0x0000000400047310 */ /* 0x000e240000201800 */
[----:B0-----:R0:W-:Y:S01]  /*7cd0*/  STG.E.128 desc[UR36][R2.64], R4 ;  /* 0x0000000402007986 */ /* 0x0011e2000c101d24 */
[----:B------:R-:W-:Y:S05]  /*7ce0*/  BRA `(.L_x_1163) ;  /* 0x0000000000fc7947 */ /* 0x000fea0003800000 */
.L_x_1182:
[----:B------:R-:W-:-:S13]  /*7cf0*/  ISETP.NE.AND P0, PT, R0, 0xf, PT ;  /* 0x0000000f0000780c */ /* 0x000fda0003f05270 */
[----:B------:R-:W-:Y:S05]  /*7d00*/  @!P0 BRA `(.L_x_1184) ;  /* 0x0000000000e88947 */ /* 0x000fea0003800000 */
[----:B------:R-:W-:-:S13]  /*7d10*/  ISETP.NE.AND P0, PT, R0, 0x17, PT ;  /* 0x000000170000780c */ /* 0x000fda0003f05270 */
[----:B------:R-:W-:Y:S05]  /*7d20*/  @!P0 BRA `(.L_x_1185) ;  /* 0x0000000000908947 */ /* 0x000fea0003800000 */
[----:B------:R-:W-:-:S13]  /*7d30*/  ISETP.NE.AND P0, PT, R0, 0x18, PT ;  /* 0x000000180000780c */ /* 0x000fda0003f05270 */
[----:B------:R-:W-:Y:S05]  /*7d40*/  @!P0 BRA `(.L_x_1186) ;  /* 0x0000000000448947 */ /* 0x000fea0003800000 */
.L_x_1162:
        /* <DEDUP_REMOVED lines=16> */
.L_x_1187:
[----:B------:R-:W-:Y:S05]  /*7e50*/  BRA `(.L_x_1163) ;  /* 0x0000000000a07947 */ /* 0x000fea0003800000 */
.L_x_1186:
        /* <DEDUP_REMOVED lines=13> */
.L_x_1189:
[----:B------:R-:W-:Y:S05]  /*7f30*/  BSYNC.RECONVERGENT B0 ;  /* 0x0000000000007941 */ /* 0x000fea0003800200 */
.L_x_1188:
[----:B------:R-:W-:-:S05]  /*7f40*/  LOP3.LUT R5, R0, 0x80, R5, 0xf8, !PT ;  /* 0x0000008000057812 */ /* 0x000fca00078ef805 */
[----:B------:R0:W-:Y:S01]  /*7f50*/  STG.E.U8 desc[UR36][R2.64], R5 ;  /* 0x0000000502007986 */ /* 0x0001e2000c101124 */
[----:B------:R-:W-:Y:S05]  /*7f60*/  BRA `(.L_x_1163) ;  /* 0x00000000005c7947 */ /* 0x000fea0003800000 */
.L_x_1185:
        /* <DEDUP_REMOVED lines=12> */
.L_x_1191:
[----:B------:R-:W-:Y:S01]  /*8030*/  IMAD.MOV.U32 R0, RZ, RZ, 0x7f ;  /* 0x0000007fff007424 */ /* 0x000fe200078e00ff */
[----:B------:R-:W-:-:S04]  /*8040*/  ISETP.GT.U32.AND P0, PT, R4, 0x7f800000, PT ;  /* 0x7f8000000400780c */ /* 0x000fc80003f04070 */
[----:B------:R-:W-:-:S09]  /*8050*/  SEL R0, R0, 0x7c, P0 ;  /* 0x0000007c00007807 */ /* 0x000fd20000000000 */
.L_x_1192:
[----:B------:R-:W-:Y:S05]  /*8060*/  BSYNC.RECONVERGENT B0 ;  /* 0x0000000000007941 */ /* 0x000fea0003800200 */
.L_x_1190:
[----:B------:R-:W-:-:S04]  /*8070*/  SHF.R.U32.HI R5, RZ, 0x18, R5 ;  /* 0x00000018ff057819 */ /* 0x000fc80000011605 */
[----:B------:R-:W-:-:S05]  /*8080*/  LOP3.LUT R5, R0, 0x80, R5, 0xf8, !PT ;  /* 0x0000008000057812 */ /* 0x000fca00078ef805 */
[----:B------:R0:W-:Y:S01]  /*8090*/  STG.E.U8 desc[UR36][R2.64], R5 ;  /* 0x0000000502007986 */ /* 0x0001e2000c101124 */
[----:B------:R-:W-:Y:S05]  /*80a0*/  BRA `(.L_x_1163) ;  /* 0x00000000000c7947 */ /* 0x000fea0003800000 */
.L_x_1184:
[----:B------:R-:W-:-:S05]  /*80b0*/  HADD2.F32 R0, -RZ, R24.H0_H0 ;  /* 0x20000018ff007230 */ /* 0x000fca0000004100 */
[----:B------:R-:W-:-:S05]  /*80c0*/  F2FP.BF16.F32.PACK_AB R0, RZ, R0 ;  /* 0x00000000ff00723e */ /* 0x000fca00000010ff */
[----:B------:R0:W-:Y:S02]  /*80d0*/  STG.E.U16 desc[UR36][R2.64], R0 ;  /* 0x0000000002007986 */ /* 0x0001e4000c101524 */
.L_x_1163:
[----:B------:R-:W-:-:S07]  /*80e0*/  VIADD R19, R19, 0x80 ;  /* 0x0000008013137836 */ /* 0x000fce0000000000 */
.L_x_1122:
[----:B------:R-:W-:Y:S05]  /*80f0*/  BSYNC.RECONVERGENT B6 ;  /* 0x0000000000067941 */ /* 0x000fea0003800200 */
.L_x_1121:
[----:B------:R-:W-:-:S13]  /*8100*/  ISETP.GE.AND P0, PT, R19, R17, PT ;  /* 0x000000111300720c */ /* 0x000fda0003f06270 */
[----:B------:R-:W-:Y:S05]  /*8110*/  @P0 EXIT ;  /* 0x000000000000094d */ /* 0x000fea0003800000 */
[----:B01234-:R-:W0:Y:S01]  /*8120*/  LDC.64 R2, c[0x0][0x388] ;  /* 0x0000e200ff027b82 */ /* 0x01fe220000000a00 */
[----:B------:R-:W1:Y:S01]  /*8130*/  LDCU UR4, c[0x0][0x3a8] ;  /* 0x00007500ff0477ac */ /* 0x000e620008000800 */
[----:B-----5:R-:W-:Y:S01]  /*8140*/  PRMT R0, R16, 0x9910, RZ ;  /* 0x0000991010007816 */ /* 0x020fe200000000ff */
        /* <DEDUP_REMOVED lines=14> */
[----:B------:R-:W-:-:S06]  /*8230*/  HADD2.F32 R23, -RZ, R23.H0_H0 ;  /* 0x20000017ff177230 */ /* 0x000fcc0000004100 */
[----:B------:R-:W0:Y:S02]  /*8240*/  F2I.FTZ.TRUNC.NTZ R23, R23 ;  /* 0x0000001700177305 */ /* 0x000e24000021f100 */
[----:B0-----:R-:W-:Y:S01]  /*8250*/  STG.E.U8 desc[UR36][R2.64], R23 ;  /* 0x0000001702007986 */ /* 0x001fe2000c101124 */
[----:B------:R-:W-:Y:S05]  /*8260*/  EXIT ;  /* 0x000000000000794d */ /* 0x000fea0003800000 */
.L_x_1196:
[----:B------:R-:W-:-:S06]  /*8270*/  HADD2.F32 R5, -RZ, R23.H0_H0 ;  /* 0x20000017ff057230 */ /* 0x000fcc0000004100 */
[----:B------:R-:W0:Y:S02]  /*8280*/  F2I.S64.TRUNC R4, R5 ;  /* 0x0000000500047311 */ /* 0x000e24000020d900 */
[----:B0-----:R-:W-:Y:S01]  /*8290*/  STG.E.U8 desc[UR36][R2.64], R4 ;  /* 0x0000000402007986 */ /* 0x001fe2000c101124 */
[----:B------:R-:W-:Y:S05]  /*82a0*/  EXIT ;  /* 0x000000000000794d */ /* 0x000fea0003800000 */
.L_x_1195:
        /* <DEDUP_REMOVED lines=8> */
[----:B0-----:R-:W-:Y:S01]  /*8330*/  STG.E.64 desc[UR36][R2.64], R4 ;  /* 0x0000000402007986 */ /* 0x001fe2000c101b24 */
[----:B------:R-:W-:Y:S05]  /*8340*/  EXIT ;  /* 0x000000000000794d */ /* 0x000fea0003800000 */
.L_x_1199:
[----:B------:R-:W-:-:S06]  /*8350*/  HADD2.F32 R23, -RZ, R23.H0_H0 ;  /* 0x20000017ff177230 */ /* 0x000fcc0000004100 */
[----:B------:R-:W0:Y:S02]  /*8360*/  F2I.FTZ.TRUNC.NTZ R23, R23 ;  /* 0x0000001700177305 */ /* 0x000e24000021f100 */
[----:B0-----:R-:W-:Y:S01]  /*8370*/  STG.E desc[UR36][R2.64], R23 ;  /* 0x0000001702007986 */ /* 0x001fe2000c101924 */
[----:B------:R-:W-:Y:S05]  /*8380*/  EXIT ;  /* 0x000000000000794d */ /* 0x000fea0003800000 */
.L_x_1198:
[----:B------:R-:W-:-:S06]  /*8390*/  HADD2.F32 R23, -RZ, R23.H0_H0 ;  /* 0x20000017ff177230 */ /* 0x000fcc0000004100 */
[----:B------:R-:W0:Y:S02]  /*83a0*/  F2I.FTZ.TRUNC.NTZ R23, R23 ;  /* 0x0000001700177305 */ /* 0x000e24000021f100 */
[----:B0-----:R-:W-:Y:S01]  /*83b0*/  STG.E.U16 desc[UR36][R2.64], R23 ;  /* 0x0000001702007986 */ /* 0x001fe2000c101524 */
[----:B------:R-:W-:Y:S05]  /*83c0*/  EXIT ;  /* 0x000000000000794d */ /* 0x000fea0003800000 */
.L_x_1194:
[----:B------:R-:W-:-:S13]  /*83d0*/  ISETP.GT.AND P0, PT, R0, 0x6, PT ;  /* 0x000000060000780c */ /* 0x000fda0003f04270 */
[----:B------:R-:W-:Y:S05]  /*83e0*/  @P0 BRA `(.L_x_1200) ;  /* 0x0000000000240947 */ /* 0x000fea0003800000 */
[----:B------:R-:W-:-:S13]  /*83f0*/  ISETP.NE.AND P0, PT, R0, 0x5, PT ;  /* 0x000000050000780c */ /* 0x000fda0003f05270 */
[----:B------:R-:W-:Y:S05]  /*8400*/  @!P0 BRA `(.L_x_1201) ;  /* 0x0000000000148947 */ /* 0x000fea0003800000 */
[----:B------:R-:W-:-:S13]  /*8410*/  ISETP.NE.AND P0, PT, R0, 0x6, PT ;  /* 0x000000060000780c */ /* 0x000fda0003f05270 */
[----:B------:R-:W-:Y:S05]  /*8420*/  @P0 BRA `(.L_x_1197) ;  /* 0x0000000800280947 */ /* 0x000fea0003800000 */
[----:B------:R-:W-:-:S05]  /*8430*/  HADD2.F32 R23, -RZ, R23.H0_H0 ;  /* 0x20000017ff177230 */ /* 0x000fca0000004100 */
[----:B------:R-:W-:Y:S01]  /*8440*/  STG.E desc[UR36][R2.64], R23 ;  /* 0x0000001702007986 */ /* 0x000fe2000c101924 */
[----:B------:R-:W-:Y:S05]  /*8450*/  EXIT ;  /* 0x000000000000794d */ /* 0x000fea0003800000 */
.L_x_1201:
[----:B------:R-:W-:Y:S01]  /*8460*/  STG.E.U16 desc[UR36][R2.64], R23 ;  /* 0x0000001702007986 */ /* 0x000fe2000c101524 */
[----:B------:R-:W-:Y:S05]  /*8470*/  EXIT ;  /* 0x000000000000794d */ /* 0x000fea0003800000 */
.L_x_1200:
        /* <DEDUP_REMOVED lines=8> */
[----:B------:R-:W-:Y:S01]  /*8500*/  STG.E.64 desc[UR36][R2.64], R4 ;  /* 0x0000000402007986 */ /* 0x000fe2000c101b24 */
[----:B------:R-:W-:Y:S05]  /*8510*/  EXIT ;  /* 0x000000000000794d */ /* 0x000fea0003800000 */
.L_x_1203:
[----:B------:R-:W-:-:S05]  /*8520*/  HADD2.F32 R0, -RZ, R23.H0_H0 ;  /* 0x20000017ff007230 */ /* 0x000fca0000004100 */
[----:B------:R-:W-:-:S04]  /*8530*/  F2FP.F16.F32.PACK_AB R0, RZ, R0 ;  /* 0x00000000ff00723e */ /* 0x000fc800000000ff */
[----:B------:R-:W-:-:S05]  /*8540*/  PRMT R0, R0, 0x5410, RZ ;  /* 0x0000541000007816 */ /* 0x000fca00000000ff */
[----:B------:R-:W-:Y:S01]  /*8550*/  STG.E desc[UR36][R2.64], R0 ;  /* 0x0000000002007986 */ /* 0x000fe2000c101924 */
[----:B------:R-:W-:Y:S05]  /*8560*/  EXIT ;  /* 0x000000000000794d */ /* 0x000fea0003800000 */
.L_x_1202:
[----:B------:R-:W-:-:S05]  /*8570*/  HADD2.F32 R4, -RZ, R23.H0_H0 ;  /* 0x20000017ff047230 */ /* 0x000fca0000004100 */
[----:B------:R-:W-:-:S06]  /*8580*/  FMUL.FTZ R4, R4, 1 ;  /* 0x3f80000004047820 */ /* 0x000fcc0000410000 */
[----:B------:R-:W0:Y:S02]  /*8590*/  F2F.F64.F32 R4, R4 ;  /* 0x0000000400047310 */ /* 0x000e240000201800 */
[----:B0-----:R-:W-:Y:S01]  /*85a0*/  STG.E.64 desc[UR36][R2.64], R4 ;  /* 0x0000000402007986 */ /* 0x001fe2000c101b24 */
[----:B------:R-:W-:Y:S05]  /*85b0*/  EXIT ;  /* 0x000000000000794d */ /* 0x000fea0003800000 */
.L_x_1193:
        /* <DEDUP_REMOVED lines=12> */
[----:B0-----:R-:W-:Y:S01]  /*8680*/  STG.E.U16 desc[UR36][R2.64], R5 ;  /* 0x0000000502007986 */ /* 0x001fe2000c101524 */
[----:B------:R-:W-:Y:S05]  /*8690*/  EXIT ;  /* 0x000000000000794d */ /* 0x000fea0003800000 */
.L_x_1207:
        /* <DEDUP_REMOVED lines=18> */
.L_x_1210:
[----:B------:R-:W-:-:S04]  /*87c0*/  SHF.R.U32.HI R5, RZ, 0x18, R5 ;  /* 0x00000018ff057819 */ /* 0x000fc80000011605 */
[----:B------:R-:W-:-:S07]  /*87d0*/  LOP3.LUT R0, R0, 0x80, R5, 0xf8, !PT ;  /* 0x0000008000007812 */ /* 0x000fce00078ef805 */
.L_x_1209:
[----:B------:R-:W-:Y:S05]  /*87e0*/  BSYNC.RECONVERGENT B0 ;  /* 0x0000000000007941 */ /* 0x000fea0003800200 */
.L_x_1208:
[----:B------:R-:W-:Y:S01]  /*87f0*/  STG.E.U8 desc[UR36][R2.64], R0 ;  /* 0x0000000002007986 */ /* 0x000fe2000c101124 */
[----:B------:R-:W-:Y:S05]  /*8800*/  EXIT ;  /* 0x000000000000794d */ /* 0x000fea0003800000 */
.L_x_1206:
        /* <DEDUP_REMOVED lines=18> */
.L_x_1213:
[----:B------:R-:W-:-:S04]  /*8930*/  SHF.R.U32.HI R5, RZ, 0x18, R5 ;  /* 0x00000018ff057819 */ /* 0x000fc80000011605 */
[----:B------:R-:W-:-:S07]  /*8940*/  LOP3.LUT R0, R0, 0x80, R5, 0xf8, !PT ;  /* 0x0000008000007812 */ /* 0x000fce00078ef805 */
.L_x_1212:
[----:B------:R-:W-:Y:S05]  /*8950*/  BSYNC.RECONVERGENT B0 ;  /* 0x0000000000007941 */ /* 0x000fea0003800200 */
.L_x_1211:
[----:B------:R-:W-:Y:S01]  /*8960*/  STG.E.U8 desc[UR36][R2.64], R0 ;  /* 0x0000000002007986 */ /* 0x000fe2000c101124 */
[----:B------:R-:W-:Y:S05]  /*8970*/  EXIT ;  /* 0x000000000000794d */ /* 0x000fea0003800000 */
.L_x_1205:
[----:B------:R-:W-:-:S13]  /*8980*/  ISETP.NE.AND P0, PT, R0, 0x1c, PT ;  /* 0x0000001c0000780c */ /* 0x000fda0003f05270 */
[----:B------:R-:W-:Y:S05]  /*8990*/  @!P0 BRA `(.L_x_1214) ;  /* 0x0000000000608947 */ /* 0x000fea0003800000 */
[----:B------:R-:W-:-:S13]  /*89a0*/  ISETP.NE.AND P0, PT, R0, 0x1d, PT ;  /* 0x0000001d0000780c */ /* 0x000fda0003f05270 */
[----:B------:R-:W-:Y:S05]  /*89b0*/  @!P0 BRA `(.L_x_1215) ;  /* 0x0000000000488947 */ /* 0x000fea0003800000 */
[----:B------:R-:W-:-:S13]  /*89c0*/  ISETP.NE.AND P0, PT, R0, 0x2c, PT ;  /* 0x0000002c0000780c */ /* 0x000fda0003f05270 */
[----:B------:R-:W-:Y:S05]  /*89d0*/  @P0 BRA `(.L_x_1197) ;  /* 0x0000000000bc0947 */ /* 0x000fea0003800000 */
[----:B------:R-:W-:Y:S02]  /*89e0*/  HADD2.F32 R23, -RZ, R23.H0_H0 ;  /* 0x20000017ff177230 */ /* 0x000fe40000004100 */
        /* <DEDUP_REMOVED lines=15> */
.L_x_1215:
[----:B------:R-:W-:-:S06]  /*8ae0*/  HADD2.F32 R4, -RZ, R23.H0_H0 ;  /* 0x20000017ff047230 */ /* 0x000fcc0000004100 */
[----:B------:R-:W0:Y:S02]  /*8af0*/  F2I.U64.TRUNC R4, R4 ;  /* 0x0000000400047311 */ /* 0x000e24000020d800 */
[----:B0-----:R-:W-:Y:S01]  /*8b00*/  STG.E.64 desc[UR36][R2.64], R4 ;  /* 0x0000000402007986 */ /* 0x001fe2000c101b24 */
[----:B------:R-:W-:Y:S05]  /*8b10*/  EXIT ;  /* 0x000000000000794d */ /* 0x000fea0003800000 */
.L_x_1214:
[----:B------:R-:W-:-:S06]  /*8b20*/  HADD2.F32 R23, -RZ, R23.H0_H0 ;  /* 0x20000017ff177230 */ /* 0x000fcc0000004100 */
[----:B------:R-:W0:Y:S02]  /*8b30*/  F2I.FTZ.U32.TRUNC.NTZ R23, R23 ;  /* 0x0000001700177305 */ /* 0x000e24000021f000 */
[----:B0-----:R-:W-:Y:S01]  /*8b40*/  STG.E desc[UR36][R2.64], R23 ;  /* 0x0000001702007986 */ /* 0x001fe2000c101924 */
[----:B------:R-:W-:Y:S05]  /*8b50*/  EXIT ;  /* 0x000000000000794d */ /* 0x000fea0003800000 */
.L_x_1204:
        /* <DEDUP_REMOVED lines=9> */
[----:B------:R-:W-:Y:S01]  /*8bf0*/  STG.E.U8 desc[UR36][R2.64], R5 ;  /* 0x0000000502007986 */ /* 0x000fe2000c101124 */
[----:B------:R-:W-:Y:S05]  /*8c00*/  EXIT ;  /* 0x000000000000794d */ /* 0x000fea0003800000 */
.L_x_1217:
[----:B------:R-:W-:Y:S01]  /*8c10*/  HADD2.F32 R23, -RZ, R23.H0_H0 ;  /* 0x20000017ff177230 */ /* 0x000fe20000004100 */
[----:B------:R-:W-:-:S04]  /*8c20*/  CS2R R6, SRZ ;  /* 0x0000000000067805 */ /* 0x000fc8000001ff00 */
[----:B------:R-:W-:-:S06]  /*8c30*/  FMUL.FTZ R4, R23, 1 ;  /* 0x3f80000017047820 */ /* 0x000fcc0000410000 */
[----:B------:R-:W0:Y:S02]  /*8c40*/  F2F.F64.F32 R4, R4 ;  /* 0x0000000400047310 */ /* 0x000e240000201800 */
[----:B0-----:R-:W-:Y:S01]  /*8c50*/  STG.E.128 desc[UR36][R2.64], R4 ;  /* 0x0000000402007986 */ /* 0x001fe2000c101d24 */
[----:B------:R-:W-:Y:S05]  /*8c60*/  EXIT ;  /* 0x000000000000794d */ /* 0x000fea0003800000 */
.L_x_1216:
[----:B------:R-:W-:-:S13]  /*8c70*/  ISETP.NE.AND P0, PT, R0, 0xf, PT ;  /* 0x0000000f0000780c */ /* 0x000fda0003f05270 */
[----:B------:R-:W-:Y:S05]  /*8c80*/  @!P0 BRA `(.L_x_1218) ;  /* 0x0000000000e88947 */ /* 0x000fea0003800000 */
[----:B------:R-:W-:-:S13]  /*8c90*/  ISETP.NE.AND P0, PT, R0, 0x17, PT ;  /* 0x000000170000780c */ /* 0x000fda0003f05270 */
[----:B------:R-:W-:Y:S05]  /*8ca0*/  @!P0 BRA `(.L_x_1219) ;  /* 0x0000000000908947 */ /* 0x000fea0003800000 */
[----:B------:R-:W-:-:S13]  /*8cb0*/  ISETP.NE.AND P0, PT, R0, 0x18, PT ;  /* 0x000000180000780c */ /* 0x000fda0003f05270 */
[----:B------:R-:W-:Y:S05]  /*8cc0*/  @!P0 BRA `(.L_x_1220) ;  /* 0x0000000000448947 */ /* 0x000fea0003800000 */
.L_x_1197:
        /* <DEDUP_REMOVED lines=16> */
.L_x_1221:
[----:B------:R-:W-:Y:S05]  /*8dd0*/  EXIT ;  /* 0x000000000000794d */ /* 0x000fea0003800000 */
.L_x_1220:
        /* <DEDUP_REMOVED lines=13> */
.L_x_1223:
[----:B------:R-:W-:Y:S05]  /*8eb0*/  BSYNC.RECONVERGENT B0 ;  /* 0x0000000000007941 */ /* 0x000fea0003800200 */
.L_x_1222:
[----:B------:R-:W-:-:S05]  /*8ec0*/  LOP3.LUT R5, R0, 0x80, R5, 0xf8, !PT ;  /* 0x0000008000057812 */ /* 0x000fca00078ef805 */
[----:B------:R-:W-:Y:S01]  /*8ed0*/  STG.E.U8 desc[UR36][R2.64], R5 ;  /* 0x0000000502007986 */ /* 0x000fe2000c101124 */
[----:B------:R-:W-:Y:S05]  /*8ee0*/  EXIT ;  /* 0x000000000000794d */ /* 0x000fea0003800000 */
.L_x_1219:
        /* <DEDUP_REMOVED lines=12> */
.L_x_1225:
[----:B------:R-:W-:Y:S01]  /*8fb0*/  IMAD.MOV.U32 R0, RZ, RZ, 0x7f ;  /* 0x0000007fff007424 */ /* 0x000fe200078e00ff */
[----:B------:R-:W-:-:S04]  /*8fc0*/  ISETP.GT.U32.AND P0, PT, R4, 0x7f800000, PT ;  /* 0x7f8000000400780c */ /* 0x000fc80003f04070 */
[----:B------:R-:W-:-:S09]  /*8fd0*/  SEL R0, R0, 0x7c, P0 ;  /* 0x0000007c00007807 */ /* 0x000fd20000000000 */
.L_x_1226:
[----:B------:R-:W-:Y:S05]  /*8fe0*/  BSYNC.RECONVERGENT B0 ;  /* 0x0000000000007941 */ /* 0x000fea0003800200 */
.L_x_1224:
[----:B------:R-:W-:-:S04]  /*8ff0*/  SHF.R.U32.HI R5, RZ, 0x18, R5 ;  /* 0x00000018ff057819 */ /* 0x000fc80000011605 */
[----:B------:R-:W-:-:S05]  /*9000*/  LOP3.LUT R5, R0, 0x80, R5, 0xf8, !PT ;  /* 0x0000008000057812 */ /* 0x000fca00078ef805 */
[----:B------:R-:W-:Y:S01]  /*9010*/  STG.E.U8 desc[UR36][R2.64], R5 ;  /* 0x0000000502007986 */ /* 0x000fe2000c101124 */
[----:B------:R-:W-:Y:S05]  /*9020*/  EXIT ;  /* 0x000000000000794d */ /* 0x000fea0003800000 */
.L_x_1218:
[----:B------:R-:W-:-:S05]  /*9030*/  HADD2.F32 R0, -RZ, R23.H0_H0 ;  /* 0x20000017ff007230 */ /* 0x000fca0000004100 */
[----:B------:R-:W-:-:S05]  /*9040*/  F2FP.BF16.F32.PACK_AB R0, RZ, R0 ;  /* 0x00000000ff00723e */ /* 0x000fca00000010ff */
[----:B------:R-:W-:Y:S01]  /*9050*/  STG.E.U16 desc[UR36][R2.64], R0 ;  /* 0x0000000002007986 */ /* 0x000fe2000c101524 */
[----:B------:R-:W-:Y:S05]  /*9060*/  EXIT ;  /* 0x000000000000794d */ /* 0x000fea0003800000 */
.L_x_1227:
        /* <DEDUP_REMOVED lines=9> */
.L_x_14282:


//--------------------- .text._ZN2at6native18elementwise_kernelILi128ELi4EZNS0_22gpu_kernel_impl_nocastIZZZNS0_17acosh_kernel_cudaERNS_18TensorIteratorBaseEENKUlvE0_clEvENKUlvE1_clEvEUlN3c104HalfEE_EEvS4_RKT_EUliE_EEviT1_ --------------------------
	.section	.text._ZN2at6native18elementwise_kernelILi128ELi4EZNS0_22gpu_kernel_impl_nocastIZZZNS0_17acosh_kernel_cudaERNS_18TensorIteratorBaseEENKUlvE0_clEvENKUlvE1_clEvEUlN3c104HalfEE_EEvS4_RKT_EUliE_EEviT1_,"ax",@progbits
	.align	128
        .global         _ZN2at6native18elementwise_kernelILi128ELi4EZNS0_22gpu_kernel_impl_nocastIZZZNS0_17acosh_kernel_cudaERNS_18TensorIteratorBaseEENKUlvE0_clEvENKUlvE1_clEvEUlN3c104HalfEE_EEvS4_RKT_EUliE_EEviT1_
        .type           _ZN2at6native18elementwise_kernelILi128ELi4EZNS0_22gpu_kernel_impl_nocastIZZZNS0_17acosh_kernel_cudaERNS_18TensorIteratorBaseEENKUlvE0_clEvENKUlvE1_clEvEUlN3c104HalfEE_EEvS4_RKT_EUliE_EEviT1_,@function
        .size           _ZN2at6native18elementwise_kernelILi128ELi4EZNS0_22gpu_kernel_impl_nocastIZZZNS0_17acosh_kernel_cudaERNS_18TensorIteratorBaseEENKUlvE0_clEvENKUlvE1_clEvEUlN3c104HalfEE_EEvS4_RKT_EUliE_EEviT1_,(.L_x_14283 - _ZN2at6native18elementwise_kernelILi128ELi4EZNS0_22gpu_kernel_impl_nocastIZZZNS0_17acosh_kernel_cudaERNS_18TensorIteratorBaseEENKUlvE0_clEvENKUlvE1_clEvEUlN3c104HalfEE_EEvS4_RKT_EUliE_EEviT1_)
        .other          _ZN2at6native18elementwise_kernelILi128ELi4EZNS0_22gpu_kernel_impl_nocastIZZZNS0_17acosh_kernel_cudaERNS_18TensorIteratorBaseEENKUlvE0_clEvENKUlvE1_clEvEUlN3c104HalfEE_EEvS4_RKT_EUliE_EEviT1_,@"STO_CUDA_ENTRY STV_DEFAULT"
_ZN2at6native18elementwise_kernelILi128ELi4EZNS0_22gpu_kernel_impl_nocastIZZZNS0_17acosh_kernel_cudaERNS_18TensorIteratorBaseEENKUlvE0_clEvENKUlvE1_clEvEUlN3c104HalfEE_EEvS4_RKT_EUliE_EEviT1_:
.text._ZN2at6native18elementwise_kernelILi128ELi4EZNS0_22gpu_kernel_impl_nocastIZZZNS0_17acosh_kernel_cudaERNS_18TensorIteratorBaseEENKUlvE0_clEvENKUlvE1_clEvEUlN3c104HalfEE_EEvS4_RKT_EUliE_EEviT1_:
        /* <DEDUP_REMOVED lines=16> */
[----:B------:R-:W-:Y:S01]  /*0100*/  IADD3 R3, PT, PT, R3, 0x80, RZ ;  /* 0x0000008003037810 */ /* 0x000fe20007ffe0ff */
[----:B--2---:R-:W-:-:S05]  /*0110*/  HADD2.F32 R0, -RZ, R4.H0_H0 ;  /* 0x20000004ff007230 */ /* 0x004fca0000004100 */
        /* <DEDUP_REMOVED lines=43> */
[----:B------:R-:W-:-:S09]  /*03d0*/  F2FP.F16.F32.PACK_AB R0, RZ, R0 ;  /* 0x00000000ff00723e */ /* 0x000fd200000000ff */
[----:B------:R-:W-:Y:S05]  /*03e0*/  @P0 BREAK.RELIABLE B1 ;  /* 0x0000000000010942 */ /* 0x000fea0003800100 */
[----:B0-----:R0:W-:Y:S01]  /*03f0*/  STG.E.U16 desc[UR6][R4.64], R0 ;  /* 0x0000000004007986 */ /* 0x0011e2000c101506 */
[----:B------:R-:W-:Y:S05]  /*0400*/  @P0 BRA `(.L_x_1232) ;  /* 0x0000000400900947 */ /* 0x000fea0003800000 */
[----:B0-----:R-:W0:Y:S02]  /*0410*/  LDC.64 R4, c[0x0][0x588] ;  /* 0x00016200ff047b82 */ /* 0x001e240000000a00 */
        /* <DEDUP_REMOVED lines=45> */
[----:B------:R-:W-:-:S05]  /*06f0*/  F2FP.F16.F32.PACK_AB R0, RZ, R0 ;  /* 0x00000000ff00723e */ /* 0x000fca00000000ff */
[----:B0-----:R0:W-:Y:S02]  /*0700*/  STG.E.U16 desc[UR6][R4.64], R0 ;  /* 0x0000000004007986 */ /* 0x0011e4000c101506 */
.L_x_1231:
[----:B------:R-:W-:-:S13]  /*0710*/  ISETP.GE.AND P0, PT, R3, UR4, PT ;  /* 0x0000000403007c0c */ /* 0x000fda000bf06270 */
[----:B------:R-:W-:Y:S05]  /*0720*/  @P0 BREAK.RELIABLE B1 ;  /* 0x0000000000010942 */ /* 0x000fea0003800100 */
[----:B------:R-:W-:Y:S05]  /*0730*/  @P0 BRA `(.L_x_1232) ;  /* 0x0000000000c40947 */ /* 0x000fea0003800000 */
[----:B------:R-:W-:Y:S05]  /*0740*/  BSYNC.RELIABLE B1 ;  /* 0x0000000000017941 */ /* 0x000fea0003800100 */
.L_x_1230:
        /* <DEDUP_REMOVED lines=48> */
.L_x_1232:
[----:B------:R-:W-:Y:S05]  /*0a50*/  BSYNC.RECONVERGENT B0 ;  /* 0x0000000000007941 */ /* 0x000fea0003800200 */
.L_x_1229:
[----:B------:R-:W-:Y:S05]  /*0a60*/  WARPSYNC.ALL ;  /* 0x0000000000007948 */ /* 0x000fea0003800000 */
[----:B------:R-:W-:-:S13]  /*0a70*/  ISETP.GE.AND P0, PT, R3, UR4, PT ;  /* 0x0000000403007c0c */ /* 0x000fda000bf06270 */
[----:B------:R-:W-:Y:S05]  /*0a80*/  @P0 EXIT ;  /* 0x000000000000094d */ /* 0x000fea0003800000 */
[----:B------:R-:W2:Y:S02]  /*0a90*/  LDC.64 R2, c[0x0][0x588] ;  /* 0x00016200ff027b82 */ /* 0x000ea40000000a00 */
[----:B--2---:R-:W0:Y:S02]  /*0aa0*/  LDG.E.U16 R2, desc[UR6][R2.64] ;  /* 0x0000000602027981 */ /* 0x004e24000c1e1500 */
[----:B01----:R-:W-:-:S05]  /*0ab0*/  HADD2.F32 R0, -RZ, R2.H0_H0 ;  /* 0x20000002ff007230 */ /* 0x003fca0000004100 */
        /* <DEDUP_REMOVED lines=42> */
[----:B------:R-:W-:-:S05]  /*0d60*/  F2FP.F16.F32.PACK_AB R0, RZ, R0 ;  /* 0x00000000ff00723e */ /* 0x000fca00000000ff */
[----:B0-----:R-:W-:Y:S01]  /*0d70*/  STG.E.U16 desc[UR6][R2.64], R0 ;  /* 0x0000000002007986 */ /* 0x001fe2000c101506 */
[----:B------:R-:W-:Y:S05]  /*0d80*/  EXIT ;  /* 0x000000000000794d */ /* 0x000fea0003800000 */
.L_x_1228:
        /* <DEDUP_REMOVED lines=306> */
.L_x_1236:
[----:B------:R-:W0:Y:S02]  /*20b0*/  LDCU.64 UR8, c[0x0][0x588] ;  /* 0x0000b100ff0877ac */ /* 0x000e240008000a00 */
[----:B0-----:R-:W-:-:S04]  /*20c0*/  IADD3 R6, P0, PT, R4, UR8, RZ ;  /* 0x0000000804067c10 */ /* 0x001fc8000ff1e0ff */
[----:B------:R-:W-:Y:S01]  /*20d0*/  IADD3.X R7, PT, PT, RZ, UR9, RZ, P0, !PT ;  /* 0x00000009ff077c10 */ /* 0x000fe200087fe4ff */
[----:B------:R-:W0:Y:S04]  /*20e0*/  LDCU.64 UR8, c[0x0][0x580] ;  /* 0x0000b000ff0877ac */ /* 0x000e280008000a00 */
[----:B------:R-:W2:Y:S01]  /*20f0*/  LDG.E.U16 R6, desc[UR6][R6.64] ;  /* 0x0000000606067981 */ /* 0x000ea2000c1e1500 */
[----:B------:R-:W-:Y:S01]  /*2100*/  IADD3 R3, PT, PT, R3, 0x80, RZ ;  /* 0x0000008003037810 */ /* 0x000fe20007ffe0ff */
[----:B--2---:R-:W-:-:S05]  /*2110*/  HADD2.F32 R4, -RZ, R6.H0_H0 ;  /* 0x20000006ff047230 */ /* 0x004fca0000004100 */
        /* <DEDUP_REMOVED lines=43> */
[----:B------:R-:W-:Y:S02]  /*23d0*/  F2FP.F16.F32.PACK_AB R6, RZ, R6 ;  /* 0x00000006ff06723e */ /* 0x000fe400000000ff */
        /* <DEDUP_REMOVED lines=303> */
.L_x_1238:
        /* <DEDUP_REMOVED lines=51> */
[----:B------:R-:W-:-:S05]  /*3a00*/  IADD3.X R5, PT, PT, RZ, UR9, RZ, P0, !PT ;  /* 0x00000009ff057c10 */ /* 0x000fca00087fe4ff */
[----:B------:R0:W-:Y:S02]  /*3a10*/  STG.E.U16 desc[UR6][R4.64], R6 ;  /* 0x0000000604007986 */ /* 0x0001e4000c101506 */
.L_x_1235:
[----:B------:R-:W-:-:S13]  /*3a20*/  ISETP.GE.AND P0, PT, R3, UR4, PT ;  /* 0x0000000403007c0c */ /* 0x000fda000bf06270 */
[----:B------:R-:W-:Y:S05]  /*3a30*/  @P0 BREAK.RELIABLE B1 ;  /* 0x0000000000010942 */ /* 0x000fea0003800100 */
[----:B------:R-:W-:Y:S05]  /*3a40*/  @P0 BRA `(.L_x_1237) ;  /* 0x0000001400800947 */ /* 0x000fea0003800000 */
[----:B------:R-:W-:Y:S05]  /*3a50*/  BSYNC.RELIABLE B1 ;  /* 0x0000000000017941 */ /* 0x000fea0003800100 */
.L_x_1234:
        /* <DEDUP_REMOVED lines=298> */
.L_x_1239:
        /* <DEDUP_REMOVED lines=53> */
.L_x_1237:
[----:B------:R-:W-:Y:S05]  /*5050*/  BSYNC.RECONVERGENT B0 ;  /* 0x0000000000007941 */ /* 0x000fea0003800200 */
.L_x_1233:
        /* <DEDUP_REMOVED lines=301> */
.L_x_1240:
[----:B------:R-:W0:Y:S02]  /*6330*/  LDCU.128 UR8, c[0x0][0x580] ;  /* 0x0000b000ff0877ac */ /* 0x000e240008000c00 */
[----:B0-----:R-:W-:-:S04]  /*6340*/  IADD3 R4, P0, PT, R2, UR10, RZ ;  /* 0x0000000a02047c10 */ /* 0x001fc8000ff1e0ff */
[----:B------:R-:W-:-:S05]  /*6350*/  IADD3.X R5, PT, PT, RZ, UR11, RZ, P0, !PT ;  /* 0x0000000bff057c10 */ /* 0x000fca00087fe4ff */
[----:B------:R0:W2:Y:S02]  /*6360*/  LDG.E.U16 R4, desc[UR6][R4.64] ;  /* 0x0000000604047981 */ /* 0x0000a4000c1e1500 */
[----:B0-----:R-:W-:Y:S01]  /*6370*/  MOV R5, 0x3e800000 ;  /* 0x3e80000000057802 */ /* 0x001fe20000000f00 */
[----:B--2---:R-:W-:-:S05]  /*6380*/  HADD2.F32 R0, -RZ, R4.H0_H0 ;  /* 0x20000004ff007230 */ /* 0x004fca0000004100 */
        /* <DEDUP_REMOVED lines=41> */
[----:B------:R-:W-:Y:S02]  /*6620*/  F2FP.F16.F32.PACK_AB R0, RZ, R0 ;  /* 0x00000000ff00723e */ /* 0x000fe400000000ff */
[----:B------:R-:W-:-:S05]  /*6630*/  IADD3.X R3, PT, PT, RZ, UR9, RZ, P0, !PT ;  /* 0x00000009ff037c10 */ /* 0x000fca00087fe4ff */
[----:B------:R-:W-:Y:S01]  /*6640*/  STG.E.U16 desc[UR6][R2.64], R0 ;  /* 0x0000000002007986 */ /* 0x000fe2000c101506 */
[----:B------:R-:W-:Y:S05]  /*6650*/  EXIT ;  /* 0x000000000000794d */ /* 0x000fea0003800000 */
.L_x_1241:
        /* <DEDUP_REMOVED lines=10> */
.L_x_14283:


//--------------------- .text._ZN2at6native27unrolled_elementwise_kernelIZZZNS0_17acosh_kernel_cudaERNS_18TensorIteratorBaseEENKUlvE0_clEvENKUlvE1_clEvEUlN3c104HalfEE_St5arrayIPcLm2EELi4E23TrivialOffsetCalculatorILi1EjESD_NS0_6memory15LoadWithoutCastENSE_16StoreWithoutCastEEEviT_T0_T2_T3_T4_T5_ --------------------------
	.section	.text._ZN2at6native27unrolled_elementwise_kernelIZZZNS0_17acosh_kernel_cudaERNS_18TensorIteratorBaseEENKUlvE0_clEvENKUlvE1_clEvEUlN3c104HalfEE_St5arrayIPcLm2EELi4E23TrivialOffsetCalculatorILi1EjESD_NS0_6memory15LoadWithoutCastENSE_16StoreWithoutCastEEEviT_T0_T2_T3_T4_T5_,"ax",@progbits
	.align	128
        .global         _ZN2at6native27unrolled_elementwise_kernelIZZZNS0_17acosh_kernel_cudaERNS_18TensorIteratorBaseEENKUlvE0_clEvENKUlvE1_clEvEUlN3c104HalfEE_St5arrayIPcLm2EELi4E23TrivialOffsetCalculatorILi1EjESD_NS0_6memory15LoadWithoutCastENSE_16StoreWithoutCastEEEviT_T0_T2_T3_T4_T5_
        .type           _ZN2at6native27unrolled_elementwise_kernelIZZZNS0_17acosh_kernel_cudaERNS_18TensorIteratorBaseEENKUlvE0_clEvENKUlvE1_clEvEUlN3c104HalfEE_St5arrayIPcLm2EELi4E23TrivialOffsetCalculatorILi1EjESD_NS0_6memory15LoadWithoutCastENSE_16StoreWithoutCastEEEviT_T0_T2_T3_T4_T5_,@function
        .size           _ZN2at6native27unrolled_elementwise_kernelIZZZNS0_17acosh_kernel_cudaERNS_18TensorIteratorBaseEENKUlvE0_clEvENKUlvE1_clEvEUlN3c104HalfEE_St5arrayIPcLm2EELi4E23TrivialOffsetCalculatorILi1EjESD_NS0_6memory15LoadWithoutCastENSE_16StoreWithoutCastEEEviT_T0_T2_T3_T4_T5_,(.L_x_14284 - _ZN2at6native27unrolled_elementwise_kernelIZZZNS0_17acosh_kernel_cudaERNS_18TensorIteratorBaseEENKUlvE0_clEvENKUlvE1_clEvEUlN3c104HalfEE_St5arrayIPcLm2EELi4E23TrivialOffsetCalculatorILi1EjESD_NS0_6memory15LoadWithoutCastENSE_16StoreWithoutCastEEEviT_T0_T2_T3_T4_T5_)
        .other          _ZN2at6native27unrolled_elementwise_kernelIZZZNS0_17acosh_kernel_cudaERNS_18TensorIteratorBaseEENKUlvE0_clEvENKUlvE1_clEvEUlN3c104HalfEE_St5arrayIPcLm2EELi4E23TrivialOffsetCalculatorILi1EjESD_NS0_6memory15LoadWithoutCastENSE_16StoreWithoutCastEEEviT_T0_T2_T3_T4_T5_,@"STO_CUDA_ENTRY STV_DEFAULT"
_ZN2at6native27unrolled_elementwise_kernelIZZZNS0_17acosh_kernel_cudaERNS_18TensorIteratorBaseEENKUlvE0_clEvENKUlvE1_clEvEUlN3c104HalfEE_St5arrayIPcLm2EELi4E23TrivialOffsetCalculatorILi1EjESD_NS0_6memory15LoadWithoutCastENSE_16StoreWithoutCastEEEviT_T0_T2_T3_T4_T5_:
.text._ZN2at6native27unrolled_elementwise_kernelIZZZNS0_17acosh_kernel_cudaERNS_18TensorIteratorBaseEENKUlvE0_clEvENKUlvE1_clEvEUlN3c104HalfEE_St5arrayIPcLm2EELi4E23TrivialOffsetCalculatorILi1EjESD_NS0_6memory15LoadWithoutCastENSE_16StoreWithoutCastEEEviT_T0_T2_T3_T4_T5_:
        /* <DEDUP_REMOVED lines=46> */
[----:B-----5:R-:W-:Y:S02]  /*02e0*/  HADD2.F32 R18, -RZ, R18.H0_H0 ;  /* 0x20000012ff127230 */ /* 0x020fe40000004100 */
[----:B------:R-:W-:-:S03]  /*02f0*/  HFMA2 R14, -RZ, RZ, 1.625, 0 ;  /* 0x3e800000ff0e7431 */ /* 0x000fc600000001ff */
        /* <DEDUP_REMOVED lines=40> */
[----:B------:R-:W-:-:S07]  /*0580*/  F2FP.F16.F32.PACK_AB R10, RZ, R11 ;  /* 0x0000000bff0a723e */ /* 0x000fce00000000ff */
.L_x_1243:
[----:B------:R-:W-:Y:S05]  /*0590*/  BSYNC.RECONVERGENT B0 ;  /* 0x0000000000007941 */ /* 0x000fea0003800200 */
.L_x_1242:
[----:B------:R-:W-:Y:S01]  /*05a0*/  BSSY.RECONVERGENT B0, `(.L_x_1244) ;  /* 0x000002f000007945 */ /* 0x000fe20003800200 */
[----:B------:R-:W-:Y:S01]  /*05b0*/  ISETP.GE.AND P3, PT, R3, R2, PT ;  /* 0x000000020300720c */ /* 0x000fe20003f66270 */
[----:B-1----:R-:W-:Y:S02]  /*05c0*/  @!P0 IMAD.WIDE.U32 R6, R9, 0x2, R6 ;  /* 0x0000000209068825 */ /* 0x002fe400078e0006 */
[----:B------:R-:W-:Y:S10]  /*05d0*/  @P4 BRA `(.L_x_1245) ;  /* 0x0000000000ac4947 */ /* 0x000ff40003800000 */
[----:B-----5:R-:W-:-:S05]  /*05e0*/  HADD2.F32 R8, -RZ, R8.H0_H0 ;  /* 0x20000008ff087230 */ /* 0x020fca0000004100 */
        /* <DEDUP_REMOVED lines=42> */
.L_x_1245:
[----:B------:R-:W-:Y:S05]  /*0890*/  BSYNC.RECONVERGENT B0 ;  /* 0x0000000000007941 */ /* 0x000fea0003800200 */
.L_x_1244:
        /* <DEDUP_REMOVED lines=45> */
.L_x_1247:
[----:B------:R-:W-:Y:S05]  /*0b70*/  BSYNC.RECONVERGENT B0 ;  /* 0x0000000000007941 */ /* 0x000fea0003800200 */
.L_x_1246:
[----:B------:R-:W-:Y:S04]  /*0b80*/  BSSY.RECONVERGENT B0, `(.L_x_1248) ;  /* 0x000002d000007945 */ /* 0x000fe80003800200 */
[----:B------:R-:W-:Y:S05]  /*0b90*/  @P2 BRA `(.L_x_1249) ;  /* 0x0000000000ac2947 */ /* 0x000fea0003800000 */
        /* <DEDUP_REMOVED lines=43> */
.L_x_1249:
[----:B------:R-:W-:Y:S05]  /*0e50*/  BSYNC.RECONVERGENT B0 ;  /* 0x0000000000007941 */ /* 0x000fea0003800200 */
.L_x_1248:
        /* <DEDUP_REMOVED lines=14> */
.L_x_1251:
[----:B------:R-:W-:Y:S05]  /*0f40*/  BSYNC.RECONVERGENT B0 ;  /* 0x0000000000007941 */ /* 0x000fea0003800200 */
.L_x_1250:
[----:B------:R-:W-:-:S13]  /*0f50*/  ISETP.GE.AND P0, PT, R3, R2, PT ;  /* 0x000000020300720c */ /* 0x000fda0003f06270 */
[----:B------:R-:W-:Y:S05]  /*0f60*/  @P0 EXIT ;  /* 0x000000000000094d */ /* 0x000fea0003800000 */
[----:B-1---5:R-:W1:Y:S01]  /*0f70*/  LDC.64 R4, c[0x0][0x388] ;  /* 0x0000e200ff047b82 */ /* 0x022e620000000a00 */
[----:B------:R-:W-:-:S05]  /*0f80*/  LEA R3, R0, R3, 0x9 ;  /* 0x0000000300037211 */ /* 0x000fca00078e48ff */
[----:B-1----:R-:W-:-:S05]  /*0f90*/  IMAD.WIDE.U32 R2, R3, 0x2, R4 ;  /* 0x0000000203027825 */ /* 0x002fca00078e0004 */
[----:B------:R-:W-:Y:S01]  /*0fa0*/  STG.E.U16 desc[UR4][R2.64], R11 ;  /* 0x0000000b02007986 */ /* 0x000fe2000c101504 */
[----:B------:R-:W-:Y:S05]  /*0fb0*/  EXIT ;  /* 0x000000000000794d */ /* 0x000fea0003800000 */
.L_x_1252:
        /* <DEDUP_REMOVED lines=12> */
.L_x_14284:


//--------------------- .text._ZN2at6native29vectorized_elementwise_kernelILi2EZZZNS0_17acosh_kernel_cudaERNS_18TensorIteratorBaseEENKUlvE0_clEvENKUlvE1_clEvEUlN3c104HalfEE_St5arrayIPcLm2EEEEviT0_T1_ --------------------------
	.section	.text._ZN2at6native29vectorized_elementwise_kernelILi2EZZZNS0_17acosh_kernel_cudaERNS_18TensorIteratorBaseEENKUlvE0_clEvENKUlvE1_clEvEUlN3c104HalfEE_St5arrayIPcLm2EEEEviT0_T1_,"ax",@progbits
	.align	128
        .global         _ZN2at6native29vectorized_elementwise_kernelILi2EZZZNS0_17acosh_kernel_cudaERNS_18TensorIteratorBaseEENKUlvE0_clEvENKUlvE1_clEvEUlN3c104HalfEE_St5arrayIPcLm2EEEEviT0_T1_
        .type           _ZN2at6native29vectorized_elementwise_kernelILi2EZZZNS0_17acosh_kernel_cudaERNS_18TensorIteratorBaseEENKUlvE0_clEvENKUlvE1_clEvEUlN3c104HalfEE_St5arrayIPcLm2EEEEviT0_T1_,@function
        .size           _ZN2at6native29vectorized_elementwise_kernelILi2EZZZNS0_17acosh_kernel_cudaERNS_18TensorIteratorBaseEENKUlvE0_clEvENKUlvE1_clEvEUlN3c104HalfEE_St5arrayIPcLm2EEEEviT0_T1_,(.L_x_14285 - _ZN2at6native29vectorized_elementwise_kernelILi2EZZZNS0_17acosh_kernel_cudaERNS_18TensorIteratorBaseEENKUlvE0_clEvENKUlvE1_clEvEUlN3c104HalfEE_St5arrayIPcLm2EEEEviT0_T1_)
        .other          _ZN2at6native29vectorized_elementwise_kernelILi2EZZZNS0_17acosh_kernel_cudaERNS_18TensorIteratorBaseEENKUlvE0_clEvENKUlvE1_clEvEUlN3c104HalfEE_St5arrayIPcLm2EEEEviT0_T1_,@"STO_CUDA_ENTRY STV_DEFAULT"
_ZN2at6native29vectorized_elementwise_kernelILi2EZZZNS0_17acosh_kernel_cudaERNS_18TensorIteratorBaseEENKUlvE0_clEvENKUlvE1_clEvEUlN3c104HalfEE_St5arrayIPcLm2EEEEviT0_T1_:
.text._ZN2at6native29vectorized_elementwise_kernelILi2EZZZNS0_17acosh_kernel_cudaERNS_18TensorIteratorBaseEENKUlvE0_clEvENKUlvE1_clEvEUlN3c104HalfEE_St5arrayIPcLm2EEEEviT0_T1_:
        /* <DEDUP_REMOVED lines=75> */
[----:B-----5:R-:W-:Y:S01]  /*04b0*/  HADD2.F32 R23, -RZ, R23.H0_H0 ;  /* 0x20000017ff177230 */ /* 0x020fe20000004100 */
[----:B------:R-:W-:-:S04]  /*04c0*/  MOV R21, 0x3d39bf78 ;  /* 0x3d39bf7800157802 */ /* 0x000fc80000000f00 */
        /* <DEDUP_REMOVED lines=41> */
.L_x_1255:
[----:B------:R-:W-:Y:S05]  /*0760*/  BSYNC.RECONVERGENT B0 ;  /* 0x0000000000007941 */ /* 0x000fea0003800200 */
.L_x_1254:
[-C--:B------:R-:W-:Y:S01]  /*0770*/  ISETP.GE.U32.AND P3, PT, R5, R8.reuse, PT ;  /* 0x000000080500720c */ /* 0x080fe20003f66070 */
[----:B------:R-:W-:Y:S01]  /*0780*/  BSSY.RECONVERGENT B0, `(.L_x_1256) ;  /* 0x000002f000007945 */ /* 0x000fe20003800200 */
[----:B------:R-:W-:Y:S02]  /*0790*/  ISETP.GE.U32.AND P1, PT, R11, R8, PT ;  /* 0x000000080b00720c */ /* 0x000fe40003f26070 */
[----:B------:R-:W-:-:S09]  /*07a0*/  IADD3 R11, PT, PT, R9, 0x280, RZ ;  /* 0x00000280090b7810 */ /* 0x000fd20007ffe0ff */
[----:B------:R-:W-:Y:S05]  /*07b0*/  @P3 BRA `(.L_x_1257) ;  /* 0x0000000000ac3947 */ /* 0x000fea0003800000 */
[----:B-----5:R-:W-:-:S05]  /*07c0*/  HADD2.F32 R7, -RZ, R7.H0_H0 ;  /* 0x20000007ff077230 */ /* 0x020fca0000004100 */
        /* <DEDUP_REMOVED lines=42> */
.L_x_1257:
[----:B------:R-:W-:Y:S05]  /*0a70*/  BSYNC.RECONVERGENT B0 ;  /* 0x0000000000007941 */ /* 0x000fea0003800200 */
.L_x_1256:
[----:B------:R-:W-:Y:S01]  /*0a80*/  BSSY.RECONVERGENT B0, `(.L_x_1258) ;  /* 0x000002f000007945 */ /* 0x000fe20003800200 */
[----:B------:R-:W-:Y:S02]  /*0a90*/  ISETP.GE.U32.AND P3, PT, R11, R8, PT ;  /* 0x000000080b00720c */ /* 0x000fe40003f66070 */
[----:B------:R-:W-:Y:S01]  /*0aa0*/  IADD3 R11, PT, PT, R9, 0x300, RZ ;  /* 0x00000300090b7810 */ /* 0x000fe20007ffe0ff */
[----:B------:R-:W-:Y:S10]  /*0ab0*/  @P4 BRA `(.L_x_1259) ;  /* 0x0000000000ac4947 */ /* 0x000ff40003800000 */
[----:B-----5:R-:W-:-:S05]  /*0ac0*/  HADD2.F32 R6, -RZ, R6.H0_H0 ;  /* 0x20000006ff067230 */ /* 0x020fca0000004100 */
        /* <DEDUP_REMOVED lines=42> */
.L_x_1259:
[----:B------:R-:W-:Y:S05]  /*0d70*/  BSYNC.RECONVERGENT B0 ;  /* 0x0000000000007941 */ /* 0x000fea0003800200 */
.L_x_1258:
        /* <DEDUP_REMOVED lines=47> */
.L_x_1261:
[----:B------:R-:W-:Y:S05]  /*1070*/  BSYNC.RECONVERGENT B0 ;  /* 0x0000000000007941 */ /* 0x000fea0003800200 */
.L_x_1260:
[----:B------:R-:W-:Y:S01]  /*1080*/  ISETP.GE.U32.AND P2, PT, R11, R8, PT ;  /* 0x000000080b00720c */ /* 0x000fe20003f46070 */
[----:B------:R-:W-:Y:S01]  /*1090*/  BSSY.RECONVERGENT B0, `(.L_x_1262) ;  /* 0x000002f000007945 */ /* 0x000fe20003800200 */
[----:B------:R-:W-:-:S05]  /*10a0*/  @!P0 IADD3 R11, PT, PT, R0, R9, RZ ;  /* 0x00000009000b8210 */ /* 0x000fca0007ffe0ff */
[----:B0-----:R-:W-:Y:S01]  /*10b0*/  @!P0 IMAD.WIDE.U32 R2, R11, 0x2, R2 ;  /* 0x000000020b028825 */ /* 0x001fe200078e0002 */
[----:B------:R-:W-:Y:S06]  /*10c0*/  @P1 BRA `(.L_x_1263) ;  /* 0x0000000000ac1947 */ /* 0x000fec0003800000 */
        /* <DEDUP_REMOVED lines=43> */
.L_x_1263:
[----:B------:R-:W-:Y:S05]  /*1380*/  BSYNC.RECONVERGENT B0 ;  /* 0x0000000000007941 */ /* 0x000fea0003800200 */
.L_x_1262:
[----:B------:R-:W-:Y:S04]  /*1390*/  BSSY.RECONVERGENT B0, `(.L_x_1264) ;  /* 0x000002d000007945 */ /* 0x000fe80003800200 */
[----:B------:R-:W-:Y:S05]  /*13a0*/  @P3 BRA `(.L_x_1265) ;  /* 0x0000000000ac3947 */ /* 0x000fea0003800000 */
[----:B-----5:R-:W-:-:S05]  /*13b0*/  HADD2.F32 R18, -RZ, R18.H0_H0 ;  /* 0x20000012ff127230 */ /* 0x020fca0000004100 */
        /* <DEDUP_REMOVED lines=42> */
.L_x_1265:
[----:B------:R-:W-:Y:S05]  /*1660*/  BSYNC.RECONVERGENT B0 ;  /* 0x0000000000007941 */ /* 0x000fea0003800200 */
.L_x_1264:
        /* <DEDUP_REMOVED lines=45> */
.L_x_1267:
[----:B------:R-:W-:Y:S05]  /*1940*/  BSYNC.RECONVERGENT B0 ;  /* 0x0000000000007941 */ /* 0x000fea0003800200 */
.L_x_1266:
        /* <DEDUP_REMOVED lines=45> */
.L_x_1269:
[----:B------:R-:W-:Y:S05]  /*1c20*/  BSYNC.RECONVERGENT B0 ;  /* 0x0000000000007941 */ /* 0x000fea0003800200 */
.L_x_1268:
        /* <DEDUP_REMOVED lines=18> */
.L_x_1272:
[----:B------:R-:W-:-:S13]  /*1d50*/  ISETP.GE.U32.AND P0, PT, R9, R8, PT ;  /* 0x000000080900720c */ /* 0x000fda0003f06070 */
[----:B------:R-:W-:Y:S05]  /*1d60*/  @P0 BRA `(.L_x_1274) ;  /* 0x0000000000300947 */ /* 0x000fea0003800000 */
[----:B0-----:R-:W0:Y:S01]  /*1d70*/  LDC.64 R2, c[0x0][0x388] ;  /* 0x0000e200ff027b82 */ /* 0x001e220000000a00 */
[----:B------:R-:W-:Y:S02]  /*1d80*/  IADD3 R5, PT, PT, R0, R9, RZ ;  /* 0x0000000900057210 */ /* 0x000fe40007ffe0ff */
[----:B------:R-:W-:-:S03]  /*1d90*/  IADD3 R9, PT, PT, R9, 0x80, RZ ;  /* 0x0000008009097810 */ /* 0x000fc60007ffe0ff */
[----:B0-----:R-:W-:-:S05]  /*1da0*/  IMAD.WIDE.U32 R2, R5, 0x2, R2 ;  /* 0x0000000205027825 */ /* 0x001fca00078e0002 */
[----:B------:R1:W-:Y:S02]  /*1db0*/  STG.E.U16 desc[UR4][R2.64], R10 ;  /* 0x0000000a02007986 */ /* 0x0003e4000c101504 */
.L_x_1273:
[----:B------:R-:W-:-:S13]  /*1dc0*/  ISETP.GE.U32.AND P0, PT, R9, R8, PT ;  /* 0x000000080900720c */ /* 0x000fda0003f06070 */
[----:B------:R-:W-:Y:S05]  /*1dd0*/  @P0 BRA `(.L_x_1275) ;  /* 0x0000000000340947 */ /* 0x000fea0003800000 */
[----:B01----:R-:W0:Y:S01]  /*1de0*/  LDC.64 R2, c[0x0][0x388] ;  /* 0x0000e200ff027b82 */ /* 0x003e220000000a00 */
[----:B------:R-:W-:Y:S02]  /*1df0*/  IADD3 R5, PT, PT, R0, R9, RZ ;  /* 0x0000000900057210 */ /* 0x000fe40007ffe0ff */
[----:B------:R-:W-:-:S03]  /*1e00*/  IADD3 R9, PT, PT, R9, 0x80, RZ ;  /* 0x0000008009097810 */ /* 0x000fc60007ffe0ff */
[----:B0-----:R-:W-:-:S05]  /*1e10*/  IMAD.WIDE.U32 R2, R5, 0x2, R2 ;  /* 0x0000000205027825 */ /* 0x001fca00078e0002 */
[----:B------:R1:W-:Y:S02]  /*1e20*/  STG.E.U16 desc[UR4][R2.64], R11 ;  /* 0x0000000b02007986 */ /* 0x0003e4000c101504 */
.L_x_1274:
        /* <DEDUP_REMOVED lines=8> */
.L_x_1275:
[----:B------:R-:W-:Y:S05]  /*1eb0*/  BSYNC.RELIABLE B1 ;  /* 0x0000000000017941 */ /* 0x000fea0003800100 */
.L_x_1271:
[----:B------:R-:W-:-:S13]  /*1ec0*/  ISETP.GE.U32.AND P0, PT, R9, R8, PT ;  /* 0x000000080900720c */ /* 0x000fda0003f06070 */
[----:B012---:R-:W0:Y:S01]  /*1ed0*/  @!P0 LDC.64 R2, c[0x0][0x388] ;  /* 0x0000e200ff028b82 */ /* 0x007e220000000a00 */
[----:B------:R-:W-:Y:S02]  /*1ee0*/  @!P0 IADD3 R5, PT, PT, R0, R9, RZ ;  /* 0x0000000900058210 */ /* 0x000fe40007ffe0ff */
[----:B------:R-:W-:-:S03]  /*1ef0*/  @!P0 IADD3 R9, PT, PT, R9, 0x80, RZ ;  /* 0x0000008009098810 */ /* 0x000fc60007ffe0ff */
[----:B0-----:R-:W-:-:S05]  /*1f00*/  @!P0 IMAD.WIDE.U32 R2, R5, 0x2, R2 ;  /* 0x0000000205028825 */ /* 0x001fca00078e0002 */
[----:B------:R2:W-:Y:S02]  /*1f10*/  @!P0 STG.E.U16 desc[UR4][R2.64], R13 ;  /* 0x0000000d02008986 */ /* 0x0005e4000c101504 */
.L_x_1276:
[----:B------:R-:W-:Y:S05]  /*1f20*/  BSYNC.RECONVERGENT B0 ;  /* 0x0000000000007941 */ /* 0x000fea0003800200 */
.L_x_1270:
        /* <DEDUP_REMOVED lines=8> */
.L_x_1253:
[----:B------:R-:W0:Y:S01]  /*1fb0*/  S2R R7, SR_TID.X ;  /* 0x0000000000077919 */ /* 0x000e220000002100 */
[----:B------:R-:W1:Y:S02]  /*1fc0*/  LDC.64 R2, c[0x0][0x390] ;  /* 0x0000e400ff027b82 */ /* 0x000e640000000a00 */
[----:B-1----:R-:W-:-:S04]  /*1fd0*/  IMAD.WIDE.U32 R2, R0, 0x2, R2 ;  /* 0x0000000200027825 */ /* 0x002fc800078e0002 */
[----:B0-----:R-:W-:-:S05]  /*1fe0*/  IMAD.WIDE.U32 R2, R7, 0x4, R2 ;  /* 0x0000000407027825 */ /* 0x001fca00078e0002 */
[----:B------:R-:W2:Y:S04]  /*1ff0*/  LDG.E R4, desc[UR4][R2.64] ;  /* 0x0000000402047981 */ /* 0x000ea8000c1e1900 */
[----:B------:R-:W3:Y:S04]  /*2000*/  LDG.E R16, desc[UR4][R2.64+0x200] ;  /* 0x0002000402107981 */ /* 0x000ee8000c1e1900 */
[----:B------:R-:W4:Y:S04]  /*2010*/  LDG.E R9, desc[UR4][R2.64+0x400] ;  /* 0x0004000402097981 */ /* 0x000f28000c1e1900 */
[----:B------:R-:W5:Y:S01]  /*2020*/  LDG.E R2, desc[UR4][R2.64+0x600] ;  /* 0x0006000402027981 */ /* 0x000f62000c1e1900 */
        /* <DEDUP_REMOVED lines=10> */
[----:B------:R-:W-:-:S04]  /*20d0*/  HADD2.F32 R10, -RZ, R4.H1_H1 ;  /* 0x30000004ff0a7230 */ /* 0x000fc80000004100 */
[----:B------:R-:W-:Y:S01]  /*20e0*/  FSEL R6, R6, RZ, P0 ;  /* 0x000000ff06067208 */ /* 0x000fe20000000000 */
[----:B------:R-:W-:-:S03]  /*20f0*/  FFMA.FTZ R11, R10, R10, -1 ;  /* 0xbf8000000a0b7423 */ /* 0x000fc6000001000a */
[----:B------:R-:W-:Y:S02]  /*2100*/  FSEL R5, R6, -1.0000001192092895508, !P1 ;  /* 0xbf80000106057808 */ /* 0x000fe40004800000 */
[----:B------:R-:W0:Y:S01]  /*2110*/  MUFU.RSQ R6, R11 ;  /* 0x0000000b00067308 */ /* 0x000e220000001400 */
[----:B------:R-:W-:Y:S02]  /*2120*/  FSETP.NEU.FTZ.AND P0, PT, R11, RZ, PT ;  /* 0x000000ff0b00720b */ /* 0x000fe40003f1d000 */
[----:B------:R-:W-:-:S04]  /*2130*/  FADD.FTZ R14, R8, R5 ;  /* 0x00000005080e7221 */ /* 0x000fc80000010000 */
[----:B------:R-:W-:-:S05]  /*2140*/  FADD.FTZ.RZ R4, R14, 1 ;  /* 0x3f8000000e047421 */ /* 0x000fca000001c000 */
[----:B------:R-:W-:-:S04]  /*2150*/  IADD3 R4, PT, PT, R4, -0x3f400000, RZ ;  /* 0xc0c0000004047810 */ /* 0x000fc80007ffe0ff */
[----:B------:R-:W-:Y:S01]  /*2160*/  LOP3.LUT R13, R4, 0xff800000, RZ, 0xc0, !PT ;  /* 0xff800000040d7812 */ /* 0x000fe200078ec0ff */
[----:B------:R-:W-:Y:S02]  /*2170*/  HFMA2 R4, -RZ, RZ, 1.625, 0 ;  /* 0x3e800000ff047431 */ /* 0x000fe400000001ff */
[----:B0-----:R-:W-:Y:S01]  /*2180*/  FMUL.FTZ R12, R11, R6 ;  /* 0x000000060b0c7220 */ /* 0x001fe20000410000 */
[----:B------:R-:W-:Y:S01]  /*2190*/  FMUL.FTZ R15, R6, 0.5 ;  /* 0x3f000000060f7820 */ /* 0x000fe20000410000 */
[----:B------:R-:W-:Y:S01]  /*21a0*/  IADD3 R5, PT, PT, -R13, 0x40800000, RZ ;  /* 0x408000000d057810 */ /* 0x000fe20007ffe1ff */
[----:B------:R-:W-:Y:S01]  /*21b0*/  FADD.FTZ R6, R10, -1 ;  /* 0xbf8000000a067421 */ /* 0x000fe20000010000 */
[----:B------:R-:W-:Y:S01]  /*21c0*/  FFMA.FTZ R17, -R12, R12, R11 ;  /* 0x0000000c0c117223 */ /* 0x000fe2000001010b */
[----:B------:R-:W-:Y:S02]  /*21d0*/  IADD3 R18, PT, PT, R14, -R13, RZ ;  /* 0x8000000d0e127210 */ /* 0x000fe40007ffe0ff */
[----:B------:R-:W-:Y:S01]  /*21e0*/  FFMA.FTZ R11, R5, R4, -1 ;  /* 0xbf800000050b7423 */ /* 0x000fe20000010004 */
[----:B------:R-:W-:Y:S01]  /*21f0*/  FFMA.FTZ R15, R15, R17, R12 ;  /* 0x000000110f0f7223 */ /* 0x000fe2000001000c */
[----:B------:R-:W-:-:S02]  /*2200*/  MOV R5, 0x3d39bf78 ;  /* 0x3d39bf7800057802 */ /* 0x000fc40000000f00 */
[----:B------:R-:W-:Y:S01]  /*2210*/  FADD.FTZ R18, R18, R11 ;  /* 0x0000000b12127221 */ /* 0x000fe20000010000 */
[----:B------:R-:W-:Y:S02]  /*2220*/  ISETP.GT.U32.AND P1, PT, R6, 0x4b000000, PT ;  /* 0x4b0000000600780c */ /* 0x000fe40003f24070 */
[----:B------:R-:W-:Y:S01]  /*2230*/  FSEL R10, R15, RZ, P0 ;  /* 0x000000ff0f0a7208 */ /* 0x000fe20000000000 */
[----:B------:R-:W-:Y:S01]  /*2240*/  FFMA.FTZ R11, R18, -R5, 0.10546888411045074463 ;  /* 0x3dd80012120b7423 */ /* 0x000fe20000010805 */
[--C-:B---3--:R-:W-:Y:S01]  /*2250*/  HADD2.F32 R15, -RZ, R16.reuse.H0_H0 ;  /* 0x20000010ff0f7230 */ /* 0x108fe20000004100 */
[----:B------:R-:W-:Y:S01]  /*2260*/  ISETP.GE.U32.AND P0, PT, R14, 0x7f800000, PT ;  /* 0x7f8000000e00780c */ /* 0x000fe20003f06070 */
[----:B------:R-:W-:Y:S01]  /*2270*/  HADD2.F32 R16, -RZ, R16.H1_H1 ;  /* 0x30000010ff107230 */ /* 0x000fe20000004100 */
[----:B------:R-:W-:Y:S01]  /*2280*/  FSEL R19, R10, -1.0000001192092895508, !P1 ;  /* 0xbf8000010a137808 */ /* 0x000fe20004800000 */
[----:B------:R-:W-:Y:S01]  /*2290*/  FFMA.FTZ R11, R18, R11, -0.13229703903198242188 ;  /* 0xbe0778e0120b7423 */ /* 0x000fe2000001000b */
[----:B------:R-:W-:Y:S01]  /*22a0*/  FFMA.FTZ R17, R15, R15, -1 ;  /* 0xbf8000000f117423 */ /* 0x000fe2000001000f */
[----:B------:R-:W-:-:S02]  /*22b0*/  ISETP.GT.AND P2, PT, R14, -0x40800000, P0 ;  /* 0xbf8000000e00780c */ /* 0x000fc40000744270 */
[----:B------:R-:W-:Y:S01]  /*22c0*/  FFMA.FTZ R11, R18, R11, 0.14491446316242218018 ;  /* 0x3e146475120b7423 */ /* 0x000fe2000001000b */
[----:B------:R-:W-:Y:S01]  /*22d0*/  FADD.FTZ R10, R6, R19 ;  /* 0x00000013060a7221 */ /* 0x000fe20000010000 */
[----:B------:R-:W0:Y:S01]  /*22e0*/  MUFU.RSQ R12, R17 ;  /* 0x00000011000c7308 */ /* 0x000e220000001400 */
[----:B------:R-:W-:Y:S01]  /*22f0*/  FSETP.NEU.FTZ.AND P1, PT, R17, RZ, PT ;  /* 0x000000ff1100720b */ /* 0x000fe20003f3d000 */
[----:B------:R-:W-:Y:S01]  /*2300*/  FFMA.FTZ R11, R18, R11, -0.16641564667224884033 ;  /* 0xbe2a68dd120b7423 */ /* 0x000fe2000001000b */
[----:B------:R-:W-:Y:S01]  /*2310*/  FADD.FTZ.RZ R19, R10, 1 ;  /* 0x3f8000000a137421 */ /* 0x000fe2000001c000 */
[----:B------:R-:W-:Y:S02]  /*2320*/  I2FP.F32.S32 R13, R13 ;  /* 0x0000000d000d7245 */ /* 0x000fe40000201400 */
[C---:B------:R-:W-:Y:S01]  /*2330*/  FFMA.FTZ R11, R18.reuse, R11, 0.19988867640495300293 ;  /* 0x3e4caf9e120b7423 */ /* 0x040fe2000001000b */
[----:B------:R-:W-:Y:S02]  /*2340*/  @P0 MOV R27, 0x7f800000 ;  /* 0x7f800000001b0802 */ /* 0x000fe40000000f00 */
[----:B------:R-:W-:Y:S01]  /*2350*/  IADD3 R20, PT, PT, R19, -0x3f400000, RZ ;  /* 0xc0c0000013147810 */ /* 0x000fe20007ffe0ff */
[----:B------:R-:W-:-:S03]  /*2360*/  FFMA.FTZ R19, R18, R11, -0.25000196695327758789 ;  /* 0xbe80004212137423 */ /* 0x000fc6000001000b */
[----:B------:R-:W-:Y:S01]  /*2370*/  LOP3.LUT R11, R20, 0xff800000, RZ, 0xc0, !PT ;  /* 0xff800000140b7812 */ /* 0x000fe200078ec0ff */
[----:B------:R-:W-:-:S03]  /*2380*/  FFMA.FTZ R19, R18, R19, 0.33333510160446166992 ;  /* 0x3eaaaae612137423 */ /* 0x000fc60000010013 */
[----:B------:R-:W-:Y:S01]  /*2390*/  IADD3 R21, PT, PT, -R11, 0x40800000, RZ ;  /* 0x408000000b157810 */ /* 0x000fe20007ffe1ff */
[----:B------:R-:W-:Y:S01]  /*23a0*/  FFMA.FTZ R19, R18, R19, -0.5 ;  /* 0xbf00000012137423 */ /* 0x000fe20000010013 */
[----:B------:R-:W-:Y:S01]  /*23b0*/  IADD3 R20, PT, PT, R10, -R11, RZ ;  /* 0x8000000b0a147210 */ /* 0x000fe20007ffe0ff */
[----:B0-----:R-:W-:Y:S01]  /*23c0*/  FMUL.FTZ R22, R17, R12 ;  /* 0x0000000c11167220 */ /* 0x001fe20000410000 */
[----:B------:R-:W-:Y:S01]  /*23d0*/  FMUL.FTZ R23, R12, 0.5 ;  /* 0x3f0000000c177820 */ /* 0x000fe20000410000 */
[----:B------:R-:W-:Y:S01]  /*23e0*/  FFMA.FTZ R21, R21, R4, -1 ;  /* 0xbf80000015157423 */ /* 0x000fe20000010004 */
[----:B------:R-:W-:Y:S01]  /*23f0*/  FMUL.FTZ R19, R18, R19 ;  /* 0x0000001312137220 */ /* 0x000fe20000410000 */
[----:B------:R-:W-:Y:S01]  /*2400*/  FFMA.FTZ R24, -R22, R22, R17 ;  /* 0x0000001616187223 */ /* 0x000fe20000010111 */
[----:B------:R-:W-:Y:S01]  /*2410*/  I2FP.F32.S32 R11, R11 ;  /* 0x0000000b000b7245 */ /* 0x000fe20000201400 */
[----:B------:R-:W-:Y:S01]  /*2420*/  FADD.FTZ R12, R20, R21 ;  /* 0x00000015140c7221 */ /* 0x000fe20000010000 */
[----:B------:R-:W-:Y:S01]  /*2430*/  FFMA.FTZ R21, R18, R19, R18 ;  /* 0x0000001312157223 */ /* 0x000fe20000010012 */
[----:B------:R-:W-:Y:S01]  /*2440*/  FFMA.FTZ R18, R16, R16, -1 ;  /* 0xbf80000010127423 */ /* 0x000fe20000010010 */
[----:B------:R-:W-:Y:S01]  /*2450*/  FADD.FTZ R20, R15, -1 ;  /* 0xbf8000000f147421 */ /* 0x000fe20000010000 */
[C---:B------:R-:W-:Y:S01]  /*2460*/  FFMA.FTZ R15, R12.reuse, -R5, 0.10546888411045074463 ;  /* 0x3dd800120c0f7423 */ /* 0x040fe20000010805 */
[----:B------:R-:W-:Y:S01]  /*2470*/  FFMA.FTZ R23, R23, R24, R22 ;  /* 0x0000001817177223 */ /* 0x000fe20000010016 */
[----:B------:R-:W0:Y:S01]  /*2480*/  MUFU.RSQ R19, R18 ;  /* 0x0000001200137308 */ /* 0x000e220000001400 */
[----:B------:R-:W-:Y:S01]  /*2490*/  FMUL.FTZ R22, R13, 1.1920928955078125e-07 ;  /* 0x340000000d167820 */ /* 0x000fe20000410000 */
[----:B------:R-:W-:Y:S01]  /*24a0*/  FFMA.FTZ R17, R12, R15, -0.13229703903198242188 ;  /* 0xbe0778e00c117423 */ /* 0x000fe2000001000f */
[----:B------:R-:W-:Y:S01]  /*24b0*/  ISETP.GT.U32.AND P5, PT, R20, 0x4b000000, PT ;  /* 0x4b0000001400780c */ /* 0x000fe20003fa4070 */
[----:B----4-:R-:W-:Y:S01]  /*24c0*/  HADD2.F32 R15, -RZ, R9.H0_H0 ;  /* 0x20000009ff0f7230 */ /* 0x010fe20000004100 */
[----:B------:R-:W-:Y:S01]  /*24d0*/  FSEL R24, R23, RZ, P1 ;  /* 0x000000ff17187208 */ /* 0x000fe20000800000 */
[----:B------:R-:W-:Y:S01]  /*24e0*/  FFMA.FTZ R17, R12, R17, 0.14491446316242218018 ;  /* 0x3e1464750c117423 */ /* 0x000fe20000010011 */
[----:B------:R-:W-:Y:S01]  /*24f0*/  FFMA.FTZ R13, R22, 0.69314718246459960938, R21 ;  /* 0x3f317218160d7823 */ /* 0x000fe20000010015 */
[C---:B------:R-:W-:Y:S01]  /*2500*/  @P0 FSETP.NEU.FTZ.AND P1, PT, R14.reuse, RZ, PT ;  /* 0x000000ff0e00020b */ /* 0x040fe20003f3d000 */
[----:B------:R-:W-:Y:S01]  /*2510*/  @P2 FFMA.FTZ R13, R14, R27, +INF ;  /* 0x7f8000000e0d2423 */ /* 0x000fe2000001001b */
[----:B------:R-:W-:Y:S01]  /*2520*/  FFMA.FTZ R23, R12, R17, -0.16641564667224884033 ;  /* 0xbe2a68dd0c177423 */ /* 0x000fe20000010011 */
[----:B------:R-:W-:Y:S01]  /*2530*/  FSEL R25, R24, -1.0000001192092895508, !P5 ;  /* 0xbf80000118197808 */ /* 0x000fe20006800000 */
[----:B------:R-:W-:Y:S01]  /*2540*/  FFMA.FTZ R17, R15, R15, -1 ;  /* 0xbf8000000f117423 */ /* 0x000fe2000001000f */
[----:B------:R-:W-:Y:S01]  /*2550*/  FADD.FTZ R16, R16, -1 ;  /* 0xbf80000010107421 */ /* 0x000fe20000010000 */
[----:B------:R-:W-:Y:S01]  /*2560*/  FFMA.FTZ R23, R12, R23, 0.19988867640495300293 ;  /* 0x3e4caf9e0c177423 */ /* 0x000fe20000010017 */
[----:B------:R-:W-:Y:S01]  /*2570*/  FSETP.NEU.FTZ.AND P2, PT, R18, RZ, PT ;  /* 0x000000ff1200720b */ /* 0x000fe20003f5d000 */
[----:B------:R-:W-:Y:S01]  /*2580*/  FADD.FTZ R14, R20, R25 ;  /* 0x00000019140e7221 */ /* 0x000fe20000010000 */
[----:B------:R-:W-:Y:S01]  /*2590*/  @P0 FSEL R13, R13, -RZ, P1 ;  /* 0x800000ff0d0d0208 */ /* 0x000fe20000800000 */
[----:B------:R-:W-:Y:S01]  /*25a0*/  FFMA.FTZ R25, R12, R23, -0.25000196695327758789 ;  /* 0xbe8000420c197423 */ /* 0x000fe20000010017 */
[----:B------:R-:W1:Y:S01]  /*25b0*/  MUFU.RSQ R20, R17 ;  /* 0x0000001100147308 */ /* 0x000e620000001400 */
[----:B0-----:R-:W-:Y:S01]  /*25c0*/  FMUL.FTZ R23, R18, R19 ;  /* 0x0000001312177220 */ /* 0x001fe20000410000 */
[----:B------:R-:W-:Y:S01]  /*25d0*/  FADD.FTZ.RZ R22, R14, 1 ;  /* 0x3f8000000e167421 */ /* 0x000fe2000001c000 */
[----:B------:R-:W-:Y:S01]  /*25e0*/  FMUL.FTZ R24, R19, 0.5 ;  /* 0x3f00000013187820 */ /* 0x000fe20000410000 */
[----:B------:R-:W-:Y:S01]  /*25f0*/  FFMA.FTZ R25, R12, R25, 0.33333510160446166992 ;  /* 0x3eaaaae60c197423 */ /* 0x000fe20000010019 */
[----:B------:R-:W-:Y:S01]  /*2600*/  FFMA.FTZ R26, -R23, R23, R18 ;  /* 0x00000017171a7223 */ /* 0x000fe20000010112 */
[----:B------:R-:W-:Y:S01]  /*2610*/  ISETP.GT.U32.AND P4, PT, R16, 0x4b000000, PT ;  /* 0x4b0000001000780c */ /* 0x000fe20003f84070 */
[----:B------:R-:W-:Y:S01]  /*2620*/  FMUL.FTZ R11, R11, 1.1920928955078125e-07 ;  /* 0x340000000b0b7820 */ /* 0x000fe20000410000 */
[----:B------:R-:W-:Y:S01]  /*2630*/  IADD3 R19, PT, PT, R22, -0x3f400000, RZ ;  /* 0xc0c0000016137810 */ /* 0x000fe20007ffe0ff */
[----:B------:R-:W-:Y:S01]  /*2640*/  FFMA.FTZ R25, R12, R25, -0.5 ;  /* 0xbf0000000c197423 */ /* 0x000fe20000010019 */
[----:B------:R-:W-:Y:S01]  /*2650*/  FFMA.FTZ R24, R24, R26, R23 ;  /* 0x0000001a18187223 */ /* 0x000fe20000010017 */
[----:B------:R-:W-:-:S02]  /*2660*/  ISETP.GE.U32.AND P0, PT, R10, 0x7f800000, PT ;  /* 0x7f8000000a00780c */ /* 0x000fc40003f06070 */
[----:B------:R-:W-:Y:S01]  /*2670*/  LOP3.LUT R19, R19, 0xff800000, RZ, 0xc0, !PT ;  /* 0xff80000013137812 */ /* 0x000fe200078ec0ff */
[----:B------:R-:W-:Y:S01]  /*2680*/  FMUL.FTZ R25, R12, R25 ;  /* 0x000000190c197220 */ /* 0x000fe20000410000 */
[----:B------:R-:W-:Y:S02]  /*2690*/  FSEL R24, R24, RZ, P2 ;  /* 0x000000ff18187208 */ /* 0x000fe40001000000 */
[----:B------:R-:W-:Y:S01]  /*26a0*/  IADD3 R27, PT, PT, -R19, 0x40800000, RZ ;  /* 0x40800000131b7810 */ /* 0x000fe20007ffe1ff */
[----:B------:R-:W-:Y:S01]  /*26b0*/  FFMA.FTZ R18, R12, R25, R12 ;  /* 0x000000190c127223 */ /* 0x000fe2000001000c */
[----:B------:R-:W-:Y:S01]  /*26c0*/  FSEL R25, R24, -1.0000001192092895508, !P4 ;  /* 0xbf80000118197808 */ /* 0x000fe20006000000 */
[----:B-1----:R-:W-:Y:S01]  /*26d0*/  FMUL.FTZ R22, R17, R20 ;  /* 0x0000001411167220 */ /* 0x002fe20000410000 */
[----:B------:R-:W-:Y:S01]  /*26e0*/  IADD3 R23, PT, PT, R14, -R19, RZ ;  /* 0x800000130e177210 */ /* 0x000fe20007ffe0ff */
[----:B------:R-:W-:Y:S01]  /*26f0*/  FFMA.FTZ R24, R27, R4, -1 ;  /* 0xbf8000001b187423 */ /* 0x000fe20000010004 */
[----:B------:R-:W-:Y:S01]  /*2700*/  FMUL.FTZ R27, R20, 0.5 ;  /* 0x3f000000141b7820 */ /* 0x000fe20000410000 */
[----:B------:R-:W-:Y:S01]  /*2710*/  FFMA.FTZ R20, -R22, R22, R17 ;  /* 0x0000001616147223 */ /* 0x000fe20000010111 */
[----:B------:R-:W-:Y:S01]  /*2720*/  FADD.FTZ R12, R16, R25 ;  /* 0x00000019100c7221 */ /* 0x000fe20000010000 */
[----:B------:R-:W-:Y:S01]  /*2730*/  FADD.FTZ R16, R23, R24 ;  /* 0x0000001817107221 */ /* 0x000fe20000010000 */
[----:B------:R-:W-:Y:S01]  /*2740*/  FSETP.NEU.FTZ.AND P2, PT, R17, RZ, PT ;  /* 0x000000ff1100720b */ /* 0x000fe20003f5d000 */
[----:B------:R-:W-:Y:S01]  /*2750*/  FFMA.FTZ R20, R27, R20, R22 ;  /* 0x000000141b147223 */ /* 0x000fe20000010016 */
[----:B------:R-:W-:Y:S01]  /*2760*/  FADD.FTZ.RZ R22, R12, 1 ;  /* 0x3f8000000c167421 */ /* 0x000fe2000001c000 */
[----:B------:R-:W-:Y:S01]  /*2770*/  FFMA.FTZ R23, R16, -R5, 0.10546888411045074463 ;  /* 0x3dd8001210177423 */ /* 0x000fe20000010805 */
[----:B------:R-:W-:Y:S01]  /*2780*/  FADD.FTZ R17, R15, -1 ;  /* 0xbf8000000f117421 */ /* 0x000fe20000010000 */
[----:B------:R-:W-:Y:S01]  /*2790*/  ISETP.GT.AND P1, PT, R10, -0x40800000, P0 ;  /* 0xbf8000000a00780c */ /* 0x000fe20000724270 */
[----:B------:R-:W-:Y:S01]  /*27a0*/  FFMA.FTZ R11, R11, 0.69314718246459960938, R18 ;  /* 0x3f3172180b0b7823 */ /* 0x000fe20000010012 */
[----:B------:R-:W-:Y:S01]  /*27b0*/  FFMA.FTZ R23, R16, R23, -0.13229703903198242188 ;  /* 0xbe0778e010177423 */ /* 0x000fe20000010017 */
[----:B------:R-:W-:-:S02]  /*27c0*/  IADD3 R15, PT, PT, R22, -0x3f400000, RZ ;  /* 0xc0c00000160f7810 */ /* 0x000fc40007ffe0ff */
[----:B------:R-:W-:Y:S01]  /*27d0*/  FSEL R20, R20, RZ, P2 ;  /* 0x000000ff14147208 */ /* 0x000fe20001000000 */
[C---:B------:R-:W-:Y:S01]  /*27e0*/  FFMA.FTZ R23, R16.reuse, R23, 0.14491446316242218018 ;  /* 0x3e14647510177423 */ /* 0x040fe20000010017 */
[----:B------:R-:W-:Y:S02]  /*27f0*/  LOP3.LUT R15, R15, 0xff800000, RZ, 0xc0, !PT ;  /* 0xff8000000f0f7812 */ /* 0x000fe400078ec0ff */
[----:B------:R-:W-:Y:S01]  /*2800*/  ISETP.GT.U32.AND P3, PT, R17, 0x4b000000, PT ;  /* 0x4b0000001100780c */ /* 0x000fe20003f64070 */
[----:B------:R-:W-:Y:S01]  /*2810*/  FFMA.FTZ R23, R16, R23, -0.16641564667224884033 ;  /* 0xbe2a68dd10177423 */ /* 0x000fe20000010017 */
[----:B------:R-:W-:Y:S02]  /*2820*/  IADD3 R25, PT, PT, -R15, 0x40800000, RZ ;  /* 0x408000000f197810 */ /* 0x000fe40007ffe1ff */
[----:B------:R-:W-:Y:S01]  /*2830*/  IADD3 R18, PT, PT, R12, -R15, RZ ;  /* 0x8000000f0c127210 */ /* 0x000fe20007ffe0ff */
[----:B------:R-:W-:Y:S01]  /*2840*/  FFMA.FTZ R23, R16, R23, 0.19988867640495300293 ;  /* 0x3e4caf9e10177423 */ /* 0x000fe20000010017 */
[----:B------:R-:W-:Y:S01]  /*2850*/  @P0 MOV R27, 0x7f800000 ;  /* 0x7f800000001b0802 */ /* 0x000fe20000000f00 */
[----:B------:R-:W-:Y:S01]  /*2860*/  FFMA.FTZ R25, R25, R4, -1 ;  /* 0xbf80000019197423 */ /* 0x000fe20000010004 */
[----:B------:R-:W-:Y:S01]  /*2870*/  FSEL R20, R20, -1.0000001192092895508, !P3 ;  /* 0xbf80000114147808 */ /* 0x000fe20005800000 */
[----:B------:R-:W-:Y:S01]  /*2880*/  FFMA.FTZ R23, R16, R23, -0.25000196695327758789 ;  /* 0xbe80004210177423 */ /* 0x000fe20000010017 */
[----:B------:R-:W-:Y:S01]  /*2890*/  I2FP.F32.S32 R19, R19 ;  /* 0x0000001300137245 */ /* 0x000fe20000201400 */
[----:B------:R-:W-:Y:S01]  /*28a0*/  FADD.FTZ R18, R18, R25 ;  /* 0x0000001912127221 */ /* 0x000fe20000010000 */
[C---:B------:R-:W-:Y:S01]  /*28b0*/  @P1 FFMA.FTZ R11, R10.reuse, R27, +INF ;  /* 0x7f8000000a0b1423 */ /* 0x040fe2000001001b */
[----:B------:R-:W-:Y:S01]  /*28c0*/  @P0 FSETP.NEU.FTZ.AND P1, PT, R10, RZ, PT ;  /* 0x000000ff0a00020b */ /* 0x000fe20003f3d000 */
[----:B------:R-:W-:Y:S01]  /*28d0*/  FADD.FTZ R17, R17, R20 ;  /* 0x0000001411117221 */ /* 0x000fe20000010000 */
[----:B------:R-:W-:Y:S01]  /*28e0*/  FFMA.FTZ R23, R16, R23, 0.33333510160446166992 ;  /* 0x3eaaaae610177423 */ /* 0x000fe20000010017 */
[----:B------:R-:W-:Y:S01]  /*28f0*/  FFMA.FTZ R25, R18, -R5, 0.10546888411045074463 ;  /* 0x3dd8001212197423 */ /* 0x000fe20000010805 */
[----:B------:R-:W-:Y:S01]  /*2900*/  @P0 FSEL R11, R11, -RZ, P1 ;  /* 0x800000ff0b0b0208 */ /* 0x000fe20000800000 */
[----:B------:R-:W-:Y:S01]  /*2910*/  FADD.FTZ.RZ R10, R17, 1 ;  /* 0x3f800000110a7421 */ /* 0x000fe2000001c000 */
[----:B------:R-:W-:Y:S01]  /*2920*/  FFMA.FTZ R23, R16, R23, -0.5 ;  /* 0xbf00000010177423 */ /* 0x000fe20000010017 */
[----:B------:R-:W-:Y:S01]  /*2930*/  ISETP.GE.U32.AND P0, PT, R14, 0x7f800000, PT ;  /* 0x7f8000000e00780c */ /* 0x000fe20003f06070 */
[----:B------:R-:W-:Y:S01]  /*2940*/  FFMA.FTZ R25, R18, R25, -0.13229703903198242188 ;  /* 0xbe0778e012197423 */ /* 0x000fe20000010019 */
[----:B------:R-:W-:Y:S01]  /*2950*/  FMUL.FTZ R19, R19, 1.1920928955078125e-07 ;  /* 0x3400000013137820 */ /* 0x000fe20000410000 */
[----:B------:R-:W-:Y:S01]  /*2960*/  FMUL.FTZ R23, R16, R23 ;  /* 0x0000001710177220 */ /* 0x000fe20000410000 */
[----:B------:R-:W-:Y:S01]  /*2970*/  IADD3 R20, PT, PT, R10, -0x3f400000, RZ ;  /* 0xc0c000000a147810 */ /* 0x000fe20007ffe0ff */
[----:B------:R-:W-:Y:S01]  /*2980*/  FFMA.FTZ R25, R18, R25, 0.14491446316242218018 ;  /* 0x3e14647512197423 */ /* 0x000fe20000010019 */
[----:B------:R-:W-:Y:S01]  /*2990*/  ISETP.GT.AND P1, PT, R14, -0x40800000, P0 ;  /* 0xbf8000000e00780c */ /* 0x000fe20000724270 */
[----:B------:R-:W-:Y:S01]  /*29a0*/  FFMA.FTZ R10, R16, R23, R16 ;  /* 0x00000017100a7223 */ /* 0x000fe20000010010 */
[----:B------:R-:W-:Y:S01]  /*29b0*/  LOP3.LUT R16, R20, 0xff800000, RZ, 0xc0, !PT ;  /* 0xff80000014107812 */ /* 0x000fe200078ec0ff */
[----:B------:R-:W-:Y:S01]  /*29c0*/  FFMA.FTZ R25, R18, R25, -0.16641564667224884033 ;  /* 0xbe2a68dd12197423 */ /* 0x000fe20000010019 */
[----:B------:R-:W-:Y:S01]  /*29d0*/  I2FP.F32.S32 R15, R15 ;  /* 0x0000000f000f7245 */ /* 0x000fe20000201400 */
        /* <DEDUP_REMOVED lines=11> */
[----:B------:R-:W-:Y:S02]  /*2a90*/  I2FP.F32.S32 R16, R16 ;  /* 0x0000001000107245 */ /* 0x000fe40000201400 */
[----:B------:R-:W-:Y:S01]  /*2aa0*/  @P0 FSEL R10, R10, -RZ, P1 ;  /* 0x800000ff0a0a0208 */ /* 0x000fe20000800000 */
[----:B------:R-:W-:Y:S01]  /*2ab0*/  FFMA.FTZ R19, R14, -R5, 0.10546888411045074463 ;  /* 0x3dd800120e137423 */ /* 0x000fe20000010805 */
[----:B------:R-:W-:Y:S01]  /*2ac0*/  ISETP.GE.U32.AND P0, PT, R12, 0x7f800000, PT ;  /* 0x7f8000000c00780c */ /* 0x000fe20003f06070 */
[----:B------:R-:W-:Y:S01]  /*2ad0*/  FFMA.FTZ R25, R18, R25, -0.5 ;  /* 0xbf00000012197423 */ /* 0x000fe20000010019 */
[----:B------:R-:W-:Y:S01]  /*2ae0*/  FMUL.FTZ R16, R16, 1.1920928955078125e-07 ;  /* 0x3400000010107820 */ /* 0x000fe20000410000 */
[----:B------:R-:W-:Y:S01]  /*2af0*/  FFMA.FTZ R19, R14, R19, -0.13229703903198242188 ;  /* 0xbe0778e00e137423 */ /* 0x000fe20000010013 */
[----:B------:R-:W-:Y:S01]  /*2b00*/  ISETP.GT.AND P1, PT, R12, -0x40800000, P0 ;  /* 0xbf8000000c00780c */ /* 0x000fe20000724270 */
[----:B------:R-:W-:Y:S01]  /*2b10*/  FMUL.FTZ R25, R18, R25 ;  /* 0x0000001912197220 */ /* 0x000fe20000410000 */
[----:B------:R-:W-:Y:S01]  /*2b20*/  P2R R21, PR, RZ, 0x20 ;  /* 0x00000020ff157803 */ /* 0x000fe20000000000 */
[----:B------:R-:W-:-:S02]  /*2b30*/  FFMA.FTZ R19, R14, R19, 0.14491446316242218018 ;  /* 0x3e1464750e137423 */ /* 0x000fc40000010013 */
[----:B------:R-:W-:Y:S01]  /*2b40*/  FFMA.FTZ R25, R18, R25, R18 ;  /* 0x0000001912197223 */ /* 0x000fe20000010012 */
[----:B------:R-:W-:Y:S01]  /*2b50*/  FMUL.FTZ R18, R15, 1.1920928955078125e-07 ;  /* 0x340000000f127820 */ /* 0x000fe20000410000 */
[----:B------:R-:W-:Y:S02]  /*2b60*/  HADD2.F32 R15, -RZ, R9.H1_H1 ;  /* 0x30000009ff0f7230 */ /* 0x000fe40000004100 */
[----:B------:R-:W-:Y:S01]  /*2b70*/  FFMA.FTZ R19, R14, R19, -0.16641564667224884033 ;  /* 0xbe2a68dd0e137423 */ /* 0x000fe20000010013 */
[----:B------:R-:W-:Y:S01]  /*2b80*/  @P0 MOV R23, 0x7f800000 ;  /* 0x7f80000000170802 */ /* 0x000fe20000000f00 */
[----:B------:R-:W-:Y:S01]  /*2b90*/  FFMA.FTZ R9, R18, 0.69314718246459960938, R25 ;  /* 0x3f31721812097823 */ /* 0x000fe20000010019 */
[----:B------:R-:W-:Y:S01]  /*2ba0*/  FFMA.FTZ R18, R15, R15, -1 ;  /* 0xbf8000000f127423 */ /* 0x000fe2000001000f */
[----:B------:R-:W-:Y:S02]  /*2bb0*/  FFMA.FTZ R19, R14, R19, 0.19988867640495300293 ;  /* 0x3e4caf9e0e137423 */ /* 0x000fe40000010013 */
[C---:B------:R-:W-:Y:S01]  /*2bc0*/  @P1 FFMA.FTZ R9, R12.reuse, R23, +INF ;  /* 0x7f8000000c091423 */ /* 0x040fe20000010017 */
[----:B------:R-:W-:Y:S01]  /*2bd0*/  @P0 FSETP.NEU.FTZ.AND P1, PT, R12, RZ, PT ;  /* 0x000000ff0c00020b */ /* 0x000fe20003f3d000 */
[----:B------:R-:W0:Y:S01]  /*2be0*/  MUFU.RSQ R23, R18 ;  /* 0x0000001200177308 */ /* 0x000e220000001400 */
[----:B------:R-:W-:-:S02]  /*2bf0*/  FFMA.FTZ R19, R14, R19, -0.25000196695327758789 ;  /* 0xbe8000420e137423 */ /* 0x000fc40000010013 */
[----:B------:R-:W-:Y:S02]  /*2c00*/  @P0 FSEL R9, R9, -RZ, P1 ;  /* 0x800000ff09090208 */ /* 0x000fe40000800000 */
[----:B------:R-:W-:Y:S01]  /*2c10*/  ISETP.GE.U32.AND P0, PT, R17, 0x7f800000, PT ;  /* 0x7f8000001100780c */ /* 0x000fe20003f06070 */
[----:B------:R-:W-:-:S03]  /*2c20*/  FFMA.FTZ R19, R14, R19, 0.33333510160446166992 ;  /* 0x3eaaaae60e137423 */ /* 0x000fc60000010013 */
[----:B------:R-:W-:Y:S01]  /*2c30*/  ISETP.GT.AND P1, PT, R17, -0x40800000, P0 ;  /* 0xbf8000001100780c */ /* 0x000fe20000724270 */
[----:B------:R-:W-:-:S04]  /*2c40*/  FFMA.FTZ R19, R14, R19, -0.5 ;  /* 0xbf0000000e137423 */ /* 0x000fc80000010013 */
[----:B------:R-:W-:-:S04]  /*2c50*/  FMUL.FTZ R19, R14, R19 ;  /* 0x000000130e137220 */ /* 0x000fc80000410000 */
[----:B------:R-:W-:Y:S01]  /*2c60*/  FFMA.FTZ R19, R14, R19, R14 ;  /* 0x000000130e137223 */ /* 0x000fe2000001000e */
[----:B------:R-:W-:Y:S01]  /*2c70*/  @P0 MOV R20, 0x7f800000 ;  /* 0x7f80000000140802 */ /* 0x000fe20000000f00 */
[----:B0-----:R-:W-:Y:S01]  /*2c80*/  FMUL.FTZ R25, R18, R23 ;  /* 0x0000001712197220 */ /* 0x001fe20000410000 */
[----:B------:R-:W-:Y:S01]  /*2c90*/  FMUL.FTZ R14, R23, 0.5 ;  /* 0x3f000000170e7820 */ /* 0x000fe20000410000 */
[----:B------:R-:W-:Y:S02]  /*2ca0*/  FFMA.FTZ R12, R16, 0.69314718246459960938, R19 ;  /* 0x3f317218100c7823 */ /* 0x000fe40000010013 */
[----:B------:R-:W-:Y:S01]  /*2cb0*/  FFMA.FTZ R16, -R25, R25, R18 ;  /* 0x0000001919107223 */ /* 0x000fe20000010112 */
[C---:B------:R-:W-:Y:S01]  /*2cc0*/  @P1 FFMA.FTZ R12, R17.reuse, R20, +INF ;  /* 0x7f800000110c1423 */ /* 0x040fe20000010014 */
[----:B------:R-:W-:Y:S02]  /*2cd0*/  @P0 FSETP.NEU.FTZ.AND P1, PT, R17, RZ, PT ;  /* 0x000000ff1100020b */ /* 0x000fe40003f3d000 */
[----:B------:R-:W-:Y:S01]  /*2ce0*/  FFMA.FTZ R16, R14, R16, R25 ;  /* 0x000000100e107223 */ /* 0x000fe20000010019 */
[----:B------:R-:W-:Y:S01]  /*2cf0*/  FADD.FTZ R14, R15, -1 ;  /* 0xbf8000000f0e7421 */ /* 0x000fe20000010000 */
[----:B------:R-:W-:-:S02]  /*2d00*/  @P0 FSEL R12, R12, -RZ, P1 ;  /* 0x800000ff0c0c0208 */ /* 0x000fc40000800000 */
[----:B------:R-:W-:Y:S02]  /*2d10*/  FSETP.NEU.FTZ.AND P0, PT, R18, RZ, PT ;  /* 0x000000ff1200720b */ /* 0x000fe40003f1d000 */
[----:B------:R-:W-:Y:S02]  /*2d20*/  ISETP.GT.U32.AND P2, PT, R14, 0x4b000000, PT ;  /* 0x4b0000000e00780c */ /* 0x000fe40003f44070 */
        /* <DEDUP_REMOVED lines=28> */
[----:B-----5:R-:W-:-:S03]  /*2ef0*/  HADD2.F32 R14, -RZ, R2.H0_H0 ;  /* 0x20000002ff0e7230 */ /* 0x020fc60000004100 */
[----:B------:R-:W-:Y:S02]  /*2f00*/  @P0 FSEL R15, R15, -RZ, P1 ;  /* 0x800000ff0f0f0208 */ /* 0x000fe40000800000 */
[----:B------:R-:W-:-:S04]  /*2f10*/  FFMA.FTZ R16, R14, R14, -1 ;  /* 0xbf8000000e107423 */ /* 0x000fc8000001000e */
[----:B------:R-:W0:Y:S01]  /*2f20*/  MUFU.RSQ R17, R16 ;  /* 0x0000001000117308 */ /* 0x000e220000001400 */
[----:B------:R-:W-:Y:S01]  /*2f30*/  FADD.FTZ R14, R14, -1 ;  /* 0xbf8000000e0e7421 */ /* 0x000fe20000010000 */
[C---:B------:R-:W-:Y:S01]  /*2f40*/  FSETP.NEU.FTZ.AND P0, PT, R16.reuse, RZ, PT ;  /* 0x000000ff1000720b */ /* 0x040fe20003f1d000 */
[----:B0-----:R-:W-:Y:S01]  /*2f50*/  FMUL.FTZ R19, R16, R17 ;  /* 0x0000001110137220 */ /* 0x001fe20000410000 */
[----:B------:R-:W-:-:S03]  /*2f60*/  FMUL.FTZ R18, R17, 0.5 ;  /* 0x3f00000011127820 */ /* 0x000fc60000410000 */
[----:B------:R-:W-:-:S04]  /*2f70*/  FFMA.FTZ R17, -R19, R19, R16 ;  /* 0x0000001313117223 */ /* 0x000fc80000010110 */
[----:B------:R-:W-:Y:S01]  /*2f80*/  FFMA.FTZ R17, R18, R17, R19 ;  /* 0x0000001112117223 */ /* 0x000fe20000010013 */
[----:B------:R-:W-:-:S04]  /*2f90*/  ISETP.GT.U32.AND P1, PT, R14, 0x4b000000, PT ;  /* 0x4b0000000e00780c */ /* 0x000fc80003f24070 */
[----:B------:R-:W-:-:S04]  /*2fa0*/  FSEL R17, R17, RZ, P0 ;  /* 0x000000ff11117208 */ /* 0x000fc80000000000 */
[----:B------:R-:W-:-:S05]  /*2fb0*/  FSEL R3, R17, -1.0000001192092895508, !P1 ;  /* 0xbf80000111037808 */ /* 0x000fca0004800000 */
[----:B------:R-:W-:-:S04]  /*2fc0*/  FADD.FTZ R3, R14, R3 ;  /* 0x000000030e037221 */ /* 0x000fc80000010000 */
[----:B------:R-:W-:-:S05]  /*2fd0*/  FADD.FTZ.RZ R14, R3, 1 ;  /* 0x3f800000030e7421 */ /* 0x000fca000001c000 */
[----:B------:R-:W-:-:S04]  /*2fe0*/  IADD3 R14, PT, PT, R14, -0x3f400000, RZ ;  /* 0xc0c000000e0e7810 */ /* 0x000fc80007ffe0ff */
[----:B------:R-:W-:-:S04]  /*2ff0*/  LOP3.LUT R14, R14, 0xff800000, RZ, 0xc0, !PT ;  /* 0xff8000000e0e7812 */ /* 0x000fc800078ec0ff */
[----:B------:R-:W-:Y:S02]  /*3000*/  IADD3 R17, PT, PT, -R14, 0x40800000, RZ ;  /* 0x408000000e117810 */ /* 0x000fe40007ffe1ff */
[----:B------:R-:W-:-:S03]  /*3010*/  IADD3 R16, PT, PT, R3, -R14, RZ ;  /* 0x8000000e03107210 */ /* 0x000fc60007ffe0ff */
[----:B------:R-:W-:-:S04]  /*3020*/  FFMA.FTZ R17, R17, R4, -1 ;  /* 0xbf80000011117423 */ /* 0x000fc80000010004 */
[----:B------:R-:W-:-:S04]  /*3030*/  FADD.FTZ R16, R16, R17 ;  /* 0x0000001110107221 */ /* 0x000fc80000010000 */
[----:B------:R-:W-:-:S04]  /*3040*/  FFMA.FTZ R17, R16, -R5, 0.10546888411045074463 ;  /* 0x3dd8001210117423 */ /* 0x000fc80000010805 */
[----:B------:R-:W-:-:S04]  /*3050*/  FFMA.FTZ R17, R16, R17, -0.13229703903198242188 ;  /* 0xbe0778e010117423 */ /* 0x000fc80000010011 */
[----:B------:R-:W-:-:S04]  /*3060*/  FFMA.FTZ R17, R16, R17, 0.14491446316242218018 ;  /* 0x3e14647510117423 */ /* 0x000fc80000010011 */
[----:B------:R-:W-:-:S04]  /*3070*/  FFMA.FTZ R17, R16, R17, -0.16641564667224884033 ;  /* 0xbe2a68dd10117423 */ /* 0x000fc80000010011 */
[----:B------:R-:W-:-:S04]  /*3080*/  FFMA.FTZ R17, R16, R17, 0.19988867640495300293 ;  /* 0x3e4caf9e10117423 */ /* 0x000fc80000010011 */
[----:B------:R-:W-:Y:S01]  /*3090*/  FFMA.FTZ R17, R16, R17, -0.25000196695327758789 ;  /* 0xbe80004210117423 */ /* 0x000fe20000010011 */
[----:B------:R-:W-:-:S03]  /*30a0*/  ISETP.GE.U32.AND P0, PT, R3, 0x7f800000, PT ;  /* 0x7f8000000300780c */ /* 0x000fc60003f06070 */
[----:B------:R-:W-:Y:S01]  /*30b0*/  FFMA.FTZ R17, R16, R17, 0.33333510160446166992 ;  /* 0x3eaaaae610117423 */ /* 0x000fe20000010011 */
[----:B------:R-:W-:-:S03]  /*30c0*/  ISETP.GT.AND P6, PT, R3, -0x40800000, P0 ;  /* 0xbf8000000300780c */ /* 0x000fc600007c4270 */
[----:B------:R-:W-:Y:S01]  /*30d0*/  FFMA.FTZ R17, R16, R17, -0.5 ;  /* 0xbf00000010117423 */ /* 0x000fe20000010011 */
[----:B------:R-:W-:-:S03]  /*30e0*/  I2FP.F32.S32 R14, R14 ;  /* 0x0000000e000e7245 */ /* 0x000fc60000201400 */
[----:B------:R-:W-:Y:S02]  /*30f0*/  FMUL.FTZ R17, R16, R17 ;  /* 0x0000001110117220 */ /* 0x000fe40000410000 */
[----:B------:R-:W-:Y:S02]  /*3100*/  FMUL.FTZ R14, R14, 1.1920928955078125e-07 ;  /* 0x340000000e0e7820 */ /* 0x000fe40000410000 */
[----:B------:R-:W-:Y:S01]  /*3110*/  FFMA.FTZ R17, R16, R17, R16 ;  /* 0x0000001110117223 */ /* 0x000fe20000010010 */
[----:B------:R-:W-:Y:S01]  /*3120*/  @P0 MOV R16, 0x7f800000 ;  /* 0x7f80000000100802 */ /* 0x000fe20000000f00 */
[----:B------:R-:W-:Y:S02]  /*3130*/  HADD2.F32 R2, -RZ, R2.H1_H1 ;  /* 0x30000002ff027230 */ /* 0x000fe40000004100 */
[----:B------:R-:W-:Y:S02]  /*3140*/  FFMA.FTZ R14, R14, 0.69314718246459960938, R17 ;  /* 0x3f3172180e0e7823 */ /* 0x000fe40000010011 */
[C---:B------:R-:W-:Y:S01]  /*3150*/  @P6 FFMA.FTZ R14, R3.reuse, R16, +INF ;  /* 0x7f800000030e6423 */ /* 0x040fe20000010010 */
[----:B------:R-:W-:Y:S01]  /*3160*/  @P0 FSETP.NEU.FTZ.AND P6, PT, R3, RZ, PT ;  /* 0x000000ff0300020b */ /* 0x000fe20003fdd000 */
[----:B------:R-:W-:-:S04]  /*3170*/  FFMA.FTZ R3, R2, R2, -1 ;  /* 0xbf80000002037423 */ /* 0x000fc80000010002 */
[----:B------:R-:W0:Y:S01]  /*3180*/  MUFU.RSQ R16, R3 ;  /* 0x0000000300107308 */ /* 0x000e220000001400 */
[----:B------:R-:W-:Y:S01]  /*3190*/  @P0 FSEL R14, R14, -RZ, P6 ;  /* 0x800000ff0e0e0208 */ /* 0x000fe20003000000 */
[----:B------:R-:W-:Y:S01]  /*31a0*/  FADD.FTZ R2, R2, -1 ;  /* 0xbf80000002027421 */ /* 0x000fe20000010000 */
        /* <DEDUP_REMOVED lines=21> */
[----:B------:R-:W-:-:S04]  /*3300*/  FFMA.FTZ R5, R16, R5, -0.25000196695327758789 ;  /* 0xbe80004210057423 */ /* 0x000fc80000010005 */
[----:B------:R-:W-:Y:S01]  /*3310*/  FFMA.FTZ R5, R16, R5, 0.33333510160446166992 ;  /* 0x3eaaaae610057423 */ /* 0x000fe20000010005 */
[----:B------:R-:W-:-:S03]  /*3320*/  ISETP.GE.U32.AND P6, PT, R2, 0x7f800000, PT ;  /* 0x7f8000000200780c */ /* 0x000fc60003fc6070 */
[----:B------:R-:W-:Y:S01]  /*3330*/  FFMA.FTZ R5, R16, R5, -0.5 ;  /* 0xbf00000010057423 */ /* 0x000fe20000010005 */
[----:B------:R-:W-:Y:S02]  /*3340*/  I2FP.F32.S32 R3, R3 ;  /* 0x0000000300037245 */ /* 0x000fe40000201400 */
[----:B------:R-:W-:Y:S01]  /*3350*/  ISETP.GT.AND P5, PT, R2, -0x40800000, P6 ;  /* 0xbf8000000200780c */ /* 0x000fe200037a4270 */
[C---:B------:R-:W-:Y:S02]  /*3360*/  FMUL.FTZ R5, R16.reuse, R5 ;  /* 0x0000000510057220 */ /* 0x040fe40000410000 */
[----:B------:R-:W-:Y:S02]  /*3370*/  FMUL.FTZ R3, R3, 1.1920928955078125e-07 ;  /* 0x3400000003037820 */ /* 0x000fe40000410000 */
        /* <DEDUP_REMOVED lines=12> */
[----:B------:R-:W-:Y:S01]  /*3440*/  @P4 FADD.FTZ R9, R9, 0.69314718246459960938 ;  /* 0x3f31721809094421 */ /* 0x000fe20000010000 */
[----:B------:R-:W-:Y:S01]  /*3450*/  @P3 FADD.FTZ R12, R12, 0.69314718246459960938 ;  /* 0x3f3172180c0c3421 */ /* 0x000fe20000010000 */
[----:B0-----:R-:W-:-:S04]  /*3460*/  IMAD.WIDE.U32 R2, R0, 0x2, R2 ;  /* 0x0000000200027825 */ /* 0x001fc800078e0002 */
[----:B------:R-:W-:Y:S01]  /*3470*/  @P2 FADD.FTZ R15, R15, 0.69314718246459960938 ;  /* 0x3f3172180f0f2421 */ /* 0x000fe20000010000 */
[----:B------:R-:W-:Y:S01]  /*3480*/  @P1 FADD.FTZ R14, R14, 0.69314718246459960938 ;  /* 0x3f3172180e0e1421 */ /* 0x000fe20000010000 */
[----:B------:R-:W-:-:S03]  /*3490*/  @P0 FADD.FTZ R16, R16, 0.69314718246459960938 ;  /* 0x3f31721810100421 */ /* 0x000fc60000010000 */
[----:B------:R-:W-:Y:S01]  /*34a0*/  @P6 FADD.FTZ R11, R11, 0.69314718246459960938 ;  /* 0x3f3172180b0b6421 */ /* 0x000fe20000010000 */
[----:B------:R-:W-:Y:S01]  /*34b0*/  IMAD.WIDE.U32 R2, R7, 0x4, R2 ;  /* 0x0000000407027825 */ /* 0x000fe200078e0002 */
[----:B------:R-:W-:Y:S02]  /*34c0*/  F2FP.F16.F32.PACK_AB R7, R9, R10 ;  /* 0x0000000a0907723e */ /* 0x000fe400000000ff */
[----:B------:R-:W-:Y:S02]  /*34d0*/  F2FP.F16.F32.PACK_AB R9, R15, R12 ;  /* 0x0000000c0f09723e */ /* 0x000fe400000000ff */
[----:B------:R-:W-:Y:S02]  /*34e0*/  F2FP.F16.F32.PACK_AB R5, R11, R13 ;  /* 0x0000000d0b05723e */ /* 0x000fe400000000ff */
[----:B------:R-:W-:Y:S01]  /*34f0*/  F2FP.F16.F32.PACK_AB R11, R16, R14 ;  /* 0x0000000e100b723e */ /* 0x000fe200000000ff */
[----:B------:R-:W-:Y:S04]  /*3500*/  STG.E desc[UR4][R2.64+0x200], R7 ;  /* 0x0002000702007986 */ /* 0x000fe8000c101904 */
[----:B------:R-:W-:Y:S04]  /*3510*/  STG.E desc[UR4][R2.64], R5 ;  /* 0x0000000502007986 */ /* 0x000fe8000c101904 */
[----:B------:R-:W-:Y:S04]  /*3520*/  STG.E desc[UR4][R2.64+0x400], R9 ;  /* 0x0004000902007986 */ /* 0x000fe8000c101904 */
[----:B------:R-:W-:Y:S01]  /*3530*/  STG.E desc[UR4][R2.64+0x600], R11 ;  /* 0x0006000b02007986 */ /* 0x000fe2000c101904 */
[----:B------:R-:W-:Y:S05]  /*3540*/  EXIT ;  /* 0x000000000000794d */ /* 0x000fea0003800000 */
.L_x_1277:
        /* <DEDUP_REMOVED lines=11> */
.L_x_14285:


//--------------------- .text._ZN2at6native29vectorized_elementwise_kernelILi4EZZZNS0_17acosh_kernel_cudaERNS_18TensorIteratorBaseEENKUlvE0_clEvENKUlvE1_clEvEUlN3c104HalfEE_St5arrayIPcLm2EEEEviT0_T1_ --------------------------
	.section	.text._ZN2at6native29vectorized_elementwise_kernelILi4EZZZNS0_17acosh_kernel_cudaERNS_18TensorIteratorBaseEENKUlvE0_clEvENKUlvE1_clEvEUlN3c104HalfEE_St5arrayIPcLm2EEEEviT0_T1_,"ax",@progbits
	.align	128
        .global         _ZN2at6native29vectorized_elementwise_kernelILi4EZZZNS0_17acosh_kernel_cudaERNS_18TensorIteratorBaseEENKUlvE0_clEvENKUlvE1_clEvEUlN3c104HalfEE_St5arrayIPcLm2EEEEviT0_T1_
        .type           _ZN2at6native29vectorized_elementwise_kernelILi4EZZZNS0_17acosh_kernel_cudaERNS_18TensorIteratorBaseEENKUlvE0_clEvENKUlvE1_clEvEUlN3c104HalfEE_St5arrayIPcLm2EEEEviT0_T1_,@function
        .size           _ZN2at6native29vectorized_elementwise_kernelILi4EZZZNS0_17acosh_kernel_cudaERNS_18TensorIteratorBaseEENKUlvE0_clEvENKUlvE1_clEvEUlN3c104HalfEE_St5arrayIPcLm2EEEEviT0_T1_,(.L_x_14286 - _ZN2at6native29vectorized_elementwise_kernelILi4EZZZNS0_17acosh_kernel_cudaERNS_18TensorIteratorBaseEENKUlvE0_clEvENKUlvE1_clEvEUlN3c104HalfEE_St5arrayIPcLm2EEEEviT0_T1_)
        .other          _ZN2at6native29vectorized_elementwise_kernelILi4EZZZNS0_17acosh_kernel_cudaERNS_18TensorIteratorBaseEENKUlvE0_clEvENKUlvE1_clEvEUlN3c104HalfEE_St5arrayIPcLm2EEEEviT0_T1_,@"STO_CUDA_ENTRY STV_DEFAULT"
_ZN2at6native29vectorized_elementwise_kernelILi4EZZZNS0_17acosh_kernel_cudaERNS_18TensorIteratorBaseEENKUlvE0_clEvENKUlvE1_clEvEUlN3c104HalfEE_St5arrayIPcLm2EEEEviT0_T1_:
.text._ZN2at6native29vectorized_elementwise_kernelILi4EZZZNS0_17acosh_kernel_cudaERNS_18TensorIteratorBaseEENKUlvE0_clEvENKUlvE1_clEvEUlN3c104HalfEE_St5arrayIPcLm2EEEEviT0_T1_:
        /* <DEDUP_REMOVED lines=118> */
.L_x_1280:
[----:B------:R-:W-:Y:S05]  /*0760*/  BSYNC.RECONVERGENT B0 ;  /* 0x0000000000007941 */ /* 0x000fea0003800200 */
.L_x_1279:
        /* <DEDUP_REMOVED lines=48> */
.L_x_1282:
[----:B------:R-:W-:Y:S05]  /*0a70*/  BSYNC.RECONVERGENT B0 ;  /* 0x0000000000007941 */ /* 0x000fea0003800200 */
.L_x_1281:
        /* <DEDUP_REMOVED lines=47> */
.L_x_1284:
[----:B------:R-:W-:Y:S05]  /*0d70*/  BSYNC.RECONVERGENT B0 ;  /* 0x0000000000007941 */ /* 0x000fea0003800200 */
.L_x_1283:
        /* <DEDUP_REMOVED lines=47> */
.L_x_1286:
[----:B------:R-:W-:Y:S05]  /*1070*/  BSYNC.RECONVERGENT B0 ;  /* 0x0000000000007941 */ /* 0x000fea0003800200 */
.L_x_1285:
        /* <DEDUP_REMOVED lines=48> */
.L_x_1288:
[----:B------:R-:W-:Y:S05]  /*1380*/  BSYNC.RECONVERGENT B0 ;  /* 0x0000000000007941 */ /* 0x000fea0003800200 */
.L_x_1287:
        /* <DEDUP_REMOVED lines=45> */
.L_x_1290:
[----:B------:R-:W-:Y:S05]  /*1660*/  BSYNC.RECONVERGENT B0 ;  /* 0x0000000000007941 */ /* 0x000fea0003800200 */
.L_x_1289:
        /* <DEDUP_REMOVED lines=45> */
.L_x_1292:
[----:B------:R-:W-:Y:S05]  /*1940*/  BSYNC.RECONVERGENT B0 ;  /* 0x0000000000007941 */ /* 0x000fea0003800200 */
.L_x_1291:
        /* <DEDUP_REMOVED lines=45> */
.L_x_1294:
[----:B------:R-:W-:Y:S05]  /*1c20*/  BSYNC.RECONVERGENT B0 ;  /* 0x0000000000007941 */ /* 0x000fea0003800200 */
.L_x_1293:
        /* <DEDUP_REMOVED lines=18> */
.L_x_1297:
[----:B------:R-:W-:-:S13]  /*1d50*/  ISETP.GE.U32.AND P0, PT, R9, R8, PT ;  /* 0x000000080900720c */ /* 0x000fda0003f06070 */
[----:B------:R-:W-:Y:S05]  /*1d60*/  @P0 BRA `(.L_x_1299) ;  /* 0x0000000000300947 */ /* 0x000fea0003800000 */
[----:B0-----:R-:W0:Y:S01]  /*1d70*/  LDC.64 R2, c[0x0][0x388] ;  /* 0x0000e200ff027b82 */ /* 0x001e220000000a00 */
[----:B------:R-:W-:Y:S02]  /*1d80*/  IADD3 R5, PT, PT, R0, R9, RZ ;  /* 0x0000000900057210 */ /* 0x000fe40007ffe0ff */
[----:B------:R-:W-:-:S03]  /*1d90*/  IADD3 R9, PT, PT, R9, 0x80, RZ ;  /* 0x0000008009097810 */ /* 0x000fc60007ffe0ff */
[----:B0-----:R-:W-:-:S05]  /*1da0*/  IMAD.WIDE.U32 R2, R5, 0x2, R2 ;  /* 0x0000000205027825 */ /* 0x001fca00078e0002 */
[----:B------:R1:W-:Y:S02]  /*1db0*/  STG.E.U16 desc[UR4][R2.64], R10 ;  /* 0x0000000a02007986 */ /* 0x0003e4000c101504 */
.L_x_1298:
[----:B------:R-:W-:-:S13]  /*1dc0*/  ISETP.GE.U32.AND P0, PT, R9, R8, PT ;  /* 0x000000080900720c */ /* 0x000fda0003f06070 */
[----:B------:R-:W-:Y:S05]  /*1dd0*/  @P0 BRA `(.L_x_1300) ;  /* 0x0000000000340947 */ /* 0x000fea0003800000 */
[----:B01----:R-:W0:Y:S01]  /*1de0*/  LDC.64 R2, c[0x0][0x388] ;  /* 0x0000e200ff027b82 */ /* 0x003e220000000a00 */
[----:B------:R-:W-:Y:S02]  /*1df0*/  IADD3 R5, PT, PT, R0, R9, RZ ;  /* 0x0000000900057210 */ /* 0x000fe40007ffe0ff */
[----:B------:R-:W-:-:S03]  /*1e00*/  IADD3 R9, PT, PT, R9, 0x80, RZ ;  /* 0x0000008009097810 */ /* 0x000fc60007ffe0ff */
[----:B0-----:R-:W-:-:S05]  /*1e10*/  IMAD.WIDE.U32 R2, R5, 0x2, R2 ;  /* 0x0000000205027825 */ /* 0x001fca00078e0002 */
[----:B------:R1:W-:Y:S02]  /*1e20*/  STG.E.U16 desc[UR4][R2.64], R11 ;  /* 0x0000000b02007986 */ /* 0x0003e4000c101504 */
.L_x_1299:
        /* <DEDUP_REMOVED lines=8> */
.L_x_1300:
[----:B------:R-:W-:Y:S05]  /*1eb0*/  BSYNC.RELIABLE B1 ;  /* 0x0000000000017941 */ /* 0x000fea0003800100 */
.L_x_1296:
[----:B------:R-:W-:-:S13]  /*1ec0*/  ISETP.GE.U32.AND P0, PT, R9, R8, PT ;  /* 0x000000080900720c */ /* 0x000fda0003f06070 */
[----:B012---:R-:W0:Y:S01]  /*1ed0*/  @!P0 LDC.64 R2, c[0x0][0x388] ;  /* 0x0000e200ff028b82 */ /* 0x007e220000000a00 */
[----:B------:R-:W-:Y:S02]  /*1ee0*/  @!P0 IADD3 R5, PT, PT, R0, R9, RZ ;  /* 0x0000000900058210 */ /* 0x000fe40007ffe0ff */
[----:B------:R-:W-:-:S03]  /*1ef0*/  @!P0 IADD3 R9, PT, PT, R9, 0x80, RZ ;  /* 0x0000008009098810 */ /* 0x000fc60007ffe0ff */
[----:B0-----:R-:W-:-:S05]  /*1f00*/  @!P0 IMAD.WIDE.U32 R2, R5, 0x2, R2 ;  /* 0x0000000205028825 */ /* 0x001fca00078e0002 */
[----:B------:R2:W-:Y:S02]  /*1f10*/  @!P0 STG.E.U16 desc[UR4][R2.64], R13 ;  /* 0x0000000d02008986 */ /* 0x0005e4000c101504 */
.L_x_1301:
[----:B------:R-:W-:Y:S05]  /*1f20*/  BSYNC.RECONVERGENT B0 ;  /* 0x0000000000007941 */ /* 0x000fea0003800200 */
.L_x_1295:
        /* <DEDUP_REMOVED lines=8> */
.L_x_1278:
[----:B------:R-:W0:Y:S01]  /*1fb0*/  S2R R4, SR_TID.X ;  /* 0x0000000000047919 */ /* 0x000e220000002100 */
[----:B------:R-:W1:Y:S02]  /*1fc0*/  LDC.64 R2, c[0x0][0x390] ;  /* 0x0000e400ff027b82 */ /* 0x000e640000000a00 */
[----:B-1----:R-:W-:-:S04]  /*1fd0*/  IMAD.WIDE.U32 R2, R0, 0x2, R2 ;  /* 0x0000000200027825 */ /* 0x002fc800078e0002 */
[----:B0-----:R-:W-:-:S05]  /*1fe0*/  IMAD.WIDE.U32 R6, R4, 0x8, R2 ;  /* 0x0000000804067825 */ /* 0x001fca00078e0002 */
[----:B------:R-:W2:Y:S04]  /*1ff0*/  LDG.E.64 R10, desc[UR4][R6.64] ;  /* 0x00000004060a7981 */ /* 0x000ea8000c1e1b00 */
[----:B------:R0:W3:Y:S01]  /*2000*/  LDG.E.64 R2, desc[UR4][R6.64+0x400] ;  /* 0x0004000406027981 */ /* 0x0000e2000c1e1b00 */
[--C-:B--2---:R-:W-:Y:S02]  /*2010*/  HADD2.F32 R5, -RZ, R10.reuse.H0_H0 ;  /* 0x2000000aff057230 */ /* 0x104fe40000004100 */
[----:B------:R-:W-:Y:S02]  /*2020*/  HADD2.F32 R12, -RZ, R10.H1_H1 ;  /* 0x3000000aff0c7230 */ /* 0x000fe40000004100 */
[--C-:B------:R-:W-:Y:S02]  /*2030*/  HADD2.F32 R9, -RZ, R11.reuse.H0_H0 ;  /* 0x2000000bff097230 */ /* 0x100fe40000004100 */
[----:B------:R-:W-:Y:S01]  /*2040*/  FFMA.FTZ R8, R5, R5, -1 ;  /* 0xbf80000005087423 */ /* 0x000fe20000010005 */
[----:B------:R-:W-:-:S02]  /*2050*/  HADD2.F32 R11, -RZ, R11.H1_H1 ;  /* 0x3000000bff0b7230 */ /* 0x000fc40000004100 */
[C---:B------:R-:W-:Y:S01]  /*2060*/  FFMA.FTZ R16, R12.reuse, R12, -1 ;  /* 0xbf8000000c107423 */ /* 0x040fe2000001000c */
[----:B0-----:R-:W-:Y:S01]  /*2070*/  FADD.FTZ R6, R12, -1 ;  /* 0xbf8000000c067421 */ /* 0x001fe20000010000 */
[----:B------:R-:W0:Y:S01]  /*2080*/  MUFU.RSQ R13, R8 ;  /* 0x00000008000d7308 */ /* 0x000e220000001400 */
[----:B------:R-:W-:Y:S01]  /*2090*/  FFMA.FTZ R10, R9, R9, -1 ;  /* 0xbf800000090a7423 */ /* 0x000fe20000010009 */
[----:B------:R-:W-:Y:S01]  /*20a0*/  FSETP.NEU.FTZ.AND P0, PT, R8, RZ, PT ;  /* 0x000000ff0800720b */ /* 0x000fe20003f1d000 */
[----:B------:R-:W-:Y:S01]  /*20b0*/  FADD.FTZ R5, R5, -1 ;  /* 0xbf80000005057421 */ /* 0x000fe20000010000 */
[----:B------:R-:W-:Y:S01]  /*20c0*/  FSETP.NEU.FTZ.AND P1, PT, R16, RZ, PT ;  /* 0x000000ff1000720b */ /* 0x000fe20003f3d000 */
[----:B------:R-:W-:Y:S01]  /*20d0*/  FFMA.FTZ R12, R11, R11, -1 ;  /* 0xbf8000000b0c7423 */ /* 0x000fe2000001000b */
[----:B------:R-:W-:Y:S02]  /*20e0*/  ISETP.GT.U32.AND P2, PT, R6, 0x4b000000, PT ;  /* 0x4b0000000600780c */ /* 0x000fe40003f44070 */
[----:B------:R-:W1:Y:S01]  /*20f0*/  MUFU.RSQ R17, R16 ;  /* 0x0000001000117308 */ /* 0x000e620000001400 */
[----:B------:R-:W-:-:S07]  /*2100*/  ISETP.GT.U32.AND P3, PT, R5, 0x4b000000, PT ;  /* 0x4b0000000500780c */ /* 0x000fce0003f64070 */
[----:B------:R-:W2:Y:S01]  /*2110*/  MUFU.RSQ R7, R10 ;  /* 0x0000000a00077308 */ /* 0x000ea20000001400 */
[----:B0-----:R-:W-:Y:S01]  /*2120*/  FMUL.FTZ R15, R8, R13 ;  /* 0x0000000d080f7220 */ /* 0x001fe20000410000 */
[----:B------:R-:W-:-:S03]  /*2130*/  FMUL.FTZ R14, R13, 0.5 ;  /* 0x3f0000000d0e7820 */ /* 0x000fc60000410000 */
[----:B------:R-:W-:Y:S01]  /*2140*/  FFMA.FTZ R8, -R15, R15, R8 ;  /* 0x0000000f0f087223 */ /* 0x000fe20000010108 */
[----:B-1----:R-:W-:Y:S01]  /*2150*/  FMUL.FTZ R19, R16, R17 ;  /* 0x0000001110137220 */ /* 0x002fe20000410000 */
[----:B------:R-:W-:Y:S02]  /*2160*/  FMUL.FTZ R18, R17, 0.5 ;  /* 0x3f00000011127820 */ /* 0x000fe40000410000 */
[----:B------:R-:W-:Y:S01]  /*2170*/  FFMA.FTZ R8, R14, R8, R15 ;  /* 0x000000080e087223 */ /* 0x000fe2000001000f */
[----:B------:R-:W0:Y:S01]  /*2180*/  MUFU.RSQ R17, R12 ;  /* 0x0000000c00117308 */ /* 0x000e220000001400 */
[----:B------:R-:W-:-:S03]  /*2190*/  FFMA.FTZ R16, -R19, R19, R16 ;  /* 0x0000001313107223 */ /* 0x000fc60000010110 */
[----:B------:R-:W-:Y:S01]  /*21a0*/  FSEL R8, R8, RZ, P0 ;  /* 0x000000ff08087208 */ /* 0x000fe20000000000 */
[----:B------:R-:W-:Y:S01]  /*21b0*/  FFMA.FTZ R16, R18, R16, R19 ;  /* 0x0000001012107223 */ /* 0x000fe20000010013 */
[----:B--2---:R-:W-:Y:S01]  /*21c0*/  FMUL.FTZ R15, R10, R7 ;  /* 0x000000070a0f7220 */ /* 0x004fe20000410000 */
[----:B------:R-:W-:Y:S01]  /*21d0*/  FMUL.FTZ R14, R7, 0.5 ;  /* 0x3f000000070e7820 */ /* 0x000fe20000410000 */
[----:B------:R-:W-:Y:S01]  /*21e0*/  FSEL R8, R8, -1.0000001192092895508, !P3 ;  /* 0xbf80000108087808 */ /* 0x000fe20005800000 */
[----:B------:R-:W-:Y:S01]  /*21f0*/  FADD.FTZ R18, R9, -1 ;  /* 0xbf80000009127421 */ /* 0x000fe20000010000 */
[----:B------:R-:W-:Y:S01]  /*2200*/  FSEL R16, R16, RZ, P1 ;  /* 0x000000ff10107208 */ /* 0x000fe20000800000 */
[----:B------:R-:W-:Y:S01]  /*2210*/  HFMA2 R9, -RZ, RZ, 1.625, 0 ;  /* 0x3e800000ff097431 */ /* 0x000fe200000001ff */
[----:B------:R-:W-:Y:S01]  /*2220*/  FSETP.NEU.FTZ.AND P0, PT, R10, RZ, PT ;  /* 0x000000ff0a00720b */ /* 0x000fe20003f1d000 */
[----:B------:R-:W-:Y:S01]  /*2230*/  FADD.FTZ R8, R5, R8 ;  /* 0x0000000805087221 */ /* 0x000fe20000010000 */
[----:B------:R-:W-:Y:S01]  /*2240*/  FSEL R13, R16, -1.0000001192092895508, !P2 ;  /* 0xbf800001100d7808 */ /* 0x000fe20005000000 */
[----:B------:R-:W-:Y:S01]  /*2250*/  FFMA.FTZ R16, -R15, R15, R10 ;  /* 0x0000000f0f107223 */ /* 0x000fe2000001010a */
[----:B------:R-:W-:-:S02]  /*2260*/  FSETP.NEU.FTZ.AND P1, PT, R12, RZ, PT ;  /* 0x000000ff0c00720b */ /* 0x000fc40003f3d000 */
[----:B------:R-:W-:Y:S01]  /*2270*/  ISETP.GT.U32.AND P5, PT, R18, 0x4b000000, PT ;  /* 0x4b0000001200780c */ /* 0x000fe20003fa4070 */
[----:B------:R-:W-:Y:S01]  /*2280*/  FADD.FTZ R7, R6, R13 ;  /* 0x0000000d06077221 */ /* 0x000fe20000010000 */
[----:B------:R-:W-:Y:S01]  /*2290*/  FADD.FTZ.RZ R13, R8, 1 ;  /* 0x3f800000080d7421 */ /* 0x000fe2000001c000 */
[----:B------:R-:W-:Y:S01]  /*22a0*/  FFMA.FTZ R10, R14, R16, R15 ;  /* 0x000000100e0a7223 */ /* 0x000fe2000001000f */
[----:B0-----:R-:W-:Y:S01]  /*22b0*/  FMUL.FTZ R15, R12, R17 ;  /* 0x000000110c0f7220 */ /* 0x001fe20000410000 */
[----:B------:R-:W-:Y:S01]  /*22c0*/  FADD.FTZ.RZ R14, R7, 1 ;  /* 0x3f800000070e7421 */ /* 0x000fe2000001c000 */
[----:B------:R-:W-:Y:S01]  /*22d0*/  FMUL.FTZ R16, R17, 0.5 ;  /* 0x3f00000011107820 */ /* 0x000fe20000410000 */
[----:B------:R-:W-:Y:S01]  /*22e0*/  IADD3 R13, PT, PT, R13, -0x3f400000, RZ ;  /* 0xc0c000000d0d7810 */ /* 0x000fe20007ffe0ff */
[----:B------:R-:W-:Y:S01]  /*22f0*/  FFMA.FTZ R17, -R15, R15, R12 ;  /* 0x0000000f0f117223 */ /* 0x000fe2000001010c */
[----:B------:R-:W-:Y:S02]  /*2300*/  P2R R22, PR, RZ, 0x20 ;  /* 0x00000020ff167803 */ /* 0x000fe40000000000 */
[----:B------:R-:W-:-:S02]  /*2310*/  IADD3 R14, PT, PT, R14, -0x3f400000, RZ ;  /* 0xc0c000000e0e7810 */ /* 0x000fc40007ffe0ff */
[----:B------:R-:W-:Y:S02]  /*2320*/  LOP3.LUT R19, R13, 0xff800000, RZ, 0xc0, !PT ;  /* 0xff8000000d137812 */ /* 0x000fe400078ec0ff */
[----:B------:R-:W-:Y:S01]  /*2330*/  LOP3.LUT R12, R14, 0xff800000, RZ, 0xc0, !PT ;  /* 0xff8000000e0c7812 */ /* 0x000fe200078ec0ff */
[----:B------:R-:W-:Y:S01]  /*2340*/  FFMA.FTZ R14, R16, R17, R15 ;  /* 0x00000011100e7223 */ /* 0x000fe2000001000f */
[----:B------:R-:W-:Y:S02]  /*2350*/  IADD3 R16, PT, PT, -R19, 0x40800000, RZ ;  /* 0x4080000013107810 */ /* 0x000fe40007ffe1ff */
[----:B------:R-:W-:Y:S02]  /*2360*/  IADD3 R20, PT, PT, -R12, 0x40800000, RZ ;  /* 0x408000000c147810 */ /* 0x000fe40007ffe1ff */
[----:B------:R-:W-:Y:S01]  /*2370*/  IADD3 R17, PT, PT, R8, -R19, RZ ;  /* 0x8000001308117210 */ /* 0x000fe20007ffe0ff */
[-C--:B------:R-:W-:Y:S01]  /*2380*/  FFMA.FTZ R16, R16, R9.reuse, -1 ;  /* 0xbf80000010107423 */ /* 0x080fe20000010009 */
[----:B------:R-:W-:Y:S01]  /*2390*/  IADD3 R15, PT, PT, R7, -R12, RZ ;  /* 0x8000000c070f7210 */ /* 0x000fe20007ffe0ff */
[----:B------:R-:W-:Y:S01]  /*23a0*/  FFMA.FTZ R20, R20, R9, -1 ;  /* 0xbf80000014147423 */ /* 0x000fe20000010009 */
[----:B------:R-:W-:Y:S01]  /*23b0*/  FSEL R13, R10, RZ, P0 ;  /* 0x000000ff0a0d7208 */ /* 0x000fe20000000000 */
[----:B------:R-:W-:Y:S01]  /*23c0*/  FADD.FTZ R17, R17, R16 ;  /* 0x0000001011117221 */ /* 0x000fe20000010000 */
[----:B------:R-:W-:Y:S01]  /*23d0*/  MOV R10, 0x3d39bf78 ;  /* 0x3d39bf78000a7802 */ /* 0x000fe20000000f00 */
[----:B------:R-:W-:Y:S01]  /*23e0*/  FADD.FTZ R15, R15, R20 ;  /* 0x000000140f0f7221 */ /* 0x000fe20000010000 */
[----:B------:R-:W-:Y:S01]  /*23f0*/  FSEL R21, R13, -1.0000001192092895508, !P5 ;  /* 0xbf8000010d157808 */ /* 0x000fe20006800000 */
[----:B---3--:R-:W-:-:S02]  /*2400*/  HADD2.F32 R13, -RZ, R2.H0_H0 ;  /* 0x20000002ff0d7230 */ /* 0x008fc40000004100 */
[----:B------:R-:W-:Y:S01]  /*2410*/  FADD.FTZ R16, R11, -1 ;  /* 0xbf8000000b107421 */ /* 0x000fe20000010000 */
[-C--:B------:R-:W-:Y:S01]  /*2420*/  FFMA.FTZ R20, R17, -R10.reuse, 0.10546888411045074463 ;  /* 0x3dd8001211147423 */ /* 0x080fe2000001080a */
[----:B------:R-:W-:Y:S01]  /*2430*/  FFMA.FTZ R24, R15, -R10, 0.10546888411045074463 ;  /* 0x3dd800120f187423 */ /* 0x000fe2000001080a */
[----:B------:R-:W-:Y:S01]  /*2440*/  FADD.FTZ R11, R18, R21 ;  /* 0x00000015120b7221 */ /* 0x000fe20000010000 */
[----:B------:R-:W-:Y:S01]  /*2450*/  FFMA.FTZ R18, R13, R13, -1 ;  /* 0xbf8000000d127423 */ /* 0x000fe2000001000d */
[----:B------:R-:W-:Y:S01]  /*2460*/  FFMA.FTZ R20, R17, R20, -0.13229703903198242188 ;  /* 0xbe0778e011147423 */ /* 0x000fe20000010014 */
[----:B------:R-:W-:Y:S01]  /*2470*/  FFMA.FTZ R24, R15, R24, -0.13229703903198242188 ;  /* 0xbe0778e00f187423 */ /* 0x000fe20000010018 */
[----:B------:R-:W-:Y:S01]  /*2480*/  FSEL R23, R14, RZ, P1 ;  /* 0x000000ff0e177208 */ /* 0x000fe20000800000 */
[----:B------:R-:W-:Y:S01]  /*2490*/  FADD.FTZ.RZ R14, R11, 1 ;  /* 0x3f8000000b0e7421 */ /* 0x000fe2000001c000 */
[----:B------:R-:W-:Y:S01]  /*24a0*/  FFMA.FTZ R20, R17, R20, 0.14491446316242218018 ;  /* 0x3e14647511147423 */ /* 0x000fe20000010014 */
[----:B------:R-:W-:Y:S01]  /*24b0*/  FFMA.FTZ R24, R15, R24, 0.14491446316242218018 ;  /* 0x3e1464750f187423 */ /* 0x000fe20000010018 */
[----:B------:R-:W0:Y:S01]  /*24c0*/  MUFU.RSQ R21, R18 ;  /* 0x0000001200157308 */ /* 0x000e220000001400 */
[----:B------:R-:W-:Y:S01]  /*24d0*/  ISETP.GE.U32.AND P0, PT, R8, 0x7f800000, PT ;  /* 0x7f8000000800780c */ /* 0x000fe20003f06070 */
[----:B------:R-:W-:Y:S01]  /*24e0*/  FFMA.FTZ R20, R17, R20, -0.16641564667224884033 ;  /* 0xbe2a68dd11147423 */ /* 0x000fe20000010014 */
[----:B------:R-:W-:Y:S01]  /*24f0*/  FFMA.FTZ R24, R15, R24, -0.16641564667224884033 ;  /* 0xbe2a68dd0f187423 */ /* 0x000fe20000010018 */
[----:B------:R-:W-:-:S02]  /*2500*/  IADD3 R14, PT, PT, R14, -0x3f400000, RZ ;  /* 0xc0c000000e0e7810 */ /* 0x000fc40007ffe0ff */
[----:B------:R-:W-:Y:S01]  /*2510*/  FFMA.FTZ R20, R17, R20, 0.19988867640495300293 ;  /* 0x3e4caf9e11147423 */ /* 0x000fe20000010014 */
[----:B------:R-:W-:Y:S01]  /*2520*/  FFMA.FTZ R24, R15, R24, 0.19988867640495300293 ;  /* 0x3e4caf9e0f187423 */ /* 0x000fe20000010018 */
[----:B------:R-:W-:Y:S02]  /*2530*/  ISETP.GT.U32.AND P4, PT, R16, 0x4b000000, PT ;  /* 0x4b0000001000780c */ /* 0x000fe40003f84070 */
[----:B------:R-:W-:Y:S01]  /*2540*/  FFMA.FTZ R20, R17, R20, -0.25000196695327758789 ;  /* 0xbe80004211147423 */ /* 0x000fe20000010014 */
[----:B------:R-:W-:Y:S01]  /*2550*/  FFMA.FTZ R28, R15, R24, -0.25000196695327758789 ;  /* 0xbe8000420f1c7423 */ /* 0x000fe20000010018 */
[----:B------:R-:W-:Y:S02]  /*2560*/  LOP3.LUT R14, R14, 0xff800000, RZ, 0xc0, !PT ;  /* 0xff8000000e0e7812 */ /* 0x000fe400078ec0ff */
[----:B------:R-:W-:Y:S01]  /*2570*/  FFMA.FTZ R26, R17, R20, 0.33333510160446166992 ;  /* 0x3eaaaae6111a7423 */ /* 0x000fe20000010014 */
[----:B------:R-:W-:Y:S01]  /*2580*/  FFMA.FTZ R28, R15, R28, 0.33333510160446166992 ;  /* 0x3eaaaae60f1c7423 */ /* 0x000fe2000001001c */
[----:B------:R-:W-:-:S02]  /*2590*/  ISETP.GT.AND P2, PT, R8, -0x40800000, P0 ;  /* 0xbf8000000800780c */ /* 0x000fc40000744270 */
[----:B------:R-:W-:Y:S01]  /*25a0*/  FFMA.FTZ R26, R17, R26, -0.5 ;  /* 0xbf000000111a7423 */ /* 0x000fe2000001001a */
[----:B------:R-:W-:Y:S01]  /*25b0*/  FSEL R23, R23, -1.0000001192092895508, !P4 ;  /* 0xbf80000117177808 */ /* 0x000fe20006000000 */
[----:B------:R-:W-:Y:S01]  /*25c0*/  FFMA.FTZ R28, R15, R28, -0.5 ;  /* 0xbf0000000f1c7423 */ /* 0x000fe2000001001c */
[----:B------:R-:W-:Y:S01]  /*25d0*/  IADD3 R24, PT, PT, -R14, 0x40800000, RZ ;  /* 0x408000000e187810 */ /* 0x000fe20007ffe1ff */
[----:B------:R-:W-:Y:S01]  /*25e0*/  FMUL.FTZ R26, R17, R26 ;  /* 0x0000001a111a7220 */ /* 0x000fe20000410000 */
[----:B------:R-:W-:Y:S01]  /*25f0*/  I2FP.F32.S32 R20, R19 ;  /* 0x0000001300147245 */ /* 0x000fe20000201400 */
[----:B------:R-:W-:Y:S01]  /*2600*/  FADD.FTZ R16, R16, R23 ;  /* 0x0000001710107221 */ /* 0x000fe20000010000 */
[----:B------:R-:W-:Y:S01]  /*2610*/  IADD3 R19, PT, PT, R11, -R14, RZ ;  /* 0x8000000e0b137210 */ /* 0x000fe20007ffe0ff */
[----:B------:R-:W-:Y:S01]  /*2620*/  FMUL.FTZ R28, R15, R28 ;  /* 0x0000001c0f1c7220 */ /* 0x000fe20000410000 */
[----:B------:R-:W-:Y:S01]  /*2630*/  FFMA.FTZ R24, R24, R9, -1 ;  /* 0xbf80000018187423 */ /* 0x000fe20000010009 */
[----:B------:R-:W-:Y:S01]  /*2640*/  FFMA.FTZ R23, R17, R26, R17 ;  /* 0x0000001a11177223 */ /* 0x000fe20000010011 */
[----:B------:R-:W-:Y:S01]  /*2650*/  FMUL.FTZ R20, R20, 1.1920928955078125e-07 ;  /* 0x3400000014147820 */ /* 0x000fe20000410000 */
[----:B------:R-:W-:Y:S01]  /*2660*/  @P0 MOV R27, 0x7f800000 ;  /* 0x7f800000001b0802 */ /* 0x000fe20000000f00 */
[----:B0-----:R-:W-:Y:S01]  /*2670*/  FMUL.FTZ R25, R18, R21 ;  /* 0x0000001512197220 */ /* 0x001fe20000410000 */
[----:B------:R-:W-:Y:S01]  /*2680*/  FFMA.FTZ R17, R15, R28, R15 ;  /* 0x0000001c0f117223 */ /* 0x000fe2000001000f */
[----:B------:R-:W-:Y:S01]  /*2690*/  FADD.FTZ R19, R19, R24 ;  /* 0x0000001813137221 */ /* 0x000fe20000010000 */
[----:B------:R-:W-:Y:S01]  /*26a0*/  FFMA.FTZ R15, R20, 0.69314718246459960938, R23 ;  /* 0x3f317218140f7823 */ /* 0x000fe20000010017 */
[----:B------:R-:W-:Y:S01]  /*26b0*/  FMUL.FTZ R20, R21, 0.5 ;  /* 0x3f00000015147820 */ /* 0x000fe20000410000 */
[----:B------:R-:W-:Y:S01]  /*26c0*/  FFMA.FTZ R21, -R25, R25, R18 ;  /* 0x0000001919157223 */ /* 0x000fe20000010112 */
[----:B------:R-:W-:Y:S01]  /*26d0*/  @P2 FFMA.FTZ R15, R8, R27, +INF ;  /* 0x7f800000080f2423 */ /* 0x000fe2000001001b */
[----:B------:R-:W-:Y:S01]  /*26e0*/  FSETP.NEU.FTZ.AND P2, PT, R18, RZ, PT ;  /* 0x000000ff1200720b */ /* 0x000fe20003f5d000 */
[C---:B------:R-:W-:Y:S01]  /*26f0*/  FFMA.FTZ R18, R19.reuse, -R10, 0.10546888411045074463 ;  /* 0x3dd8001213127423 */ /* 0x040fe2000001080a */
[----:B------:R-:W-:Y:S01]  /*2700*/  @P0 FSETP.NEU.FTZ.AND P1, PT, R8, RZ, PT ;  /* 0x000000ff0800020b */ /* 0x000fe20003f3d000 */
[----:B------:R-:W-:Y:S01]  /*2710*/  FFMA.FTZ R21, R20, R21, R25 ;  /* 0x0000001514157223 */ /* 0x000fe20000010019 */
[----:B------:R-:W-:Y:S01]  /*2720*/  FADD.FTZ.RZ R20, R16, 1 ;  /* 0x3f80000010147421 */ /* 0x000fe2000001c000 */
[----:B------:R-:W-:Y:S01]  /*2730*/  FFMA.FTZ R18, R19, R18, -0.13229703903198242188 ;  /* 0xbe0778e013127423 */ /* 0x000fe20000010012 */
[----:B------:R-:W-:-:S02]  /*2740*/  @P0 FSEL R15, R15, -RZ, P1 ;  /* 0x800000ff0f0f0208 */ /* 0x000fc40000800000 */
[----:B------:R-:W-:Y:S01]  /*2750*/  ISETP.GE.U32.AND P0, PT, R7, 0x7f800000, PT ;  /* 0x7f8000000700780c */ /* 0x000fe20003f06070 */
[----:B------:R-:W-:Y:S01]  /*2760*/  FFMA.FTZ R18, R19, R18, 0.14491446316242218018 ;  /* 0x3e14647513127423 */ /* 0x000fe20000010012 */
[----:B------:R-:W-:Y:S01]  /*2770*/  I2FP.F32.S32 R8, R12 ;  /* 0x0000000c00087245 */ /* 0x000fe20000201400 */
[----:B------:R-:W-:Y:S01]  /*2780*/  FADD.FTZ R12, R13, -1 ;  /* 0xbf8000000d0c7421 */ /* 0x000fe20000010000 */
[----:B------:R-:W-:Y:S01]  /*2790*/  IADD3 R13, PT, PT, R20, -0x3f400000, RZ ;  /* 0xc0c00000140d7810 */ /* 0x000fe20007ffe0ff */
[----:B------:R-:W-:Y:S01]  /*27a0*/  FFMA.FTZ R18, R19, R18, -0.16641564667224884033 ;  /* 0xbe2a68dd13127423 */ /* 0x000fe20000010012 */
[----:B------:R-:W-:Y:S01]  /*27b0*/  ISETP.GT.AND P1, PT, R7, -0x40800000, P0 ;  /* 0xbf8000000700780c */ /* 0x000fe20000724270 */
[----:B------:R-:W-:Y:S01]  /*27c0*/  FMUL.FTZ R8, R8, 1.1920928955078125e-07 ;  /* 0x3400000008087820 */ /* 0x000fe20000410000 */
[----:B------:R-:W-:Y:S01]  /*27d0*/  LOP3.LUT R13, R13, 0xff800000, RZ, 0xc0, !PT ;  /* 0xff8000000d0d7812 */ /* 0x000fe200078ec0ff */
[----:B------:R-:W-:Y:S01]  /*27e0*/  FFMA.FTZ R18, R19, R18, 0.19988867640495300293 ;  /* 0x3e4caf9e13127423 */ /* 0x000fe20000010012 */
[----:B------:R-:W-:Y:S01]  /*27f0*/  FSEL R21, R21, RZ, P2 ;  /* 0x000000ff15157208 */ /* 0x000fe20001000000 */
[----:B------:R-:W-:Y:S01]  /*2800*/  FFMA.FTZ R8, R8, 0.69314718246459960938, R17 ;  /* 0x3f31721808087823 */ /* 0x000fe20000010011 */
[----:B------:R-:W-:Y:S01]  /*2810*/  ISETP.GT.U32.AND P3, PT, R12, 0x4b000000, PT ;  /* 0x4b0000000c00780c */ /* 0x000fe20003f64070 */
[----:B------:R-:W-:Y:S01]  /*2820*/  FFMA.FTZ R18, R19, R18, -0.25000196695327758789 ;  /* 0xbe80004213127423 */ /* 0x000fe20000010012 */
[----:B------:R-:W-:-:S02]  /*2830*/  IADD3 R20, PT, PT, -R13, 0x40800000, RZ ;  /* 0x408000000d147810 */ /* 0x000fc40007ffe1ff */
[----:B------:R-:W-:Y:S01]  /*2840*/  @P0 MOV R24, 0x7f800000 ;  /* 0x7f80000000180802 */ /* 0x000fe20000000f00 */
[----:B------:R-:W-:Y:S01]  /*2850*/  FFMA.FTZ R18, R19, R18, 0.33333510160446166992 ;  /* 0x3eaaaae613127423 */ /* 0x000fe20000010012 */
[----:B------:R-:W-:Y:S01]  /*2860*/  FSEL R21, R21, -1.0000001192092895508, !P3 ;  /* 0xbf80000115157808 */ /* 0x000fe20005800000 */
[----:B------:R-:W-:Y:S01]  /*2870*/  FFMA.FTZ R20, R20, R9, -1 ;  /* 0xbf80000014147423 */ /* 0x000fe20000010009 */
[----:B------:R-:W-:Y:S01]  /*2880*/  IADD3 R17, PT, PT, R16, -R13, RZ ;  /* 0x8000000d10117210 */ /* 0x000fe20007ffe0ff */
[C---:B------:R-:W-:Y:S01]  /*2890*/  @P1 FFMA.FTZ R8, R7.reuse, R24, +INF ;  /* 0x7f80000007081423 */ /* 0x040fe20000010018 */
[----:B------:R-:W-:Y:S01]  /*28a0*/  @P0 FSETP.NEU.FTZ.AND P1, PT, R7, RZ, PT ;  /* 0x000000ff0700020b */ /* 0x000fe20003f3d000 */
[----:B------:R-:W-:Y:S01]  /*28b0*/  FADD.FTZ R12, R12, R21 ;  /* 0x000000150c0c7221 */ /* 0x000fe20000010000 */
[----:B------:R-:W-:Y:S01]  /*28c0*/  FFMA.FTZ R18, R19, R18, -0.5 ;  /* 0xbf00000013127423 */ /* 0x000fe20000010012 */
[----:B------:R-:W-:Y:S01]  /*28d0*/  FADD.FTZ R17, R17, R20 ;  /* 0x0000001411117221 */ /* 0x000fe20000010000 */
[----:B------:R-:W-:Y:S01]  /*28e0*/  @P0 FSEL R8, R8, -RZ, P1 ;  /* 0x800000ff08080208 */ /* 0x000fe20000800000 */
[----:B------:R-:W-:Y:S01]  /*28f0*/  FADD.FTZ.RZ R7, R12, 1 ;  /* 0x3f8000000c077421 */ /* 0x000fe2000001c000 */
[----:B------:R-:W-:Y:S01]  /*2900*/  ISETP.GE.U32.AND P0, PT, R11, 0x7f800000, PT ;  /* 0x7f8000000b00780c */ /* 0x000fe20003f06070 */
[----:B------:R-:W-:Y:S01]  /*2910*/  FFMA.FTZ R20, R17, -R10, 0.10546888411045074463 ;  /* 0x3dd8001211147423 */ /* 0x000fe2000001080a */
[----:B------:R-:W-:Y:S01]  /*2920*/  FMUL.FTZ R18, R19, R18 ;  /* 0x0000001213127220 */ /* 0x000fe20000410000 */
[----:B------:R-:W-:-:S02]  /*2930*/  I2FP.F32.S32 R14, R14 ;  /* 0x0000000e000e7245 */ /* 0x000fc40000201400 */
[----:B------:R-:W-:Y:S01]  /*2940*/  FFMA.FTZ R20, R17, R20, -0.13229703903198242188 ;  /* 0xbe0778e011147423 */ /* 0x000fe20000010014 */
[----:B------:R-:W-:Y:S01]  /*2950*/  IADD3 R21, PT, PT, R7, -0x3f400000, RZ ;  /* 0xc0c0000007157810 */ /* 0x000fe20007ffe0ff */
[----:B------:R-:W-:Y:S01]  /*2960*/  FFMA.FTZ R7, R19, R18, R19 ;  /* 0x0000001213077223 */ /* 0x000fe20000010013 */
[----:B------:R-:W-:Y:S01]  /*2970*/  ISETP.GT.AND P1, PT, R11, -0x40800000, P0 ;  /* 0xbf8000000b00780c */ /* 0x000fe20000724270 */
[----:B------:R-:W-:Y:S01]  /*2980*/  FFMA.FTZ R20, R17, R20, 0.14491446316242218018 ;  /* 0x3e14647511147423 */ /* 0x000fe20000010014 */
[----:B------:R-:W-:Y:S01]  /*2990*/  LOP3.LUT R19, R21, 0xff800000, RZ, 0xc0, !PT ;  /* 0xff80000015137812 */ /* 0x000fe200078ec0ff */
[----:B------:R-:W-:Y:S01]  /*29a0*/  FMUL.FTZ R14, R14, 1.1920928955078125e-07 ;  /* 0x340000000e0e7820 */ /* 0x000fe20000410000 */
[----:B------:R-:W-:Y:S01]  /*29b0*/  I2FP.F32.S32 R13, R13 ;  /* 0x0000000d000d7245 */ /* 0x000fe20000201400 */
[----:B------:R-:W-:Y:S01]  /*29c0*/  FFMA.FTZ R20, R17, R20, -0.16641564667224884033 ;  /* 0xbe2a68dd11147423 */ /* 0x000fe20000010014 */
[----:B------:R-:W-:Y:S01]  /*29d0*/  IADD3 R18, PT, PT, -R19, 0x40800000, RZ ;  /* 0x4080000013127810 */ /* 0x000fe20007ffe1ff */
[----:B------:R-:W-:Y:S01]  /*29e0*/  FFMA.FTZ R7, R14, 0.69314718246459960938, R7 ;  /* 0x3f3172180e077823 */ /* 0x000fe20000010007 */
[----:B------:R-:W-:Y:S01]  /*29f0*/  @P0 MOV R24, 0x7f800000 ;  /* 0x7f80000000180802 */ /* 0x000fe20000000f00 */
[----:B------:R-:W-:Y:S01]  /*2a00*/  FFMA.FTZ R20, R17, R20, 0.19988867640495300293 ;  /* 0x3e4caf9e11147423 */ /* 0x000fe20000010014 */
[----:B------:R-:W-:Y:S01]  /*2a10*/  IADD3 R14, PT, PT, R12, -R19, RZ ;  /* 0x800000130c0e7210 */ /* 0x000fe20007ffe0ff */
[----:B------:R-:W-:Y:S01]  /*2a20*/  FFMA.FTZ R21, R18, R9, -1 ;  /* 0xbf80000012157423 */ /* 0x000fe20000010009 */
[----:B------:R-:W-:Y:S01]  /*2a30*/  I2FP.F32.S32 R19, R19 ;  /* 0x0000001300137245 */ /* 0x000fe20000201400 */
[C---:B------:R-:W-:Y:S01]  /*2a40*/  @P1 FFMA.FTZ R7, R11.reuse, R24, +INF ;  /* 0x7f8000000b071423 */ /* 0x040fe20000010018 */
[----:B------:R-:W-:Y:S01]  /*2a50*/  @P0 FSETP.NEU.FTZ.AND P1, PT, R11, RZ, PT ;  /* 0x000000ff0b00020b */ /* 0x000fe20003f3d000 */
[----:B------:R-:W-:Y:S01]  /*2a60*/  FFMA.FTZ R20, R17, R20, -0.25000196695327758789 ;  /* 0xbe80004211147423 */ /* 0x000fe20000010014 */
[----:B------:R-:W-:Y:S01]  /*2a70*/  FADD.FTZ R11, R14, R21 ;  /* 0x000000150e0b7221 */ /* 0x000fe20000010000 */
[----:B------:R-:W-:Y:S01]  /*2a80*/  FMUL.FTZ R19, R19, 1.1920928955078125e-07 ;  /* 0x3400000013137820 */ /* 0x000fe20000410000 */
[----:B------:R-:W-:Y:S01]  /*2a90*/  @P0 FSEL R7, R7, -RZ, P1 ;  /* 0x800000ff07070208 */ /* 0x000fe20000800000 */
[----:B------:R-:W-:Y:S01]  /*2aa0*/  FFMA.FTZ R20, R17, R20, 0.33333510160446166992 ;  /* 0x3eaaaae611147423 */ /* 0x000fe20000010014 */
[----:B------:R-:W-:Y:S01]  /*2ab0*/  ISETP.GE.U32.AND P0, PT, R16, 0x7f800000, PT ;  /* 0x7f8000001000780c */ /* 0x000fe20003f06070 */
[----:B------:R-:W-:-:S02]  /*2ac0*/  FFMA.FTZ R14, R11, -R10, 0.10546888411045074463 ;  /* 0x3dd800120b0e7423 */ /* 0x000fc4000001080a */
[----:B------:R-:W-:Y:S01]  /*2ad0*/  FFMA.FTZ R20, R17, R20, -0.5 ;  /* 0xbf00000011147423 */ /* 0x000fe20000010014 */
[----:B------:R-:W-:Y:S01]  /*2ae0*/  ISETP.GT.AND P1, PT, R16, -0x40800000, P0 ;  /* 0xbf8000001000780c */ /* 0x000fe20000724270 */
[----:B------:R-:W-:Y:S02]  /*2af0*/  FFMA.FTZ R14, R11, R14, -0.13229703903198242188 ;  /* 0xbe0778e00b0e7423 */ /* 0x000fe4000001000e */
[----:B------:R-:W-:Y:S02]  /*2b00*/  FMUL.FTZ R20, R17, R20 ;  /* 0x0000001411147220 */ /* 0x000fe40000410000 */
[----:B------:R-:W-:Y:S01]  /*2b10*/  FFMA.FTZ R18, R11, R14, 0.14491446316242218018 ;  /* 0x3e1464750b127423 */ /* 0x000fe2000001000e */
[----:B------:R-:W-:Y:S01]  /*2b20*/  FMUL.FTZ R14, R13, 1.1920928955078125e-07 ;  /* 0x340000000d0e7820 */ /* 0x000fe20000410000 */
[----:B------:R-:W-:Y:S01]  /*2b30*/  FFMA.FTZ R17, R17, R20, R17 ;  /* 0x0000001411117223 */ /* 0x000fe20000010011 */
[----:B------:R-:W-:Y:S02]  /*2b40*/  HADD2.F32 R13, -RZ, R2.H1_H1 ;  /* 0x30000002ff0d7230 */ /* 0x000fe40000004100 */
[----:B------:R-:W-:Y:S01]  /*2b50*/  FFMA.FTZ R18, R11, R18, -0.16641564667224884033 ;  /* 0xbe2a68dd0b127423 */ /* 0x000fe20000010012 */
[----:B------:R-:W-:Y:S01]  /*2b60*/  @P0 MOV R21, 0x7f800000 ;  /* 0x7f80000000150802 */ /* 0x000fe20000000f00 */
[----:B------:R-:W-:-:S02]  /*2b70*/  FFMA.FTZ R2, R14, 0.69314718246459960938, R17 ;  /* 0x3f3172180e027823 */ /* 0x000fc40000010011 */
[----:B------:R-:W-:Y:S01]  /*2b80*/  FFMA.FTZ R18, R11, R18, 0.19988867640495300293 ;  /* 0x3e4caf9e0b127423 */ /* 0x000fe20000010012 */
[----:B------:R-:W-:Y:S01]  /*2b90*/  FFMA.FTZ R14, R13, R13, -1 ;  /* 0xbf8000000d0e7423 */ /* 0x000fe2000001000d */
[C---:B------:R-:W-:Y:S01]  /*2ba0*/  @P1 FFMA.FTZ R2, R16.reuse, R21, +INF ;  /* 0x7f80000010021423 */ /* 0x040fe20000010015 */
[----:B------:R-:W-:Y:S01]  /*2bb0*/  @P0 FSETP.NEU.FTZ.AND P1, PT, R16, RZ, PT ;  /* 0x000000ff1000020b */ /* 0x000fe20003f3d000 */
[C---:B------:R-:W-:Y:S01]  /*2bc0*/  FFMA.FTZ R18, R11.reuse, R18, -0.25000196695327758789 ;  /* 0xbe8000420b127423 */ /* 0x040fe20000010012 */
[----:B------:R-:W0:Y:S02]  /*2bd0*/  MUFU.RSQ R17, R14 ;  /* 0x0000000e00117308 */ /* 0x000e240000001400 */
[----:B------:R-:W-:Y:S01]  /*2be0*/  @P0 FSEL R2, R2, -RZ, P1 ;  /* 0x800000ff02020208 */ /* 0x000fe20000800000 */
[----:B------:R-:W-:Y:S01]  /*2bf0*/  FFMA.FTZ R18, R11, R18, 0.33333510160446166992 ;  /* 0x3eaaaae60b127423 */ /* 0x000fe20000010012 */
[----:B------:R-:W-:-:S03]  /*2c00*/  ISETP.GE.U32.AND P0, PT, R12, 0x7f800000, PT ;  /* 0x7f8000000c00780c */ /* 0x000fc60003f06070 */
[----:B------:R-:W-:Y:S01]  /*2c10*/  FFMA.FTZ R18, R11, R18, -0.5 ;  /* 0xbf0000000b127423 */ /* 0x000fe20000010012 */
[----:B------:R-:W-:-:S03]  /*2c20*/  ISETP.GT.AND P1, PT, R12, -0x40800000, P0 ;  /* 0xbf8000000c00780c */ /* 0x000fc60000724270 */
[----:B------:R-:W-:-:S04]  /*2c30*/  FMUL.FTZ R18, R11, R18 ;  /* 0x000000120b127220 */ /* 0x000fc80000410000 */
[----:B------:R-:W-:Y:S02]  /*2c40*/  FFMA.FTZ R18, R11, R18, R11 ;  /* 0x000000120b127223 */ /* 0x000fe4000001000b */
[----:B------:R-:W-:Y:S01]  /*2c50*/  @P0 MOV R23, 0x7f800000 ;  /* 0x7f80000000170802 */ /* 0x000fe20000000f00 */
[----:B0-----:R-:W-:Y:S01]  /*2c60*/  FMUL.FTZ R21, R14, R17 ;  /* 0x000000110e157220 */ /* 0x001fe20000410000 */
[----:B------:R-:W-:Y:S01]  /*2c70*/  FFMA.FTZ R11, R19, 0.69314718246459960938, R18 ;  /* 0x3f317218130b7823 */ /* 0x000fe20000010012 */
[----:B------:R-:W-:Y:S02]  /*2c80*/  FMUL.FTZ R16, R17, 0.5 ;  /* 0x3f00000011107820 */ /* 0x000fe40000410000 */
        /* <DEDUP_REMOVED lines=37> */
[--C-:B------:R-:W-:Y:S02]  /*2ee0*/  HADD2.F32 R12, -RZ, R3.reuse.H0_H0 ;  /* 0x20000003ff0c7230 */ /* 0x100fe40000004100 */
[----:B------:R-:W-:Y:S01]  /*2ef0*/  HADD2.F32 R3, -RZ, R3.H1_H1 ;  /* 0x30000003ff037230 */ /* 0x000fe20000004100 */
[----:B------:R-:W-:Y:S02]  /*2f00*/  @P0 FSEL R13, R13, -RZ, P1 ;  /* 0x800000ff0d0d0208 */ /* 0x000fe40000800000 */
[C---:B------:R-:W-:Y:S01]  /*2f10*/  FFMA.FTZ R14, R12.reuse, R12, -1 ;  /* 0xbf8000000c0e7423 */ /* 0x040fe2000001000c */
[----:B------:R-:W-:-:S02]  /*2f20*/  FADD.FTZ R12, R12, -1 ;  /* 0xbf8000000c0c7421 */ /* 0x000fc40000010000 */
[----:B------:R-:W-:Y:S01]  /*2f30*/  @P2 FADD.FTZ R13, R13, 0.69314718246459960938 ;  /* 0x3f3172180d0d2421 */ /* 0x000fe20000010000 */
        /* <DEDUP_REMOVED lines=39> */
[----:B------:R-:W-:-:S03]  /*31b0*/  FSETP.NEU.FTZ.AND P0, PT, R12, RZ, PT ;  /* 0x000000ff0c00720b */ /* 0x000fc60003f1d000 */
[----:B------:R-:W-:Y:S01]  /*31c0*/  @P1 FADD.FTZ R14, R14, 0.69314718246459960938 ;  /* 0x3f3172180e0e1421 */ /* 0x000fe20000010000 */
        /* <DEDUP_REMOVED lines=19> */
[----:B------:R-:W0:Y:S02]  /*3300*/  LDC.64 R16, c[0x0][0x388] ;  /* 0x0000e200ff107b82 */ /* 0x000e240000000a00 */
[----:B------:R-:W-:-:S04]  /*3310*/  FFMA.FTZ R10, R9, -R10, 0.10546888411045074463 ;  /* 0x3dd80012090a7423 */ /* 0x000fc8000001080a */
[----:B------:R-:W-:-:S04]  /*3320*/  FFMA.FTZ R10, R9, R10, -0.13229703903198242188 ;  /* 0xbe0778e0090a7423 */ /* 0x000fc8000001000a */
[----:B------:R-:W-:-:S04]  /*3330*/  FFMA.FTZ R10, R9, R10, 0.14491446316242218018 ;  /* 0x3e146475090a7423 */ /* 0x000fc8000001000a */
[----:B------:R-:W-:-:S04]  /*3340*/  FFMA.FTZ R10, R9, R10, -0.16641564667224884033 ;  /* 0xbe2a68dd090a7423 */ /* 0x000fc8000001000a */
[----:B------:R-:W-:-:S04]  /*3350*/  FFMA.FTZ R10, R9, R10, 0.19988867640495300293 ;  /* 0x3e4caf9e090a7423 */ /* 0x000fc8000001000a */
[----:B------:R-:W-:Y:S01]  /*3360*/  FFMA.FTZ R10, R9, R10, -0.25000196695327758789 ;  /* 0xbe800042090a7423 */ /* 0x000fe2000001000a */
[----:B0-----:R-:W-:-:S04]  /*3370*/  IMAD.WIDE.U32 R16, R0, 0x2, R16 ;  /* 0x0000000200107825 */ /* 0x001fc800078e0010 */
[----:B------:R-:W-:-:S04]  /*3380*/  FFMA.FTZ R10, R9, R10, 0.33333510160446166992 ;  /* 0x3eaaaae6090a7423 */ /* 0x000fc8000001000a */
[----:B------:R-:W-:Y:S01]  /*3390*/  FFMA.FTZ R10, R9, R10, -0.5 ;  /* 0xbf000000090a7423 */ /* 0x000fe2000001000a */
[----:B------:R-:W-:Y:S01]  /*33a0*/  IMAD.WIDE.U32 R16, R4, 0x8, R16 ;  /* 0x0000000804107825 */ /* 0x000fe200078e0010 */
[----:B------:R-:W-:-:S03]  /*33b0*/  F2FP.F16.F32.PACK_AB R4, R13, R11 ;  /* 0x0000000b0d04723e */ /* 0x000fc600000000ff */
[----:B------:R-:W-:-:S04]  /*33c0*/  FMUL.FTZ R10, R9, R10 ;  /* 0x0000000a090a7220 */ /* 0x000fc80000410000 */
[----:B------:R-:W-:Y:S01]  /*33d0*/  FFMA.FTZ R9, R9, R10, R9 ;  /* 0x0000000a09097223 */ /* 0x000fe20000010009 */
[----:B------:R-:W-:-:S03]  /*33e0*/  @P6 MOV R10, 0x7f800000 ;  /* 0x7f800000000a6802 */ /* 0x000fc60000000f00 */
[----:B------:R-:W-:Y:S02]  /*33f0*/  FFMA.FTZ R9, R12, 0.69314718246459960938, R9 ;  /* 0x3f3172180c097823 */ /* 0x000fe40000010009 */
[C---:B------:R-:W-:Y:S01]  /*3400*/  @P5 FFMA.FTZ R9, R3.reuse, R10, +INF ;  /* 0x7f80000003095423 */ /* 0x040fe2000001000a */
[----:B------:R-:W-:Y:S02]  /*3410*/  @P6 FSETP.NEU.FTZ.AND P5, PT, R3, RZ, PT ;  /* 0x000000ff0300620b */ /* 0x000fe40003fbd000 */
[----:B------:R-:W-:Y:S02]  /*3420*/  MOV R3, R2 ;  /* 0x0000000200037202 */ /* 0x000fe40000000f00 */
[----:B------:R-:W-:Y:S02]  /*3430*/  @P6 FSEL R9, R9, -RZ, P5 ;  /* 0x800000ff09096208 */ /* 0x000fe40002800000 */
[----:B------:R-:W-:Y:S01]  /*3440*/  ISETP.GT.U32.AND P6, PT, R5, 0x4b000000, PT ;  /* 0x4b0000000500780c */ /* 0x000fe20003fc4070 */
[----:B------:R-:W-:Y:S01]  /*3450*/  @P4 FADD.FTZ R3, R3, 0.69314718246459960938 ;  /* 0x3f31721803034421 */ /* 0x000fe20000010000 */
[----:B------:R-:W-:Y:S01]  /*3460*/  ISETP.NE.AND P5, PT, R22, RZ, PT ;  /* 0x000000ff1600720c */ /* 0x000fe20003fa5270 */
[----:B------:R-:W-:-:S05]  /*3470*/  @P0 FADD.FTZ R9, R9, 0.69314718246459960938 ;  /* 0x3f31721809090421 */ /* 0x000fca0000010000 */
[----:B------:R-:W-:-:S05]  /*3480*/  F2FP.F16.F32.PACK_AB R5, R9, R14 ;  /* 0x0000000e0905723e */ /* 0x000fca00000000ff */
[----:B------:R-:W-:Y:S01]  /*3490*/  @P6 FADD.FTZ R15, R15, 0.69314718246459960938 ;  /* 0x3f3172180f0f6421 */ /* 0x000fe20000010000 */
[----:B------:R-:W-:Y:S01]  /*34a0*/  ISETP.GT.U32.AND P6, PT, R6, 0x4b000000, PT ;  /* 0x4b0000000600780c */ /* 0x000fe20003fc4070 */
[----:B------:R-:W-:Y:S01]  /*34b0*/  @P5 FADD.FTZ R7, R7, 0.69314718246459960938 ;  /* 0x3f31721807075421 */ /* 0x000fe20000010000 */
[----:B------:R-:W-:Y:S04]  /*34c0*/  STG.E.64 desc[UR4][R16.64+0x400], R4 ;  /* 0x0004000410007986 */ /* 0x000fe8000c101b04 */
[----:B------:R-:W-:-:S07]  /*34d0*/  F2FP.F16.F32.PACK_AB R3, R3, R7 ;  /* 0x000000070303723e */ /* 0x000fce00000000ff */
[----:B------:R-:W-:-:S05]  /*34e0*/  @P6 FADD.FTZ R8, R8, 0.69314718246459960938 ;  /* 0x3f31721808086421 */ /* 0x000fca0000010000 */
[----:B------:R-:W-:-:S05]  /*34f0*/  F2FP.F16.F32.PACK_AB R2, R8, R15 ;  /* 0x0000000f0802723e */ /* 0x000fca00000000ff */
[----:B------:R-:W-:Y:S01]  /*3500*/  STG.E.64 desc[UR4][R16.64], R2 ;  /* 0x0000000210007986 */ /* 0x000fe2000c101b04 */
[----:B------:R-:W-:Y:S05]  /*3510*/  EXIT ;  /* 0x000000000000794d */ /* 0x000fea0003800000 */
.L_x_1302:
        /* <DEDUP_REMOVED lines=14> */
.L_x_14286:


//--------------------- .text._ZN2at6native29vectorized_elementwise_kernelILi8EZZZNS0_17acosh_kernel_cudaERNS_18TensorIteratorBaseEENKUlvE0_clEvENKUlvE1_clEvEUlN3c104HalfEE_St5arrayIPcLm2EEEEviT0_T1_ --------------------------
	.section	.text._ZN2at6native29vectorized_elementwise_kernelILi8EZZZNS0_17acosh_kernel_cudaERNS_18TensorIteratorBaseEENKUlvE0_clEvENKUlvE1_clEvEUlN3c104HalfEE_St5arrayIPcLm2EEEEviT0_T1_,"ax",@progbits
	.align	128
        .global         _ZN2at6native29vectorized_elementwise_kernelILi8EZZZNS0_17acosh_kernel_cudaERNS_18TensorIteratorBaseEENKUlvE0_clEvENKUlvE1_clEvEUlN3c104HalfEE_St5arrayIPcLm2EEEEviT0_T1_
        .type           _ZN2at6native29vectorized_elementwise_kernelILi8EZZZNS0_17acosh_kernel_cudaERNS_18TensorIteratorBaseEENKUlvE0_clEvENKUlvE1_clEvEUlN3c104HalfEE_St5arrayIPcLm2EEEEviT0_T1_,@function
        .size           _ZN2at6native29vectorized_elementwise_kernelILi8EZZZNS0_17acosh_kernel_cudaERNS_18TensorIteratorBaseEENKUlvE0_clEvENKUlvE1_clEvEUlN3c104HalfEE_St5arrayIPcLm2EEEEviT0_T1_,(.L_x_14287 - _ZN2at6native29vectorized_elementwise_kernelILi8EZZZNS0_17acosh_kernel_cudaERNS_18TensorIteratorBaseEENKUlvE0_clEvENKUlvE1_clEvEUlN3c104HalfEE_St5arrayIPcLm2EEEEviT0_T1_)
        .other          _ZN2at6native29vectorized_elementwise_kernelILi8EZZZNS0_17acosh_kernel_cudaERNS_18TensorIteratorBaseEENKUlvE0_clEvENKUlvE1_clEvEUlN3c104HalfEE_St5arrayIPcLm2EEEEviT0_T1_,@"STO_CUDA_ENTRY STV_DEFAULT"
_ZN2at6native29vectorized_elementwise_kernelILi8EZZZNS0_17acosh_kernel_cudaERNS_18TensorIteratorBaseEENKUlvE0_clEvENKUlvE1_clEvEUlN3c104HalfEE_St5arrayIPcLm2EEEEviT0_T1_:
.text._ZN2at6native29vectorized_elementwise_kernelILi8EZZZNS0_17acosh_kernel_cudaERNS_18TensorIteratorBaseEENKUlvE0_clEvENKUlvE1_clEvEUlN3c104HalfEE_St5arrayIPcLm2EEEEviT0_T1_:
[----:B------:R-:W-:Y:S01]  /*0000*/  LDC R1, c[0x0][0x37c] ;  /* 0x0000df00ff017b82 */ /* 0x000fe20000000800 */
[----:B------:R-:W-:Y:S05]  /*0010*/  EXIT ;  /* 0x000000000000794d */ /* 0x000fea0003800000 */
.L_x_1303:
        /* <DEDUP_REMOVED lines=14> */
.L_x_14287:


//--------------------- .text._ZN2at6native18elementwise_kernelILi128ELi4EZNS0_15gpu_kernel_implIZZZNS0_17acosh_kernel_cudaERNS_18TensorIteratorBaseEENKUlvE0_clEvENKUlvE0_clEvEUlfE_EEvS4_RKT_EUliE_EEviT1_ --------------------------
	.section	.text._ZN2at6native18elementwise_kernelILi128ELi4EZNS0_15gpu_kernel_implIZZZNS0_17acosh_kernel_cudaERNS_18TensorIteratorBaseEENKUlvE0_clEvENKUlvE0_clEvEUlfE_EEvS4_RKT_EUliE_EEviT1_,"ax",@progbits
	.align	128
        .global         _ZN2at6native18elementwise_kernelILi128ELi4EZNS0_15gpu_kernel_implIZZZNS0_17acosh_kernel_cudaERNS_18TensorIteratorBaseEENKUlvE0_clEvENKUlvE0_clEvEUlfE_EEvS4_RKT_EUliE_EEviT1_
        .type           _ZN2at6native18elementwise_kernelILi128ELi4EZNS0_15gpu_kernel_implIZZZNS0_17acosh_kernel_cudaERNS_18TensorIteratorBaseEENKUlvE0_clEvENKUlvE0_clEvEUlfE_EEvS4_RKT_EUliE_EEviT1_,@function
        .size           _ZN2at6native18elementwise_kernelILi128ELi4EZNS0_15gpu_kernel_implIZZZNS0_17acosh_kernel_cudaERNS_18TensorIteratorBaseEENKUlvE0_clEvENKUlvE0_clEvEUlfE_EEvS4_RKT_EUliE_EEviT1_,(.L_x_14288 - _ZN2at6native18elementwise_kernelILi128ELi4EZNS0_15gpu_kernel_implIZZZNS0_17acosh_kernel_cudaERNS_18TensorIteratorBaseEENKUlvE0_clEvENKUlvE0_clEvEUlfE_EEvS4_RKT_EUliE_EEviT1_)
        .other          _ZN2at6native18elementwise_kernelILi128ELi4EZNS0_15gpu_kernel_implIZZZNS0_17acosh_kernel_cudaERNS_18TensorIteratorBaseEENKUlvE0_clEvENKUlvE0_clEvEUlfE_EEvS4_RKT_EUliE_EEviT1_,@"STO_CUDA_ENTRY STV_DEFAULT"
_ZN2at6native18elementwise_kernelILi128ELi4EZNS0_15gpu_kernel_implIZZZNS0_17acosh_kernel_cudaERNS_18TensorIteratorBaseEENKUlvE0_clEvENKUlvE0_clEvEUlfE_EEvS4_RKT_EUliE_EEviT1_:
.text._ZN2at6native18elementwise_kernelILi128ELi4EZNS0_15gpu_kernel_implIZZZNS0_17acosh_kernel_cudaERNS_18TensorIteratorBaseEENKUlvE0_clEvENKUlvE0_clEvEUlfE_EEvS4_RKT_EUliE_EEviT1_:
        /* <DEDUP_REMOVED lines=319> */
.L_x_1306:
[----:B------:R-:W0:Y:S01]  /*13f0*/  LDCU.64 UR6, c[0x0][0x588] ;  /* 0x0000b100ff0677ac */ /* 0x000e220008000a00 */
[----:B------:R-:W-:Y:S01]  /*1400*/  BSSY.RECONVERGENT B6, `(.L_x_1307) ;  /* 0x00000e5000067945 */ /* 0x000fe20003800200 */
        /* <DEDUP_REMOVED lines=14> */
[----:B--2---:R3:W4:Y:S01]  /*14f0*/  I2F.S16 R0, R2 ;  /* 0x0000000200007306 */ /* 0x0047220000101400 */
[----:B------:R-:W-:Y:S05]  /*1500*/  BRA `(.L_x_1313) ;  /* 0x0000000c00507947 */ /* 0x000fea0003800000 */
.L_x_1311:
[----:B------:R-:W2:Y:S02]  /*1510*/  LDG.E.U8 R0, desc[UR36][R2.64] ;  /* 0x0000002402007981 */ /* 0x000ea4000c1e1100 */
[----:B--2---:R-:W-:Y:S01]  /*1520*/  I2FP.F32.U32 R0, R0 ;  /* 0x0000000000007245 */ /* 0x004fe20000201000 */
[----:B------:R-:W-:Y:S06]  /*1530*/  BRA `(.L_x_1313) ;  /* 0x0000000c00447947 */ /* 0x000fec0003800000 */
.L_x_1310:
[----:B------:R-:W-:-:S09]  /*1540*/  UISETP.NE.AND UP0, UPT, UR4, 0x2, UPT ;  /* 0x000000020400788c */ /* 0x000fd2000bf05270 */
[----:B------:R-:W-:Y:S05]  /*1550*/  BRA.U !UP0, `(.L_x_1314) ;  /* 0x0000000108287547 */ /* 0x000fea000b800000 */
[----:B------:R-:W-:-:S09]  /*1560*/  UISETP.NE.AND UP0, UPT, UR4, 0x3, UPT ;  /* 0x000000030400788c */ /* 0x000fd2000bf05270 */
[----:B------:R-:W-:Y:S05]  /*1570*/  BRA.U !UP0, `(.L_x_1315) ;  /* 0x0000000108147547 */ /* 0x000fea000b800000 */
[----:B------:R-:W-:-:S09]  /*1580*/  UISETP.NE.AND UP0, UPT, UR4, 0x4, UPT ;  /* 0x000000040400788c */ /* 0x000fd2000bf05270 */
[----:B------:R-:W-:Y:S05]  /*1590*/  BRA.U UP0, `(.L_x_1312) ;  /* 0x0000000900b07547 */ /* 0x000fea000b800000 */
[----:B------:R-:W2:Y:S02]  /*15a0*/  LDG.E.64 R2, desc[UR36][R2.64] ;  /* 0x0000002402027981 */ /* 0x000ea4000c1e1b00 */
[----:B--2---:R2:W3:Y:S02]  /*15b0*/  I2F.S64 R0, R2 ;  /* 0x0000000200007312 */ /* 0x0044e40000301400 */
[----:B--23--:R-:W-:Y:S05]  /*15c0*/  BRA `(.L_x_1313) ;  /* 0x0000000c00207947 */ /* 0x00cfea0003800000 */
.L_x_1315:
[----:B------:R-:W2:Y:S02]  /*15d0*/  LDG.E R0, desc[UR36][R2.64] ;  /* 0x0000002402007981 */ /* 0x000ea4000c1e1900 */
[----:B--2---:R-:W-:Y:S01]  /*15e0*/  I2FP.F32.S32 R0, R0 ;  /* 0x0000000000007245 */ /* 0x004fe20000201400 */
[----:B------:R-:W-:Y:S06]  /*15f0*/  BRA `(.L_x_1313) ;  /* 0x0000000c00147947 */ /* 0x000fec0003800000 */
.L_x_1314:
[----:B------:R-:W2:Y:S02]  /*1600*/  LDG.E.U16 R0, desc[UR36][R2.64] ;  /* 0x0000002402007981 */ /* 0x000ea4000c1e1500 */
[----:B--2---:R-:W2:Y:S01]  /*1610*/  I2F.S16 R0, R0 ;  /* 0x0000000000007306 */ /* 0x004ea20000101400 */
[----:B------:R-:W-:Y:S05]  /*1620*/  BRA `(.L_x_1313) ;  /* 0x0000000c00087947 */ /* 0x000fea0003800000 */
.L_x_1309:
[----:B------:R-:W-:-:S09]  /*1630*/  UISETP.GT.AND UP0, UPT, UR4, 0x6, UPT ;  /* 0x000000060400788c */ /* 0x000fd2000bf04270 */
[----:B------:R-:W-:Y:S05]  /*1640*/  BRA.U UP0, `(.L_x_1316) ;  /* 0x0000000100247547 */ /* 0x000fea000b800000 */
[----:B------:R-:W-:-:S09]  /*1650*/  UISETP.NE.AND UP0, UPT, UR4, 0x5, UPT ;  /* 0x000000050400788c */ /* 0x000fd2000bf05270 */
[----:B------:R-:W-:Y:S05]  /*1660*/  BRA.U !UP0, `(.L_x_1317) ;  /* 0x0000000108107547 */ /* 0x000fea000b800000 */
[----:B------:R-:W-:-:S09]  /*1670*/  UISETP.NE.AND UP0, UPT, UR4, 0x6, UPT ;  /* 0x000000060400788c */ /* 0x000fd2000bf05270 */
[----:B------:R-:W-:Y:S05]  /*1680*/  BRA.U UP0, `(.L_x_1312) ;  /* 0x0000000900747547 */ /* 0x000fea000b800000 */
[----:B------:R0:W5:Y:S01]  /*1690*/  LDG.E R0, desc[UR36][R2.64] ;  /* 0x0000002402007981 */ /* 0x000162000c1e1900 */
[----:B------:R-:W-:Y:S05]  /*16a0*/  BRA `(.L_x_1313) ;  /* 0x0000000800e87947 */ /* 0x000fea0003800000 */
.L_x_1317:
[----:B------:R-:W2:Y:S02]  /*16b0*/  LDG.E.U16 R0, desc[UR36][R2.64] ;  /* 0x0000002402007981 */ /* 0x000ea4000c1e1500 */
[----:B--2---:R-:W-:Y:S01]  /*16c0*/  HADD2.F32 R0, -RZ, R0.H0_H0 ;  /* 0x20000000ff007230 */ /* 0x004fe20000004100 */
[----:B------:R-:W-:Y:S06]  /*16d0*/  BRA `(.L_x_1313) ;  /* 0x0000000800dc7947 */ /* 0x000fec0003800000 */
.L_x_1316:
[----:B------:R-:W-:-:S09]  /*16e0*/  UISETP.NE.AND UP0, UPT, UR4, 0x7, UPT ;  /* 0x000000070400788c */ /* 0x000fd2000bf05270 */
[----:B------:R-:W-:Y:S05]  /*16f0*/  BRA.U !UP0, `(.L_x_1318) ;  /* 0x0000000108247547 */ /* 0x000fea000b800000 */
[----:B------:R-:W-:-:S09]  /*1700*/  UISETP.NE.AND UP0, UPT, UR4, 0x8, UPT ;  /* 0x000000080400788c */ /* 0x000fd2000bf05270 */
[----:B------:R-:W-:Y:S05]  /*1710*/  BRA.U !UP0, `(.L_x_1319) ;  /* 0x0000000108107547 */ /* 0x000fea000b800000 */
[----:B------:R-:W-:-:S09]  /*1720*/  UISETP.NE.AND UP0, UPT, UR4, 0x9, UPT ;  /* 0x000000090400788c */ /* 0x000fd2000bf05270 */
[----:B------:R-:W-:Y:S05]  /*1730*/  BRA.U UP0, `(.L_x_1312) ;  /* 0x0000000900487547 */ /* 0x000fea000b800000 */
[----:B------:R1:W5:Y:S01]  /*1740*/  LDG.E R0, desc[UR36][R2.64] ;  /* 0x0000002402007981 */ /* 0x000362000c1e1900 */
[----:B------:R-:W-:Y:S05]  /*1750*/  BRA `(.L_x_1313) ;  /* 0x0000000800bc7947 */ /* 0x000fea0003800000 */
.L_x_1319:
[----:B------:R-:W2:Y:S02]  /*1760*/  LDG.E.U16 R0, desc[UR36][R2.64] ;  /* 0x0000002402007981 */ /* 0x000ea4000c1e1500 */
[----:B--2---:R-:W-:Y:S01]  /*1770*/  HADD2.F32 R0, -RZ, R0.H0_H0 ;  /* 0x20000000ff007230 */ /* 0x004fe20000004100 */
[----:B------:R-:W-:Y:S06]  /*1780*/  BRA `(.L_x_1313) ;  /* 0x0000000800b07947 */ /* 0x000fec0003800000 */
.L_x_1318:
        /* <DEDUP_REMOVED lines=9> */
[----:B0-----:R-:W-:Y:S01]  /*1820*/  @!P0 FMUL R0, R0, 1.175494350822287508e-38 ;  /* 0x0080000000008820 */ /* 0x001fe20000400000 */
[----:B------:R-:W-:Y:S06]  /*1830*/  BRA `(.L_x_1313) ;  /* 0x0000000800847947 */ /* 0x000fec0003800000 */
.L_x_1308:
        /* <DEDUP_REMOVED lines=10> */
[----:B------:R-:W-:Y:S01]  /*18e0*/  FSEL R0, RZ, 1, !P0 ;  /* 0x3f800000ff007808 */ /* 0x000fe20004000000 */
[----:B------:R-:W-:Y:S08]  /*18f0*/  BRA `(.L_x_1313) ;  /* 0x0000000800547947 */ /* 0x000ff00003800000 */
.L_x_1322:
        /* <DEDUP_REMOVED lines=11> */
.L_x_1321:
        /* <DEDUP_REMOVED lines=23> */
[----:B------:R-:W-:Y:S01]  /*1b20*/  LOP3.LUT R0, R5, 0x80000000, R0, 0xf8, !PT ;  /* 0x8000000005007812 */ /* 0x000fe200078ef800 */
[----:B------:R-:W-:Y:S06]  /*1b30*/  BRA `(.L_x_1313) ;  /* 0x0000000400c47947 */ /* 0x000fec0003800000 */
.L_x_1324:
        /* <DEDUP_REMOVED lines=10> */
[----:B------:R-:W-:Y:S01]  /*1be0*/  LOP3.LUT R0, R0, 0x80000000, R5, 0xf8, !PT ;  /* 0x8000000000007812 */ /* 0x000fe200078ef805 */
[----:B------:R-:W-:Y:S06]  /*1bf0*/  BRA `(.L_x_1313) ;  /* 0x0000000400947947 */ /* 0x000fec0003800000 */
.L_x_1323:
[----:B------:R-:W2:Y:S02]  /*1c00*/  LDG.E.U16 R0, desc[UR36][R2.64] ;  /* 0x0000002402007981 */ /* 0x000ea4000c1e1500 */
[----:B--2---:R-:W-:Y:S01]  /*1c10*/  SHF.L.U32 R0, R0, 0x10, RZ ;  /* 0x0000001000007819 */ /* 0x004fe200000006ff */
[----:B------:R-:W-:Y:S06]  /*1c20*/  BRA `(.L_x_1313) ;  /* 0x0000000400887947 */ /* 0x000fec0003800000 */
.L_x_1320:
        /* <DEDUP_REMOVED lines=9> */
[----:B--2---:R-:W-:Y:S01]  /*1cc0*/  I2FP.F32.U32 R0, R0 ;  /* 0x0000000000007245 */ /* 0x004fe20000201000 */
[----:B------:R-:W-:Y:S06]  /*1cd0*/  BRA `(.L_x_1313) ;  /* 0x00000004005c7947 */ /* 0x000fec0003800000 */
.L_x_1327:
[----:B------:R-:W2:Y:S01]  /*1ce0*/  LDG.E.U8 R3, desc[UR36][R2.64] ;  /* 0x0000002402037981 */ /* 0x000ea2000c1e1100 */
        /* <DEDUP_REMOVED lines=19> */
.L_x_1329:
[----:B------:R-:W-:Y:S05]  /*1e20*/  BSYNC.RECONVERGENT B0 ;  /* 0x0000000000007941 */ /* 0x000fea0003800200 */
.L_x_1328:
[----:B------:R-:W-:Y:S01]  /*1e30*/  IMAD.SHL.U32 R0, R0, 0x100000, RZ ;  /* 0x0010000000007824 */ /* 0x000fe200078e00ff */
[----:B------:R-:W-:-:S04]  /*1e40*/  LEA R2, R2, 0x3b800000, 0x17 ;  /* 0x3b80000002027811 */ /* 0x000fc800078eb8ff */
[----:B------:R-:W-:Y:S01]  /*1e50*/  LOP3.LUT R0, R2, R0, R7, 0xfe, !PT ;  /* 0x0000000002007212 */ /* 0x000fe200078efe07 */
[----:B------:R-:W-:Y:S06]  /*1e60*/  BRA `(.L_x_1313) ;  /* 0x0000000000f87947 */ /* 0x000fec0003800000 */
.L_x_1326:
[----:B------:R-:W2:Y:S01]  /*1e70*/  LDG.E.U8 R3, desc[UR36][R2.64] ;  /* 0x0000002402037981 */ /* 0x000ea2000c1e1100 */
        /* <DEDUP_REMOVED lines=19> */
.L_x_1331:
[----:B------:R-:W-:Y:S05]  /*1fb0*/  BSYNC.RECONVERGENT B0 ;  /* 0x0000000000007941 */ /* 0x000fea0003800200 */
.L_x_1330:
[----:B------:R-:W-:Y:S01]  /*1fc0*/  IMAD.SHL.U32 R0, R0, 0x200000, RZ ;  /* 0x0020000000007824 */ /* 0x000fe200078e00ff */
[----:B------:R-:W-:-:S04]  /*1fd0*/  LEA R2, R2, 0x37800000, 0x17 ;  /* 0x3780000002027811 */ /* 0x000fc800078eb8ff */
[----:B------:R-:W-:Y:S01]  /*1fe0*/  LOP3.LUT R0, R2, R0, R7, 0xfe, !PT ;  /* 0x0000000002007212 */ /* 0x000fe200078efe07 */
[----:B------:R-:W-:Y:S06]  /*1ff0*/  BRA `(.L_x_1313) ;  /* 0x0000000000947947 */ /* 0x000fec0003800000 */
.L_x_1325:
[----:B------:R-:W-:-:S09]  /*2000*/  UISETP.NE.AND UP0, UPT, UR4, 0x1c, UPT ;  /* 0x0000001c0400788c */ /* 0x000fd2000bf05270 */
[----:B------:R-:W-:Y:S05]  /*2010*/  BRA.U !UP0, `(.L_x_1332) ;  /* 0x0000000108847547 */ /* 0x000fea000b800000 */
[----:B------:R-:W-:-:S09]  /*2020*/  UISETP.NE.AND UP0, UPT, UR4, 0x1d, UPT ;  /* 0x0000001d0400788c */ /* 0x000fd2000bf05270 */
[----:B------:R-:W-:Y:S05]  /*2030*/  BRA.U !UP0, `(.L_x_1333) ;  /* 0x0000000108707547 */ /* 0x000fea000b800000 */
[----:B------:R-:W-:-:S09]  /*2040*/  UISETP.NE.AND UP0, UPT, UR4, 0x2c, UPT ;  /* 0x0000002c0400788c */ /* 0x000fd2000bf05270 */
[----:B------:R-:W-:Y:S05]  /*2050*/  BRA.U !UP0, `(.L_x_1334) ;  /* 0x0000000108487547 */ /* 0x000fea000b800000 */
.L_x_1312:
        /* <DEDUP_REMOVED lines=16> */
.L_x_1335:
[----:B------:R-:W-:Y:S01]  /*2160*/  IMAD.MOV.U32 R0, RZ, RZ, RZ ;  /* 0x000000ffff007224 */ /* 0x000fe200078e00ff */
[----:B------:R-:W-:Y:S06]  /*2170*/  BRA `(.L_x_1313) ;  /* 0x0000000000347947 */ /* 0x000fec0003800000 */
.L_x_1334:
[----:B------:R-:W2:Y:S01]  /*2180*/  LDG.E.U8 R2, desc[UR36][R2.64] ;  /* 0x0000002402027981 */ /* 0x000ea2000c1e1100 */
[----:B------:R-:W-:Y:S02]  /*2190*/  MOV R0, 0x400000 ;  /* 0x0040000000007802 */ /* 0x000fe40000000f00 */
[----:B--2---:R-:W-:-:S13]  /*21a0*/  ISETP.NE.AND P0, PT, R2, RZ, PT ;  /* 0x000000ff0200720c */ /* 0x004fda0003f05270 */
[----:B------:R-:W-:Y:S05]  /*21b0*/  @!P0 BRA `(.L_x_1313) ;  /* 0x0000000000248947 */ /* 0x000fea0003800000 */
[----:B------:R-:W-:-:S13]  /*21c0*/  ISETP.NE.AND P0, PT, R2, 0xff, PT ;  /* 0x000000ff0200780c */ /* 0x000fda0003f05270 */
[----:B------:R-:W-:Y:S02]  /*21d0*/  @!P0 IMAD.MOV.U32 R0, RZ, RZ, 0x7f800001 ;  /* 0x7f800001ff008424 */ /* 0x000fe400078e00ff */
[----:B------:R-:W-:Y:S01]  /*21e0*/  @P0 IMAD.SHL.U32 R0, R2, 0x800000, RZ ;  /* 0x0080000002000824 */ /* 0x000fe200078e00ff */
[----:B------:R-:W-:Y:S06]  /*21f0*/  BRA `(.L_x_1313) ;  /* 0x0000000000147947 */ /* 0x000fec0003800000 */
.L_x_1333:
[----:B------:R-:W2:Y:S02]  /*2200*/  LDG.E.64 R2, desc[UR36][R2.64] ;  /* 0x0000002402027981 */ /* 0x000ea4000c1e1b00 */
[----:B--2---:R0:W1:Y:S02]  /*2210*/  I2F.U64 R0, R2 ;  /* 0x0000000200007312 */ /* 0x0040640000301000 */
[----:B01----:R-:W-:Y:S05]  /*2220*/  BRA `(.L_x_1313) ;  /* 0x0000000000087947 */ /* 0x003fea0003800000 */
.L_x_1332:
[----:B------:R-:W2:Y:S02]  /*2230*/  LDG.E R0, desc[UR36][R2.64] ;  /* 0x0000002402007981 */ /* 0x000ea4000c1e1900 */
[----:B--2---:R-:W-:-:S07]  /*2240*/  I2FP.F32.U32 R0, R0 ;  /* 0x0000000000007245 */ /* 0x004fce0000201000 */
.L_x_1313:
[----:B------:R-:W-:Y:S05]  /*2250*/  BSYNC.RECONVERGENT B6 ;  /* 0x0000000000067941 */ /* 0x000fea0003800200 */
.L_x_1307:
[C---:B012345:R-:W-:Y:S01]  /*2260*/  FFMA.FTZ R2, R0.reuse, R0, -1 ;  /* 0xbf80000000027423 */ /* 0x07ffe20000010000 */
[----:B------:R-:W-:Y:S01]  /*2270*/  FADD.FTZ R0, R0, -1 ;  /* 0xbf80000000007421 */ /* 0x000fe20000010000 */
[----:B------:R-:W0:Y:S02]  /*2280*/  LDCU.64 UR6, c[0x0][0x580] ;  /* 0x0000b000ff0677ac */ /* 0x000e240008000a00 */
[----:B------:R-:W1:Y:S01]  /*2290*/  MUFU.RSQ R3, R2 ;  /* 0x0000000200037308 */ /* 0x000e620000001400 */
[----:B------:R-:W-:Y:S01]  /*22a0*/  FSETP.NEU.FTZ.AND P1, PT, R2, RZ, PT ;  /* 0x000000ff0200720b */ /* 0x000fe20003f3d000 */
[----:B------:R-:W-:Y:S01]  /*22b0*/  UPRMT UR4, UR42, 0x9910, URZ ;  /* 0x000099102a047896 */ /* 0x000fe200080000ff */
[----:B------:R-:W-:-:S03]  /*22c0*/  ISETP.GT.U32.AND P0, PT, R0, 0x4b000000, PT ;  /* 0x4b0000000000780c */ /* 0x000fc60003f04070 */
[----:B------:R-:W-:Y:S01]  /*22d0*/  UISETP.GT.AND UP0, UPT, UR4, 0x9, UPT ;  /* 0x000000090400788c */ /* 0x000fe2000bf04270 */
[----:B-1----:R-:W-:Y:S01]  /*22e0*/  FMUL.FTZ R5, R2, R3 ;  /* 0x0000000302057220 */ /* 0x002fe20000410000 */
[----:B------:R-:W-:-:S03]  /*22f0*/  FMUL.FTZ R4, R3, 0.5 ;  /* 0x3f00000003047820 */ /* 0x000fc60000410000 */
[----:B------:R-:W-:-:S04]  /*2300*/  FFMA.FTZ R3, -R5, R5, R2 ;  /* 0x0000000505037223 */ /* 0x000fc80000010102 */
[----:B------:R-:W-:Y:S01]  /*2310*/  FFMA.FTZ R3, R4, R3, R5 ;  /* 0x0000000304037223 */ /* 0x000fe20000010005 */
[----:B------:R-:W-:Y:S02]  /*2320*/  IMAD.MOV.U32 R4, RZ, RZ, 0x3e800000 ;  /* 0x3e800000ff047424 */ /* 0x000fe400078e00ff */
[----:B------:R-:W-:Y:S02]  /*2330*/  HFMA2 R5, -RZ, RZ, 1.3056640625, -1.8671875 ;  /* 0x3d39bf78ff057431 */ /* 0x000fe400000001ff */
        /* <DEDUP_REMOVED lines=9> */
[C---:B------:R-:W-:Y:S01]  /*23d0*/  IMAD.IADD R2, R7.reuse, 0x1, -R0 ;  /* 0x0000000107027824 */ /* 0x040fe200078e0a00 */
[----:B------:R-:W-:Y:S02]  /*23e0*/  I2FP.F32.S32 R0, R0 ;  /* 0x0000000000007245 */ /* 0x000fe40000201400 */
[----:B------:R-:W-:Y:S01]  /*23f0*/  @P1 FSETP.NEU.FTZ.AND P2, PT, R7, RZ, PT ;  /* 0x000000ff0700120b */ /* 0x000fe20003f5d000 */
        /* <DEDUP_REMOVED lines=15> */
[----:B------:R-:W-:-:S05]  /*24f0*/  @P3 FFMA.FTZ R4, R7, R2, +INF ;  /* 0x7f80000007043423 */ /* 0x000fca0000010002 */
[----:B------:R-:W-:Y:S02]  /*2500*/  @P1 FSEL R4, R4, -RZ, P2 ;  /* 0x800000ff04041208 */ /* 0x000fe40001000000 */
[----:B0-----:R-:W-:-:S03]  /*2510*/  IADD3 R2, P1, PT, R16, UR6, RZ ;  /* 0x0000000610027c10 */ /* 0x001fc6000ff3e0ff */
[----:B------:R-:W-:Y:S02]  /*2520*/  @P0 FADD.FTZ R4, R4, 0.69314718246459960938 ;  /* 0x3f31721804040421 */ /* 0x000fe40000010000 */
        /* <DEDUP_REMOVED lines=10> */
[----:B------:R-:W0:Y:S02]  /*25d0*/  F2I.FTZ.TRUNC.NTZ R5, R4 ;  /* 0x0000000400057305 */ /* 0x000e24000021f100 */
[----:B0-----:R0:W-:Y:S01]  /*25e0*/  STG.E.U8 desc[UR36][R2.64], R5 ;  /* 0x0000000502007986 */ /* 0x0011e2000c101124 */
[----:B------:R-:W-:Y:S05]  /*25f0*/  BRA `(.L_x_1341) ;  /* 0x0000000c003c7947 */ /* 0x000fea0003800000 */
.L_x_1339:
[----:B------:R-:W0:Y:S02]  /*2600*/  F2I.S64.TRUNC R4, R4 ;  /* 0x0000000400047311 */ /* 0x000e24000020d900 */
[----:B0-----:R-:W-:-:S05]  /*2610*/  MOV R7, R4 ;  /* 0x0000000400077202 */ /* 0x001fca0000000f00 */
[----:B------:R0:W-:Y:S01]  /*2620*/  STG.E.U8 desc[UR36][R2.64], R7 ;  /* 0x0000000702007986 */ /* 0x0001e2000c101124 */
[----:B------:R-:W-:Y:S05]  /*2630*/  BRA `(.L_x_1341) ;  /* 0x0000000c002c7947 */ /* 0x000fea0003800000 */
.L_x_1338:
[----:B------:R-:W-:-:S09]  /*2640*/  UISETP.NE.AND UP0, UPT, UR4, 0x2, UPT ;  /* 0x000000020400788c */ /* 0x000fd2000bf05270 */
[----:B------:R-:W-:Y:S05]  /*2650*/  BRA.U !UP0, `(.L_x_1342) ;  /* 0x0000000108287547 */ /* 0x000fea000b800000 */
[----:B------:R-:W-:-:S09]  /*2660*/  UISETP.NE.AND UP0, UPT, UR4, 0x3, UPT ;  /* 0x000000030400788c */ /* 0x000fd2000bf05270 */
[----:B------:R-:W-:Y:S05]  /*2670*/  BRA.U !UP0, `(.L_x_1343) ;  /* 0x0000000108147547 */ /* 0x000fea000b800000 */
[----:B------:R-:W-:-:S09]  /*2680*/  UISETP.NE.AND UP0, UPT, UR4, 0x4, UPT ;  /* 0x000000040400788c */ /* 0x000fd2000bf05270 */
[----:B------:R-:W-:Y:S05]  /*2690*/  BRA.U UP0, `(.L_x_1340) ;  /* 0x0000000900807547 */ /* 0x000fea000b800000 */
[----:B------:R-:W0:Y:S02]  /*26a0*/  F2I.S64.TRUNC R4, R4 ;  /* 0x0000000400047311 */ /* 0x000e24000020d900 */
[----:B0-----:R0:W-:Y:S01]  /*26b0*/  STG.E.64 desc[UR36][R2.64], R4 ;  /* 0x0000000402007986 */ /* 0x0011e2000c101b24 */
[----:B------:R-:W-:Y:S05]  /*26c0*/  BRA `(.L_x_1341) ;  /* 0x0000000c00087947 */ /* 0x000fea0003800000 */
.L_x_1343:
[----:B------:R-:W0:Y:S02]  /*26d0*/  F2I.FTZ.TRUNC.NTZ R5, R4 ;  /* 0x0000000400057305 */ /* 0x000e24000021f100 */
[----:B0-----:R0:W-:Y:S01]  /*26e0*/  STG.E desc[UR36][R2.64], R5 ;  /* 0x0000000502007986 */ /* 0x0011e2000c101924 */
[----:B------:R-:W-:Y:S05]  /*26f0*/  BRA `(.L_x_1341) ;  /* 0x0000000800fc7947 */ /* 0x000fea0003800000 */
.L_x_1342:
[----:B------:R-:W0:Y:S02]  /*2700*/  F2I.FTZ.TRUNC.NTZ R5, R4 ;  /* 0x0000000400057305 */ /* 0x000e24000021f100 */
[----:B0-----:R0:W-:Y:S01]  /*2710*/  STG.E.U16 desc[UR36][R2.64], R5 ;  /* 0x0000000502007986 */ /* 0x0011e2000c101524 */
[----:B------:R-:W-:Y:S05]  /*2720*/  BRA `(.L_x_1341) ;  /* 0x0000000800f07947 */ /* 0x000fea0003800000 */
.L_x_1337:
[----:B------:R-:W-:-:S09]  /*2730*/  UISETP.GT.AND UP0, UPT, UR4, 0x6, UPT ;  /* 0x000000060400788c */ /* 0x000fd2000bf04270 */
[----:B------:R-:W-:Y:S05]  /*2740*/  BRA.U UP0, `(.L_x_1344) ;  /* 0x0000000100247547 */ /* 0x000fea000b800000 */
[----:B------:R-:W-:-:S09]  /*2750*/  UISETP.NE.AND UP0, UPT, UR4, 0x5, UPT ;  /* 0x000000050400788c */ /* 0x000fd2000bf05270 */
[----:B------:R-:W-:Y:S05]  /*2760*/  BRA.U !UP0, `(.L_x_1345) ;  /* 0x0000000108107547 */ /* 0x000fea000b800000 */
[----:B------:R-:W-:-:S09]  /*2770*/  UISETP.NE.AND UP0, UPT, UR4, 0x6, UPT ;  /* 0x000000060400788c */ /* 0x000fd2000bf05270 */
[----:B------:R-:W-:Y:S05]  /*2780*/  BRA.U UP0, `(.L_x_1340) ;  /* 0x0000000900447547 */ /* 0x000fea000b800000 */
[----:B------:R0:W-:Y:S01]  /*2790*/  STG.E desc[UR36][R2.64], R4 ;  /* 0x0000000402007986 */ /* 0x0001e2000c101924 */
[----:B------:R-:W-:Y:S05]  /*27a0*/  BRA `(.L_x_1341) ;  /* 0x0000000800d07947 */ /* 0x000fea0003800000 */
.L_x_1345:
[----:B------:R-:W-:-:S05]  /*27b0*/  F2FP.F16.F32.PACK_AB R4, RZ, R4 ;  /* 0x00000004ff04723e */ /* 0x000fca00000000ff */
[----:B------:R0:W-:Y:S01]  /*27c0*/  STG.E.U16 desc[UR36][R2.64], R4 ;  /* 0x0000000402007986 */ /* 0x0001e2000c101524 */
[----:B------:R-:W-:Y:S05]  /*27d0*/  BRA `(.L_x_1341) ;  /* 0x0000000800c47947 */ /* 0x000fea0003800000 */
.L_x_1344:
[----:B------:R-:W-:-:S09]  /*27e0*/  UISETP.NE.AND UP0, UPT, UR4, 0x7, UPT ;  /* 0x000000070400788c */ /* 0x000fd2000bf05270 */
[----:B------:R-:W-:Y:S05]  /*27f0*/  BRA.U !UP0, `(.L_x_1346) ;  /* 0x00000001082c7547 */ /* 0x000fea000b800000 */
[----:B------:R-:W-:-:S09]  /*2800*/  UISETP.NE.AND UP0, UPT, UR4, 0x8, UPT ;  /* 0x000000080400788c */ /* 0x000fd2000bf05270 */
[----:B------:R-:W-:Y:S05]  /*2810*/  BRA.U !UP0, `(.L_x_1347) ;  /* 0x0000000108147547 */ /* 0x000fea000b800000 */
[----:B------:R-:W-:-:S09]  /*2820*/  UISETP.NE.AND UP0, UPT, UR4, 0x9, UPT ;  /* 0x000000090400788c */ /* 0x000fd2000bf05270 */
[----:B------:R-:W-:Y:S05]  /*2830*/  BRA.U UP0, `(.L_x_1340) ;  /* 0x0000000900187547 */ /* 0x000fea000b800000 */
[----:B------:R-:W-:-:S05]  /*2840*/  IMAD.MOV.U32 R5, RZ, RZ, RZ ;  /* 0x000000ffff057224 */ /* 0x000fca00078e00ff */
[----:B------:R0:W-:Y:S01]  /*2850*/  STG.E.64 desc[UR36][R2.64], R4 ;  /* 0x0000000402007986 */ /* 0x0001e2000c101b24 */
[----:B------:R-:W-:Y:S05]  /*2860*/  BRA `(.L_x_1341) ;  /* 0x0000000800a07947 */ /* 0x000fea0003800000 */
.L_x_1347:
[----:B------:R-:W-:-:S04]  /*2870*/  F2FP.F16.F32.PACK_AB R5, RZ, R4 ;  /* 0x00000004ff05723e */ /* 0x000fc800000000ff */
[----:B------:R-:W-:-:S05]  /*2880*/  PRMT R5, R5, 0x5410, RZ ;  /* 0x0000541005057816 */ /* 0x000fca00000000ff */
[----:B------:R0:W-:Y:S01]  /*2890*/  STG.E desc[UR36][R2.64], R5 ;  /* 0x0000000502007986 */ /* 0x0001e2000c101924 */
[----:B------:R-:W-:Y:S05]  /*28a0*/  BRA `(.L_x_1341) ;  /* 0x0000000800907947 */ /* 0x000fea0003800000 */
.L_x_1346:
[----:B------:R-:W-:-:S06]  /*28b0*/  FMUL.FTZ R4, R4, 1 ;  /* 0x3f80000004047820 */ /* 0x000fcc0000410000 */
[----:B------:R-:W0:Y:S02]  /*28c0*/  F2F.F64.F32 R4, R4 ;  /* 0x0000000400047310 */ /* 0x000e240000201800 */
[----:B0-----:R0:W-:Y:S01]  /*28d0*/  STG.E.64 desc[UR36][R2.64], R4 ;  /* 0x0000000402007986 */ /* 0x0011e2000c101b24 */
[----:B------:R-:W-:Y:S05]  /*28e0*/  BRA `(.L_x_1341) ;  /* 0x0000000800807947 */ /* 0x000fea0003800000 */
.L_x_1336:
        /* <DEDUP_REMOVED lines=8> */
[----:B------:R-:W-:-:S04]  /*2970*/  FSETP.NEU.FTZ.AND P0, PT, R4, RZ, PT ;  /* 0x000000ff0400720b */ /* 0x000fc80003f1d000 */
[----:B------:R-:W-:-:S05]  /*2980*/  SEL R5, RZ, 0x1, !P0 ;  /* 0x00000001ff057807 */ /* 0x000fca0004000000 */
[----:B------:R0:W-:Y:S01]  /*2990*/  STG.E.U8 desc[UR36][R2.64], R5 ;  /* 0x0000000502007986 */ /* 0x0001e2000c101124 */
[----:B------:R-:W-:Y:S05]  /*29a0*/  BRA `(.L_x_1341) ;  /* 0x0000000800507947 */ /* 0x000fea0003800000 */
.L_x_1350:
[----:B------:R-:W-:Y:S01]  /*29b0*/  FMUL.FTZ R4, R4, 1 ;  /* 0x3f80000004047820 */ /* 0x000fe20000410000 */
[----:B------:R-:W-:-:S05]  /*29c0*/  CS2R R6, SRZ ;  /* 0x0000000000067805 */ /* 0x000fca000001ff00 */
[----:B------:R-:W0:Y:S02]  /*29d0*/  F2F.F64.F32 R4, R4 ;  /* 0x0000000400047310 */ /* 0x000e240000201800 */
[----:B0-----:R0:W-:Y:S01]  /*29e0*/  STG.E.128 desc[UR36][R2.64], R4 ;  /* 0x0000000402007986 */ /* 0x0011e2000c101d24 */
[----:B------:R-:W-:Y:S05]  /*29f0*/  BRA `(.L_x_1341) ;  /* 0x00000008003c7947 */ /* 0x000fea0003800000 */
.L_x_1349:
[----:B------:R-:W-:-:S09]  /*2a00*/  UISETP.NE.AND UP0, UPT, UR4, 0xf, UPT ;  /* 0x0000000f0400788c */ /* 0x000fd2000bf05270 */
[----:B------:R-:W-:Y:S05]  /*2a10*/  BRA.U !UP0, `(.L_x_1351) ;  /* 0x0000000108987547 */ /* 0x000fea000b800000 */
[----:B------:R-:W-:-:S09]  /*2a20*/  UISETP.NE.AND UP0, UPT, UR4, 0x17, UPT ;  /* 0x000000170400788c */ /* 0x000fd2000bf05270 */
[----:B------:R-:W-:Y:S05]  /*2a30*/  BRA.U !UP0, `(.L_x_1352) ;  /* 0x0000000108487547 */ /* 0x000fea000b800000 */
[----:B------:R-:W-:-:S09]  /*2a40*/  UISETP.NE.AND UP0, UPT, UR4, 0x18, UPT ;  /* 0x000000180400788c */ /* 0x000fd2000bf05270 */
[----:B------:R-:W-:Y:S05]  /*2a50*/  BRA.U UP0, `(.L_x_1340) ;  /* 0x0000000500907547 */ /* 0x000fea000b800000 */
[----:B------:R-:W-:Y:S01]  /*2a60*/  LOP3.LUT R6, R4, 0x7fffffff, RZ, 0xc0, !PT ;  /* 0x7fffffff04067812 */ /* 0x000fe200078ec0ff */
[----:B------:R-:W-:Y:S01]  /*2a70*/  BSSY.RECONVERGENT B0, `(.L_x_1353) ;  /* 0x000000b000007945 */ /* 0x000fe20003800200 */
[----:B------:R-:W-:Y:S01]  /*2a80*/  SHF.R.U32.HI R7, RZ, 0x18, R4 ;  /* 0x00000018ff077819 */ /* 0x000fe20000011604 */
[----:B------:R-:W-:Y:S01]  /*2a90*/  IMAD.MOV.U32 R0, RZ, RZ, 0x7f ;  /* 0x0000007fff007424 */ /* 0x000fe200078e00ff */
        /* <DEDUP_REMOVED lines=8> */
.L_x_1354:
[----:B------:R-:W-:Y:S05]  /*2b20*/  BSYNC.RECONVERGENT B0 ;  /* 0x0000000000007941 */ /* 0x000fea0003800200 */
.L_x_1353:
[----:B------:R-:W-:-:S05]  /*2b30*/  LOP3.LUT R7, R0, 0x80, R7, 0xf8, !PT ;  /* 0x0000008000077812 */ /* 0x000fca00078ef807 */
[----:B------:R0:W-:Y:S01]  /*2b40*/  STG.E.U8 desc[UR36][R2.64], R7 ;  /* 0x0000000702007986 */ /* 0x0001e2000c101124 */
[----:B------:R-:W-:Y:S05]  /*2b50*/  BRA `(.L_x_1341) ;  /* 0x0000000400e47947 */ /* 0x000fea0003800000 */
.L_x_1352:
[----:B------:R-:W-:Y:S01]  /*2b60*/  LOP3.LUT R6, R4, 0x7fffffff, RZ, 0xc0, !PT ;  /* 0x7fffffff04067812 */ /* 0x000fe200078ec0ff */
[----:B------:R-:W-:Y:S01]  /*2b70*/  BSSY.RECONVERGENT B0, `(.L_x_1355) ;  /* 0x000000d000007945 */ /* 0x000fe20003800200 */
[----:B------:R-:W-:Y:S02]  /*2b80*/  SHF.R.U32.HI R7, RZ, 0x18, R4 ;  /* 0x00000018ff077819 */ /* 0x000fe40000011604 */
[----:B------:R-:W-:-:S13]  /*2b90*/  ISETP.GE.U32.AND P1, PT, R6, 0x47800000, PT ;  /* 0x478000000600780c */ /* 0x000fda0003f26070 */
[----:B------:R-:W-:Y:S02]  /*2ba0*/  @P1 ISETP.GT.U32.AND P0, PT, R6, 0x7f800000, PT ;  /* 0x7f8000000600180c */ /* 0x000fe40003f04070 */
[----:B------:R-:W-:-:S04]  /*2bb0*/  @P1 MOV R0, 0x7f ;  /* 0x0000007f00001802 */ /* 0x000fc80000000f00 */
        /* <DEDUP_REMOVED lines=8> */
.L_x_1356:
[----:B------:R-:W-:Y:S05]  /*2c40*/  BSYNC.RECONVERGENT B0 ;  /* 0x0000000000007941 */ /* 0x000fea0003800200 */
.L_x_1355:
[----:B------:R-:W-:-:S05]  /*2c50*/  LOP3.LUT R5, R0, 0x80, R7, 0xf8, !PT ;  /* 0x0000008000057812 */ /* 0x000fca00078ef807 */
[----:B------:R0:W-:Y:S01]  /*2c60*/  STG.E.U8 desc[UR36][R2.64], R5 ;  /* 0x0000000502007986 */ /* 0x0001e2000c101124 */
[----:B------:R-:W-:Y:S05]  /*2c70*/  BRA `(.L_x_1341) ;  /* 0x00000004009c7947 */ /* 0x000fea0003800000 */
.L_x_1351:
[----:B------:R-:W-:-:S05]  /*2c80*/  F2FP.BF16.F32.PACK_AB R4, RZ, R4 ;  /* 0x00000004ff04723e */ /* 0x000fca00000010ff */
[----:B------:R0:W-:Y:S01]  /*2c90*/  STG.E.U16 desc[UR36][R2.64], R4 ;  /* 0x0000000402007986 */ /* 0x0001e2000c101524 */
[----:B------:R-:W-:Y:S05]  /*2ca0*/  BRA `(.L_x_1341) ;  /* 0x0000000400907947 */ /* 0x000fea0003800000 */
.L_x_1348:
        /* <DEDUP_REMOVED lines=8> */
[----:B------:R-:W0:Y:S02]  /*2d30*/  F2I.FTZ.U32.TRUNC.NTZ R5, R4 ;  /* 0x0000000400057305 */ /* 0x000e24000021f000 */
[----:B0-----:R0:W-:Y:S01]  /*2d40*/  STG.E.U16 desc[UR36][R2.64], R5 ;  /* 0x0000000502007986 */ /* 0x0011e2000c101524 */
[----:B------:R-:W-:Y:S05]  /*2d50*/  BRA `(.L_x_1341) ;  /* 0x0000000400647947 */ /* 0x000fea0003800000 */
.L_x_1359:
[----:B------:R-:W-:Y:S01]  /*2d60*/  LOP3.LUT R5, R4, 0x7fffffff, RZ, 0xc0, !PT ;  /* 0x7fffffff04057812 */ /* 0x000fe200078ec0ff */
[----:B------:R-:W-:Y:S01]  /*2d70*/  BSSY.RECONVERGENT B0, `(.L_x_1360) ;  /* 0x0000013000007945 */ /* 0x000fe20003800200 */
[----:B------:R-:W-:Y:S02]  /*2d80*/  IMAD.MOV.U32 R0, RZ, RZ, 0x80 ;  /* 0x00000080ff007424 */ /* 0x000fe400078e00ff */
        /* <DEDUP_REMOVED lines=9> */
.L_x_1362:
[----:B------:R-:W-:-:S04]  /*2e20*/  SHF.R.U32.HI R0, RZ, 0x14, R4 ;  /* 0x00000014ff007819 */ /* 0x000fc80000011604 */
[----:B------:R-:W-:-:S04]  /*2e30*/  LOP3.LUT R5, R0, 0x1, RZ, 0xc0, !PT ;  /* 0x0000000100057812 */ /* 0x000fc800078ec0ff */
[----:B------:R-:W-:-:S04]  /*2e40*/  IADD3 R0, PT, PT, R4, 0x487ffff, R5 ;  /* 0x0487ffff04007810 */ /* 0x000fc80007ffe005 */
[----:B------:R-:W-:-:S04]  /*2e50*/  SHF.R.U32.HI R0, RZ, 0x14, R0 ;  /* 0x00000014ff007819 */ /* 0x000fc80000011600 */
[----:B------:R-:W-:-:S07]  /*2e60*/  LOP3.LUT R5, R0, 0xff, RZ, 0xc0, !PT ;  /* 0x000000ff00057812 */ /* 0x000fce00078ec0ff */
.L_x_1363:
[----:B------:R-:W-:-:S04]  /*2e70*/  SHF.R.U32.HI R4, RZ, 0x18, R4 ;  /* 0x00000018ff047819 */ /* 0x000fc80000011604 */
[----:B------:R-:W-:-:S04]  /*2e80*/  LOP3.LUT R5, R5, 0x80, R4, 0xf8, !PT ;  /* 0x0000008005057812 */ /* 0x000fc800078ef804 */
[----:B------:R-:W-:-:S07]  /*2e90*/  PRMT R0, R5, 0x7610, R0 ;  /* 0x0000761005007816 */ /* 0x000fce0000000000 */
.L_x_1361:
[----:B------:R-:W-:Y:S05]  /*2ea0*/  BSYNC.RECONVERGENT B0 ;  /* 0x0000000000007941 */ /* 0x000fea0003800200 */
.L_x_1360:
[----:B------:R4:W-:Y:S01]  /*2eb0*/  STG.E.U8 desc[UR36][R2.64], R0 ;  /* 0x0000000002007986 */ /* 0x0009e2000c101124 */
[----:B------:R-:W-:Y:S05]  /*2ec0*/  BRA `(.L_x_1341) ;  /* 0x0000000400087947 */ /* 0x000fea0003800000 */
.L_x_1358:
        /* <DEDUP_REMOVED lines=12> */
.L_x_1366:
[----:B------:R-:W-:-:S04]  /*2f90*/  SHF.R.U32.HI R0, RZ, 0x15, R4 ;  /* 0x00000015ff007819 */ /* 0x000fc80000011604 */
[----:B------:R-:W-:-:S04]  /*2fa0*/  LOP3.LUT R5, R0, 0x1, RZ, 0xc0, !PT ;  /* 0x0000000100057812 */ /* 0x000fc800078ec0ff */
[----:B------:R-:W-:-:S04]  /*2fb0*/  IADD3 R0, PT, PT, R4, 0x88fffff, R5 ;  /* 0x088fffff04007810 */ /* 0x000fc80007ffe005 */
[----:B------:R-:W-:-:S04]  /*2fc0*/  SHF.R.U32.HI R0, RZ, 0x15, R0 ;  /* 0x00000015ff007819 */ /* 0x000fc80000011600 */
[----:B------:R-:W-:-:S07]  /*2fd0*/  LOP3.LUT R5, R0, 0xff, RZ, 0xc0, !PT ;  /* 0x000000ff00057812 */ /* 0x000fce00078ec0ff */
.L_x_1367:
[----:B------:R-:W-:-:S04]  /*2fe0*/  SHF.R.U32.HI R4, RZ, 0x18, R4 ;  /* 0x00000018ff047819 */ /* 0x000fc80000011604 */
[----:B------:R-:W-:-:S04]  /*2ff0*/  LOP3.LUT R5, R5, 0x80, R4, 0xf8, !PT ;  /* 0x0000008005057812 */ /* 0x000fc800078ef804 */
[----:B------:R-:W-:-:S07]  /*3000*/  PRMT R0, R5, 0x7610, R0 ;  /* 0x0000761005007816 */ /* 0x000fce0000000000 */
.L_x_1365:
[----:B------:R-:W-:Y:S05]  /*3010*/  BSYNC.RECONVERGENT B0 ;  /* 0x0000000000007941 */ /* 0x000fea0003800200 */
.L_x_1364:
[----:B------:R3:W-:Y:S01]  /*3020*/  STG.E.U8 desc[UR36][R2.64], R0 ;  /* 0x0000000002007986 */ /* 0x0007e2000c101124 */
[----:B------:R-:W-:Y:S05]  /*3030*/  BRA `(.L_x_1341) ;  /* 0x0000000000ac7947 */ /* 0x000fea0003800000 */
.L_x_1357:
[----:B------:R-:W-:-:S09]  /*3040*/  UISETP.NE.AND UP0, UPT, UR4, 0x1c, UPT ;  /* 0x0000001c0400788c */ /* 0x000fd2000bf05270 */
[----:B------:R-:W-:Y:S05]  /*3050*/  BRA.U !UP0, `(.L_x_1368) ;  /* 0x00000001089c7547 */ /* 0x000fea000b800000 */
[----:B------:R-:W-:-:S09]  /*3060*/  UISETP.NE.AND UP0, UPT, UR4, 0x1d, UPT ;  /* 0x0000001d0400788c */ /* 0x000fd2000bf05270 */
[----:B------:R-:W-:Y:S05]  /*3070*/  BRA.U !UP0, `(.L_x_1369) ;  /* 0x0000000108887547 */ /* 0x000fea000b800000 */
[----:B------:R-:W-:-:S09]  /*3080*/  UISETP.NE.AND UP0, UPT, UR4, 0x2c, UPT ;  /* 0x0000002c0400788c */ /* 0x000fd2000bf05270 */
[----:B------:R-:W-:Y:S05]  /*3090*/  BRA.U !UP0, `(.L_x_1370) ;  /* 0x0000000108447547 */ /* 0x000fea000b800000 */
.L_x_1340:
[----:B------:R-:W-:Y:S01]  /*30a0*/  MOV R0, 0x0 ;  /* 0x0000000000007802 */ /* 0x000fe20000000f00 */
[----:B------:R-:W0:Y:S01]  /*30b0*/  LDCU.64 UR6, c[0x4][0x158] ;  /* 0x01002b00ff0677ac */ /* 0x000e220008000a00 */
[----:B------:R-:W-:Y:S02]  /*30c0*/  HFMA2 R8, -RZ, RZ, 0, 6.020069122314453125e-06 ;  /* 0x00000065ff087431 */ /* 0x000fe400000001ff */
[----:B------:R-:W-:Y:S01]  /*30d0*/  IMAD.MOV.U32 R12, RZ, RZ, 0x1 ;  /* 0x00000001ff0c7424 */ /* 0x000fe200078e00ff */
[----:B------:R1:W2:Y:S01]  /*30e0*/  LDC.64 R2, c[0x4][R0] ;  /* 0x0100000000027b82 */ /* 0x0002a20000000a00 */
[----:B------:R-:W3:Y:S01]  /*30f0*/  LDCU.64 UR8, c[0x4][0x160] ;  /* 0x01002c00ff0877ac */ /* 0x000ee20008000a00 */
[----:B------:R-:W-:Y:S01]  /*3100*/  IMAD.MOV.U32 R13, RZ, RZ, RZ ;  /* 0x000000ffff0d7224 */ /* 0x000fe200078e00ff */
[----:B------:R-:W4:Y:S01]  /*3110*/  LDCU.64 UR4, c[0x4][0x50] ;  /* 0x01000a00ff0477ac */ /* 0x000f220008000a00 */
[----:B0-----:R-:W-:Y:S01]  /*3120*/  MOV R4, UR6 ;  /* 0x0000000600047c02 */ /* 0x001fe20008000f00 */
[----:B------:R-:W-:-:S02]  /*3130*/  IMAD.U32 R5, RZ, RZ, UR7 ;  /* 0x00000007ff057e24 */ /* 0x000fc4000f8e00ff */
[----:B---3--:R-:W-:Y:S01]  /*3140*/  IMAD.U32 R6, RZ, RZ, UR8 ;  /* 0x00000008ff067e24 */ /* 0x008fe2000f8e00ff */
[----:B------:R-:W-:Y:S01]  /*3150*/  MOV R7, UR9 ;  /* 0x0000000900077c02 */ /* 0x000fe20008000f00 */
[----:B----4-:R-:W-:Y:S02]  /*3160*/  IMAD.U32 R10, RZ, RZ, UR4 ;  /* 0x00000004ff0a7e24 */ /* 0x010fe4000f8e00ff */
[----:B-1----:R-:W-:-:S07]  /*3170*/  IMAD.U32 R11, RZ, RZ, UR5 ;  /* 0x00000005ff0b7e24 */ /* 0x002fce000f8e00ff */
[----:B------:R-:W-:-:S07]  /*3180*/  LEPC R20, `(.L_x_1371) ;  /* 0x000000001014794e */ /* 0x000fce0000000000 */
[----:B--2---:R-:W-:Y:S05]  /*3190*/  CALL.ABS.NOINC R2 ;  /* 0x0000000002007343 */ /* 0x004fea0003c00000 */
.L_x_1371:
[----:B------:R-:W-:Y:S05]  /*31a0*/  BRA `(.L_x_1341) ;  /* 0x0000000000507947 */ /* 0x000fea0003800000 */
.L_x_1370:
        /* <DEDUP_REMOVED lines=11> */
[----:B------:R-:W-:-:S05]  /*3260*/  @!P0 IMAD.MOV R0, RZ, RZ, R6 ;  /* 0x000000ffff008224 */ /* 0x000fca00078e0206 */
[----:B------:R-:W-:-:S05]  /*3270*/  @P2 MOV R5, R0 ;  /* 0x0000000000052202 */ /* 0x000fca0000000f00 */
[----:B------:R2:W-:Y:S01]  /*3280*/  STG.E.U8 desc[UR36][R2.64], R5 ;  /* 0x0000000502007986 */ /* 0x0005e2000c101124 */
[----:B------:R-:W-:Y:S05]  /*3290*/  BRA `(.L_x_1341) ;  /* 0x0000000000147947 */ /* 0x000fea0003800000 */
.L_x_1369:
[----:B------:R-:W0:Y:S02]  /*32a0*/  F2I.U64.TRUNC R4, R4 ;  /* 0x0000000400047311 */ /* 0x000e24000020d800 */
[----:B0-----:R1:W-:Y:S01]  /*32b0*/  STG.E.64 desc[UR36][R2.64], R4 ;  /* 0x0000000402007986 */ /* 0x0013e2000c101b24 */
[----:B------:R-:W-:Y:S05]  /*32c0*/  BRA `(.L_x_1341) ;  /* 0x0000000000087947 */ /* 0x000fea0003800000 */
.L_x_1368:
[----:B------:R-:W0:Y:S02]  /*32d0*/  F2I.FTZ.U32.TRUNC.NTZ R5, R4 ;  /* 0x0000000400057305 */ /* 0x000e24000021f000 */
[----:B0-----:R0:W-:Y:S02]  /*32e0*/  STG.E desc[UR36][R2.64], R5 ;  /* 0x0000000502007986 */ /* 0x0011e4000c101924 */
.L_x_1341:
[----:B------:R-:W-:-:S07]  /*32f0*/  VIADD R17, R17, 0x80 ;  /* 0x0000008011117836 */ /* 0x000fce0000000000 */
.L_x_1305:
[----:B------:R-:W-:Y:S05]  /*3300*/  BSYNC.RECONVERGENT B7 ;  /* 0x0000000000077941 */ /* 0x000fea0003800200 */
.L_x_1304:
[----:B------:R-:W5:Y:S01]  /*3310*/  LDCU UR4, c[0x0][0x380] ;  /* 0x00007000ff0477ac */ /* 0x000f620008000800 */
[----:B------:R-:W-:Y:S01]  /*3320*/  BSSY.RECONVERGENT B7, `(.L_x_1372) ;  /* 0x0000322000077945 */ /* 0x000fe20003800200 */
[----:B-----5:R-:W-:-:S13]  /*3330*/  ISETP.GE.AND P0, PT, R17, UR4, PT ;  /* 0x0000000411007c0c */ /* 0x020fda000bf06270 */
[----:B------:R-:W-:Y:S05]  /*3340*/  @P0 BRA `(.L_x_1373) ;  /* 0x00000030007c0947 */ /* 0x000fea0003800000 */
[----:B------:R-:W5:Y:S01]  /*3350*/  LDCU UR4, c[0x0][0x388] ;  /* 0x00007100ff0477ac */ /* 0x000f620008000800 */
[----:B------:R-:W-:Y:S02]  /*3360*/  HFMA2 R16, -RZ, RZ, 0, 0 ;  /* 0x00000000ff107431 */ /* 0x000fe400000001ff */
[----:B---34-:R-:W-:Y:S01]  /*3370*/  IMAD.MOV.U32 R0, RZ, RZ, RZ ;  /* 0x000000ffff007224 */ /* 0x018fe200078e00ff */
[----:B-----5:R-:W-:-:S09]  /*3380*/  UISETP.NE.AND UP0, UPT, UR4, URZ, UPT ;  /* 0x000000ff0400728c */ /* 0x020fd2000bf05270 */
[----:B------:R-:W-:Y:S05]  /*3390*/  BRA.U !UP0, `(.L_x_1374) ;  /* 0x0000001108a87547 */ /* 0x000fea000b800000 */
[----:B------:R-:W0:Y:S01]  /*33a0*/  LDCU.64 UR4, c[0x0][0x390] ;  /* 0x00007200ff0477ac */ /* 0x000e220008000a00 */
[----:B------:R-:W-:Y:S01]  /*33b0*/  IMAD.MOV.U32 R16, RZ, RZ, RZ ;  /* 0x000000ffff107224 */ /* 0x000fe200078e00ff */
[----:B------:R-:W3:Y:S01]  /*33c0*/  LDCU UR6, c[0x0][0x38c] ;  /* 0x00007180ff0677ac */ /* 0x000ee20008000800 */
[----:B------:R-:W4:Y:S01]  /*33d0*/  LDCU.64 UR8, c[0x0][0x4b8] ;  /* 0x00009700ff0877ac */ /* 0x000f220008000a00 */
[----:B------:R-:W-:Y:S01]  /*33e0*/  UISETP.NE.AND UP0, UPT, UR40, URZ, UPT ;  /* 0x000000ff2800728c */ /* 0x000fe2000bf05270 */
[----:B012---:R-:W-:-:S05]  /*33f0*/  IMAD.HI.U32 R2, R17, UR4, R16 ;  /* 0x0000000411027c27 */ /* 0x007fca000f8e0010 */
[----:B------:R-:W-:-:S05]  /*3400*/  SHF.R.U32.HI R3, RZ, UR5, R2 ;  /* 0x00000005ff037c19 */ /* 0x000fca0008011602 */
[----:B------:R-:W-:-:S04]  /*3410*/  IMAD.MOV R0, RZ, RZ, -R3 ;  /* 0x000000ffff007224 */ /* 0x000fc800078e0a03 */
[----:B---3--:R-:W-:-:S04]  /*3420*/  IMAD R0, R0, UR6, R17 ;  /* 0x0000000600007c24 */ /* 0x008fc8000f8e0211 */
[C---:B----4-:R-:W-:Y:S02]  /*3430*/  IMAD R16, R0.reuse, UR8, RZ ;  /* 0x0000000800107c24 */ /* 0x050fe4000f8e02ff */
        /* <DEDUP_REMOVED lines=288> */
.L_x_1374:
[----:B------:R-:W0:Y:S01]  /*4640*/  LDCU.64 UR6, c[0x0][0x588] ;  /* 0x0000b100ff0677ac */ /* 0x000e220008000a00 */
[----:B------:R-:W-:Y:S01]  /*4650*/  BSSY.RECONVERGENT B6, `(.L_x_1375) ;  /* 0x00000e5000067945 */ /* 0x000fe20003800200 */
[----:B------:R-:W-:-:S04]  /*4660*/  UPRMT UR4, UR41, 0x9910, URZ ;  /* 0x0000991029047896 */ /* 0x000fc800080000ff */
[----:B------:R-:W-:Y:S01]  /*4670*/  UISETP.GT.AND UP0, UPT, UR4, 0x9, UPT ;  /* 0x000000090400788c */ /* 0x000fe2000bf04270 */
[----:B012---:R-:W-:-:S04]  /*4680*/  IADD3 R2, P0, PT, R0, UR6, RZ ;  /* 0x0000000600027c10 */ /* 0x007fc8000ff1e0ff */
        /* <DEDUP_REMOVED lines=13> */
.L_x_1379:
[----:B------:R-:W2:Y:S02]  /*4760*/  LDG.E.U8 R0, desc[UR36][R2.64] ;  /* 0x0000002402007981 */ /* 0x000ea4000c1e1100 */
[----:B--2---:R-:W-:Y:S01]  /*4770*/  I2FP.F32.U32 R0, R0 ;  /* 0x0000000000007245 */ /* 0x004fe20000201000 */
[----:B------:R-:W-:Y:S06]  /*4780*/  BRA `(.L_x_1381) ;  /* 0x0000000c00447947 */ /* 0x000fec0003800000 */
.L_x_1378:
        /* <DEDUP_REMOVED lines=9> */
.L_x_1383:
[----:B------:R-:W2:Y:S02]  /*4820*/  LDG.E R0, desc[UR36][R2.64] ;  /* 0x0000002402007981 */ /* 0x000ea4000c1e1900 */
[----:B--2---:R-:W-:Y:S01]  /*4830*/  I2FP.F32.S32 R0, R0 ;  /* 0x0000000000007245 */ /* 0x004fe20000201400 */
[----:B------:R-:W-:Y:S06]  /*4840*/  BRA `(.L_x_1381) ;  /* 0x0000000c00147947 */ /* 0x000fec0003800000 */
.L_x_1382:
[----:B------:R-:W2:Y:S02]  /*4850*/  LDG.E.U16 R0, desc[UR36][R2.64] ;  /* 0x0000002402007981 */ /* 0x000ea4000c1e1500 */
[----:B--2---:R-:W2:Y:S01]  /*4860*/  I2F.S16 R0, R0 ;  /* 0x0000000000007306 */ /* 0x004ea20000101400 */
[----:B------:R-:W-:Y:S05]  /*4870*/  BRA `(.L_x_1381) ;  /* 0x0000000c00087947 */ /* 0x000fea0003800000 */
.L_x_1377:
        /* <DEDUP_REMOVED lines=8> */
.L_x_1385:
[----:B------:R-:W2:Y:S02]  /*4900*/  LDG.E.U16 R0, desc[UR36][R2.64] ;  /* 0x0000002402007981 */ /* 0x000ea4000c1e1500 */
[----:B--2---:R-:W-:Y:S01]  /*4910*/  HADD2.F32 R0, -RZ, R0.H0_H0 ;  /* 0x20000000ff007230 */ /* 0x004fe20000004100 */
[----:B------:R-:W-:Y:S06]  /*4920*/  BRA `(.L_x_1381) ;  /* 0x0000000800dc7947 */ /* 0x000fec0003800000 */
.L_x_1384:
        /* <DEDUP_REMOVED lines=8> */
.L_x_1387:
[----:B------:R-:W2:Y:S02]  /*49b0*/  LDG.E.U16 R0, desc[UR36][R2.64] ;  /* 0x0000002402007981 */ /* 0x000ea4000c1e1500 */
[----:B--2---:R-:W-:Y:S01]  /*49c0*/  HADD2.F32 R0, -RZ, R0.H0_H0 ;  /* 0x20000000ff007230 */ /* 0x004fe20000004100 */
[----:B------:R-:W-:Y:S06]  /*49d0*/  BRA `(.L_x_1381) ;  /* 0x0000000800b07947 */ /* 0x000fec0003800000 */
.L_x_1386:
        /* <DEDUP_REMOVED lines=11> */
.L_x_1376:
        /* <DEDUP_REMOVED lines=12> */
.L_x_1390:
        /* <DEDUP_REMOVED lines=11> */
.L_x_1389:
        /* <DEDUP_REMOVED lines=23> */
[----:B------:R-:W-:Y:S01]  /*4d70*/  LOP3.LUT R0, R5, 0x80000000, R0, 0xf8, !PT ;  /* 0x8000000005007812 */ /* 0x000fe200078ef800 */
[----:B------:R-:W-:Y:S06]  /*4d80*/  BRA `(.L_x_1381) ;  /* 0x0000000400c47947 */ /* 0x000fec0003800000 */
.L_x_1392:
        /* <DEDUP_REMOVED lines=10> */
[----:B------:R-:W-:Y:S01]  /*4e30*/  LOP3.LUT R0, R0, 0x80000000, R5, 0xf8, !PT ;  /* 0x8000000000007812 */ /* 0x000fe200078ef805 */
[----:B------:R-:W-:Y:S06]  /*4e40*/  BRA `(.L_x_1381) ;  /* 0x0000000400947947 */ /* 0x000fec0003800000 */
.L_x_1391:
[----:B------:R-:W2:Y:S02]  /*4e50*/  LDG.E.U16 R0, desc[UR36][R2.64] ;  /* 0x0000002402007981 */ /* 0x000ea4000c1e1500 */
[----:B--2---:R-:W-:Y:S01]  /*4e60*/  IMAD.U32 R0, R0, 0x10000, RZ ;  /* 0x0001000000007824 */ /* 0x004fe200078e00ff */
[----:B------:R-:W-:Y:S06]  /*4e70*/  BRA `(.L_x_1381) ;  /* 0x0000000400887947 */ /* 0x000fec0003800000 */
.L_x_1388:
        /* <DEDUP_REMOVED lines=11> */
.L_x_1395:
[----:B------:R-:W2:Y:S01]  /*4f30*/  LDG.E.U8 R3, desc[UR36][R2.64] ;  /* 0x0000002402037981 */ /* 0x000ea2000c1e1100 */
        /* <DEDUP_REMOVED lines=19> */
.L_x_1397:
[----:B------:R-:W-:Y:S05]  /*5070*/  BSYNC.RECONVERGENT B0 ;  /* 0x0000000000007941 */ /* 0x000fea0003800200 */
.L_x_1396:
[----:B------:R-:W-:Y:S02]  /*5080*/  SHF.L.U32 R0, R0, 0x14, RZ ;  /* 0x0000001400007819 */ /* 0x000fe400000006ff */
[----:B------:R-:W-:-:S04]  /*5090*/  LEA R2, R2, 0x3b800000, 0x17 ;  /* 0x3b80000002027811 */ /* 0x000fc800078eb8ff */
[----:B------:R-:W-:Y:S01]  /*50a0*/  LOP3.LUT R0, R2, R0, R7, 0xfe, !PT ;  /* 0x0000000002007212 */ /* 0x000fe200078efe07 */
[----:B------:R-:W-:Y:S06]  /*50b0*/  BRA `(.L_x_1381) ;  /* 0x0000000000f87947 */ /* 0x000fec0003800000 */
.L_x_1394:
        /* <DEDUP_REMOVED lines=20> */
.L_x_1399:
[----:B------:R-:W-:Y:S05]  /*5200*/  BSYNC.RECONVERGENT B0 ;  /* 0x0000000000007941 */ /* 0x000fea0003800200 */
.L_x_1398:
[----:B------:R-:W-:Y:S01]  /*5210*/  IMAD.SHL.U32 R0, R0, 0x200000, RZ ;  /* 0x0020000000007824 */ /* 0x000fe200078e00ff */
[----:B------:R-:W-:-:S04]  /*5220*/  LEA R2, R2, 0x37800000, 0x17 ;  /* 0x3780000002027811 */ /* 0x000fc800078eb8ff */
[----:B------:R-:W-:Y:S01]  /*5230*/  LOP3.LUT R0, R2, R0, R7, 0xfe, !PT ;  /* 0x0000000002007212 */ /* 0x000fe200078efe07 */
[----:B------:R-:W-:Y:S06]  /*5240*/  BRA `(.L_x_1381) ;  /* 0x0000000000947947 */ /* 0x000fec0003800000 */
.L_x_1393:
[----:B------:R-:W-:-:S09]  /*5250*/  UISETP.NE.AND UP0, UPT, UR4, 0x1c, UPT ;  /* 0x0000001c0400788c */ /* 0x000fd2000bf05270 */
[----:B------:R-:W-:Y:S05]  /*5260*/  BRA.U !UP0, `(.L_x_1400) ;  /* 0x0000000108847547 */ /* 0x000fea000b800000 */
[----:B------:R-:W-:-:S09]  /*5270*/  UISETP.NE.AND UP0, UPT, UR4, 0x1d, UPT ;  /* 0x0000001d0400788c */ /* 0x000fd2000bf05270 */
[----:B------:R-:W-:Y:S05]  /*5280*/  BRA.U !UP0, `(.L_x_1401) ;  /* 0x0000000108707547 */ /* 0x000fea000b800000 */
[----:B------:R-:W-:-:S09]  /*5290*/  UISETP.NE.AND UP0, UPT, UR4, 0x2c, UPT ;  /* 0x0000002c0400788c */ /* 0x000fd2000bf05270 */
[----:B------:R-:W-:Y:S05]  /*52a0*/  BRA.U UP0, `(.L_x_1380) ;  /* 0x0000000100207547 */ /* 0x000fea000b800000 */
[----:B------:R-:W2:Y:S01]  /*52b0*/  LDG.E.U8 R2, desc[UR36][R2.64] ;  /* 0x0000002402027981 */ /* 0x000ea2000c1e1100 */
[----:B------:R-:W-:Y:S01]  /*52c0*/  HFMA2 R0, -RZ, RZ, 3.814697265625e-06, 0 ;  /* 0x00400000ff007431 */ /* 0x000fe200000001ff */
[----:B--2---:R-:W-:-:S13]  /*52d0*/  ISETP.NE.AND P0, PT, R2, RZ, PT ;  /* 0x000000ff0200720c */ /* 0x004fda0003f05270 */
[----:B------:R-:W-:Y:S05]  /*52e0*/  @!P0 BRA `(.L_x_1381) ;  /* 0x00000000006c8947 */ /* 0x000fea0003800000 */
[----:B------:R-:W-:-:S13]  /*52f0*/  ISETP.NE.AND P0, PT, R2, 0xff, PT ;  /* 0x000000ff0200780c */ /* 0x000fda0003f05270 */
[----:B------:R-:W-:Y:S02]  /*5300*/  @!P0 IMAD.MOV.U32 R0, RZ, RZ, 0x7f800001 ;  /* 0x7f800001ff008424 */ /* 0x000fe400078e00ff */
[----:B------:R-:W-:Y:S01]  /*5310*/  @P0 IMAD.SHL.U32 R0, R2, 0x800000, RZ ;  /* 0x0080000002000824 */ /* 0x000fe200078e00ff */
[----:B------:R-:W-:Y:S06]  /*5320*/  BRA `(.L_x_1381) ;  /* 0x00000000005c7947 */ /* 0x000fec0003800000 */
.L_x_1380:
        /* <DEDUP_REMOVED lines=16> */
.L_x_1402:
[----:B------:R-:W-:Y:S01]  /*5430*/  IMAD.MOV.U32 R0, RZ, RZ, RZ ;  /* 0x000000ffff007224 */ /* 0x000fe200078e00ff */
[----:B------:R-:W-:Y:S06]  /*5440*/  BRA `(.L_x_1381) ;  /* 0x0000000000147947 */ /* 0x000fec0003800000 */
.L_x_1401:
[----:B------:R-:W2:Y:S02]  /*5450*/  LDG.E.64 R2, desc[UR36][R2.64] ;  /* 0x0000002402027981 */ /* 0x000ea4000c1e1b00 */
[----:B--2---:R0:W1:Y:S02]  /*5460*/  I2F.U64 R0, R2 ;  /* 0x0000000200007312 */ /* 0x0040640000301000 */
[----:B01----:R-:W-:Y:S05]  /*5470*/  BRA `(.L_x_1381) ;  /* 0x0000000000087947 */ /* 0x003fea0003800000 */
.L_x_1400:
[----:B------:R-:W2:Y:S02]  /*5480*/  LDG.E R0, desc[UR36][R2.64] ;  /* 0x0000002402007981 */ /* 0x000ea4000c1e1900 */
[----:B--2---:R-:W-:-:S07]  /*5490*/  I2FP.F32.U32 R0, R0 ;  /* 0x0000000000007245 */ /* 0x004fce0000201000 */
.L_x_1381:
[----:B------:R-:W-:Y:S05]  /*54a0*/  BSYNC.RECONVERGENT B6 ;  /* 0x0000000000067941 */ /* 0x000fea0003800200 */
.L_x_1375:
[C---:B012345:R-:W-:Y:S01]  /*54b0*/  FFMA.FTZ R2, R0.reuse, R0, -1 ;  /* 0xbf80000000027423 */ /* 0x07ffe20000010000 */
[----:B------:R-:W-:Y:S01]  /*54c0*/  FADD.FTZ R0, R0, -1 ;  /* 0xbf80000000007421 */ /* 0x000fe20000010000 */
[----:B------:R-:W-:Y:S01]  /*54d0*/  IMAD.MOV.U32 R7, RZ, RZ, 0x3d39bf78 ;  /* 0x3d39bf78ff077424 */ /* 0x000fe200078e00ff */
[----:B------:R-:W0:Y:S01]  /*54e0*/  LDCU.64 UR6, c[0x0][0x580] ;  /* 0x0000b000ff0677ac */ /* 0x000e220008000a00 */
[----:B------:R-:W1:Y:S01]  /*54f0*/  MUFU.RSQ R3, R2 ;  /* 0x0000000200037308 */ /* 0x000e620000001400 */
[----:B------:R-:W-:Y:S02]  /*5500*/  FSETP.NEU.FTZ.AND P1, PT, R2, RZ, PT ;  /* 0x000000ff0200720b */ /* 0x000fe40003f3d000 */
[----:B------:R-:W-:Y:S01]  /*5510*/  ISETP.GT.U32.AND P0, PT, R0, 0x4b000000, PT ;  /* 0x4b0000000000780c */ /* 0x000fe20003f04070 */
[----:B------:R-:W-:-:S04]  /*5520*/  UPRMT UR4, UR42, 0x9910, URZ ;  /* 0x000099102a047896 */ /* 0x000fc800080000ff */
[----:B------:R-:W-:Y:S01]  /*5530*/  UISETP.GT.AND UP0, UPT, UR4, 0x9, UPT ;  /* 0x000000090400788c */ /* 0x000fe2000bf04270 */
[----:B-1----:R-:W-:Y:S01]  /*5540*/  FMUL.FTZ R5, R2, R3 ;  /* 0x0000000302057220 */ /* 0x002fe20000410000 */
        /* <DEDUP_REMOVED lines=15> */
[----:B------:R-:W-:Y:S01]  /*5640*/  FFMA.FTZ R3, R3, R4, -1 ;  /* 0xbf80000003037423 */ /* 0x000fe20000010004 */
[----:B------:R-:W-:-:S03]  /*5650*/  @P1 FSETP.NEU.FTZ.AND P2, PT, R5, RZ, PT ;  /* 0x000000ff0500120b */ /* 0x000fc60003f5d000 */
        /* <DEDUP_REMOVED lines=31> */
.L_x_1406:
[----:B------:R-:W0:Y:S02]  /*5850*/  F2I.S64.TRUNC R4, R4 ;  /* 0x0000000400047311 */ /* 0x000e24000020d900 */
[----:B0-----:R-:W-:-:S05]  /*5860*/  MOV R7, R4 ;  /* 0x0000000400077202 */ /* 0x001fca0000000f00 */
[----:B------:R3:W-:Y:S01]  /*5870*/  STG.E.U8 desc[UR36][R2.64], R7 ;  /* 0x0000000702007986 */ /* 0x0007e2000c101124 */
[----:B------:R-:W-:Y:S05]  /*5880*/  BRA `(.L_x_1408) ;  /* 0x0000000c00287947 */ /* 0x000fea0003800000 */
.L_x_1405:
        /* <DEDUP_REMOVED lines=9> */
.L_x_1410:
[----:B------:R-:W0:Y:S02]  /*5920*/  F2I.FTZ.TRUNC.NTZ R5, R4 ;  /* 0x0000000400057305 */ /* 0x000e24000021f100 */
[----:B0-----:R2:W-:Y:S01]  /*5930*/  STG.E desc[UR36][R2.64], R5 ;  /* 0x0000000502007986 */ /* 0x0015e2000c101924 */
[----:B------:R-:W-:Y:S05]  /*5940*/  BRA `(.L_x_1408) ;  /* 0x0000000800f87947 */ /* 0x000fea0003800000 */
.L_x_1409:
[----:B------:R-:W0:Y:S02]  /*5950*/  F2I.FTZ.TRUNC.NTZ R5, R4 ;  /* 0x0000000400057305 */ /* 0x000e24000021f100 */
[----:B0-----:R0:W-:Y:S01]  /*5960*/  STG.E.U16 desc[UR36][R2.64], R5 ;  /* 0x0000000502007986 */ /* 0x0011e2000c101524 */
[----:B------:R-:W-:Y:S05]  /*5970*/  BRA `(.L_x_1408) ;  /* 0x0000000800ec7947 */ /* 0x000fea0003800000 */
.L_x_1404:
        /* <DEDUP_REMOVED lines=8> */
.L_x_1412:
[----:B------:R-:W-:-:S05]  /*5a00*/  F2FP.F16.F32.PACK_AB R4, RZ, R4 ;  /* 0x00000004ff04723e */ /* 0x000fca00000000ff */
[----:B------:R0:W-:Y:S01]  /*5a10*/  STG.E.U16 desc[UR36][R2.64], R4 ;  /* 0x0000000402007986 */ /* 0x0001e2000c101524 */
[----:B------:R-:W-:Y:S05]  /*5a20*/  BRA `(.L_x_1408) ;  /* 0x0000000800c07947 */ /* 0x000fea0003800000 */
.L_x_1411:
        /* <DEDUP_REMOVED lines=9> */
.L_x_1414:
[----:B------:R-:W-:-:S04]  /*5ac0*/  F2FP.F16.F32.PACK_AB R5, RZ, R4 ;  /* 0x00000004ff05723e */ /* 0x000fc800000000ff */
[----:B------:R-:W-:-:S05]  /*5ad0*/  PRMT R5, R5, 0x5410, RZ ;  /* 0x0000541005057816 */ /* 0x000fca00000000ff */
[----:B------:R0:W-:Y:S01]  /*5ae0*/  STG.E desc[UR36][R2.64], R5 ;  /* 0x0000000502007986 */ /* 0x0001e2000c101924 */
[----:B------:R-:W-:Y:S05]  /*5af0*/  BRA `(.L_x_1408) ;  /* 0x00000008008c7947 */ /* 0x000fea0003800000 */
.L_x_1413:
[----:B------:R-:W-:-:S06]  /*5b00*/  FMUL.FTZ R4, R4, 1 ;  /* 0x3f80000004047820 */ /* 0x000fcc0000410000 */
[----:B------:R-:W0:Y:S02]  /*5b10*/  F2F.F64.F32 R4, R4 ;  /* 0x0000000400047310 */ /* 0x000e240000201800 */
[----:B0-----:R0:W-:Y:S01]  /*5b20*/  STG.E.64 desc[UR36][R2.64], R4 ;  /* 0x0000000402007986 */ /* 0x0011e2000c101b24 */
[----:B------:R-:W-:Y:S05]  /*5b30*/  BRA `(.L_x_1408) ;  /* 0x00000008007c7947 */ /* 0x000fea0003800000 */
.L_x_1403:
        /* <DEDUP_REMOVED lines=13> */
.L_x_1418:
[----:B------:R-:W-:Y:S01]  /*5c10*/  LOP3.LUT R6, R4, 0x7fffffff, RZ, 0xc0, !PT ;  /* 0x7fffffff04067812 */ /* 0x000fe200078ec0ff */
[----:B------:R-:W-:Y:S01]  /*5c20*/  BSSY.RECONVERGENT B0, `(.L_x_1419) ;  /* 0x0000012000007945 */ /* 0x000fe20003800200 */
[----:B------:R-:W-:Y:S02]  /*5c30*/  HFMA2 R0, -RZ, RZ, 0, 7.62939453125e-06 ;  /* 0x00000080ff007431 */ /* 0x000fe400000001ff */
        /* <DEDUP_REMOVED lines=13> */
.L_x_1421:
[----:B------:R-:W-:-:S04]  /*5d10*/  SHF.R.U32.HI R4, RZ, 0x18, R4 ;  /* 0x00000018ff047819 */ /* 0x000fc80000011604 */
[----:B------:R-:W-:-:S04]  /*5d20*/  LOP3.LUT R4, R5, 0x80, R4, 0xf8, !PT ;  /* 0x0000008005047812 */ /* 0x000fc800078ef804 */
[----:B------:R-:W-:-:S07]  /*5d30*/  PRMT R0, R4, 0x7610, R0 ;  /* 0x0000761004007816 */ /* 0x000fce0000000000 */
.L_x_1420:
[----:B------:R-:W-:Y:S05]  /*5d40*/  BSYNC.RECONVERGENT B0 ;  /* 0x0000000000007941 */ /* 0x000fea0003800200 */
.L_x_1419:
[----:B------:R0:W-:Y:S01]  /*5d50*/  STG.E.U8 desc[UR36][R2.64], R0 ;  /* 0x0000000002007986 */ /* 0x0001e2000c101124 */
[----:B------:R-:W-:Y:S05]  /*5d60*/  BRA `(.L_x_1408) ;  /* 0x0000000400f07947 */ /* 0x000fea0003800000 */
.L_x_1417:
[----:B------:R-:W-:Y:S01]  /*5d70*/  LOP3.LUT R6, R4, 0x7fffffff, RZ, 0xc0, !PT ;  /* 0x7fffffff04067812 */ /* 0x000fe200078ec0ff */
[----:B------:R-:W-:Y:S01]  /*5d80*/  BSSY.RECONVERGENT B0, `(.L_x_1422) ;  /* 0x0000012000007945 */ /* 0x000fe20003800200 */
[----:B------:R-:W-:Y:S02]  /*5d90*/  IMAD.MOV.U32 R0, RZ, RZ, 0x80 ;  /* 0x00000080ff007424 */ /* 0x000fe400078e00ff */
        /* <DEDUP_REMOVED lines=13> */
.L_x_1424:
[----:B------:R-:W-:-:S04]  /*5e70*/  SHF.R.U32.HI R4, RZ, 0x18, R4 ;  /* 0x00000018ff047819 */ /* 0x000fc80000011604 */
[----:B------:R-:W-:-:S04]  /*5e80*/  LOP3.LUT R5, R5, 0x80, R4, 0xf8, !PT ;  /* 0x0000008005057812 */ /* 0x000fc800078ef804 */
[----:B------:R-:W-:-:S07]  /*5e90*/  PRMT R0, R5, 0x7610, R0 ;  /* 0x0000761005007816 */ /* 0x000fce0000000000 */
.L_x_1423:
[----:B------:R-:W-:Y:S05]  /*5ea0*/  BSYNC.RECONVERGENT B0 ;  /* 0x0000000000007941 */ /* 0x000fea0003800200 */
.L_x_1422:
[----:B------:R0:W-:Y:S01]  /*5eb0*/  STG.E.U8 desc[UR36][R2.64], R0 ;  /* 0x0000000002007986 */ /* 0x0001e2000c101124 */
[----:B------:R-:W-:Y:S05]  /*5ec0*/  BRA `(.L_x_1408) ;  /* 0x0000000400987947 */ /* 0x000fea0003800000 */
.L_x_1416:
[----:B------:R-:W-:-:S09]  /*5ed0*/  UISETP.NE.AND UP0, UPT, UR4, 0x1c, UPT ;  /* 0x0000001c0400788c */ /* 0x000fd2000bf05270 */
[----:B------:R-:W-:Y:S05]  /*5ee0*/  BRA.U !UP0, `(.L_x_1425) ;  /* 0x0000000108587547 */ /* 0x000fea000b800000 */
[----:B------:R-:W-:-:S09]  /*5ef0*/  UISETP.NE.AND UP0, UPT, UR4, 0x1d, UPT ;  /* 0x0000001d0400788c */ /* 0x000fd2000bf05270 */
[----:B------:R-:W-:Y:S05]  /*5f00*/  BRA.U !UP0, `(.L_x_1426) ;  /* 0x0000000108447547 */ /* 0x000fea000b800000 */
[----:B------:R-:W-:-:S09]  /*5f10*/  UISETP.NE.AND UP0, UPT, UR4, 0x2c, UPT ;  /* 0x0000002c0400788c */ /* 0x000fd2000bf05270 */
[----:B------:R-:W-:Y:S05]  /*5f20*/  BRA.U UP0, `(.L_x_1407) ;  /* 0x0000000100a87547 */ /* 0x000fea000b800000 */
        /* <DEDUP_REMOVED lines=15> */
.L_x_1426:
[----:B------:R-:W0:Y:S02]  /*6020*/  F2I.U64.TRUNC R4, R4 ;  /* 0x0000000400047311 */ /* 0x000e24000020d800 */
[----:B0-----:R0:W-:Y:S01]  /*6030*/  STG.E.64 desc[UR36][R2.64], R4 ;  /* 0x0000000402007986 */ /* 0x0011e2000c101b24 */
[----:B------:R-:W-:Y:S05]  /*6040*/  BRA `(.L_x_1408) ;  /* 0x0000000400387947 */ /* 0x000fea0003800000 */
.L_x_1425:
[----:B------:R-:W0:Y:S02]  /*6050*/  F2I.FTZ.U32.TRUNC.NTZ R5, R4 ;  /* 0x0000000400057305 */ /* 0x000e24000021f000 */
[----:B0-----:R0:W-:Y:S01]  /*6060*/  STG.E desc[UR36][R2.64], R5 ;  /* 0x0000000502007986 */ /* 0x0011e2000c101924 */
[----:B------:R-:W-:Y:S05]  /*6070*/  BRA `(.L_x_1408) ;  /* 0x00000004002c7947 */ /* 0x000fea0003800000 */
.L_x_1415:
        /* <DEDUP_REMOVED lines=10> */
.L_x_1428:
[----:B------:R-:W-:Y:S01]  /*6120*/  FMUL.FTZ R4, R4, 1 ;  /* 0x3f80000004047820 */ /* 0x000fe20000410000 */
[----:B------:R-:W-:-:S05]  /*6130*/  CS2R R6, SRZ ;  /* 0x0000000000067805 */ /* 0x000fca000001ff00 */
[----:B------:R-:W0:Y:S02]  /*6140*/  F2F.F64.F32 R4, R4 ;  /* 0x0000000400047310 */ /* 0x000e240000201800 */
[----:B0-----:R0:W-:Y:S01]  /*6150*/  STG.E.128 desc[UR36][R2.64], R4 ;  /* 0x0000000402007986 */ /* 0x0011e2000c101d24 */
[----:B------:R-:W-:Y:S05]  /*6160*/  BRA `(.L_x_1408) ;  /* 0x0000000000f07947 */ /* 0x000fea0003800000 */
.L_x_1427:
[----:B------:R-:W-:-:S09]  /*6170*/  UISETP.NE.AND UP0, UPT, UR4, 0xf, UPT ;  /* 0x0000000f0400788c */ /* 0x000fd2000bf05270 */
[----:B------:R-:W-:Y:S05]  /*6180*/  BRA.U !UP0, `(.L_x_1429) ;  /* 0x0000000108e07547 */ /* 0x000fea000b800000 */
[----:B------:R-:W-:-:S09]  /*6190*/  UISETP.NE.AND UP0, UPT, UR4, 0x17, UPT ;  /* 0x000000170400788c */ /* 0x000fd2000bf05270 */
[----:B------:R-:W-:Y:S05]  /*61a0*/  BRA.U !UP0, `(.L_x_1430) ;  /* 0x00000001088c7547 */ /* 0x000fea000b800000 */
[----:B------:R-:W-:-:S09]  /*61b0*/  UISETP.NE.AND UP0, UPT, UR4, 0x18, UPT ;  /* 0x000000180400788c */ /* 0x000fd2000bf05270 */
[----:B------:R-:W-:Y:S05]  /*61c0*/  BRA.U !UP0, `(.L_x_1431) ;  /* 0x0000000108447547 */ /* 0x000fea000b800000 */
.L_x_1407:
        /* <DEDUP_REMOVED lines=16> */
.L_x_1432:
[----:B------:R-:W-:Y:S05]  /*62d0*/  BRA `(.L_x_1408) ;  /* 0x0000000000947947 */ /* 0x000fea0003800000 */
.L_x_1431:
[----:B------:R-:W-:Y:S01]  /*62e0*/  LOP3.LUT R6, R4, 0x7fffffff, RZ, 0xc0, !PT ;  /* 0x7fffffff04067812 */ /* 0x000fe200078ec0ff */
[----:B------:R-:W-:Y:S01]  /*62f0*/  BSSY.RECONVERGENT B0, `(.L_x_1433) ;  /* 0x000000b000007945 */ /* 0x000fe20003800200 */
[----:B------:R-:W-:Y:S01]  /*6300*/  SHF.R.U32.HI R7, RZ, 0x18, R4 ;  /* 0x00000018ff077819 */ /* 0x000fe20000011604 */
[----:B------:R-:W-:Y:S01]  /*6310*/  IMAD.MOV.U32 R0, RZ, RZ, 0x7f ;  /* 0x0000007fff007424 */ /* 0x000fe200078e00ff */
        /* <DEDUP_REMOVED lines=8> */
.L_x_1434:
[----:B------:R-:W-:Y:S05]  /*63a0*/  BSYNC.RECONVERGENT B0 ;  /* 0x0000000000007941 */ /* 0x000fea0003800200 */
.L_x_1433:
[----:B------:R-:W-:-:S05]  /*63b0*/  LOP3.LUT R5, R0, 0x80, R7, 0xf8, !PT ;  /* 0x0000008000057812 */ /* 0x000fca00078ef807 */
[----:B------:R0:W-:Y:S01]  /*63c0*/  STG.E.U8 desc[UR36][R2.64], R5 ;  /* 0x0000000502007986 */ /* 0x0001e2000c101124 */
[----:B------:R-:W-:Y:S05]  /*63d0*/  BRA `(.L_x_1408) ;  /* 0x0000000000547947 */ /* 0x000fea0003800000 */
.L_x_1430:
[----:B------:R-:W-:Y:S01]  /*63e0*/  LOP3.LUT R6, R4, 0x7fffffff, RZ, 0xc0, !PT ;  /* 0x7fffffff04067812 */ /* 0x000fe200078ec0ff */
[----:B------:R-:W-:Y:S03]  /*63f0*/  BSSY.RECONVERGENT B0, `(.L_x_1435) ;  /* 0x000000d000007945 */ /* 0x000fe60003800200 */
        /* <DEDUP_REMOVED lines=9> */
.L_x_1436:
[----:B------:R-:W-:Y:S01]  /*6490*/  HFMA2 R0, -RZ, RZ, 0, 7.569789886474609375e-06 ;  /* 0x0000007fff007431 */ /* 0x000fe200000001ff */
[----:B------:R-:W-:-:S04]  /*64a0*/  ISETP.GT.U32.AND P0, PT, R6, 0x7f800000, PT ;  /* 0x7f8000000600780c */ /* 0x000fc80003f04070 */
[----:B------:R-:W-:-:S09]  /*64b0*/  SEL R0, R0, 0x7c, P0 ;  /* 0x0000007c00007807 */ /* 0x000fd20000000000 */
.L_x_1437:
[----:B------:R-:W-:Y:S05]  /*64c0*/  BSYNC.RECONVERGENT B0 ;  /* 0x0000000000007941 */ /* 0x000fea0003800200 */
.L_x_1435:
[----:B------:R-:W-:-:S04]  /*64d0*/  SHF.R.U32.HI R5, RZ, 0x18, R4 ;  /* 0x00000018ff057819 */ /* 0x000fc80000011604 */
[----:B------:R-:W-:-:S05]  /*64e0*/  LOP3.LUT R5, R0, 0x80, R5, 0xf8, !PT ;  /* 0x0000008000057812 */ /* 0x000fca00078ef805 */
[----:B------:R0:W-:Y:S01]  /*64f0*/  STG.E.U8 desc[UR36][R2.64], R5 ;  /* 0x0000000502007986 */ /* 0x0001e2000c101124 */
[----:B------:R-:W-:Y:S05]  /*6500*/  BRA `(.L_x_1408) ;  /* 0x0000000000087947 */ /* 0x000fea0003800000 */
.L_x_1429:
[----:B------:R-:W-:-:S05]  /*6510*/  F2FP.BF16.F32.PACK_AB R4, RZ, R4 ;  /* 0x00000004ff04723e */ /* 0x000fca00000010ff */
[----:B------:R0:W-:Y:S02]  /*6520*/  STG.E.U16 desc[UR36][R2.64], R4 ;  /* 0x0000000402007986 */ /* 0x0001e4000c101524 */
.L_x_1408:
[----:B------:R-:W-:-:S07]  /*6530*/  VIADD R17, R17, 0x80 ;  /* 0x0000008011117836 */ /* 0x000fce0000000000 */
.L_x_1373:
[----:B------:R-:W-:Y:S05]  /*6540*/  BSYNC.RECONVERGENT B7 ;  /* 0x0000000000077941 */ /* 0x000fea0003800200 */
.L_x_1372:
[----:B------:R-:W5:Y:S01]  /*6550*/  LDCU UR4, c[0x0][0x380] ;  /* 0x00007000ff0477ac */ /* 0x000f620008000800 */
[----:B------:R-:W-:Y:S01]  /*6560*/  BSSY.RECONVERGENT B7, `(.L_x_1438) ;  /* 0x0000322000077945 */ /* 0x000fe20003800200 */
[----:B-----5:R-:W-:-:S13]  /*6570*/  ISETP.GE.AND P0, PT, R17, UR4, PT ;  /* 0x0000000411007c0c */ /* 0x020fda000bf06270 */
[----:B------:R-:W-:Y:S05]  /*6580*/  @P0 BRA `(.L_x_1439) ;  /* 0x00000030007c0947 */ /* 0x000fea0003800000 */
[----:B------:R-:W5:Y:S01]  /*6590*/  LDCU UR4, c[0x0][0x388] ;  /* 0x00007100ff0477ac */ /* 0x000f620008000800 */
[----:B0--34-:R-:W-:Y:S01]  /*65a0*/  MOV R0, RZ ;  /* 0x000000ff00007202 */ /* 0x019fe20000000f00 */
[----:B------:R-:W-:Y:S01]  /*65b0*/  IMAD.MOV.U32 R16, RZ, RZ, RZ ;  /* 0x000000ffff107224 */ /* 0x000fe200078e00ff */
[----:B-----5:R-:W-:-:S09]  /*65c0*/  UISETP.NE.AND UP0, UPT, UR4, URZ, UPT ;  /* 0x000000ff0400728c */ /* 0x020fd2000bf05270 */
[----:B------:R-:W-:Y:S05]  /*65d0*/  BRA.U !UP0, `(.L_x_1440) ;  /* 0x0000001108a87547 */ /* 0x000fea000b800000 */
[----:B------:R-:W1:Y:S01]  /*65e0*/  LDCU.64 UR4, c[0x0][0x390] ;  /* 0x00007200ff0477ac */ /* 0x000e620008000a00 */
[----:B------:R-:W-:Y:S01]  /*65f0*/  HFMA2 R16, -RZ, RZ, 0, 0 ;  /* 0x00000000ff107431 */ /* 0x000fe200000001ff */
[----:B------:R-:W0:Y:S01]  /*6600*/  LDCU UR6, c[0x0][0x38c] ;  /* 0x00007180ff0677ac */ /* 0x000e220008000800 */
[----:B------:R-:W3:Y:S01]  /*6610*/  LDCU.64 UR8, c[0x0][0x4b8] ;  /* 0x00009700ff0877ac */ /* 0x000ee20008000a00 */
[----:B------:R-:W-:Y:S02]  /*6620*/  UISETP.NE.AND UP0, UPT, UR40, URZ, UPT ;  /* 0x000000ff2800728c */ /* 0x000fe4000bf05270 */
[----:B-12---:R-:W-:-:S05]  /*6630*/  IMAD.HI.U32 R2, R17, UR4, R16 ;  /* 0x0000000411027c27 */ /* 0x006fca000f8e0010 */
[----:B------:R-:W-:-:S05]  /*6640*/  SHF.R.U32.HI R3, RZ, UR5, R2 ;  /* 0x00000005ff037c19 */ /* 0x000fca0008011602 */
[----:B------:R-:W-:-:S04]  /*6650*/  IMAD.MOV R0, RZ, RZ, -R3 ;  /* 0x000000ffff007224 */ /* 0x000fc800078e0a03 */
[----:B0-----:R-:W-:-:S04]  /*6660*/  IMAD R0, R0, UR6, R17 ;  /* 0x0000000600007c24 */ /* 0x001fc8000f8e0211 */
[C---:B---3--:R-:W-:Y:S02]  /*6670*/  IMAD R16, R0.reuse, UR8, RZ ;  /* 0x0000000800107c24 */ /* 0x048fe4000f8e02ff */
        /* <DEDUP_REMOVED lines=288> */
.L_x_1440:
[----:B------:R-:W1:Y:S01]  /*7880*/  LDCU.64 UR6, c[0x0][0x588] ;  /* 0x0000b100ff0677ac */ /* 0x000e620008000a00 */
[----:B------:R-:W-:Y:S01]  /*7890*/  BSSY.RECONVERGENT B6, `(.L_x_1441) ;  /* 0x00000e5000067945 */ /* 0x000fe20003800200 */
[----:B------:R-:W-:-:S04]  /*78a0*/  UPRMT UR4, UR41, 0x9910, URZ ;  /* 0x0000991029047896 */ /* 0x000fc800080000ff */
[----:B------:R-:W-:Y:S01]  /*78b0*/  UISETP.GT.AND UP0, UPT, UR4, 0x9, UPT ;  /* 0x000000090400788c */ /* 0x000fe2000bf04270 */
[----:B-12---:R-:W-:-:S04]  /*78c0*/  IADD3 R2, P0, PT, R0, UR6, RZ ;  /* 0x0000000600027c10 */ /* 0x006fc8000ff1e0ff */
        /* <DEDUP_REMOVED lines=11> */
[----:B--2---:R0:W1:Y:S01]  /*7980*/  I2F.S16 R0, R2 ;  /* 0x0000000200007306 */ /* 0x0040620000101400 */
[----:B------:R-:W-:Y:S05]  /*7990*/  BRA `(.L_x_1447) ;  /* 0x0000000c00507947 */ /* 0x000fea0003800000 */
.L_x_1445:
[----:B------:R-:W2:Y:S02]  /*79a0*/  LDG.E.U8 R0, desc[UR36][R2.64] ;  /* 0x0000002402007981 */ /* 0x000ea4000c1e1100 */
[----:B--2---:R-:W-:Y:S01]  /*79b0*/  I2FP.F32.U32 R0, R0 ;  /* 0x0000000000007245 */ /* 0x004fe20000201000 */
[----:B------:R-:W-:Y:S06]  /*79c0*/  BRA `(.L_x_1447) ;  /* 0x0000000c00447947 */ /* 0x000fec0003800000 */
.L_x_1444:
[----:B------:R-:W-:-:S09]  /*79d0*/  UISETP.NE.AND UP0, UPT, UR4, 0x2, UPT ;  /* 0x000000020400788c */ /* 0x000fd2000bf05270 */
[----:B------:R-:W-:Y:S05]  /*79e0*/  BRA.U !UP0, `(.L_x_1448) ;  /* 0x0000000108287547 */ /* 0x000fea000b800000 */
[----:B------:R-:W-:-:S09]  /*79f0*/  UISETP.NE.AND UP0, UPT, UR4, 0x3, UPT ;  /* 0x000000030400788c */ /* 0x000fd2000bf05270 */
[----:B------:R-:W-:Y:S05]  /*7a00*/  BRA.U !UP0, `(.L_x_1449) ;  /* 0x0000000108147547 */ /* 0x000fea000b800000 */
[----:B------:R-:W-:-:S09]  /*7a10*/  UISETP.NE.AND UP0, UPT, UR4, 0x4, UPT ;  /* 0x000000040400788c */ /* 0x000fd2000bf05270 */
[----:B------:R-:W-:Y:S05]  /*7a20*/  BRA.U UP0, `(.L_x_1446) ;  /* 0x0000000900d07547 */ /* 0x000fea000b800000 */
[----:B------:R-:W2:Y:S02]  /*7a30*/  LDG.E.64 R2, desc[UR36][R2.64] ;  /* 0x0000002402027981 */ /* 0x000ea4000c1e1b00 */
[----:B--2---:R3:W4:Y:S02]  /*7a40*/  I2F.S64 R0, R2 ;  /* 0x0000000200007312 */ /* 0x0047240000301400 */
[----:B---34-:R-:W-:Y:S05]  /*7a50*/  BRA `(.L_x_1447) ;  /* 0x0000000c00207947 */ /* 0x018fea0003800000 */
.L_x_1449:
[----:B------:R-:W2:Y:S02]  /*7a60*/  LDG.E R0, desc[UR36][R2.64] ;  /* 0x0000002402007981 */ /* 0x000ea4000c1e1900 */
[----:B--2---:R-:W-:Y:S01]  /*7a70*/  I2FP.F32.S32 R0, R0 ;  /* 0x0000000000007245 */ /* 0x004fe20000201400 */
[----:B------:R-:W-:Y:S06]  /*7a80*/  BRA `(.L_x_1447) ;  /* 0x0000000c00147947 */ /* 0x000fec0003800000 */
.L_x_1448:
[----:B------:R-:W2:Y:S02]  /*7a90*/  LDG.E.U16 R0, desc[UR36][R2.64] ;  /* 0x0000002402007981 */ /* 0x000ea4000c1e1500 */
[----:B--2---:R-:W2:Y:S01]  /*7aa0*/  I2F.S16 R0, R0 ;  /* 0x0000000000007306 */ /* 0x004ea20000101400 */
[----:B------:R-:W-:Y:S05]  /*7ab0*/  BRA `(.L_x_1447) ;  /* 0x0000000c00087947 */ /* 0x000fea0003800000 */
.L_x_1443:
        /* <DEDUP_REMOVED lines=8> */
.L_x_1451:
[----:B------:R-:W2:Y:S02]  /*7b40*/  LDG.E.U16 R0, desc[UR36][R2.64] ;  /* 0x0000002402007981 */ /* 0x000ea4000c1e1500 */
[----:B--2---:R-:W-:Y:S01]  /*7b50*/  HADD2.F32 R0, -RZ, R0.H0_H0 ;  /* 0x20000000ff007230 */ /* 0x004fe20000004100 */
[----:B------:R-:W-:Y:S06]  /*7b60*/  BRA `(.L_x_1447) ;  /* 0x0000000800dc7947 */ /* 0x000fec0003800000 */
.L_x_1450:
        /* <DEDUP_REMOVED lines=8> */
.L_x_1453:
[----:B------:R-:W2:Y:S02]  /*7bf0*/  LDG.E.U16 R0, desc[UR36][R2.64] ;  /* 0x0000002402007981 */ /* 0x000ea4000c1e1500 */
[----:B--2---:R-:W-:Y:S01]  /*7c00*/  HADD2.F32 R0, -RZ, R0.H0_H0 ;  /* 0x20000000ff007230 */ /* 0x004fe20000004100 */
[----:B------:R-:W-:Y:S06]  /*7c10*/  BRA `(.L_x_1447) ;  /* 0x0000000800b07947 */ /* 0x000fec0003800000 */
.L_x_1452:
        /* <DEDUP_REMOVED lines=11> */
.L_x_1442:
        /* <DEDUP_REMOVED lines=12> */
.L_x_1456:
        /* <DEDUP_REMOVED lines=11> */
.L_x_1455:
        /* <DEDUP_REMOVED lines=23> */
[----:B------:R-:W-:Y:S01]  /*7fb0*/  LOP3.LUT R0, R5, 0x80000000, R0, 0xf8, !PT ;  /* 0x8000000005007812 */ /* 0x000fe200078ef800 */
[----:B------:R-:W-:Y:S06]  /*7fc0*/  BRA `(.L_x_1447) ;  /* 0x0000000400c47947 */ /* 0x000fec0003800000 */
.L_x_1458:
        /* <DEDUP_REMOVED lines=12> */
.L_x_1457:
[----:B------:R-:W2:Y:S02]  /*8090*/  LDG.E.U16 R0, desc[UR36][R2.64] ;  /* 0x0000002402007981 */ /* 0x000ea4000c1e1500 */
[----:B--2---:R-:W-:Y:S01]  /*80a0*/  SHF.L.U32 R0, R0, 0x10, RZ ;  /* 0x0000001000007819 */ /* 0x004fe200000006ff */
[----:B------:R-:W-:Y:S06]  /*80b0*/  BRA `(.L_x_1447) ;  /* 0x0000000400887947 */ /* 0x000fec0003800000 */
.L_x_1454:
        /* <DEDUP_REMOVED lines=11> */
.L_x_1461:
        /* <DEDUP_REMOVED lines=20> */
.L_x_1463:
[----:B------:R-:W-:Y:S05]  /*82b0*/  BSYNC.RECONVERGENT B0 ;  /* 0x0000000000007941 */ /* 0x000fea0003800200 */
.L_x_1462:
[----:B------:R-:W-:Y:S01]  /*82c0*/  IMAD.SHL.U32 R0, R0, 0x100000, RZ ;  /* 0x0010000000007824 */ /* 0x000fe200078e00ff */
[----:B------:R-:W-:-:S04]  /*82d0*/  LEA R2, R2, 0x3b800000, 0x17 ;  /* 0x3b80000002027811 */ /* 0x000fc800078eb8ff */
[----:B------:R-:W-:Y:S01]  /*82e0*/  LOP3.LUT R0, R2, R0, R7, 0xfe, !PT ;  /* 0x0000000002007212 */ /* 0x000fe200078efe07 */
[----:B------:R-:W-:Y:S06]  /*82f0*/  BRA `(.L_x_1447) ;  /* 0x0000000000f87947 */ /* 0x000fec0003800000 */
.L_x_1460:
[----:B------:R-:W2:Y:S01]  /*8300*/  LDG.E.U8 R3, desc[UR36][R2.64] ;  /* 0x0000002402037981 */ /* 0x000ea2000c1e1100 */
        /* <DEDUP_REMOVED lines=19> */
.L_x_1465:
[----:B------:R-:W-:Y:S05]  /*8440*/  BSYNC.RECONVERGENT B0 ;  /* 0x0000000000007941 */ /* 0x000fea0003800200 */
.L_x_1464:
[----:B------:R-:W-:Y:S02]  /*8450*/  SHF.L.U32 R0, R0, 0x15, RZ ;  /* 0x0000001500007819 */ /* 0x000fe400000006ff */
[----:B------:R-:W-:-:S04]  /*8460*/  LEA R2, R2, 0x37800000, 0x17 ;  /* 0x3780000002027811 */ /* 0x000fc800078eb8ff */
[----:B------:R-:W-:Y:S01]  /*8470*/  LOP3.LUT R0, R2, R0, R7, 0xfe, !PT ;  /* 0x0000000002007212 */ /* 0x000fe200078efe07 */
[----:B------:R-:W-:Y:S06]  /*8480*/  BRA `(.L_x_1447) ;  /* 0x0000000000947947 */ /* 0x000fec0003800000 */
.L_x_1459:
        /* <DEDUP_REMOVED lines=8> */
[----:B--2---:R-:W-:-:S13]  /*8510*/  ISETP.NE.AND P0, PT, R2, RZ, PT ;  /* 0x000000ff0200720c */ /* 0x004fda0003f05270 */
[----:B------:R-:W-:Y:S05]  /*8520*/  @!P0 BRA `(.L_x_1447) ;  /* 0x00000000006c8947 */ /* 0x000fea0003800000 */
[----:B------:R-:W-:-:S13]  /*8530*/  ISETP.NE.AND P0, PT, R2, 0xff, PT ;  /* 0x000000ff0200780c */ /* 0x000fda0003f05270 */
[----:B------:R-:W-:Y:S01]  /*8540*/  @!P0 MOV R0, 0x7f800001 ;  /* 0x7f80000100008802 */ /* 0x000fe20000000f00 */
[----:B------:R-:W-:Y:S01]  /*8550*/  @P0 IMAD.SHL.U32 R0, R2, 0x800000, RZ ;  /* 0x0080000002000824 */ /* 0x000fe200078e00ff */
[----:B------:R-:W-:Y:S06]  /*8560*/  BRA `(.L_x_1447) ;  /* 0x00000000005c7947 */ /* 0x000fec0003800000 */
.L_x_1446:
        /* <DEDUP_REMOVED lines=16> */
.L_x_1468:
[----:B------:R-:W-:Y:S01]  /*8670*/  IMAD.MOV.U32 R0, RZ, RZ, RZ ;  /* 0x000000ffff007224 */ /* 0x000fe200078e00ff */
[----:B------:R-:W-:Y:S06]  /*8680*/  BRA `(.L_x_1447) ;  /* 0x0000000000147947 */ /* 0x000fec0003800000 */
.L_x_1467:
[----:B------:R-:W2:Y:S02]  /*8690*/  LDG.E.64 R2, desc[UR36][R2.64] ;  /* 0x0000002402027981 */ /* 0x000ea4000c1e1b00 */
[----:B--2---:R0:W1:Y:S02]  /*86a0*/  I2F.U64 R0, R2 ;  /* 0x0000000200007312 */ /* 0x0040640000301000 */
[----:B01----:R-:W-:Y:S05]  /*86b0*/  BRA `(.L_x_1447) ;  /* 0x0000000000087947 */ /* 0x003fea0003800000 */
.L_x_1466:
[----:B------:R-:W2:Y:S02]  /*86c0*/  LDG.E R0, desc[UR36][R2.64] ;  /* 0x0000002402007981 */ /* 0x000ea4000c1e1900 */
[----:B--2---:R-:W-:-:S07]  /*86d0*/  I2FP.F32.U32 R0, R0 ;  /* 0x0000000000007245 */ /* 0x004fce0000201000 */
.L_x_1447:
[----:B------:R-:W-:Y:S05]  /*86e0*/  BSYNC.RECONVERGENT B6 ;  /* 0x0000000000067941 */ /* 0x000fea0003800200 */
.L_x_1441:
        /* <DEDUP_REMOVED lines=58> */
.L_x_1472:
[----:B------:R-:W0:Y:S02]  /*8a90*/  F2I.S64.TRUNC R4, R4 ;  /* 0x0000000400047311 */ /* 0x000e24000020d900 */
[----:B0-----:R-:W-:-:S05]  /*8aa0*/  MOV R7, R4 ;  /* 0x0000000400077202 */ /* 0x001fca0000000f00 */
[----:B------:R0:W-:Y:S01]  /*8ab0*/  STG.E.U8 desc[UR36][R2.64], R7 ;  /* 0x0000000702007986 */ /* 0x0001e2000c101124 */
[----:B------:R-:W-:Y:S05]  /*8ac0*/  BRA `(.L_x_1474) ;  /* 0x0000000c00287947 */ /* 0x000fea0003800000 */
.L_x_1471:
        /* <DEDUP_REMOVED lines=9> */
.L_x_1476:
[----:B------:R-:W0:Y:S02]  /*8b60*/  F2I.FTZ.TRUNC.NTZ R5, R4 ;  /* 0x0000000400057305 */ /* 0x000e24000021f100 */
[----:B0-----:R0:W-:Y:S01]  /*8b70*/  STG.E desc[UR36][R2.64], R5 ;  /* 0x0000000502007986 */ /* 0x0011e2000c101924 */
[----:B------:R-:W-:Y:S05]  /*8b80*/  BRA `(.L_x_1474) ;  /* 0x0000000800f87947 */ /* 0x000fea0003800000 */
.L_x_1475:
[----:B------:R-:W0:Y:S02]  /*8b90*/  F2I.FTZ.TRUNC.NTZ R5, R4 ;  /* 0x0000000400057305 */ /* 0x000e24000021f100 */
[----:B0-----:R0:W-:Y:S01]  /*8ba0*/  STG.E.U16 desc[UR36][R2.64], R5 ;  /* 0x0000000502007986 */ /* 0x0011e2000c101524 */
[----:B------:R-:W-:Y:S05]  /*8bb0*/  BRA `(.L_x_1474) ;  /* 0x0000000800ec7947 */ /* 0x000fea0003800000 */
.L_x_1470:
        /* <DEDUP_REMOVED lines=8> */
.L_x_1478:
[----:B------:R-:W-:-:S05]  /*8c40*/  F2FP.F16.F32.PACK_AB R4, RZ, R4 ;  /* 0x00000004ff04723e */ /* 0x000fca00000000ff */
[----:B------:R0:W-:Y:S01]  /*8c50*/  STG.E.U16 desc[UR36][R2.64], R4 ;  /* 0x0000000402007986 */ /* 0x0001e2000c101524 */
[----:B------:R-:W-:Y:S05]  /*8c60*/  BRA `(.L_x_1474) ;  /* 0x0000000800c07947 */ /* 0x000fea0003800000 */
.L_x_1477:
        /* <DEDUP_REMOVED lines=9> */
.L_x_1480:
[----:B------:R-:W-:-:S04]  /*8d00*/  F2FP.F16.F32.PACK_AB R5, RZ, R4 ;  /* 0x00000004ff05723e */ /* 0x000fc800000000ff */
[----:B------:R-:W-:-:S05]  /*8d10*/  PRMT R5, R5, 0x5410, RZ ;  /* 0x0000541005057816 */ /* 0x000fca00000000ff */
[----:B------:R0:W-:Y:S01]  /*8d20*/  STG.E desc[UR36][R2.64], R5 ;  /* 0x0000000502007986 */ /* 0x0001e2000c101924 */
[----:B------:R-:W-:Y:S05]  /*8d30*/  BRA `(.L_x_1474) ;  /* 0x00000008008c7947 */ /* 0x000fea0003800000 */
.L_x_1479:
[----:B------:R-:W-:-:S06]  /*8d40*/  FMUL.FTZ R4, R4, 1 ;  /* 0x3f80000004047820 */ /* 0x000fcc0000410000 */
[----:B------:R-:W0:Y:S02]  /*8d50*/  F2F.F64.F32 R4, R4 ;  /* 0x0000000400047310 */ /* 0x000e240000201800 */
[----:B0-----:R0:W-:Y:S01]  /*8d60*/  STG.E.64 desc[UR36][R2.64], R4 ;  /* 0x0000000402007986 */ /* 0x0011e2000c101b24 */
[----:B------:R-:W-:Y:S05]  /*8d70*/  BRA `(.L_x_1474) ;  /* 0x00000008007c7947 */ /* 0x000fea0003800000 */
.L_x_1469:
        /* <DEDUP_REMOVED lines=13> */
.L_x_1484:
        /* <DEDUP_REMOVED lines=16> */
.L_x_1487:
[----:B------:R-:W-:-:S04]  /*8f50*/  SHF.R.U32.HI R4, RZ, 0x18, R4 ;  /* 0x00000018ff047819 */ /* 0x000fc80000011604 */
[----:B------:R-:W-:-:S04]  /*8f60*/  LOP3.LUT R4, R5, 0x80, R4, 0xf8, !PT ;  /* 0x0000008005047812 */ /* 0x000fc800078ef804 */
[----:B------:R-:W-:-:S07]  /*8f70*/  PRMT R0, R4, 0x7610, R0 ;  /* 0x0000761004007816 */ /* 0x000fce0000000000 */
.L_x_1486:
[----:B------:R-:W-:Y:S05]  /*8f80*/  BSYNC.RECONVERGENT B0 ;  /* 0x0000000000007941 */ /* 0x000fea0003800200 */
.L_x_1485:
[----:B------:R0:W-:Y:S01]  /*8f90*/  STG.E.U8 desc[UR36][R2.64], R0 ;  /* 0x0000000002007986 */ /* 0x0001e2000c101124 */
[----:B------:R-:W-:Y:S05]  /*8fa0*/  BRA `(.L_x_1474) ;  /* 0x0000000400f07947 */ /* 0x000fea0003800000 */
.L_x_1483:
        /* <DEDUP_REMOVED lines=16> */
.L_x_1490:
[----:B------:R-:W-:-:S04]  /*90b0*/  SHF.R.U32.HI R4, RZ, 0x18, R4 ;  /* 0x00000018ff047819 */ /* 0x000fc80000011604 */
[----:B------:R-:W-:-:S04]  /*90c0*/  LOP3.LUT R5, R5, 0x80, R4, 0xf8, !PT ;  /* 0x0000008005057812 */ /* 0x000fc800078ef804 */
[----:B------:R-:W-:-:S07]  /*90d0*/  PRMT R0, R5, 0x7610, R0 ;  /* 0x0000761005007816 */ /* 0x000fce0000000000 */
.L_x_1489:
[----:B------:R-:W-:Y:S05]  /*90e0*/  BSYNC.RECONVERGENT B0 ;  /* 0x0000000000007941 */ /* 0x000fea0003800200 */
.L_x_1488:
[----:B------:R0:W-:Y:S01]  /*90f0*/  STG.E.U8 desc[UR36][R2.64], R0 ;  /* 0x0000000002007986 */ /* 0x0001e2000c101124 */
[----:B------:R-:W-:Y:S05]  /*9100*/  BRA `(.L_x_1474) ;  /* 0x0000000400987947 */ /* 0x000fea0003800000 */
.L_x_1482:
        /* <DEDUP_REMOVED lines=21> */
.L_x_1492:
[----:B------:R-:W0:Y:S02]  /*9260*/  F2I.U64.TRUNC R4, R4 ;  /* 0x0000000400047311 */ /* 0x000e24000020d800 */
[----:B0-----:R0:W-:Y:S01]  /*9270*/  STG.E.64 desc[UR36][R2.64], R4 ;  /* 0x0000000402007986 */ /* 0x0011e2000c101b24 */
[----:B------:R-:W-:Y:S05]  /*9280*/  BRA `(.L_x_1474) ;  /* 0x0000000400387947 */ /* 0x000fea0003800000 */
.L_x_1491:
[----:B------:R-:W0:Y:S02]  /*9290*/  F2I.FTZ.U32.TRUNC.NTZ R5, R4 ;  /* 0x0000000400057305 */ /* 0x000e24000021f000 */
[----:B0-----:R0:W-:Y:S01]  /*92a0*/  STG.E desc[UR36][R2.64], R5 ;  /* 0x0000000502007986 */ /* 0x0011e2000c101924 */
[----:B------:R-:W-:Y:S05]  /*92b0*/  BRA `(.L_x_1474) ;  /* 0x00000004002c7947 */ /* 0x000fea0003800000 */
.L_x_1481:
        /* <DEDUP_REMOVED lines=10> */
.L_x_1494:
[----:B------:R-:W-:Y:S01]  /*9360*/  FMUL.FTZ R4, R4, 1 ;  /* 0x3f80000004047820 */ /* 0x000fe20000410000 */
[----:B------:R-:W-:-:S05]  /*9370*/  CS2R R6, SRZ ;  /* 0x0000000000067805 */ /* 0x000fca000001ff00 */
[----:B------:R-:W0:Y:S02]  /*9380*/  F2F.F64.F32 R4, R4 ;  /* 0x0000000400047310 */ /* 0x000e240000201800 */
[----:B0-----:R4:W-:Y:S01]  /*9390*/  STG.E.128 desc[UR36][R2.64], R4 ;  /* 0x0000000402007986 */ /* 0x0019e2000c101d24 */
[----:B------:R-:W-:Y:S05]  /*93a0*/  BRA `(.L_x_1474) ;  /* 0x0000000000f07947 */ /* 0x000fea0003800000 */
.L_x_1493:
[----:B------:R-:W-:-:S09]  /*93b0*/  UISETP.NE.AND UP0, UPT, UR4, 0xf, UPT ;  /* 0x0000000f0400788c */ /* 0x000fd2000bf05270 */
[----:B------:R-:W-:Y:S05]  /*93c0*/  BRA.U !UP0, `(.L_x_1495) ;  /* 0x0000000108e07547 */ /* 0x000fea000b800000 */
[----:B------:R-:W-:-:S09]  /*93d0*/  UISETP.NE.AND UP0, UPT, UR4, 0x17, UPT ;  /* 0x000000170400788c */ /* 0x000fd2000bf05270 */
[----:B------:R-:W-:Y:S05]  /*93e0*/  BRA.U !UP0, `(.L_x_1496) ;  /* 0x00000001088c7547 */ /* 0x000fea000b800000 */
[----:B------:R-:W-:-:S09]  /*93f0*/  UISETP.NE.AND UP0, UPT, UR4, 0x18, UPT ;  /* 0x000000180400788c */ /* 0x000fd2000bf05270 */
[----:B------:R-:W-:Y:S05]  /*9400*/  BRA.U !UP0, `(.L_x_1497) ;  /* 0x0000000108447547 */ /* 0x000fea000b800000 */
.L_x_1473:
        /* <DEDUP_REMOVED lines=16> */
.L_x_1498:
[----:B------:R-:W-:Y:S05]  /*9510*/  BRA `(.L_x_1474) ;  /* 0x0000000000947947 */ /* 0x000fea0003800000 */
.L_x_1497:
        /* <DEDUP_REMOVED lines=12> */
.L_x_1500:
[----:B------:R-:W-:Y:S05]  /*95e0*/  BSYNC.RECONVERGENT B0 ;  /* 0x0000000000007941 */ /* 0x000fea0003800200 */
.L_x_1499:
[----:B------:R-:W-:-:S05]  /*95f0*/  LOP3.LUT R5, R0, 0x80, R7, 0xf8, !PT ;  /* 0x0000008000057812 */ /* 0x000fca00078ef807 */
[----:B------:R2:W-:Y:S01]  /*9600*/  STG.E.U8 desc[UR36][R2.64], R5 ;  /* 0x0000000502007986 */ /* 0x0005e2000c101124 */
[----:B------:R-:W-:Y:S05]  /*9610*/  BRA `(.L_x_1474) ;  /* 0x0000000000547947 */ /* 0x000fea0003800000 */
.L_x_1496:
        /* <DEDUP_REMOVED lines=11> */
.L_x_1502:
[----:B------:R-:W-:Y:S01]  /*96d0*/  HFMA2 R0, -RZ, RZ, 0, 7.569789886474609375e-06 ;  /* 0x0000007fff007431 */ /* 0x000fe200000001ff */
[----:B------:R-:W-:-:S04]  /*96e0*/  ISETP.GT.U32.AND P0, PT, R6, 0x7f800000, PT ;  /* 0x7f8000000600780c */ /* 0x000fc80003f04070 */
[----:B------:R-:W-:-:S09]  /*96f0*/  SEL R0, R0, 0x7c, P0 ;  /* 0x0000007c00007807 */ /* 0x000fd20000000000 */
.L_x_1503:
[----:B------:R-:W-:Y:S05]  /*9700*/  BSYNC.RECONVERGENT B0 ;  /* 0x0000000000007941 */ /* 0x000fea0003800200 */
.L_x_1501:
[----:B------:R-:W-:-:S04]  /*9710*/  SHF.R.U32.HI R5, RZ, 0x18, R4 ;  /* 0x00000018ff057819 */ /* 0x000fc80000011604 */
[----:B------:R-:W-:-:S05]  /*9720*/  LOP3.LUT R5, R0, 0x80, R5, 0xf8, !PT ;  /* 0x0000008000057812 */ /* 0x000fca00078ef805 */
[----:B------:R1:W-:Y:S01]  /*9730*/  STG.E.U8 desc[UR36][R2.64], R5 ;  /* 0x0000000502007986 */ /* 0x0003e2000c101124 */
[----:B------:R-:W-:Y:S05]  /*9740*/  BRA `(.L_x_1474) ;  /* 0x0000000000087947 */ /* 0x000fea0003800000 */
.L_x_1495:
[----:B------:R-:W-:-:S05]  /*9750*/  F2FP.BF16.F32.PACK_AB R4, RZ, R4 ;  /* 0x00000004ff04723e */ /* 0x000fca00000010ff */
[----:B------:R0:W-:Y:S02]  /*9760*/  STG.E.U16 desc[UR36][R2.64], R4 ;  /* 0x0000000402007986 */ /* 0x0001e4000c101524 */
.L_x_1474:
[----:B------:R-:W-:-:S07]  /*9770*/  VIADD R17, R17, 0x80 ;  /* 0x0000008011117836 */ /* 0x000fce0000000000 */
.L_x_1439:
[----:B------:R-:W-:Y:S05]  /*9780*/  BSYNC.RECONVERGENT B7 ;  /* 0x0000000000077941 */ /* 0x000fea0003800200 */
.L_x_1438:
[----:B------:R-:W5:Y:S02]  /*9790*/  LDCU UR4, c[0x0][0x380] ;  /* 0x00007000ff0477ac */ /* 0x000f640008000800 */
[----:B-----5:R-:W-:-:S13]  /*97a0*/  ISETP.GE.AND P0, PT, R17, UR4, PT ;  /* 0x0000000411007c0c */ /* 0x020fda000bf06270 */
[----:B------:R-:W-:Y:S05]  /*97b0*/  @P0 EXIT ;  /* 0x000000000000094d */ /* 0x000fea0003800000 */
        /* <DEDUP_REMOVED lines=303> */
.L_x_1504:
[----:B------:R-:W1:Y:S01]  /*aab0*/  LDCU.128 UR8, c[0x0][0x580] ;  /* 0x0000b000ff0877ac */ /* 0x000e620008000c00 */
[----:B------:R-:W-:Y:S01]  /*aac0*/  BSSY.RECONVERGENT B6, `(.L_x_1505) ;  /* 0x00000e7000067945 */ /* 0x000fe20003800200 */
[----:B------:R-:W-:-:S04]  /*aad0*/  UPRMT UR4, UR41, 0x9910, URZ ;  /* 0x0000991029047896 */ /* 0x000fc800080000ff */
[----:B------:R-:W-:Y:S01]  /*aae0*/  UISETP.GT.AND UP0, UPT, UR4, 0x9, UPT ;  /* 0x000000090400788c */ /* 0x000fe2000bf04270 */
[----:B-12---:R-:W-:Y:S02]  /*aaf0*/  IADD3 R2, P1, PT, R0, UR10, RZ ;  /* 0x0000000a00027c10 */ /* 0x006fe4000ff3e0ff */
        /* <DEDUP_REMOVED lines=13> */
[----:B--2---:R2:W3:Y:S01]  /*abd0*/  I2F.S16 R0, R2 ;  /* 0x0000000200007306 */ /* 0x0044e20000101400 */
[----:B------:R-:W-:Y:S05]  /*abe0*/  BRA `(.L_x_1511) ;  /* 0x0000000c00507947 */ /* 0x000fea0003800000 */
.L_x_1509:
[----:B------:R-:W2:Y:S02]  /*abf0*/  LDG.E.U8 R0, desc[UR36][R2.64] ;  /* 0x0000002402007981 */ /* 0x000ea4000c1e1100 */
[----:B--2---:R-:W-:Y:S01]  /*ac00*/  I2FP.F32.U32 R0, R0 ;  /* 0x0000000000007245 */ /* 0x004fe20000201000 */
[----:B------:R-:W-:Y:S06]  /*ac10*/  BRA `(.L_x_1511) ;  /* 0x0000000c00447947 */ /* 0x000fec0003800000 */
.L_x_1508:
[----:B------:R-:W-:-:S09]  /*ac20*/  UISETP.NE.AND UP0, UPT, UR4, 0x2, UPT ;  /* 0x000000020400788c */ /* 0x000fd2000bf05270 */
[----:B------:R-:W-:Y:S05]  /*ac30*/  BRA.U !UP0, `(.L_x_1512) ;  /* 0x0000000108287547 */ /* 0x000fea000b800000 */
[----:B------:R-:W-:-:S09]  /*ac40*/  UISETP.NE.AND UP0, UPT, UR4, 0x3, UPT ;  /* 0x000000030400788c */ /* 0x000fd2000bf05270 */
[----:B------:R-:W-:Y:S05]  /*ac50*/  BRA.U !UP0, `(.L_x_1513) ;  /* 0x0000000108147547 */ /* 0x000fea000b800000 */
[----:B------:R-:W-:-:S09]  /*ac60*/  UISETP.NE.AND UP0, UPT, UR4, 0x4, UPT ;  /* 0x000000040400788c */ /* 0x000fd2000bf05270 */
[----:B------:R-:W-:Y:S05]  /*ac70*/  BRA.U UP0, `(.L_x_1510) ;  /* 0x0000000900d07547 */ /* 0x000fea000b800000 */
[----:B------:R-:W2:Y:S02]  /*ac80*/  LDG.E.64 R2, desc[UR36][R2.64] ;  /* 0x0000002402027981 */ /* 0x000ea4000c1e1b00 */
[----:B--2---:R4:W0:Y:S02]  /*ac90*/  I2F.S64 R0, R2 ;  /* 0x0000000200007312 */ /* 0x0048240000301400 */
[----:B0---4-:R-:W-:Y:S05]  /*aca0*/  BRA `(.L_x_1511) ;  /* 0x0000000c00207947 */ /* 0x011fea0003800000 */
.L_x_1513:
[----:B------:R-:W2:Y:S02]  /*acb0*/  LDG.E R0, desc[UR36][R2.64] ;  /* 0x0000002402007981 */ /* 0x000ea4000c1e1900 */
[----:B--2---:R-:W-:Y:S01]  /*acc0*/  I2FP.F32.S32 R0, R0 ;  /* 0x0000000000007245 */ /* 0x004fe20000201400 */
[----:B------:R-:W-:Y:S06]  /*acd0*/  BRA `(.L_x_1511) ;  /* 0x0000000c00147947 */ /* 0x000fec0003800000 */
.L_x_1512:
[----:B------:R-:W2:Y:S02]  /*ace0*/  LDG.E.U16 R0, desc[UR36][R2.64] ;  /* 0x0000002402007981 */ /* 0x000ea4000c1e1500 */
[----:B--2---:R-:W4:Y:S01]  /*acf0*/  I2F.S16 R0, R0 ;  /* 0x0000000000007306 */ /* 0x004f220000101400 */
[----:B------:R-:W-:Y:S05]  /*ad00*/  BRA `(.L_x_1511) ;  /* 0x0000000c00087947 */ /* 0x000fea0003800000 */
.L_x_1507:
        /* <DEDUP_REMOVED lines=8> */
.L_x_1515:
[----:B------:R-:W2:Y:S02]  /*ad90*/  LDG.E.U16 R0, desc[UR36][R2.64] ;  /* 0x0000002402007981 */ /* 0x000ea4000c1e1500 */
[----:B--2---:R-:W-:Y:S01]  /*ada0*/  HADD2.F32 R0, -RZ, R0.H0_H0 ;  /* 0x20000000ff007230 */ /* 0x004fe20000004100 */
[----:B------:R-:W-:Y:S06]  /*adb0*/  BRA `(.L_x_1511) ;  /* 0x0000000800dc7947 */ /* 0x000fec0003800000 */
.L_x_1514:
        /* <DEDUP_REMOVED lines=8> */
.L_x_1517:
[----:B------:R-:W2:Y:S02]  /*ae40*/  LDG.E.U16 R0, desc[UR36][R2.64] ;  /* 0x0000002402007981 */ /* 0x000ea4000c1e1500 */
[----:B--2---:R-:W-:Y:S01]  /*ae50*/  HADD2.F32 R0, -RZ, R0.H0_H0 ;  /* 0x20000000ff007230 */ /* 0x004fe20000004100 */
[----:B------:R-:W-:Y:S06]  /*ae60*/  BRA `(.L_x_1511) ;  /* 0x0000000800b07947 */ /* 0x000fec0003800000 */
.L_x_1516:
        /* <DEDUP_REMOVED lines=11> */
.L_x_1506:
        /* <DEDUP_REMOVED lines=12> */
.L_x_1520:
        /* <DEDUP_REMOVED lines=11> */
.L_x_1519:
        /* <DEDUP_REMOVED lines=25> */
.L_x_1522:
        /* <DEDUP_REMOVED lines=12> */
.L_x_1521:
[----:B------:R-:W2:Y:S02]  /*b2e0*/  LDG.E.U16 R0, desc[UR36][R2.64] ;  /* 0x0000002402007981 */ /* 0x000ea4000c1e1500 */
[----:B--2---:R-:W-:Y:S01]  /*b2f0*/  IMAD.U32 R0, R0, 0x10000, RZ ;  /* 0x0001000000007824 */ /* 0x004fe200078e00ff */
[----:B------:R-:W-:Y:S06]  /*b300*/  BRA `(.L_x_1511) ;  /* 0x0000000400887947 */ /* 0x000fec0003800000 */
.L_x_1518:
        /* <DEDUP_REMOVED lines=11> */
.L_x_1525:
        /* <DEDUP_REMOVED lines=20> */
.L_x_1527:
[----:B------:R-:W-:Y:S05]  /*b500*/  BSYNC.RECONVERGENT B0 ;  /* 0x0000000000007941 */ /* 0x000fea0003800200 */
.L_x_1526:
[----:B------:R-:W-:Y:S02]  /*b510*/  SHF.L.U32 R0, R0, 0x14, RZ ;  /* 0x0000001400007819 */ /* 0x000fe400000006ff */
[----:B------:R-:W-:-:S04]  /*b520*/  LEA R2, R2, 0x3b800000, 0x17 ;  /* 0x3b80000002027811 */ /* 0x000fc800078eb8ff */
[----:B------:R-:W-:Y:S01]  /*b530*/  LOP3.LUT R0, R2, R0, R7, 0xfe, !PT ;  /* 0x0000000002007212 */ /* 0x000fe200078efe07 */
[----:B------:R-:W-:Y:S06]  /*b540*/  BRA `(.L_x_1511) ;  /* 0x0000000000f87947 */ /* 0x000fec0003800000 */
.L_x_1524:
        /* <DEDUP_REMOVED lines=20> */
.L_x_1529:
[----:B------:R-:W-:Y:S05]  /*b690*/  BSYNC.RECONVERGENT B0 ;  /* 0x0000000000007941 */ /* 0x000fea0003800200 */
.L_x_1528:
[----:B------:R-:W-:Y:S01]  /*b6a0*/  IMAD.SHL.U32 R0, R0, 0x200000, RZ ;  /* 0x0020000000007824 */ /* 0x000fe200078e00ff */
[----:B------:R-:W-:-:S04]  /*b6b0*/  LEA R2, R2, 0x37800000, 0x17 ;  /* 0x3780000002027811 */ /* 0x000fc800078eb8ff */
[----:B------:R-:W-:Y:S01]  /*b6c0*/  LOP3.LUT R0, R2, R0, R7, 0xfe, !PT ;  /* 0x0000000002007212 */ /* 0x000fe200078efe07 */
[----:B------:R-:W-:Y:S06]  /*b6d0*/  BRA `(.L_x_1511) ;  /* 0x0000000000947947 */ /* 0x000fec0003800000 */
.L_x_1523:
        /* <DEDUP_REMOVED lines=11> */
[----:B------:R-:W-:Y:S01]  /*b790*/  @!P0 IMAD.MOV.U32 R0, RZ, RZ, 0x7f800001 ;  /* 0x7f800001ff008424 */ /* 0x000fe200078e00ff */
[----:B------:R-:W-:Y:S01]  /*b7a0*/  @P0 SHF.L.U32 R0, R2, 0x17, RZ ;  /* 0x0000001702000819 */ /* 0x000fe200000006ff */
[----:B------:R-:W-:Y:S06]  /*b7b0*/  BRA `(.L_x_1511) ;  /* 0x00000000005c7947 */ /* 0x000fec0003800000 */
.L_x_1510:
        /* <DEDUP_REMOVED lines=16> */
.L_x_1532:
[----:B------:R-:W-:Y:S01]  /*b8c0*/  MOV R0, RZ ;  /* 0x000000ff00007202 */ /* 0x000fe20000000f00 */
[----:B------:R-:W-:Y:S06]  /*b8d0*/  BRA `(.L_x_1511) ;  /* 0x0000000000147947 */ /* 0x000fec0003800000 */
.L_x_1531:
[----:B------:R-:W2:Y:S02]  /*b8e0*/  LDG.E.64 R2, desc[UR36][R2.64] ;  /* 0x0000002402027981 */ /* 0x000ea4000c1e1b00 */
[----:B--2---:R0:W1:Y:S02]  /*b8f0*/  I2F.U64 R0, R2 ;  /* 0x0000000200007312 */ /* 0x0040640000301000 */
[----:B01----:R-:W-:Y:S05]  /*b900*/  BRA `(.L_x_1511) ;  /* 0x0000000000087947 */ /* 0x003fea0003800000 */
.L_x_1530:
[----:B------:R-:W2:Y:S02]  /*b910*/  LDG.E R0, desc[UR36][R2.64] ;  /* 0x0000002402007981 */ /* 0x000ea4000c1e1900 */
[----:B--2---:R-:W-:-:S07]  /*b920*/  I2FP.F32.U32 R0, R0 ;  /* 0x0000000000007245 */ /* 0x004fce0000201000 */
.L_x_1511:
[----:B------:R-:W-:Y:S05]  /*b930*/  BSYNC.RECONVERGENT B6 ;  /* 0x0000000000067941 */ /* 0x000fea0003800200 */
.L_x_1505:
[C---:B012345:R-:W-:Y:S01]  /*b940*/  FFMA.FTZ R2, R0.reuse, R0, -1 ;  /* 0xbf80000000027423 */ /* 0x07ffe20000010000 */
[----:B------:R-:W-:Y:S01]  /*b950*/  FADD.FTZ R0, R0, -1 ;  /* 0xbf80000000007421 */ /* 0x000fe20000010000 */
[----:B------:R-:W-:Y:S01]  /*b960*/  MOV R7, 0x3d39bf78 ;  /* 0x3d39bf7800077802 */ /* 0x000fe20000000f00 */
[----:B------:R-:W-:Y:S01]  /*b970*/  UPRMT UR4, UR42, 0x9910, URZ ;  /* 0x000099102a047896 */ /* 0x000fe200080000ff */
[----:B------:R-:W0:Y:S01]  /*b980*/  MUFU.RSQ R3, R2 ;  /* 0x0000000200037308 */ /* 0x000e220000001400 */
[----:B------:R-:W-:Y:S02]  /*b990*/  FSETP.NEU.FTZ.AND P1, PT, R2, RZ, PT ;  /* 0x000000ff0200720b */ /* 0x000fe40003f3d000 */
[----:B------:R-:W-:Y:S01]  /*b9a0*/  ISETP.GT.U32.AND P0, PT, R0, 0x4b000000, PT ;  /* 0x4b0000000000780c */ /* 0x000fe20003f04070 */
[----:B------:R-:W-:Y:S01]  /*b9b0*/  UISETP.GT.AND UP0, UPT, UR4, 0x9, UPT ;  /* 0x000000090400788c */ /* 0x000fe2000bf04270 */
[----:B0-----:R-:W-:Y:S01]  /*b9c0*/  FMUL.FTZ R5, R2, R3 ;  /* 0x0000000302057220 */ /* 0x001fe20000410000 */
        /* <DEDUP_REMOVED lines=15> */
[----:B------:R-:W-:Y:S01]  /*bac0*/  FFMA.FTZ R3, R3, R4, -1 ;  /* 0xbf80000003037423 */ /* 0x000fe20000010004 */
[----:B------:R-:W-:Y:S02]  /*bad0*/  @P1 IMAD.MOV.U32 R4, RZ, RZ, 0x7f800000 ;  /* 0x7f800000ff041424 */ /* 0x000fe400078e00ff */
[----:B------:R-:W-:Y:S01]  /*bae0*/  FMUL.FTZ R0, R0, 1.1920928955078125e-07 ;  /* 0x3400000000007820 */ /* 0x000fe20000410000 */
        /* <DEDUP_REMOVED lines=12> */
[C---:B------:R-:W-:Y:S01]  /*bbb0*/  @P2 FFMA.FTZ R2, R5.reuse, R4, +INF ;  /* 0x7f80000005022423 */ /* 0x040fe20000010004 */
[----:B------:R-:W-:-:S04]  /*bbc0*/  @P1 FSETP.NEU.FTZ.AND P2, PT, R5, RZ, PT ;  /* 0x000000ff0500120b */ /* 0x000fc80003f5d000 */
[----:B------:R-:W-:-:S05]  /*bbd0*/  @P1 FSEL R2, R2, -RZ, P2 ;  /* 0x800000ff02021208 */ /* 0x000fca0001000000 */
[----:B------:R-:W-:Y:S01]  /*bbe0*/  @P0 FADD.FTZ R2, R2, 0.69314718246459960938 ;  /* 0x3f31721802020421 */ /* 0x000fe20000010000 */
        /* <DEDUP_REMOVED lines=10> */
[----:B0-----:R-:W-:Y:S01]  /*bc90*/  STG.E.U8 desc[UR36][R16.64], R3 ;  /* 0x0000000310007986 */ /* 0x001fe2000c101124 */
[----:B------:R-:W-:Y:S05]  /*bca0*/  EXIT ;  /* 0x000000000000794d */ /* 0x000fea0003800000 */
.L_x_1536:
[----:B------:R-:W0:Y:S02]  /*bcb0*/  F2I.S64.TRUNC R2, R2 ;  /* 0x0000000200027311 */ /* 0x000e24000020d900 */
[----:B0-----:R-:W-:-:S05]  /*bcc0*/  MOV R5, R2 ;  /* 0x0000000200057202 */ /* 0x001fca0000000f00 */
[----:B------:R-:W-:Y:S01]  /*bcd0*/  STG.E.U8 desc[UR36][R16.64], R5 ;  /* 0x0000000510007986 */ /* 0x000fe2000c101124 */
[----:B------:R-:W-:Y:S05]  /*bce0*/  EXIT ;  /* 0x000000000000794d */ /* 0x000fea0003800000 */
.L_x_1535:
[----:B------:R-:W-:-:S09]  /*bcf0*/  UISETP.NE.AND UP0, UPT, UR4, 0x2, UPT ;  /* 0x000000020400788c */ /* 0x000fd2000bf05270 */
[----:B------:R-:W-:Y:S05]  /*bd00*/  BRA.U !UP0, `(.L_x_1538) ;  /* 0x0000000108287547 */ /* 0x000fea000b800000 */
[----:B------:R-:W-:-:S09]  /*bd10*/  UISETP.NE.AND UP0, UPT, UR4, 0x3, UPT ;  /* 0x000000030400788c */ /* 0x000fd2000bf05270 */
[----:B------:R-:W-:Y:S05]  /*bd20*/  BRA.U !UP0, `(.L_x_1539) ;  /* 0x0000000108147547 */ /* 0x000fea000b800000 */
[----:B------:R-:W-:-:S09]  /*bd30*/  UISETP.NE.AND UP0, UPT, UR4, 0x4, UPT ;  /* 0x000000040400788c */ /* 0x000fd2000bf05270 */
[----:B------:R-:W-:Y:S05]  /*bd40*/  BRA.U UP0, `(.L_x_1537) ;  /* 0x0000000900387547 */ /* 0x000fea000b800000 */
[----:B------:R-:W0:Y:S02]  /*bd50*/  F2I.S64.TRUNC R2, R2 ;  /* 0x0000000200027311 */ /* 0x000e24000020d900 */
[----:B0-----:R-:W-:Y:S01]  /*bd60*/  STG.E.64 desc[UR36][R16.64], R2 ;  /* 0x0000000210007986 */ /* 0x001fe2000c101b24 */
[----:B------:R-:W-:Y:S05]  /*bd70*/  EXIT ;  /* 0x000000000000794d */ /* 0x000fea0003800000 */
.L_x_1539:
[----:B------:R-:W0:Y:S02]  /*bd80*/  F2I.FTZ.TRUNC.NTZ R3, R2 ;  /* 0x0000000200037305 */ /* 0x000e24000021f100 */
[----:B0-----:R-:W-:Y:S01]  /*bd90*/  STG.E desc[UR36][R16.64], R3 ;  /* 0x0000000310007986 */ /* 0x001fe2000c101924 */
[----:B------:R-:W-:Y:S05]  /*bda0*/  EXIT ;  /* 0x000000000000794d */ /* 0x000fea0003800000 */
.L_x_1538:
[----:B------:R-:W0:Y:S02]  /*bdb0*/  F2I.FTZ.TRUNC.NTZ R3, R2 ;  /* 0x0000000200037305 */ /* 0x000e24000021f100 */
[----:B0-----:R-:W-:Y:S01]  /*bdc0*/  STG.E.U16 desc[UR36][R16.64], R3 ;  /* 0x0000000310007986 */ /* 0x001fe2000c101524 */
[----:B------:R-:W-:Y:S05]  /*bdd0*/  EXIT ;  /* 0x000000000000794d */ /* 0x000fea0003800000 */
.L_x_1534:
[----:B------:R-:W-:-:S09]  /*bde0*/  UISETP.GT.AND UP0, UPT, UR4, 0x6, UPT ;  /* 0x000000060400788c */ /* 0x000fd2000bf04270 */
[----:B------:R-:W-:Y:S05]  /*bdf0*/  BRA.U UP0, `(.L_x_1540) ;  /* 0x0000000100247547 */ /* 0x000fea000b800000 */
[----:B------:R-:W-:-:S09]  /*be00*/  UISETP.NE.AND UP0, UPT, UR4, 0x5, UPT ;  /* 0x000000050400788c */ /* 0x000fd2000bf05270 */
[----:B------:R-:W-:Y:S05]  /*be10*/  BRA.U !UP0, `(.L_x_1541) ;  /* 0x0000000108107547 */ /* 0x000fea000b800000 */
[----:B------:R-:W-:-:S09]  /*be20*/  UISETP.NE.AND UP0, UPT, UR4, 0x6, UPT ;  /* 0x000000060400788c */ /* 0x000fd2000bf05270 */
[----:B------:R-:W-:Y:S05]  /*be30*/  BRA.U UP0, `(.L_x_1537) ;  /* 0x0000000500fc7547 */ /* 0x000fea000b800000 */
[----:B------:R-:W-:Y:S01]  /*be40*/  STG.E desc[UR36][R16.64], R2 ;  /* 0x0000000210007986 */ /* 0x000fe2000c101924 */
[----:B------:R-:W-:Y:S05]  /*be50*/  EXIT ;  /* 0x000000000000794d */ /* 0x000fea0003800000 */
.L_x_1541:
[----:B------:R-:W-:-:S05]  /*be60*/  F2FP.F16.F32.PACK_AB R2, RZ, R2 ;  /* 0x00000002ff02723e */ /* 0x000fca00000000ff */
[----:B------:R-:W-:Y:S01]  /*be70*/  STG.E.U16 desc[UR36][R16.64], R2 ;  /* 0x0000000210007986 */ /* 0x000fe2000c101524 */
[----:B------:R-:W-:Y:S05]  /*be80*/  EXIT ;  /* 0x000000000000794d */ /* 0x000fea0003800000 */
.L_x_1540:
[----:B------:R-:W-:-:S09]  /*be90*/  UISETP.NE.AND UP0, UPT, UR4, 0x7, UPT ;  /* 0x000000070400788c */ /* 0x000fd2000bf05270 */
[----:B------:R-:W-:Y:S05]  /*bea0*/  BRA.U !UP0, `(.L_x_1542) ;  /* 0x00000001082c7547 */ /* 0x000fea000b800000 */
[----:B------:R-:W-:-:S09]  /*beb0*/  UISETP.NE.AND UP0, UPT, UR4, 0x8, UPT ;  /* 0x000000080400788c */ /* 0x000fd2000bf05270 */
[----:B------:R-:W-:Y:S05]  /*bec0*/  BRA.U !UP0, `(.L_x_1543) ;  /* 0x0000000108147547 */ /* 0x000fea000b800000 */
[----:B------:R-:W-:-:S09]  /*bed0*/  UISETP.NE.AND UP0, UPT, UR4, 0x9, UPT ;  /* 0x000000090400788c */ /* 0x000fd2000bf05270 */
[----:B------:R-:W-:Y:S05]  /*bee0*/  BRA.U UP0, `(.L_x_1537) ;  /* 0x0000000500d07547 */ /* 0x000fea000b800000 */
[----:B------:R-:W-:-:S05]  /*bef0*/  IMAD.MOV.U32 R3, RZ, RZ, RZ ;  /* 0x000000ffff037224 */ /* 0x000fca00078e00ff */
[----:B------:R-:W-:Y:S01]  /*bf00*/  STG.E.64 desc[UR36][R16.64], R2 ;  /* 0x0000000210007986 */ /* 0x000fe2000c101b24 */
[----:B------:R-:W-:Y:S05]  /*bf10*/  EXIT ;  /* 0x000000000000794d */ /* 0x000fea0003800000 */
.L_x_1543:
[----:B------:R-:W-:-:S04]  /*bf20*/  F2FP.F16.F32.PACK_AB R3, RZ, R2 ;  /* 0x00000002ff03723e */ /* 0x000fc800000000ff */
[----:B------:R-:W-:-:S05]  /*bf30*/  PRMT R3, R3, 0x5410, RZ ;  /* 0x0000541003037816 */ /* 0x000fca00000000ff */
[----:B------:R-:W-:Y:S01]  /*bf40*/  STG.E desc[UR36][R16.64], R3 ;  /* 0x0000000310007986 */ /* 0x000fe2000c101924 */
[----:B------:R-:W-:Y:S05]  /*bf50*/  EXIT ;  /* 0x000000000000794d */ /* 0x000fea0003800000 */
.L_x_1542:
[----:B------:R-:W-:-:S06]  /*bf60*/  FMUL.FTZ R2, R2, 1 ;  /* 0x3f80000002027820 */ /* 0x000fcc0000410000 */
[----:B------:R-:W0:Y:S02]  /*bf70*/  F2F.F64.F32 R2, R2 ;  /* 0x0000000200027310 */ /* 0x000e240000201800 */
[----:B0-----:R-:W-:Y:S01]  /*bf80*/  STG.E.64 desc[UR36][R16.64], R2 ;  /* 0x0000000210007986 */ /* 0x001fe2000c101b24 */
[----:B------:R-:W-:Y:S05]  /*bf90*/  EXIT ;  /* 0x000000000000794d */ /* 0x000fea0003800000 */
.L_x_1533:
        /* <DEDUP_REMOVED lines=11> */
[----:B0-----:R-:W-:Y:S01]  /*c050*/  STG.E.U16 desc[UR36][R16.64], R3 ;  /* 0x0000000310007986 */ /* 0x001fe2000c101524 */
[----:B------:R-:W-:Y:S05]  /*c060*/  EXIT ;  /* 0x000000000000794d */ /* 0x000fea0003800000 */
.L_x_1547:
        /* <DEDUP_REMOVED lines=16> */
.L_x_1550:
[----:B------:R-:W-:-:S04]  /*c170*/  SHF.R.U32.HI R2, RZ, 0x18, R2 ;  /* 0x00000018ff027819 */ /* 0x000fc80000011602 */
[----:B------:R-:W-:-:S04]  /*c180*/  LOP3.LUT R2, R3, 0x80, R2, 0xf8, !PT ;  /* 0x0000008003027812 */ /* 0x000fc800078ef802 */
[----:B------:R-:W-:-:S07]  /*c190*/  PRMT R8, R2, 0x7610, R8 ;  /* 0x0000761002087816 */ /* 0x000fce0000000008 */
.L_x_1549:
[----:B------:R-:W-:Y:S05]  /*c1a0*/  BSYNC.RECONVERGENT B0 ;  /* 0x0000000000007941 */ /* 0x000fea0003800200 */
.L_x_1548:
[----:B------:R-:W-:Y:S01]  /*c1b0*/  STG.E.U8 desc[UR36][R16.64], R8 ;  /* 0x0000000810007986 */ /* 0x000fe2000c101124 */
[----:B------:R-:W-:Y:S05]  /*c1c0*/  EXIT ;  /* 0x000000000000794d */ /* 0x000fea0003800000 */
.L_x_1546:
        /* <DEDUP_REMOVED lines=16> */
.L_x_1553:
[----:B------:R-:W-:-:S04]  /*c2d0*/  SHF.R.U32.HI R2, RZ, 0x18, R2 ;  /* 0x00000018ff027819 */ /* 0x000fc80000011602 */
[----:B------:R-:W-:-:S04]  /*c2e0*/  LOP3.LUT R3, R3, 0x80, R2, 0xf8, !PT ;  /* 0x0000008003037812 */ /* 0x000fc800078ef802 */
[----:B------:R-:W-:-:S07]  /*c2f0*/  PRMT R8, R3, 0x7610, R8 ;  /* 0x0000761003087816 */ /* 0x000fce0000000008 */
.L_x_1552:
[----:B------:R-:W-:Y:S05]  /*c300*/  BSYNC.RECONVERGENT B0 ;  /* 0x0000000000007941 */ /* 0x000fea0003800200 */
.L_x_1551:
[----:B------:R-:W-:Y:S01]  /*c310*/  STG.E.U8 desc[UR36][R16.64], R8 ;  /* 0x0000000810007986 */ /* 0x000fe2000c101124 */
[----:B------:R-:W-:Y:S05]  /*c320*/  EXIT ;  /* 0x000000000000794d */ /* 0x000fea0003800000 */
.L_x_1545:
        /* <DEDUP_REMOVED lines=21> */
.L_x_1555:
[----:B------:R-:W0:Y:S02]  /*c480*/  F2I.U64.TRUNC R2, R2 ;  /* 0x0000000200027311 */ /* 0x000e24000020d800 */
[----:B0-----:R-:W-:Y:S01]  /*c490*/  STG.E.64 desc[UR36][R16.64], R2 ;  /* 0x0000000210007986 */ /* 0x001fe2000c101b24 */
[----:B------:R-:W-:Y:S05]  /*c4a0*/  EXIT ;  /* 0x000000000000794d */ /* 0x000fea0003800000 */
.L_x_1554:
[----:B------:R-:W0:Y:S02]  /*c4b0*/  F2I.FTZ.U32.TRUNC.NTZ R3, R2 ;  /* 0x0000000200037305 */ /* 0x000e24000021f000 */
[----:B0-----:R-:W-:Y:S01]  /*c4c0*/  STG.E desc[UR36][R16.64], R3 ;  /* 0x0000000310007986 */ /* 0x001fe2000c101924 */
[----:B------:R-:W-:Y:S05]  /*c4d0*/  EXIT ;  /* 0x000000000000794d */ /* 0x000fea0003800000 */
.L_x_1544:
        /* <DEDUP_REMOVED lines=8> */
[----:B------:R-:W-:Y:S01]  /*c560*/  STG.E.U8 desc[UR36][R16.64], R3 ;  /* 0x0000000310007986 */ /* 0x000fe2000c101124 */
[----:B------:R-:W-:Y:S05]  /*c570*/  EXIT ;  /* 0x000000000000794d */ /* 0x000fea0003800000 */
.L_x_1557:
[----:B------:R-:W-:Y:S01]  /*c580*/  FMUL.FTZ R4, R2, 1 ;  /* 0x3f80000002047820 */ /* 0x000fe20000410000 */
[----:B------:R-:W-:-:S05]  /*c590*/  CS2R R6, SRZ ;  /* 0x0000000000067805 */ /* 0x000fca000001ff00 */
[----:B------:R-:W0:Y:S02]  /*c5a0*/  F2F.F64.F32 R4, R4 ;  /* 0x0000000400047310 */ /* 0x000e240000201800 */
[----:B0-----:R-:W-:Y:S01]  /*c5b0*/  STG.E.128 desc[UR36][R16.64], R4 ;  /* 0x0000000410007986 */ /* 0x001fe2000c101d24 */
[----:B------:R-:W-:Y:S05]  /*c5c0*/  EXIT ;  /* 0x000000000000794d */ /* 0x000fea0003800000 */
.L_x_1556:
[----:B------:R-:W-:-:S09]  /*c5d0*/  UISETP.NE.AND UP0, UPT, UR4, 0xf, UPT ;  /* 0x0000000f0400788c */ /* 0x000fd2000bf05270 */
[----:B------:R-:W-:Y:S05]  /*c5e0*/  BRA.U !UP0, `(.L_x_1558) ;  /* 0x0000000108e07547 */ /* 0x000fea000b800000 */
[----:B------:R-:W-:-:S09]  /*c5f0*/  UISETP.NE.AND UP0, UPT, UR4, 0x17, UPT ;  /* 0x000000170400788c */ /* 0x000fd2000bf05270 */
[----:B------:R-:W-:Y:S05]  /*c600*/  BRA.U !UP0, `(.L_x_1559) ;  /* 0x00000001088c7547 */ /* 0x000fea000b800000 */
[----:B------:R-:W-:-:S09]  /*c610*/  UISETP.NE.AND UP0, UPT, UR4, 0x18, UPT ;  /* 0x000000180400788c */ /* 0x000fd2000bf05270 */
[----:B------:R-:W-:Y:S05]  /*c620*/  BRA.U !UP0, `(.L_x_1560) ;  /* 0x0000000108447547 */ /* 0x000fea000b800000 */
.L_x_1537:
        /* <DEDUP_REMOVED lines=16> */
.L_x_1561:
[----:B------:R-:W-:Y:S05]  /*c730*/  EXIT ;  /* 0x000000000000794d */ /* 0x000fea0003800000 */
.L_x_1560:
        /* <DEDUP_REMOVED lines=12> */
.L_x_1563:
[----:B------:R-:W-:Y:S05]  /*c800*/  BSYNC.RECONVERGENT B0 ;  /* 0x0000000000007941 */ /* 0x000fea0003800200 */
.L_x_1562:
[----:B------:R-:W-:-:S05]  /*c810*/  LOP3.LUT R3, R0, 0x80, R5, 0xf8, !PT ;  /* 0x0000008000037812 */ /* 0x000fca00078ef805 */
[----:B------:R-:W-:Y:S01]  /*c820*/  STG.E.U8 desc[UR36][R16.64], R3 ;  /* 0x0000000310007986 */ /* 0x000fe2000c101124 */
[----:B------:R-:W-:Y:S05]  /*c830*/  EXIT ;  /* 0x000000000000794d */ /* 0x000fea0003800000 */
.L_x_1559:
        /* <DEDUP_REMOVED lines=11> */
.L_x_1565:
[----:B------:R-:W-:Y:S01]  /*c8f0*/  HFMA2 R0, -RZ, RZ, 0, 7.569789886474609375e-06 ;  /* 0x0000007fff007431 */ /* 0x000fe200000001ff */
[----:B------:R-:W-:-:S04]  /*c900*/  ISETP.GT.U32.AND P0, PT, R4, 0x7f800000, PT ;  /* 0x7f8000000400780c */ /* 0x000fc80003f04070 */
[----:B------:R-:W-:-:S09]  /*c910*/  SEL R0, R0, 0x7c, P0 ;  /* 0x0000007c00007807 */ /* 0x000fd20000000000 */
.L_x_1566:
[----:B------:R-:W-:Y:S05]  /*c920*/  BSYNC.RECONVERGENT B0 ;  /* 0x0000000000007941 */ /* 0x000fea0003800200 */
.L_x_1564:
[----:B------:R-:W-:-:S04]  /*c930*/  SHF.R.U32.HI R3, RZ, 0x18, R2 ;  /* 0x00000018ff037819 */ /* 0x000fc80000011602 */
[----:B------:R-:W-:-:S05]  /*c940*/  LOP3.LUT R3, R0, 0x80, R3, 0xf8, !PT ;  /* 0x0000008000037812 */ /* 0x000fca00078ef803 */
[----:B------:R-:W-:Y:S01]  /*c950*/  STG.E.U8 desc[UR36][R16.64], R3 ;  /* 0x0000000310007986 */ /* 0x000fe2000c101124 */
[----:B------:R-:W-:Y:S05]  /*c960*/  EXIT ;  /* 0x000000000000794d */ /* 0x000fea0003800000 */
.L_x_1558:
[----:B------:R-:W-:-:S05]  /*c970*/  F2FP.BF16.F32.PACK_AB R2, RZ, R2 ;  /* 0x00000002ff02723e */ /* 0x000fca00000010ff */
[----:B------:R-:W-:Y:S01]  /*c980*/  STG.E.U16 desc[UR36][R16.64], R2 ;  /* 0x0000000210007986 */ /* 0x000fe2000c101524 */
[----:B------:R-:W-:Y:S05]  /*c990*/  EXIT ;  /* 0x000000000000794d */ /* 0x000fea0003800000 */
.L_x_1567:
        /* <DEDUP_REMOVED lines=14> */
.L_x_14288:


//--------------------- .text._ZN2at6native27unrolled_elementwise_kernelIZZZNS0_17acosh_kernel_cudaERNS_18TensorIteratorBaseEENKUlvE0_clEvENKUlvE0_clEvEUlfE_St5arrayIPcLm2EELi4E23TrivialOffsetCalculatorILi1EjESB_NS0_6memory12LoadWithCastILi1EEENSC_13StoreWithCastILi1EEEEEviT_T0_T2_T3_T4_T5_ --------------------------
	.section	.text._ZN2at6native27unrolled_elementwise_kernelIZZZNS0_17acosh_kernel_cudaERNS_18TensorIteratorBaseEENKUlvE0_clEvENKUlvE0_clEvEUlfE_St5arrayIPcLm2EELi4E23TrivialOffsetCalculatorILi1EjESB_NS0_6memory12LoadWithCastILi1EEENSC_13StoreWithCastILi1EEEEEviT_T0_T2_T3_T4_T5_,"ax",@progbits
	.align	128
        .global         _ZN2at6native27unrolled_elementwise_kernelIZZZNS0_17acosh_kernel_cudaERNS_18TensorIteratorBaseEENKUlvE0_clEvENKUlvE0_clEvEUlfE_St5arrayIPcLm2EELi4E23TrivialOffsetCalculatorILi1EjESB_NS0_6memory12LoadWithCastILi1EEENSC_13StoreWithCastILi1EEEEEviT_T0_T2_T3_T4_T5_
        .type           _ZN2at6native27unrolled_elementwise_kernelIZZZNS0_17acosh_kernel_cudaERNS_18TensorIteratorBaseEENKUlvE0_clEvENKUlvE0_clEvEUlfE_St5arrayIPcLm2EELi4E23TrivialOffsetCalculatorILi1EjESB_NS0_6memory12LoadWithCastILi1EEENSC_13StoreWithCastILi1EEEEEviT_T0_T2_T3_T4_T5_,@function
        .size           _ZN2at6native27unrolled_elementwise_kernelIZZZNS0_17acosh_kernel_cudaERNS_18TensorIteratorBaseEENKUlvE0_clEvENKUlvE0_clEvEUlfE_St5arrayIPcLm2EELi4E23TrivialOffsetCalculatorILi1EjESB_NS0_6memory12LoadWithCastILi1EEENSC_13StoreWithCastILi1EEEEEviT_T0_T2_T3_T4_T5_,(.L_x_14289 - _ZN2at6native27unrolled_elementwise_kernelIZZZNS0_17acosh_kernel_cudaERNS_18TensorIteratorBaseEENKUlvE0_clEvENKUlvE0_clEvEUlfE_St5arrayIPcLm2EELi4E23TrivialOffsetCalculatorILi1EjESB_NS0_6memory12LoadWithCastILi1EEENSC_13StoreWithCastILi1EEEEEviT_T0_T2_T3_T4_T5_)
        .other          _ZN2at6native27unrolled_elementwise_kernelIZZZNS0_17acosh_kernel_cudaERNS_18TensorIteratorBaseEENKUlvE0_clEvENKUlvE0_clEvEUlfE_St5arrayIPcLm2EELi4E23TrivialOffsetCalculatorILi1EjESB_NS0_6memory12LoadWithCastILi1EEENSC_13StoreWithCastILi1EEEEEviT_T0_T2_T3_T4_T5_,@"STO_CUDA_ENTRY STV_DEFAULT"
_ZN2at6native27unrolled_elementwise_kernelIZZZNS0_17acosh_kernel_cudaERNS_18TensorIteratorBaseEENKUlvE0_clEvENKUlvE0_clEvEUlfE_St5arrayIPcLm2EELi4E23TrivialOffsetCalculatorILi1EjESB_NS0_6memory12LoadWithCastILi1EEENSC_13StoreWithCastILi1EEEEEviT_T0_T2_T3_T4_T5_:
.text._ZN2at6native27unrolled_elementwise_kernelIZZZNS0_17acosh_kernel_cudaERNS_18TensorIteratorBaseEENKUlvE0_clEvENKUlvE0_clEvEUlfE_St5arrayIPcLm2EELi4E23TrivialOffsetCalculatorILi1EjESB_NS0_6memory12LoadWithCastILi1EEENSC_13StoreWithCastILi1EEEEEviT_T0_T2_T3_T4_T5_:
[----:B------:R-:W0:Y:S01]  /*0000*/  LDC R1, c[0x0][0x37c] ;  /* 0x0000df00ff017b82 */ /* 0x000e220000000800 */
[----:B------:R-:W1:Y:S07]  /*0010*/  S2R R2, SR_CTAID.X ;  /* 0x0000000000027919 */ /* 0x000e6e0000002500 */
[----:B------:R-:W1:Y:S01]  /*0020*/  LDC R17, c[0x0][0x380] ;  /* 0x0000e000ff117b82 */ /* 0x000e620000000800 */
[----:B------:R-:W2:Y:S01]  /*0030*/  LDCU.64 UR36, c[0x0][0x358] ;  /* 0x00006b00ff2477ac */ /* 0x000ea20008000a00 */
[----:B------:R-:W-:Y:S01]  /*0040*/  BSSY.RECONVERGENT B7, `(.L_x_1568) ;  /* 0x00000f4000077945 */ /* 0x000fe20003800200 */
[----:B------:R-:W3:Y:S01]  /*0050*/  S2R R16, SR_TID.X ;  /* 0x0000000000107919 */ /* 0x000ee20000002100 */
[----:B------:R-:W-:Y:S01]  /*0060*/  IMAD.MOV.U32 R22, RZ, RZ, RZ ;  /* 0x000000ffff167224 */ /* 0x000fe200078e00ff */
        /* <DEDUP_REMOVED lines=8> */
[----:B------:R-:W-:Y:S01]  /*00f0*/  BSSY.RECONVERGENT B6, `(.L_x_1570) ;  /* 0x00000e7000067945 */ /* 0x000fe20003800200 */
        /* <DEDUP_REMOVED lines=17> */
.L_x_1574:
[----:B------:R-:W2:Y:S02]  /*0210*/  LDG.E.U8 R4, desc[UR36][R4.64] ;  /* 0x0000002404047981 */ /* 0x000ea4000c1e1100 */
[----:B--2---:R-:W-:Y:S01]  /*0220*/  I2FP.F32.U32 R22, R4 ;  /* 0x0000000400167245 */ /* 0x004fe20000201000 */
[----:B------:R-:W-:Y:S06]  /*0230*/  BRA `(.L_x_1576) ;  /* 0x0000000c00487947 */ /* 0x000fec0003800000 */
.L_x_1573:
[----:B------:R-:W-:-:S09]  /*0240*/  UISETP.NE.AND UP0, UPT, UR4, 0x2, UPT ;  /* 0x000000020400788c */ /* 0x000fd2000bf05270 */
[----:B------:R-:W-:Y:S05]  /*0250*/  BRA.U !UP0, `(.L_x_1577) ;  /* 0x0000000108287547 */ /* 0x000fea000b800000 */
[----:B------:R-:W-:-:S09]  /*0260*/  UISETP.NE.AND UP0, UPT, UR4, 0x3, UPT ;  /* 0x000000030400788c */ /* 0x000fd2000bf05270 */
[----:B------:R-:W-:Y:S05]  /*0270*/  BRA.U !UP0, `(.L_x_1578) ;  /* 0x0000000108147547 */ /* 0x000fea000b800000 */
[----:B------:R-:W-:-:S09]  /*0280*/  UISETP.NE.AND UP0, UPT, UR4, 0x4, UPT ;  /* 0x000000040400788c */ /* 0x000fd2000bf05270 */
[----:B------:R-:W-:Y:S05]  /*0290*/  BRA.U UP0, `(.L_x_1575) ;  /* 0x0000000900b47547 */ /* 0x000fea000b800000 */
[----:B------:R-:W2:Y:S02]  /*02a0*/  LDG.E.64 R22, desc[UR36][R4.64] ;  /* 0x0000002404167981 */ /* 0x000ea4000c1e1b00 */
[----:B--2---:R0:W1:Y:S02]  /*02b0*/  I2F.S64 R22, R22 ;  /* 0x0000001600167312 */ /* 0x0040640000301400 */
[----:B01----:R-:W-:Y:S05]  /*02c0*/  BRA `(.L_x_1576) ;  /* 0x0000000c00247947 */ /* 0x003fea0003800000 */
.L_x_1578:
[----:B------:R-:W2:Y:S02]  /*02d0*/  LDG.E R4, desc[UR36][R4.64] ;  /* 0x0000002404047981 */ /* 0x000ea4000c1e1900 */
[----:B--2---:R-:W-:Y:S01]  /*02e0*/  I2FP.F32.S32 R22, R4 ;  /* 0x0000000400167245 */ /* 0x004fe20000201400 */
[----:B------:R-:W-:Y:S06]  /*02f0*/  BRA `(.L_x_1576) ;  /* 0x0000000c00187947 */ /* 0x000fec0003800000 */
.L_x_1577:
[----:B------:R-:W2:Y:S02]  /*0300*/  LDG.E.U16 R4, desc[UR36][R4.64] ;  /* 0x0000002404047981 */ /* 0x000ea4000c1e1500 */
[----:B--2---:R0:W1:Y:S01]  /*0310*/  I2F.S16 R22, R4 ;  /* 0x0000000400167306 */ /* 0x0040620000101400 */
[----:B------:R-:W-:Y:S05]  /*0320*/  BRA `(.L_x_1576) ;  /* 0x0000000c000c7947 */ /* 0x000fea0003800000 */
.L_x_1572:
        /* <DEDUP_REMOVED lines=8> */
.L_x_1580:
[----:B------:R-:W2:Y:S02]  /*03b0*/  LDG.E.U16 R4, desc[UR36][R4.64] ;  /* 0x0000002404047981 */ /* 0x000ea4000c1e1500 */
[----:B--2---:R-:W-:Y:S01]  /*03c0*/  HADD2.F32 R22, -RZ, R4.H0_H0 ;  /* 0x20000004ff167230 */ /* 0x004fe20000004100 */
[----:B------:R-:W-:Y:S06]  /*03d0*/  BRA `(.L_x_1576) ;  /* 0x0000000800e07947 */ /* 0x000fec0003800000 */
.L_x_1579:
        /* <DEDUP_REMOVED lines=8> */
.L_x_1582:
[----:B------:R-:W2:Y:S02]  /*0460*/  LDG.E.U16 R4, desc[UR36][R4.64] ;  /* 0x0000002404047981 */ /* 0x000ea4000c1e1500 */
[----:B--2---:R-:W-:Y:S01]  /*0470*/  HADD2.F32 R22, -RZ, R4.H0_H0 ;  /* 0x20000004ff167230 */ /* 0x004fe20000004100 */
[----:B------:R-:W-:Y:S06]  /*0480*/  BRA `(.L_x_1576) ;  /* 0x0000000800b47947 */ /* 0x000fec0003800000 */
.L_x_1581:
        /* <DEDUP_REMOVED lines=11> */
.L_x_1571:
        /* <DEDUP_REMOVED lines=12> */
.L_x_1585:
        /* <DEDUP_REMOVED lines=11> */
.L_x_1584:
        /* <DEDUP_REMOVED lines=23> */
[----:B------:R-:W-:Y:S01]  /*0820*/  LOP3.LUT R22, R3, 0x80000000, R22, 0xf8, !PT ;  /* 0x8000000003167812 */ /* 0x000fe200078ef816 */
[----:B------:R-:W-:Y:S06]  /*0830*/  BRA `(.L_x_1576) ;  /* 0x0000000400c87947 */ /* 0x000fec0003800000 */
.L_x_1587:
        /* <DEDUP_REMOVED lines=11> */
[----:B------:R-:W-:Y:S01]  /*08f0*/  LOP3.LUT R22, R0, 0x80000000, R3, 0xf8, !PT ;  /* 0x8000000000167812 */ /* 0x000fe200078ef803 */
[----:B------:R-:W-:Y:S06]  /*0900*/  BRA `(.L_x_1576) ;  /* 0x0000000400947947 */ /* 0x000fec0003800000 */
.L_x_1586:
[----:B------:R-:W2:Y:S02]  /*0910*/  LDG.E.U16 R4, desc[UR36][R4.64] ;  /* 0x0000002404047981 */ /* 0x000ea4000c1e1500 */
[----:B--2---:R-:W-:Y:S01]  /*0920*/  IMAD.U32 R22, R4, 0x10000, RZ ;  /* 0x0001000004167824 */ /* 0x004fe200078e00ff */
[----:B------:R-:W-:Y:S06]  /*0930*/  BRA `(.L_x_1576) ;  /* 0x0000000400887947 */ /* 0x000fec0003800000 */
.L_x_1583:
        /* <DEDUP_REMOVED lines=11> */
.L_x_1590:
        /* <DEDUP_REMOVED lines=20> */
.L_x_1592:
[----:B------:R-:W-:Y:S05]  /*0b30*/  BSYNC.RECONVERGENT B0 ;  /* 0x0000000000007941 */ /* 0x000fea0003800200 */
.L_x_1591:
[----:B------:R-:W-:Y:S01]  /*0b40*/  IMAD.SHL.U32 R0, R0, 0x100000, RZ ;  /* 0x0010000000007824 */ /* 0x000fe200078e00ff */
[----:B------:R-:W-:-:S04]  /*0b50*/  LEA R3, R3, 0x3b800000, 0x17 ;  /* 0x3b80000003037811 */ /* 0x000fc800078eb8ff */
[----:B------:R-:W-:Y:S01]  /*0b60*/  LOP3.LUT R22, R3, R0, R7, 0xfe, !PT ;  /* 0x0000000003167212 */ /* 0x000fe200078efe07 */
[----:B------:R-:W-:Y:S06]  /*0b70*/  BRA `(.L_x_1576) ;  /* 0x0000000000f87947 */ /* 0x000fec0003800000 */
.L_x_1589:
        /* <DEDUP_REMOVED lines=20> */
.L_x_1594:
[----:B------:R-:W-:Y:S05]  /*0cc0*/  BSYNC.RECONVERGENT B0 ;  /* 0x0000000000007941 */ /* 0x000fea0003800200 */
.L_x_1593:
[----:B------:R-:W-:Y:S01]  /*0cd0*/  IMAD.SHL.U32 R0, R0, 0x200000, RZ ;  /* 0x0020000000007824 */ /* 0x000fe200078e00ff */
[----:B------:R-:W-:-:S04]  /*0ce0*/  LEA R3, R3, 0x37800000, 0x17 ;  /* 0x3780000003037811 */ /* 0x000fc800078eb8ff */
[----:B------:R-:W-:Y:S01]  /*0cf0*/  LOP3.LUT R22, R3, R0, R7, 0xfe, !PT ;  /* 0x0000000003167212 */ /* 0x000fe200078efe07 */
[----:B------:R-:W-:Y:S06]  /*0d00*/  BRA `(.L_x_1576) ;  /* 0x0000000000947947 */ /* 0x000fec0003800000 */
.L_x_1588:
[----:B------:R-:W-:-:S09]  /*0d10*/  UISETP.NE.AND UP0, UPT, UR4, 0x1c, UPT ;  /* 0x0000001c0400788c */ /* 0x000fd2000bf05270 */
[----:B------:R-:W-:Y:S05]  /*0d20*/  BRA.U !UP0, `(.L_x_1595) ;  /* 0x0000000108847547 */ /* 0x000fea000b800000 */
[----:B------:R-:W-:-:S09]  /*0d30*/  UISETP.NE.AND UP0, UPT, UR4, 0x1d, UPT ;  /* 0x0000001d0400788c */ /* 0x000fd2000bf05270 */
[----:B------:R-:W-:Y:S05]  /*0d40*/  BRA.U !UP0, `(.L_x_1596) ;  /* 0x0000000108707547 */ /* 0x000fea000b800000 */
[----:B------:R-:W-:-:S09]  /*0d50*/  UISETP.NE.AND UP0, UPT, UR4, 0x2c, UPT ;  /* 0x0000002c0400788c */ /* 0x000fd2000bf05270 */
[----:B------:R-:W-:Y:S05]  /*0d60*/  BRA.U !UP0, `(.L_x_1597) ;  /* 0x0000000108487547 */ /* 0x000fea000b800000 */
.L_x_1575:
        /* <DEDUP_REMOVED lines=16> */
.L_x_1598:
[----:B------:R-:W-:Y:S01]  /*0e70*/  IMAD.MOV.U32 R22, RZ, RZ, RZ ;  /* 0x000000ffff167224 */ /* 0x000fe200078e00ff */
[----:B------:R-:W-:Y:S06]  /*0e80*/  BRA `(.L_x_1576) ;  /* 0x0000000000347947 */ /* 0x000fec0003800000 */
.L_x_1597:
[----:B------:R-:W2:Y:S01]  /*0e90*/  LDG.E.U8 R4, desc[UR36][R4.64] ;  /* 0x0000002404047981 */ /* 0x000ea2000c1e1100 */
[----:B------:R-:W-:Y:S01]  /*0ea0*/  IMAD.MOV.U32 R22, RZ, RZ, 0x400000 ;  /* 0x00400000ff167424 */ /* 0x000fe200078e00ff */
[----:B--2---:R-:W-:-:S13]  /*0eb0*/  ISETP.NE.AND P0, PT, R4, RZ, PT ;  /* 0x000000ff0400720c */ /* 0x004fda0003f05270 */
[----:B------:R-:W-:Y:S05]  /*0ec0*/  @!P0 BRA `(.L_x_1576) ;  /* 0x0000000000248947 */ /* 0x000fea0003800000 */
[----:B------:R-:W-:-:S13]  /*0ed0*/  ISETP.NE.AND P0, PT, R4, 0xff, PT ;  /* 0x000000ff0400780c */ /* 0x000fda0003f05270 */
[----:B------:R-:W-:Y:S02]  /*0ee0*/  @!P0 IMAD.MOV.U32 R22, RZ, RZ, 0x7f800001 ;  /* 0x7f800001ff168424 */ /* 0x000fe400078e00ff */
[----:B------:R-:W-:Y:S01]  /*0ef0*/  @P0 IMAD.SHL.U32 R22, R4, 0x800000, RZ ;  /* 0x0080000004160824 */ /* 0x000fe200078e00ff */
[----:B------:R-:W-:Y:S06]  /*0f00*/  BRA `(.L_x_1576) ;  /* 0x0000000000147947 */ /* 0x000fec0003800000 */
.L_x_1596:
[----:B------:R-:W2:Y:S02]  /*0f10*/  LDG.E.64 R22, desc[UR36][R4.64] ;  /* 0x0000002404167981 */ /* 0x000ea4000c1e1b00 */
[----:B--2---:R0:W1:Y:S02]  /*0f20*/  I2F.U64 R22, R22 ;  /* 0x0000001600167312 */ /* 0x0040640000301000 */
[----:B01----:R-:W-:Y:S05]  /*0f30*/  BRA `(.L_x_1576) ;  /* 0x0000000000087947 */ /* 0x003fea0003800000 */
.L_x_1595:
[----:B------:R-:W2:Y:S02]  /*0f40*/  LDG.E R4, desc[UR36][R4.64] ;  /* 0x0000002404047981 */ /* 0x000ea4000c1e1900 */
[----:B--2---:R-:W-:-:S07]  /*0f50*/  I2FP.F32.U32 R22, R4 ;  /* 0x0000000400167245 */ /* 0x004fce0000201000 */
.L_x_1576:
[----:B------:R-:W-:Y:S05]  /*0f60*/  BSYNC.RECONVERGENT B6 ;  /* 0x0000000000067941 */ /* 0x000fea0003800200 */
.L_x_1570:
[----:B------:R-:W-:-:S07]  /*0f70*/  VIADD R16, R19, 0x80 ;  /* 0x0000008013107836 */ /* 0x000fce0000000000 */
.L_x_1569:
[----:B------:R-:W-:Y:S05]  /*0f80*/  BSYNC.RECONVERGENT B7 ;  /* 0x0000000000077941 */ /* 0x000fea0003800200 */
.L_x_1568:
[----:B------:R-:W-:Y:S01]  /*0f90*/  ISETP.GE.AND P0, PT, R16, R17, PT ;  /* 0x000000111000720c */ /* 0x000fe20003f06270 */
[----:B------:R-:W-:Y:S01]  /*0fa0*/  BSSY.RECONVERGENT B7, `(.L_x_1599) ;  /* 0x00000ef000077945 */ /* 0x000fe20003800200 */
[----:B------:R-:W-:-:S11]  /*0fb0*/  IMAD.MOV.U32 R24, RZ, RZ, RZ ;  /* 0x000000ffff187224 */ /* 0x000fd600078e00ff */
[----:B------:R-:W-:Y:S05]  /*0fc0*/  @P0 BRA `(.L_x_1600) ;  /* 0x0000000c00b00947 */ /* 0x000fea0003800000 */
[----:B0-2-4-:R-:W0:Y:S01]  /*0fd0*/  LDC.64 R4, c[0x0][0x390] ;  /* 0x0000e400ff047b82 */ /* 0x015e220000000a00 */
[----:B------:R-:W2:Y:S01]  /*0fe0*/  LDCU UR5, c[0x0][0x3a0] ;  /* 0x00007400ff0577ac */ /* 0x000ea20008000800 */
[----:B------:R-:W-:Y:S01]  /*0ff0*/  IMAD R0, R2, 0x200, R16 ;  /* 0x0000020002007824 */ /* 0x000fe200078e0210 */
[----:B------:R-:W-:Y:S01]  /*1000*/  BSSY.RECONVERGENT B6, `(.L_x_1601) ;  /* 0x00000e7000067945 */ /* 0x000fe20003800200 */
[----:B------:R-:W-:-:S04]  /*1010*/  UPRMT UR4, UR38, 0x9910, URZ ;  /* 0x0000991026047896 */ /* 0x000fc800080000ff */
[----:B------:R-:W-:Y:S01]  /*1020*/  UISETP.GT.AND UP0, UPT, UR4, 0x9, UPT ;  /* 0x000000090400788c */ /* 0x000fe2000bf04270 */
[----:B--2---:R-:W-:-:S05]  /*1030*/  IMAD R3, R0, UR5, RZ ;  /* 0x0000000500037c24 */ /* 0x004fca000f8e02ff */
        /* <DEDUP_REMOVED lines=12> */
[----:B--2---:R4:W0:Y:S01]  /*1100*/  I2F.S16 R24, R4 ;  /* 0x0000000400187306 */ /* 0x0048220000101400 */
[----:B------:R-:W-:Y:S05]  /*1110*/  BRA `(.L_x_1607) ;  /* 0x0000000c00547947 */ /* 0x000fea0003800000 */
.L_x_1605:
[----:B------:R-:W2:Y:S02]  /*1120*/  LDG.E.U8 R4, desc[UR36][R4.64] ;  /* 0x0000002404047981 */ /* 0x000ea4000c1e1100 */
[----:B--2---:R-:W-:Y:S01]  /*1130*/  I2FP.F32.U32 R24, R4 ;  /* 0x0000000400187245 */ /* 0x004fe20000201000 */
[----:B------:R-:W-:Y:S06]  /*1140*/  BRA `(.L_x_1607) ;  /* 0x0000000c00487947 */ /* 0x000fec0003800000 */
.L_x_1604:
[----:B------:R-:W-:-:S09]  /*1150*/  UISETP.NE.AND UP0, UPT, UR4, 0x2, UPT ;  /* 0x000000020400788c */ /* 0x000fd2000bf05270 */
[----:B------:R-:W-:Y:S05]  /*1160*/  BRA.U !UP0, `(.L_x_1608) ;  /* 0x0000000108287547 */ /* 0x000fea000b800000 */
[----:B------:R-:W-:-:S09]  /*1170*/  UISETP.NE.AND UP0, UPT, UR4, 0x3, UPT ;  /* 0x000000030400788c */ /* 0x000fd2000bf05270 */
[----:B------:R-:W-:Y:S05]  /*1180*/  BRA.U !UP0, `(.L_x_1609) ;  /* 0x0000000108147547 */ /* 0x000fea000b800000 */
[----:B------:R-:W-:-:S09]  /*1190*/  UISETP.NE.AND UP0, UPT, UR4, 0x4, UPT ;  /* 0x000000040400788c */ /* 0x000fd2000bf05270 */
[----:B------:R-:W-:Y:S05]  /*11a0*/  BRA.U UP0, `(.L_x_1606) ;  /* 0x0000000900d47547 */ /* 0x000fea000b800000 */
[----:B------:R-:W2:Y:S02]  /*11b0*/  LDG.E.64 R24, desc[UR36][R4.64] ;  /* 0x0000002404187981 */ /* 0x000ea4000c1e1b00 */
[----:B--2---:R0:W2:Y:S02]  /*11c0*/  I2F.S64 R24, R24 ;  /* 0x0000001800187312 */ /* 0x0040a40000301400 */
[----:B0-2---:R-:W-:Y:S05]  /*11d0*/  BRA `(.L_x_1607) ;  /* 0x0000000c00247947 */ /* 0x005fea0003800000 */
.L_x_1609:
[----:B------:R-:W2:Y:S02]  /*11e0*/  LDG.E R4, desc[UR36][R4.64] ;  /* 0x0000002404047981 */ /* 0x000ea4000c1e1900 */
[----:B--2---:R-:W-:Y:S01]  /*11f0*/  I2FP.F32.S32 R24, R4 ;  /* 0x0000000400187245 */ /* 0x004fe20000201400 */
[----:B------:R-:W-:Y:S06]  /*1200*/  BRA `(.L_x_1607) ;  /* 0x0000000c00187947 */ /* 0x000fec0003800000 */
.L_x_1608:
[----:B------:R-:W2:Y:S02]  /*1210*/  LDG.E.U16 R4, desc[UR36][R4.64] ;  /* 0x0000002404047981 */ /* 0x000ea4000c1e1500 */
[----:B--2---:R0:W2:Y:S01]  /*1220*/  I2F.S16 R24, R4 ;  /* 0x0000000400187306 */ /* 0x0040a20000101400 */
[----:B------:R-:W-:Y:S05]  /*1230*/  BRA `(.L_x_1607) ;  /* 0x0000000c000c7947 */ /* 0x000fea0003800000 */
.L_x_1603:
        /* <DEDUP_REMOVED lines=8> */
.L_x_1611:
[----:B------:R-:W2:Y:S02]  /*12c0*/  LDG.E.U16 R4, desc[UR36][R4.64] ;  /* 0x0000002404047981 */ /* 0x000ea4000c1e1500 */
[----:B--2---:R-:W-:Y:S01]  /*12d0*/  HADD2.F32 R24, -RZ, R4.H0_H0 ;  /* 0x20000004ff187230 */ /* 0x004fe20000004100 */
[----:B------:R-:W-:Y:S06]  /*12e0*/  BRA `(.L_x_1607) ;  /* 0x0000000800e07947 */ /* 0x000fec0003800000 */
.L_x_1610:
        /* <DEDUP_REMOVED lines=8> */
.L_x_1613:
[----:B------:R-:W2:Y:S02]  /*1370*/  LDG.E.U16 R4, desc[UR36][R4.64] ;  /* 0x0000002404047981 */ /* 0x000ea4000c1e1500 */
[----:B--2---:R-:W-:Y:S01]  /*1380*/  HADD2.F32 R24, -RZ, R4.H0_H0 ;  /* 0x20000004ff187230 */ /* 0x004fe20000004100 */
[----:B------:R-:W-:Y:S06]  /*1390*/  BRA `(.L_x_1607) ;  /* 0x0000000800b47947 */ /* 0x000fec0003800000 */
.L_x_1612:
        /* <DEDUP_REMOVED lines=11> */
.L_x_1602:
        /* <DEDUP_REMOVED lines=12> */
.L_x_1616:
        /* <DEDUP_REMOVED lines=11> */
.L_x_1615:
        /* <DEDUP_REMOVED lines=25> */
.L_x_1618:
        /* <DEDUP_REMOVED lines=11> */
[----:B------:R-:W-:Y:S01]  /*1800*/  LOP3.LUT R24, R0, 0x80000000, R3, 0xf8, !PT ;  /* 0x8000000000187812 */ /* 0x000fe200078ef803 */
[----:B------:R-:W-:Y:S06]  /*1810*/  BRA `(.L_x_1607) ;  /* 0x0000000400947947 */ /* 0x000fec0003800000 */
.L_x_1617:
[----:B------:R-:W2:Y:S02]  /*1820*/  LDG.E.U16 R4, desc[UR36][R4.64] ;  /* 0x0000002404047981 */ /* 0x000ea4000c1e1500 */
[----:B--2---:R-:W-:Y:S01]  /*1830*/  IMAD.U32 R24, R4, 0x10000, RZ ;  /* 0x0001000004187824 */ /* 0x004fe200078e00ff */
[----:B------:R-:W-:Y:S06]  /*1840*/  BRA `(.L_x_1607) ;  /* 0x0000000400887947 */ /* 0x000fec0003800000 */
.L_x_1614:
        /* <DEDUP_REMOVED lines=11> */
.L_x_1621:
        /* <DEDUP_REMOVED lines=20> */
.L_x_1623:
[----:B------:R-:W-:Y:S05]  /*1a40*/  BSYNC.RECONVERGENT B0 ;  /* 0x0000000000007941 */ /* 0x000fea0003800200 */
.L_x_1622:
[----:B------:R-:W-:Y:S01]  /*1a50*/  IMAD.SHL.U32 R0, R0, 0x100000, RZ ;  /* 0x0010000000007824 */ /* 0x000fe200078e00ff */
[----:B------:R-:W-:-:S04]  /*1a60*/  LEA R3, R3, 0x3b800000, 0x17 ;  /* 0x3b80000003037811 */ /* 0x000fc800078eb8ff */
[----:B------:R-:W-:Y:S01]  /*1a70*/  LOP3.LUT R24, R3, R0, R7, 0xfe, !PT ;  /* 0x0000000003187212 */ /* 0x000fe200078efe07 */
[----:B------:R-:W-:Y:S06]  /*1a80*/  BRA `(.L_x_1607) ;  /* 0x0000000000f87947 */ /* 0x000fec0003800000 */
.L_x_1620:
        /* <DEDUP_REMOVED lines=20> */
.L_x_1625:
[----:B------:R-:W-:Y:S05]  /*1bd0*/  BSYNC.RECONVERGENT B0 ;  /* 0x0000000000007941 */ /* 0x000fea0003800200 */
.L_x_1624:
[----:B------:R-:W-:Y:S01]  /*1be0*/  IMAD.SHL.U32 R0, R0, 0x200000, RZ ;  /* 0x0020000000007824 */ /* 0x000fe200078e00ff */
[----:B------:R-:W-:-:S04]  /*1bf0*/  LEA R3, R3, 0x37800000, 0x17 ;  /* 0x3780000003037811 */ /* 0x000fc800078eb8ff */
[----:B------:R-:W-:Y:S01]  /*1c00*/  LOP3.LUT R24, R3, R0, R7, 0xfe, !PT ;  /* 0x0000000003187212 */ /* 0x000fe200078efe07 */
[----:B------:R-:W-:Y:S06]  /*1c10*/  BRA `(.L_x_1607) ;  /* 0x0000000000947947 */ /* 0x000fec0003800000 */
.L_x_1619:
        /* <DEDUP_REMOVED lines=14> */
.L_x_1606:
[----:B------:R-:W-:Y:S01]  /*1d00*/  MOV R14, 0x0 ;  /* 0x00000000000e7802 */ /* 0x000fe20000000f00 */
[----:B------:R-:W0:Y:S01]  /*1d10*/  LDCU.64 UR4, c[0x4][0x158] ;  /* 0x01002b00ff0477ac */ /* 0x000e220008000a00 */
[----:B------:R-:W-:Y:S02]  /*1d20*/  IMAD.MOV.U32 R8, RZ, RZ, 0x4e ;  /* 0x0000004eff087424 */ /* 0x000fe400078e00ff */
[----:B------:R-:W-:Y:S01]  /*1d30*/  IMAD.MOV.U32 R12, RZ, RZ, 0x1 ;  /* 0x00000001ff0c7424 */ /* 0x000fe200078e00ff */
[----:B------:R-:W2:Y:S01]  /*1d40*/  LDCU.64 UR6, c[0x4][0x160] ;  /* 0x01002c00ff0677ac */ /* 0x000ea20008000a00 */
[----:B------:R-:W4:Y:S01]  /*1d50*/  LDC.64 R14, c[0x4][R14] ;  /* 0x010000000e0e7b82 */ /* 0x000f220000000a00 */
[----:B------:R-:W-:Y:S01]  /*1d60*/  IMAD.MOV.U32 R13, RZ, RZ, RZ ;  /* 0x000000ffff0d7224 */ /* 0x000fe200078e00ff */
[----:B------:R-:W1:Y:S01]  /*1d70*/  LDCU.64 UR8, c[0x4][0x48] ;  /* 0x01000900ff0877ac */ /* 0x000e620008000a00 */
[----:B0-----:R-:W-:Y:S02]  /*1d80*/  IMAD.U32 R4, RZ, RZ, UR4 ;  /* 0x00000004ff047e24 */ /* 0x001fe4000f8e00ff */
[----:B------:R-:W-:-:S02]  /*1d90*/  IMAD.U32 R5, RZ, RZ, UR5 ;  /* 0x00000005ff057e24 */ /* 0x000fc4000f8e00ff */
[----:B--2---:R-:W-:Y:S02]  /*1da0*/  IMAD.U32 R6, RZ, RZ, UR6 ;  /* 0x00000006ff067e24 */ /* 0x004fe4000f8e00ff */
[----:B------:R-:W-:Y:S02]  /*1db0*/  IMAD.U32 R7, RZ, RZ, UR7 ;  /* 0x00000007ff077e24 */ /* 0x000fe4000f8e00ff */
[----:B-1----:R-:W-:Y:S02]  /*1dc0*/  IMAD.U32 R10, RZ, RZ, UR8 ;  /* 0x00000008ff0a7e24 */ /* 0x002fe4000f8e00ff */
[----:B------:R-:W-:-:S07]  /*1dd0*/  IMAD.U32 R11, RZ, RZ, UR9 ;  /* 0x00000009ff0b7e24 */ /* 0x000fce000f8e00ff */
[----:B------:R-:W-:-:S07]  /*1de0*/  LEPC R20, `(.L_x_1628) ;  /* 0x000000001014794e */ /* 0x000fce0000000000 */
[----:B---345:R-:W-:Y:S05]  /*1df0*/  CALL.ABS.NOINC R14 ;  /* 0x000000000e007343 */ /* 0x038fea0003c00000 */
.L_x_1628:
[----:B------:R-:W-:Y:S01]  /*1e00*/  IMAD.MOV.U32 R24, RZ, RZ, RZ ;  /* 0x000000ffff187224 */ /* 0x000fe200078e00ff */
[----:B------:R-:W-:Y:S06]  /*1e10*/  BRA `(.L_x_1607) ;  /* 0x0000000000147947 */ /* 0x000fec0003800000 */
.L_x_1627:
[----:B------:R-:W2:Y:S02]  /*1e20*/  LDG.E.64 R24, desc[UR36][R4.64] ;  /* 0x0000002404187981 */ /* 0x000ea4000c1e1b00 */
[----:B--2---:R0:W2:Y:S02]  /*1e30*/  I2F.U64 R24, R24 ;  /* 0x0000001800187312 */ /* 0x0040a40000301000 */
[----:B0-2---:R-:W-:Y:S05]  /*1e40*/  BRA `(.L_x_1607) ;  /* 0x0000000000087947 */ /* 0x005fea0003800000 */
.L_x_1626:
[----:B------:R-:W2:Y:S02]  /*1e50*/  LDG.E R4, desc[UR36][R4.64] ;  /* 0x0000002404047981 */ /* 0x000ea4000c1e1900 */
[----:B--2---:R-:W-:-:S07]  /*1e60*/  I2FP.F32.U32 R24, R4 ;  /* 0x0000000400187245 */ /* 0x004fce0000201000 */
.L_x_1607:
[----:B------:R-:W-:Y:S05]  /*1e70*/  BSYNC.RECONVERGENT B6 ;  /* 0x0000000000067941 */ /* 0x000fea0003800200 */
.L_x_1601:
[----:B------:R-:W-:-:S07]  /*1e80*/  VIADD R16, R16, 0x80 ;  /* 0x0000008010107836 */ /* 0x000fce0000000000 */
.L_x_1600:
[----:B------:R-:W-:Y:S05]  /*1e90*/  BSYNC.RECONVERGENT B7 ;  /* 0x0000000000077941 */ /* 0x000fea0003800200 */
.L_x_1599:
        /* <DEDUP_REMOVED lines=25> */
.L_x_1635:
[----:B------:R-:W2:Y:S02]  /*2030*/  LDG.E.U8 R4, desc[UR36][R4.64] ;  /* 0x0000002404047981 */ /* 0x000ea4000c1e1100 */
[----:B--2---:R-:W-:Y:S01]  /*2040*/  I2FP.F32.U32 R23, R4 ;  /* 0x0000000400177245 */ /* 0x004fe20000201000 */
[----:B------:R-:W-:Y:S06]  /*2050*/  BRA `(.L_x_1637) ;  /* 0x0000000c00447947 */ /* 0x000fec0003800000 */
.L_x_1634:
        /* <DEDUP_REMOVED lines=9> */
.L_x_1639:
[----:B------:R-:W2:Y:S02]  /*20f0*/  LDG.E R4, desc[UR36][R4.64] ;  /* 0x0000002404047981 */ /* 0x000ea4000c1e1900 */
[----:B--2---:R-:W-:Y:S01]  /*2100*/  I2FP.F32.S32 R23, R4 ;  /* 0x0000000400177245 */ /* 0x004fe20000201400 */
[----:B------:R-:W-:Y:S06]  /*2110*/  BRA `(.L_x_1637) ;  /* 0x0000000c00147947 */ /* 0x000fec0003800000 */
.L_x_1638:
[----:B------:R-:W2:Y:S02]  /*2120*/  LDG.E.U16 R4, desc[UR36][R4.64] ;  /* 0x0000002404047981 */ /* 0x000ea4000c1e1500 */
[----:B--2---:R0:W2:Y:S01]  /*2130*/  I2F.S16 R23, R4 ;  /* 0x0000000400177306 */ /* 0x0040a20000101400 */
[----:B------:R-:W-:Y:S05]  /*2140*/  BRA `(.L_x_1637) ;  /* 0x0000000c00087947 */ /* 0x000fea0003800000 */
.L_x_1633:
        /* <DEDUP_REMOVED lines=8> */
.L_x_1641:
[----:B------:R-:W2:Y:S02]  /*21d0*/  LDG.E.U16 R4, desc[UR36][R4.64] ;  /* 0x0000002404047981 */ /* 0x000ea4000c1e1500 */
[----:B--2---:R-:W-:Y:S01]  /*21e0*/  HADD2.F32 R23, -RZ, R4.H0_H0 ;  /* 0x20000004ff177230 */ /* 0x004fe20000004100 */
[----:B------:R-:W-:Y:S06]  /*21f0*/  BRA `(.L_x_1637) ;  /* 0x0000000800dc7947 */ /* 0x000fec0003800000 */
.L_x_1640:
        /* <DEDUP_REMOVED lines=8> */
.L_x_1643:
[----:B------:R-:W2:Y:S02]  /*2280*/  LDG.E.U16 R4, desc[UR36][R4.64] ;  /* 0x0000002404047981 */ /* 0x000ea4000c1e1500 */
[----:B--2---:R-:W-:Y:S01]  /*2290*/  HADD2.F32 R23, -RZ, R4.H0_H0 ;  /* 0x20000004ff177230 */ /* 0x004fe20000004100 */
[----:B------:R-:W-:Y:S06]  /*22a0*/  BRA `(.L_x_1637) ;  /* 0x0000000800b07947 */ /* 0x000fec0003800000 */
.L_x_1642:
        /* <DEDUP_REMOVED lines=11> */
.L_x_1632:
        /* <DEDUP_REMOVED lines=12> */
.L_x_1646:
        /* <DEDUP_REMOVED lines=11> */
.L_x_1645:
        /* <DEDUP_REMOVED lines=25> */
.L_x_1648:
[----:B------:R-:W2:Y:S02]  /*2660*/  LDG.E.U8 R4, desc[UR36][R4.64] ;  /* 0x0000002404047981 */ /* 0x000ea4000c1e1100 */
[C---:B--2---:R-:W-:Y:S02]  /*2670*/  IMAD.SHL.U32 R0, R4.reuse, 0x2000000, RZ ;  /* 0x0200000004007824 */ /* 0x044fe400078e00ff */
[----:B------:R-:W-:-:S03]  /*2680*/  IMAD.SHL.U32 R6, R4, 0x100, RZ ;  /* 0x0000010004067824 */ /* 0x000fc600078e00ff */
[----:B------:R-:W-:Y:S02]  /*2690*/  ISETP.GE.U32.AND P0, PT, R0, 0x8000000, PT ;  /* 0x080000000000780c */ /* 0x000fe40003f06070 */
[----:B------:R-:W-:-:S11]  /*26a0*/  PRMT R23, R6, 0x9910, RZ ;  /* 0x0000991006177816 */ /* 0x000fd600000000ff */
[----:B------:R-:W-:Y:S02]  /*26b0*/  @!P0 LOP3.LUT R3, R6, 0x7f00, RZ, 0xc0, !PT ;  /* 0x00007f0006038812 */ /* 0x000fe400078ec0ff */
[----:B------:R-:W-:Y:S02]  /*26c0*/  @P0 LEA.HI R0, R0, 0x70000000, RZ, 0x1c ;  /* 0x7000000000000811 */ /* 0x000fe400078fe0ff */
[----:B------:R-:W-:-:S03]  /*26d0*/  @!P0 LOP3.LUT R3, R3, 0x3f000000, RZ, 0xfc, !PT ;  /* 0x3f00000003038812 */ /* 0x000fc600078efcff */
[----:B------:R-:W-:Y:S02]  /*26e0*/  @P0 FMUL.FTZ R0, R0, 1.9259299443872358531e-34 ;  /* 0x0780000000000820 */ /* 0x000fe40000410000 */
[----:B------:R-:W-:-:S05]  /*26f0*/  @!P0 FADD.FTZ R0, R3, -0.5 ;  /* 0xbf00000003008421 */ /* 0x000fca0000010000 */
[----:B------:R-:W-:Y:S01]  /*2700*/  LOP3.LUT R23, R0, 0x80000000, R23, 0xf8, !PT ;  /* 0x8000000000177812 */ /* 0x000fe200078ef817 */
[----:B------:R-:W-:Y:S06]  /*2710*/  BRA `(.L_x_1637) ;  /* 0x0000000400947947 */ /* 0x000fec0003800000 */
.L_x_1647:
[----:B------:R-:W2:Y:S02]  /*2720*/  LDG.E.U16 R4, desc[UR36][R4.64] ;  /* 0x0000002404047981 */ /* 0x000ea4000c1e1500 */
[----:B--2---:R-:W-:Y:S01]  /*2730*/  IMAD.U32 R23, R4, 0x10000, RZ ;  /* 0x0001000004177824 */ /* 0x004fe200078e00ff */
[----:B------:R-:W-:Y:S06]  /*2740*/  BRA `(.L_x_1637) ;  /* 0x0000000400887947 */ /* 0x000fec0003800000 */
.L_x_1644:
        /* <DEDUP_REMOVED lines=11> */
.L_x_1651:
        /* <DEDUP_REMOVED lines=20> */
.L_x_1653:
[----:B------:R-:W-:Y:S05]  /*2940*/  BSYNC.RECONVERGENT B0 ;  /* 0x0000000000007941 */ /* 0x000fea0003800200 */
.L_x_1652:
[----:B------:R-:W-:Y:S01]  /*2950*/  IMAD.SHL.U32 R0, R0, 0x100000, RZ ;  /* 0x0010000000007824 */ /* 0x000fe200078e00ff */
[----:B------:R-:W-:-:S04]  /*2960*/  LEA R3, R3, 0x3b800000, 0x17 ;  /* 0x3b80000003037811 */ /* 0x000fc800078eb8ff */
[----:B------:R-:W-:Y:S01]  /*2970*/  LOP3.LUT R23, R3, R0, R23, 0xfe, !PT ;  /* 0x0000000003177212 */ /* 0x000fe200078efe17 */
[----:B------:R-:W-:Y:S06]  /*2980*/  BRA `(.L_x_1637) ;  /* 0x0000000000f87947 */ /* 0x000fec0003800000 */
.L_x_1650:
        /* <DEDUP_REMOVED lines=20> */
.L_x_1655:
[----:B------:R-:W-:Y:S05]  /*2ad0*/  BSYNC.RECONVERGENT B0 ;  /* 0x0000000000007941 */ /* 0x000fea0003800200 */
.L_x_1654:
[----:B------:R-:W-:Y:S01]  /*2ae0*/  IMAD.SHL.U32 R0, R0, 0x200000, RZ ;  /* 0x0020000000007824 */ /* 0x000fe200078e00ff */
[----:B------:R-:W-:-:S04]  /*2af0*/  LEA R3, R3, 0x37800000, 0x17 ;  /* 0x3780000003037811 */ /* 0x000fc800078eb8ff */
[----:B------:R-:W-:Y:S01]  /*2b00*/  LOP3.LUT R23, R3, R0, R23, 0xfe, !PT ;  /* 0x0000000003177212 */ /* 0x000fe200078efe17 */
[----:B------:R-:W-:Y:S06]  /*2b10*/  BRA `(.L_x_1637) ;  /* 0x0000000000947947 */ /* 0x000fec0003800000 */
.L_x_1649:
        /* <DEDUP_REMOVED lines=14> */
.L_x_1636:
        /* <DEDUP_REMOVED lines=16> */
.L_x_1658:
[----:B------:R-:W-:Y:S01]  /*2d00*/  IMAD.MOV.U32 R23, RZ, RZ, RZ ;  /* 0x000000ffff177224 */ /* 0x000fe200078e00ff */
[----:B------:R-:W-:Y:S06]  /*2d10*/  BRA `(.L_x_1637) ;  /* 0x0000000000147947 */ /* 0x000fec0003800000 */
.L_x_1657:
[----:B------:R-:W2:Y:S02]  /*2d20*/  LDG.E.64 R4, desc[UR36][R4.64] ;  /* 0x0000002404047981 */ /* 0x000ea4000c1e1b00 */
[----:B--2---:R0:W2:Y:S02]  /*2d30*/  I2F.U64 R23, R4 ;  /* 0x0000000400177312 */ /* 0x0040a40000301000 */
[----:B0-2---:R-:W-:Y:S05]  /*2d40*/  BRA `(.L_x_1637) ;  /* 0x0000000000087947 */ /* 0x005fea0003800000 */
.L_x_1656:
[----:B------:R-:W2:Y:S02]  /*2d50*/  LDG.E R4, desc[UR36][R4.64] ;  /* 0x0000002404047981 */ /* 0x000ea4000c1e1900 */
[----:B--2---:R-:W-:-:S07]  /*2d60*/  I2FP.F32.U32 R23, R4 ;  /* 0x0000000400177245 */ /* 0x004fce0000201000 */
.L_x_1637:
[----:B------:R-:W-:Y:S05]  /*2d70*/  BSYNC.RECONVERGENT B6 ;  /* 0x0000000000067941 */ /* 0x000fea0003800200 */
.L_x_1631:
[----:B------:R-:W-:-:S07]  /*2d80*/  VIADD R16, R16, 0x80 ;  /* 0x0000008010107836 */ /* 0x000fce0000000000 */
.L_x_1630:
[----:B------:R-:W-:Y:S05]  /*2d90*/  BSYNC.RECONVERGENT B7 ;  /* 0x0000000000077941 */ /* 0x000fea0003800200 */
.L_x_1629:
[----:B------:R-:W-:Y:S01]  /*2da0*/  ISETP.GE.AND P0, PT, R16, R17, PT ;  /* 0x000000111000720c */ /* 0x000fe20003f06270 */
[----:B------:R-:W-:Y:S01]  /*2db0*/  BSSY.RECONVERGENT B6, `(.L_x_1659) ;  /* 0x00000e9000067945 */ /* 0x000fe20003800200 */
[----:B------:R-:W-:-:S11]  /*2dc0*/  IMAD.MOV.U32 R18, RZ, RZ, RZ ;  /* 0x000000ffff127224 */ /* 0x000fd600078e00ff */
[----:B------:R-:W-:Y:S05]  /*2dd0*/  @P0 BRA `(.L_x_1660) ;  /* 0x0000000c00980947 */ /* 0x000fea0003800000 */
[----:B0-2-4-:R-:W0:Y:S01]  /*2de0*/  LDC.64 R4, c[0x0][0x390] ;  /* 0x0000e400ff047b82 */ /* 0x015e220000000a00 */
[----:B------:R-:W2:Y:S01]  /*2df0*/  LDCU UR5, c[0x0][0x3a0] ;  /* 0x00007400ff0577ac */ /* 0x000ea20008000800 */
[----:B------:R-:W-:Y:S01]  /*2e00*/  IMAD R0, R2, 0x200, R16 ;  /* 0x0000020002007824 */ /* 0x000fe200078e0210 */
        /* <DEDUP_REMOVED lines=15> */
[----:B--2---:R0:W2:Y:S01]  /*2f00*/  I2F.S16 R18, R4 ;  /* 0x0000000400127306 */ /* 0x0040a20000101400 */
[----:B------:R-:W-:Y:S05]  /*2f10*/  BRA `(.L_x_1660) ;  /* 0x0000000c00487947 */ /* 0x000fea0003800000 */
.L_x_1664:
[----:B------:R-:W2:Y:S02]  /*2f20*/  LDG.E.U8 R4, desc[UR36][R4.64] ;  /* 0x0000002404047981 */ /* 0x000ea4000c1e1100 */
[----:B--2---:R-:W-:Y:S01]  /*2f30*/  I2FP.F32.U32 R18, R4 ;  /* 0x0000000400127245 */ /* 0x004fe20000201000 */
[----:B------:R-:W-:Y:S06]  /*2f40*/  BRA `(.L_x_1660) ;  /* 0x0000000c003c7947 */ /* 0x000fec0003800000 */
.L_x_1663:
        /* <DEDUP_REMOVED lines=9> */
.L_x_1667:
[----:B------:R-:W2:Y:S02]  /*2fe0*/  LDG.E R4, desc[UR36][R4.64] ;  /* 0x0000002404047981 */ /* 0x000ea4000c1e1900 */
[----:B--2---:R-:W-:Y:S01]  /*2ff0*/  I2FP.F32.S32 R18, R4 ;  /* 0x0000000400127245 */ /* 0x004fe20000201400 */
[----:B------:R-:W-:Y:S06]  /*3000*/  BRA `(.L_x_1660) ;  /* 0x0000000c000c7947 */ /* 0x000fec0003800000 */
.L_x_1666:
[----:B------:R-:W2:Y:S02]  /*3010*/  LDG.E.U16 R4, desc[UR36][R4.64] ;  /* 0x0000002404047981 */ /* 0x000ea4000c1e1500 */
[----:B--2---:R0:W2:Y:S01]  /*3020*/  I2F.S16 R18, R4 ;  /* 0x0000000400127306 */ /* 0x0040a20000101400 */
[----:B------:R-:W-:Y:S05]  /*3030*/  BRA `(.L_x_1660) ;  /* 0x0000000c00007947 */ /* 0x000fea0003800000 */
.L_x_1662:
        /* <DEDUP_REMOVED lines=8> */
.L_x_1669:
[----:B------:R-:W2:Y:S02]  /*30c0*/  LDG.E.U16 R4, desc[UR36][R4.64] ;  /* 0x0000002404047981 */ /* 0x000ea4000c1e1500 */
[----:B--2---:R-:W-:Y:S01]  /*30d0*/  HADD2.F32 R18, -RZ, R4.H0_H0 ;  /* 0x20000004ff127230 */ /* 0x004fe20000004100 */
[----:B------:R-:W-:Y:S06]  /*30e0*/  BRA `(.L_x_1660) ;  /* 0x0000000800d47947 */ /* 0x000fec0003800000 */
.L_x_1668:
        /* <DEDUP_REMOVED lines=8> */
.L_x_1671:
[----:B------:R-:W2:Y:S02]  /*3170*/  LDG.E.U16 R4, desc[UR36][R4.64] ;  /* 0x0000002404047981 */ /* 0x000ea4000c1e1500 */
[----:B--2---:R-:W-:Y:S01]  /*3180*/  HADD2.F32 R18, -RZ, R4.H0_H0 ;  /* 0x20000004ff127230 */ /* 0x004fe20000004100 */
[----:B------:R-:W-:Y:S06]  /*3190*/  BRA `(.L_x_1660) ;  /* 0x0000000800a87947 */ /* 0x000fec0003800000 */
.L_x_1670:
        /* <DEDUP_REMOVED lines=11> */
.L_x_1661:
        /* <DEDUP_REMOVED lines=12> */
.L_x_1674:
        /* <DEDUP_REMOVED lines=11> */
.L_x_1673:
        /* <DEDUP_REMOVED lines=25> */
.L_x_1676:
        /* <DEDUP_REMOVED lines=13> */
.L_x_1675:
[----:B------:R-:W2:Y:S02]  /*3620*/  LDG.E.U16 R4, desc[UR36][R4.64] ;  /* 0x0000002404047981 */ /* 0x000ea4000c1e1500 */
[----:B--2---:R-:W-:Y:S01]  /*3630*/  IMAD.U32 R18, R4, 0x10000, RZ ;  /* 0x0001000004127824 */ /* 0x004fe200078e00ff */
[----:B------:R-:W-:Y:S06]  /*3640*/  BRA `(.L_x_1660) ;  /* 0x00000004007c7947 */ /* 0x000fec0003800000 */
.L_x_1672:
        /* <DEDUP_REMOVED lines=11> */
.L_x_1679:
[----:B------:R-:W2:Y:S02]  /*3700*/  LDG.E.U8 R4, desc[UR36][R4.64] ;  /* 0x0000002404047981 */ /* 0x000ea4000c1e1100 */
        /* <DEDUP_REMOVED lines=18> */
.L_x_1681:
[----:B------:R-:W-:Y:S05]  /*3830*/  BSYNC.RECONVERGENT B0 ;  /* 0x0000000000007941 */ /* 0x000fea0003800200 */
.L_x_1680:
[----:B------:R-:W-:Y:S01]  /*3840*/  IMAD.SHL.U32 R0, R0, 0x100000, RZ ;  /* 0x0010000000007824 */ /* 0x000fe200078e00ff */
[----:B------:R-:W-:-:S04]  /*3850*/  LEA R3, R3, 0x3b800000, 0x17 ;  /* 0x3b80000003037811 */ /* 0x000fc800078eb8ff */
[----:B------:R-:W-:Y:S01]  /*3860*/  LOP3.LUT R18, R3, R0, R7, 0xfe, !PT ;  /* 0x0000000003127212 */ /* 0x000fe200078efe07 */
[----:B------:R-:W-:Y:S06]  /*3870*/  BRA `(.L_x_1660) ;  /* 0x0000000000f07947 */ /* 0x000fec0003800000 */
.L_x_1678:
        /* <DEDUP_REMOVED lines=19> */
.L_x_1683:
[----:B------:R-:W-:Y:S05]  /*39b0*/  BSYNC.RECONVERGENT B0 ;  /* 0x0000000000007941 */ /* 0x000fea0003800200 */
.L_x_1682:
[----:B------:R-:W-:Y:S01]  /*39c0*/  IMAD.SHL.U32 R0, R0, 0x200000, RZ ;  /* 0x0020000000007824 */ /* 0x000fe200078e00ff */
[----:B------:R-:W-:-:S04]  /*39d0*/  LEA R3, R3, 0x37800000, 0x17 ;  /* 0x3780000003037811 */ /* 0x000fc800078eb8ff */
[----:B------:R-:W-:Y:S01]  /*39e0*/  LOP3.LUT R18, R3, R0, R7, 0xfe, !PT ;  /* 0x0000000003127212 */ /* 0x000fe200078efe07 */
[----:B------:R-:W-:Y:S06]  /*39f0*/  BRA `(.L_x_1660) ;  /* 0x0000000000907947 */ /* 0x000fec0003800000 */
.L_x_1677:
        /* <DEDUP_REMOVED lines=14> */
.L_x_1665:
        /* <DEDUP_REMOVED lines=16> */
.L_x_1686:
[----:B------:R-:W-:Y:S05]  /*3be0*/  BRA `(.L_x_1660) ;  /* 0x0000000000147947 */ /* 0x000fea0003800000 */
.L_x_1685:
[----:B------:R-:W2:Y:S02]  /*3bf0*/  LDG.E.64 R4, desc[UR36][R4.64] ;  /* 0x0000002404047981 */ /* 0x000ea4000c1e1b00 */
[----:B--2---:R0:W2:Y:S02]  /*3c00*/  I2F.U64 R18, R4 ;  /* 0x0000000400127312 */ /* 0x0040a40000301000 */
[----:B0-2---:R-:W-:Y:S05]  /*3c10*/  BRA `(.L_x_1660) ;  /* 0x0000000000087947 */ /* 0x005fea0003800000 */
.L_x_1684:
[----:B------:R-:W2:Y:S02]  /*3c20*/  LDG.E R4, desc[UR36][R4.64] ;  /* 0x0000002404047981 */ /* 0x000ea4000c1e1900 */
[----:B--2---:R-:W-:-:S07]  /*3c30*/  I2FP.F32.U32 R18, R4 ;  /* 0x0000000400127245 */ /* 0x004fce0000201000 */
.L_x_1660:
[----:B------:R-:W-:Y:S05]  /*3c40*/  BSYNC.RECONVERGENT B6 ;  /* 0x0000000000067941 */ /* 0x000fea0003800200 */
.L_x_1659:
[----:B------:R-:W1:Y:S01]  /*3c50*/  LDC.U8 R16, c[0x0][0x3a4] ;  /* 0x0000e900ff107b82 */ /* 0x000e620000000000 */
[CC--:B------:R-:W-:Y:S01]  /*3c60*/  ISETP.GE.AND P1, PT, R19.reuse, R17.reuse, PT ;  /* 0x000000111300720c */ /* 0x0c0fe20003f26270 */
[C---:B------:R-:W-:Y:S01]  /*3c70*/  VIADD R0, R19.reuse, 0x100 ;  /* 0x0000010013007836 */ /* 0x040fe20000000000 */
[----:B------:R-:W-:Y:S01]  /*3c80*/  BSSY.RECONVERGENT B0, `(.L_x_1687) ;  /* 0x0000030000007945 */ /* 0x000fe20003800200 */
[C---:B0-2-4-:R-:W-:Y:S02]  /*3c90*/  VIADD R4, R19.reuse, 0x180 ;  /* 0x0000018013047836 */ /* 0x055fe40000000000 */
[----:B------:R-:W-:Y:S01]  /*3ca0*/  VIADD R26, R19, 0x80 ;  /* 0x00000080131a7836 */ /* 0x000fe20000000000 */
[-C--:B------:R-:W-:Y:S02]  /*3cb0*/  ISETP.GE.AND P2, PT, R0, R17.reuse, PT ;  /* 0x000000110000720c */ /* 0x080fe40003f46270 */
[-C--:B------:R-:W-:Y:S02]  /*3cc0*/  ISETP.GE.AND P0, PT, R4, R17.reuse, PT ;  /* 0x000000110400720c */ /* 0x080fe40003f06270 */
[----:B------:R-:W-:-:S03]  /*3cd0*/  ISETP.GE.AND P3, PT, R26, R17, PT ;  /* 0x000000111a00720c */ /* 0x000fc60003f66270 */
[----:B------:R-:W-:Y:S10]  /*3ce0*/  @P1 BRA `(.L_x_1688) ;  /* 0x0000000000a41947 */ /* 0x000ff40003800000 */
[C---:B-1-3-5:R-:W-:Y:S01]  /*3cf0*/  FFMA.FTZ R3, R22.reuse, R22, -1 ;  /* 0xbf80000016037423 */ /* 0x06afe20000010016 */
[----:B------:R-:W-:Y:S01]  /*3d00*/  FADD.FTZ R7, R22, -1 ;  /* 0xbf80000016077421 */ /* 0x000fe20000010000 */
[----:B------:R-:W-:Y:S02]  /*3d10*/  IMAD.MOV.U32 R6, RZ, RZ, 0x3e800000 ;  /* 0x3e800000ff067424 */ /* 0x000fe400078e00ff */
        /* <DEDUP_REMOVED lines=37> */
[----:B------:R-:W-:-:S07]  /*3f70*/  @P4 FADD.FTZ R4, R4, 0.69314718246459960938 ;  /* 0x3f31721804044421 */ /* 0x000fce0000010000 */
.L_x_1688:
[----:B------:R-:W-:Y:S05]  /*3f80*/  BSYNC.RECONVERGENT B0 ;  /* 0x0000000000007941 */ /* 0x000fea0003800200 */
.L_x_1687:
[----:B------:R-:W-:Y:S04]  /*3f90*/  BSSY.RECONVERGENT B0, `(.L_x_1689) ;  /* 0x000002b000007945 */ /* 0x000fe80003800200 */
[----:B------:R-:W-:Y:S05]  /*3fa0*/  @P3 BRA `(.L_x_1690) ;  /* 0x0000000000a43947 */ /* 0x000fea0003800000 */
[C---:B-----5:R-:W-:Y:S01]  /*3fb0*/  FFMA.FTZ R3, R24.reuse, R24, -1 ;  /* 0xbf80000018037423 */ /* 0x060fe20000010018 */
        /* <DEDUP_REMOVED lines=35> */
[----:B-1-3--:R-:W-:Y:S01]  /*41f0*/  FFMA.FTZ R22, R3, 0.69314718246459960938, R6 ;  /* 0x3f31721803167823 */ /* 0x00afe20000010006 */
[C---:B------:R-:W-:Y:S01]  /*4200*/  @P5 FFMA.FTZ R22, R0.reuse, R5, +INF ;  /* 0x7f80000000165423 */ /* 0x040fe20000010005 */
[----:B------:R-:W-:-:S04]  /*4210*/  @P4 FSETP.NEU.FTZ.AND P5, PT, R0, RZ, PT ;  /* 0x000000ff0000420b */ /* 0x000fc80003fbd000 */
[----:B------:R-:W-:-:S05]  /*4220*/  @P4 FSEL R22, R22, -RZ, P5 ;  /* 0x800000ff16164208 */ /* 0x000fca0002800000 */
[----:B------:R-:W-:-:S07]  /*4230*/  @P3 FADD.FTZ R22, R22, 0.69314718246459960938 ;  /* 0x3f31721816163421 */ /* 0x000fce0000010000 */
.L_x_1690:
[----:B------:R-:W-:Y:S05]  /*4240*/  BSYNC.RECONVERGENT B0 ;  /* 0x0000000000007941 */ /* 0x000fea0003800200 */
.L_x_1689:
[----:B------:R-:W-:Y:S04]  /*4250*/  BSSY.RECONVERGENT B0, `(.L_x_1691) ;  /* 0x000002b000007945 */ /* 0x000fe80003800200 */
[----:B------:R-:W-:Y:S05]  /*4260*/  @P2 BRA `(.L_x_1692) ;  /* 0x0000000000a42947 */ /* 0x000fea0003800000 */
[C---:B-----5:R-:W-:Y:S01]  /*4270*/  FFMA.FTZ R3, R23.reuse, R23, -1 ;  /* 0xbf80000017037423 */ /* 0x060fe20000010017 */
[----:B------:R-:W-:Y:S01]  /*4280*/  FADD.FTZ R23, R23, -1 ;  /* 0xbf80000017177421 */ /* 0x000fe20000010000 */
[----:B------:R-:W-:Y:S02]  /*4290*/  IMAD.MOV.U32 R7, RZ, RZ, 0x3e800000 ;  /* 0x3e800000ff077424 */ /* 0x000fe400078e00ff */
[----:B------:R-:W0:Y:S01]  /*42a0*/  MUFU.RSQ R0, R3 ;  /* 0x0000000300007308 */ /* 0x000e220000001400 */
[----:B------:R-:W-:Y:S01]  /*42b0*/  FSETP.NEU.FTZ.AND P3, PT, R3, RZ, PT ;  /* 0x000000ff0300720b */ /* 0x000fe20003f7d000 */
[----:B------:R-:W-:Y:S01]  /*42c0*/  IMAD.MOV.U32 R8, RZ, RZ, 0x3d39bf78 ;  /* 0x3d39bf78ff087424 */ /* 0x000fe200078e00ff */
        /* <DEDUP_REMOVED lines=35> */
.L_x_1692:
[----:B------:R-:W-:Y:S05]  /*4500*/  BSYNC.RECONVERGENT B0 ;  /* 0x0000000000007941 */ /* 0x000fea0003800200 */
.L_x_1691:
        /* <DEDUP_REMOVED lines=43> */
.L_x_1694:
[----:B------:R-:W-:Y:S05]  /*47c0*/  BSYNC.RECONVERGENT B0 ;  /* 0x0000000000007941 */ /* 0x000fea0003800200 */
.L_x_1693:
[----:B------:R-:W-:Y:S04]  /*47d0*/  BSSY.RECONVERGENT B6, `(.L_x_1695) ;  /* 0x00000fc000067945 */ /* 0x000fe80003800200 */
[----:B------:R-:W-:Y:S05]  /*47e0*/  @P1 BRA `(.L_x_1696) ;  /* 0x0000000c00e81947 */ /* 0x000fea0003800000 */
[----:B------:R-:W0:Y:S01]  /*47f0*/  LDCU UR4, c[0x0][0x3a8] ;  /* 0x00007500ff0477ac */ /* 0x000e220008000800 */
[----:B------:R-:W2:Y:S01]  /*4800*/  LDC.64 R8, c[0x0][0x388] ;  /* 0x0000e200ff087b82 */ /* 0x000ea20000000a00 */
[----:B------:R-:W-:Y:S01]  /*4810*/  IMAD R0, R2, 0x200, R19 ;  /* 0x0000020002007824 */ /* 0x000fe200078e0213 */
[----:B-1----:R-:W-:-:S03]  /*4820*/  PRMT R5, R16, 0x9910, RZ ;  /* 0x0000991010057816 */ /* 0x002fc600000000ff */
[----:B0-----:R-:W-:Y:S02]  /*4830*/  IMAD R3, R0, UR4, RZ ;  /* 0x0000000400037c24 */ /* 0x001fe4000f8e02ff */
[----:B------:R-:W-:-:S05]  /*4840*/  IMAD.MOV.U32 R0, RZ, RZ, R5 ;  /* 0x000000ffff007224 */ /* 0x000fca00078e0005 */
[----:B------:R-:W-:Y:S02]  /*4850*/  ISETP.GT.AND P0, PT, R0, 0x9, PT ;  /* 0x000000090000780c */ /* 0x000fe40003f04270 */
[----:B--2---:R-:W-:-:S05]  /*4860*/  IADD3 R8, P1, PT, R3, R8, RZ ;  /* 0x0000000803087210 */ /* 0x004fca0007f3e0ff */
        /* <DEDUP_REMOVED lines=10> */
[----:B------:R-:W0:Y:S01]  /*4910*/  F2I.FTZ.TRUNC.NTZ R3, R4 ;  /* 0x0000000400037305 */ /* 0x000e22000021f100 */
[----:B------:R-:W-:Y:S01]  /*4920*/  IMAD.MOV.U32 R19, RZ, RZ, R26 ;  /* 0x000000ffff137224 */ /* 0x000fe200078e001a */
[----:B0-----:R0:W-:Y:S01]  /*4930*/  STG.E.U8 desc[UR36][R8.64], R3 ;  /* 0x0000000308007986 */ /* 0x0011e2000c101124 */
[----:B------:R-:W-:Y:S05]  /*4940*/  BRA `(.L_x_1696) ;  /* 0x0000000c00907947 */ /* 0x000fea0003800000 */
.L_x_1700:
[----:B------:R-:W0:Y:S01]  /*4950*/  F2I.S64.TRUNC R4, R4 ;  /* 0x0000000400047311 */ /* 0x000e22000020d900 */
[----:B------:R-:W-:Y:S02]  /*4960*/  IMAD.MOV.U32 R19, RZ, RZ, R26 ;  /* 0x000000ffff137224 */ /* 0x000fe400078e001a */
[----:B0-----:R-:W-:-:S05]  /*4970*/  IMAD.MOV.U32 R3, RZ, RZ, R4 ;  /* 0x000000ffff037224 */ /* 0x001fca00078e0004 */
[----:B------:R0:W-:Y:S01]  /*4980*/  STG.E.U8 desc[UR36][R8.64], R3 ;  /* 0x0000000308007986 */ /* 0x0001e2000c101124 */
[----:B------:R-:W-:Y:S05]  /*4990*/  BRA `(.L_x_1696) ;  /* 0x0000000c007c7947 */ /* 0x000fea0003800000 */
.L_x_1699:
[----:B------:R-:W-:-:S13]  /*49a0*/  ISETP.NE.AND P0, PT, R0, 0x2, PT ;  /* 0x000000020000780c */ /* 0x000fda0003f05270 */
[----:B------:R-:W-:Y:S05]  /*49b0*/  @!P0 BRA `(.L_x_1702) ;  /* 0x0000000000308947 */ /* 0x000fea0003800000 */
[----:B------:R-:W-:-:S13]  /*49c0*/  ISETP.NE.AND P0, PT, R0, 0x3, PT ;  /* 0x000000030000780c */ /* 0x000fda0003f05270 */
[----:B------:R-:W-:Y:S05]  /*49d0*/  @!P0 BRA `(.L_x_1703) ;  /* 0x0000000000188947 */ /* 0x000fea0003800000 */
[----:B------:R-:W-:-:S13]  /*49e0*/  ISETP.NE.AND P0, PT, R0, 0x4, PT ;  /* 0x000000040000780c */ /* 0x000fda0003f05270 */
[----:B------:R-:W-:Y:S05]  /*49f0*/  @P0 BRA `(.L_x_1701) ;  /* 0x0000000800c00947 */ /* 0x000fea0003800000 */
[----:B------:R-:W0:Y:S01]  /*4a00*/  F2I.S64.TRUNC R4, R4 ;  /* 0x0000000400047311 */ /* 0x000e22000020d900 */
[----:B------:R-:W-:Y:S01]  /*4a10*/  IMAD.MOV.U32 R19, RZ, RZ, R26 ;  /* 0x000000ffff137224 */ /* 0x000fe200078e001a */
[----:B0-----:R2:W-:Y:S01]  /*4a20*/  STG.E.64 desc[UR36][R8.64], R4 ;  /* 0x0000000408007986 */ /* 0x0015e2000c101b24 */
[----:B------:R-:W-:Y:S05]  /*4a30*/  BRA `(.L_x_1696) ;  /* 0x0000000c00547947 */ /* 0x000fea0003800000 */
.L_x_1703:
[----:B------:R-:W0:Y:S01]  /*4a40*/  F2I.FTZ.TRUNC.NTZ R3, R4 ;  /* 0x0000000400037305 */ /* 0x000e22000021f100 */
[----:B------:R-:W-:Y:S01]  /*4a50*/  IMAD.MOV.U32 R19, RZ, RZ, R26 ;  /* 0x000000ffff137224 */ /* 0x000fe200078e001a */
[----:B0-----:R4:W-:Y:S01]  /*4a60*/  STG.E desc[UR36][R8.64], R3 ;  /* 0x0000000308007986 */ /* 0x0019e2000c101924 */
[----:B------:R-:W-:Y:S05]  /*4a70*/  BRA `(.L_x_1696) ;  /* 0x0000000c00447947 */ /* 0x000fea0003800000 */
.L_x_1702:
[----:B------:R-:W0:Y:S01]  /*4a80*/  F2I.FTZ.TRUNC.NTZ R3, R4 ;  /* 0x0000000400037305 */ /* 0x000e22000021f100 */
[----:B------:R-:W-:Y:S01]  /*4a90*/  IMAD.MOV.U32 R19, RZ, RZ, R26 ;  /* 0x000000ffff137224 */ /* 0x000fe200078e001a */
[----:B0-----:R0:W-:Y:S01]  /*4aa0*/  STG.E.U16 desc[UR36][R8.64], R3 ;  /* 0x0000000308007986 */ /* 0x0011e2000c101524 */
[----:B------:R-:W-:Y:S05]  /*4ab0*/  BRA `(.L_x_1696) ;  /* 0x0000000c00347947 */ /* 0x000fea0003800000 */
.L_x_1698:
[----:B------:R-:W-:-:S13]  /*4ac0*/  ISETP.GT.AND P0, PT, R0, 0x6, PT ;  /* 0x000000060000780c */ /* 0x000fda0003f04270 */
[----:B------:R-:W-:Y:S05]  /*4ad0*/  @P0 BRA `(.L_x_1704) ;  /* 0x00000000002c0947 */ /* 0x000fea0003800000 */
[----:B------:R-:W-:-:S13]  /*4ae0*/  ISETP.NE.AND P0, PT, R0, 0x5, PT ;  /* 0x000000050000780c */ /* 0x000fda0003f05270 */
[----:B------:R-:W-:Y:S05]  /*4af0*/  @!P0 BRA `(.L_x_1705) ;  /* 0x0000000000148947 */ /* 0x000fea0003800000 */
[----:B------:R-:W-:-:S13]  /*4b00*/  ISETP.NE.AND P0, PT, R0, 0x6, PT ;  /* 0x000000060000780c */ /* 0x000fda0003f05270 */
[----:B------:R-:W-:Y:S05]  /*4b10*/  @P0 BRA `(.L_x_1701) ;  /* 0x0000000800780947 */ /* 0x000fea0003800000 */
[----:B------:R0:W-:Y:S01]  /*4b20*/  STG.E desc[UR36][R8.64], R4 ;  /* 0x0000000408007986 */ /* 0x0001e2000c101924 */
[----:B------:R-:W-:Y:S01]  /*4b30*/  IMAD.MOV.U32 R19, RZ, RZ, R26 ;  /* 0x000000ffff137224 */ /* 0x000fe200078e001a */
[----:B------:R-:W-:Y:S06]  /*4b40*/  BRA `(.L_x_1696) ;  /* 0x0000000c00107947 */ /* 0x000fec0003800000 */
.L_x_1705:
[----:B------:R-:W-:Y:S01]  /*4b50*/  F2FP.F16.F32.PACK_AB R4, RZ, R4 ;  /* 0x00000004ff04723e */ /* 0x000fe200000000ff */
[----:B------:R-:W-:-:S04]  /*4b60*/  IMAD.MOV.U32 R19, RZ, RZ, R26 ;  /* 0x000000ffff137224 */ /* 0x000fc800078e001a */
[----:B------:R0:W-:Y:S01]  /*4b70*/  STG.E.U16 desc[UR36][R8.64], R4 ;  /* 0x0000000408007986 */ /* 0x0001e2000c101524 */
[----:B------:R-:W-:Y:S05]  /*4b80*/  BRA `(.L_x_1696) ;  /* 0x0000000c00007947 */ /* 0x000fea0003800000 */
.L_x_1704:
[----:B------:R-:W-:-:S13]  /*4b90*/  ISETP.NE.AND P0, PT, R0, 0x7, PT ;  /* 0x000000070000780c */ /* 0x000fda0003f05270 */
[----:B------:R-:W-:Y:S05]  /*4ba0*/  @!P0 BRA `(.L_x_1706) ;  /* 0x0000000000348947 */ /* 0x000fea0003800000 */
[----:B------:R-:W-:-:S13]  /*4bb0*/  ISETP.NE.AND P0, PT, R0, 0x8, PT ;  /* 0x000000080000780c */ /* 0x000fda0003f05270 */
[----:B------:R-:W-:Y:S05]  /*4bc0*/  @!P0 BRA `(.L_x_1707) ;  /* 0x0000000000188947 */ /* 0x000fea0003800000 */
[----:B------:R-:W-:-:S13]  /*4bd0*/  ISETP.NE.AND P0, PT, R0, 0x9, PT ;  /* 0x000000090000780c */ /* 0x000fda0003f05270 */
[----:B------:R-:W-:Y:S05]  /*4be0*/  @P0 BRA `(.L_x_1701) ;  /* 0x0000000800440947 */ /* 0x000fea0003800000 */
[----:B------:R-:W-:Y:S02]  /*4bf0*/  IMAD.MOV.U32 R5, RZ, RZ, RZ ;  /* 0x000000ffff057224 */ /* 0x000fe400078e00ff */
[----:B------:R-:W-:-:S03]  /*4c00*/  IMAD.MOV.U32 R19, RZ, RZ, R26 ;  /* 0x000000ffff137224 */ /* 0x000fc600078e001a */
[----:B------:R0:W-:Y:S01]  /*4c10*/  STG.E.64 desc[UR36][R8.64], R4 ;  /* 0x0000000408007986 */ /* 0x0001e2000c101b24 */
[----:B------:R-:W-:Y:S05]  /*4c20*/  BRA `(.L_x_1696) ;  /* 0x0000000800d87947 */ /* 0x000fea0003800000 */
.L_x_1707:
[----:B------:R-:W-:Y:S01]  /*4c30*/  F2FP.F16.F32.PACK_AB R3, RZ, R4 ;  /* 0x00000004ff03723e */ /* 0x000fe200000000ff */
[----:B------:R-:W-:-:S03]  /*4c40*/  IMAD.MOV.U32 R19, RZ, RZ, R26 ;  /* 0x000000ffff137224 */ /* 0x000fc600078e001a */
[----:B------:R-:W-:-:S05]  /*4c50*/  PRMT R3, R3, 0x5410, RZ ;  /* 0x0000541003037816 */ /* 0x000fca00000000ff */
[----:B------:R0:W-:Y:S01]  /*4c60*/  STG.E desc[UR36][R8.64], R3 ;  /* 0x0000000308007986 */ /* 0x0001e2000c101924 */
[----:B------:R-:W-:Y:S05]  /*4c70*/  BRA `(.L_x_1696) ;  /* 0x0000000800c47947 */ /* 0x000fea0003800000 */
.L_x_1706:
[----:B------:R-:W-:Y:S01]  /*4c80*/  FMUL.FTZ R4, R4, 1 ;  /* 0x3f80000004047820 */ /* 0x000fe20000410000 */
[----:B------:R-:W-:-:S05]  /*4c90*/  IMAD.MOV.U32 R19, RZ, RZ, R26 ;  /* 0x000000ffff137224 */ /* 0x000fca00078e001a */
[----:B------:R-:W0:Y:S02]  /*4ca0*/  F2F.F64.F32 R4, R4 ;  /* 0x0000000400047310 */ /* 0x000e240000201800 */
[----:B0-----:R0:W-:Y:S01]  /*4cb0*/  STG.E.64 desc[UR36][R8.64], R4 ;  /* 0x0000000408007986 */ /* 0x0011e2000c101b24 */
[----:B------:R-:W-:Y:S05]  /*4cc0*/  BRA `(.L_x_1696) ;  /* 0x0000000800b07947 */ /* 0x000fea0003800000 */
.L_x_1697:
        /* <DEDUP_REMOVED lines=8> */
[----:B------:R-:W-:Y:S01]  /*4d50*/  FSETP.NEU.FTZ.AND P0, PT, R4, RZ, PT ;  /* 0x000000ff0400720b */ /* 0x000fe20003f1d000 */
[----:B------:R-:W-:-:S03]  /*4d60*/  IMAD.MOV.U32 R19, RZ, RZ, R26 ;  /* 0x000000ffff137224 */ /* 0x000fc600078e001a */
[----:B------:R-:W-:-:S05]  /*4d70*/  SEL R3, RZ, 0x1, !P0 ;  /* 0x00000001ff037807 */ /* 0x000fca0004000000 */
[----:B------:R0:W-:Y:S01]  /*4d80*/  STG.E.U8 desc[UR36][R8.64], R3 ;  /* 0x0000000308007986 */ /* 0x0001e2000c101124 */
[----:B------:R-:W-:Y:S05]  /*4d90*/  BRA `(.L_x_1696) ;  /* 0x00000008007c7947 */ /* 0x000fea0003800000 */
.L_x_1710:
[----:B------:R-:W-:Y:S01]  /*4da0*/  FMUL.FTZ R4, R4, 1 ;  /* 0x3f80000004047820 */ /* 0x000fe20000410000 */
[----:B------:R-:W-:Y:S01]  /*4db0*/  CS2R R6, SRZ ;  /* 0x0000000000067805 */ /* 0x000fe2000001ff00 */
[----:B------:R-:W-:-:S04]  /*4dc0*/  IMAD.MOV.U32 R19, RZ, RZ, R26 ;  /* 0x000000ffff137224 */ /* 0x000fc800078e001a */
[----:B------:R-:W0:Y:S02]  /*4dd0*/  F2F.F64.F32 R4, R4 ;  /* 0x0000000400047310 */ /* 0x000e240000201800 */
[----:B0-----:R0:W-:Y:S01]  /*4de0*/  STG.E.128 desc[UR36][R8.64], R4 ;  /* 0x0000000408007986 */ /* 0x0011e2000c101d24 */
[----:B------:R-:W-:Y:S05]  /*4df0*/  BRA `(.L_x_1696) ;  /* 0x0000000800647947 */ /* 0x000fea0003800000 */
.L_x_1709:
[----:B------:R-:W-:-:S13]  /*4e00*/  ISETP.NE.AND P0, PT, R0, 0xf, PT ;  /* 0x0000000f0000780c */ /* 0x000fda0003f05270 */
[----:B------:R-:W-:Y:S05]  /*4e10*/  @!P0 BRA `(.L_x_1711) ;  /* 0x0000000000a08947 */ /* 0x000fea0003800000 */
[----:B------:R-:W-:-:S13]  /*4e20*/  ISETP.NE.AND P0, PT, R0, 0x17, PT ;  /* 0x000000170000780c */ /* 0x000fda0003f05270 */
[----:B------:R-:W-:Y:S05]  /*4e30*/  @!P0 BRA `(.L_x_1712) ;  /* 0x00000000004c8947 */ /* 0x000fea0003800000 */
[----:B------:R-:W-:-:S13]  /*4e40*/  ISETP.NE.AND P0, PT, R0, 0x18, PT ;  /* 0x000000180000780c */ /* 0x000fda0003f05270 */
[----:B------:R-:W-:Y:S05]  /*4e50*/  @P0 BRA `(.L_x_1701) ;  /* 0x0000000400a80947 */ /* 0x000fea0003800000 */
        /* <DEDUP_REMOVED lines=12> */
.L_x_1714:
[----:B------:R-:W-:Y:S05]  /*4f20*/  BSYNC.RECONVERGENT B0 ;  /* 0x0000000000007941 */ /* 0x000fea0003800200 */
.L_x_1713:
[----:B------:R-:W-:Y:S01]  /*4f30*/  LOP3.LUT R5, R0, 0x80, R5, 0xf8, !PT ;  /* 0x0000008000057812 */ /* 0x000fe200078ef805 */
[----:B------:R-:W-:-:S04]  /*4f40*/  IMAD.MOV.U32 R19, RZ, RZ, R26 ;  /* 0x000000ffff137224 */ /* 0x000fc800078e001a */
[----:B------:R0:W-:Y:S01]  /*4f50*/  STG.E.U8 desc[UR36][R8.64], R5 ;  /* 0x0000000508007986 */ /* 0x0001e2000c101124 */
[----:B------:R-:W-:Y:S05]  /*4f60*/  BRA `(.L_x_1696) ;  /* 0x0000000800087947 */ /* 0x000fea0003800000 */
.L_x_1712:
[----:B------:R-:W-:Y:S01]  /*4f70*/  LOP3.LUT R5, R4, 0x7fffffff, RZ, 0xc0, !PT ;  /* 0x7fffffff04057812 */ /* 0x000fe200078ec0ff */
[----:B------:R-:W-:Y:S01]  /*4f80*/  BSSY.RECONVERGENT B0, `(.L_x_1715) ;  /* 0x000000d000007945 */ /* 0x000fe20003800200 */
        /* <DEDUP_REMOVED lines=12> */
.L_x_1716:
[----:B------:R-:W-:Y:S05]  /*5050*/  BSYNC.RECONVERGENT B0 ;  /* 0x0000000000007941 */ /* 0x000fea0003800200 */
.L_x_1715:
[----:B------:R-:W-:Y:S01]  /*5060*/  LOP3.LUT R3, R0, 0x80, R7, 0xf8, !PT ;  /* 0x0000008000037812 */ /* 0x000fe200078ef807 */
[----:B------:R-:W-:-:S04]  /*5070*/  IMAD.MOV.U32 R19, RZ, RZ, R26 ;  /* 0x000000ffff137224 */ /* 0x000fc800078e001a */
[----:B------:R0:W-:Y:S01]  /*5080*/  STG.E.U8 desc[UR36][R8.64], R3 ;  /* 0x0000000308007986 */ /* 0x0001e2000c101124 */
[----:B------:R-:W-:Y:S05]  /*5090*/  BRA `(.L_x_1696) ;  /* 0x0000000400bc7947 */ /* 0x000fea0003800000 */
.L_x_1711:
[----:B------:R-:W-:Y:S01]  /*50a0*/  F2FP.BF16.F32.PACK_AB R4, RZ, R4 ;  /* 0x00000004ff04723e */ /* 0x000fe200000010ff */
[----:B------:R-:W-:-:S04]  /*50b0*/  IMAD.MOV.U32 R19, RZ, RZ, R26 ;  /* 0x000000ffff137224 */ /* 0x000fc800078e001a */
[----:B------:R0:W-:Y:S01]  /*50c0*/  STG.E.U16 desc[UR36][R8.64], R4 ;  /* 0x0000000408007986 */ /* 0x0001e2000c101524 */
[----:B------:R-:W-:Y:S05]  /*50d0*/  BRA `(.L_x_1696) ;  /* 0x0000000400ac7947 */ /* 0x000fea0003800000 */
.L_x_1708:
        /* <DEDUP_REMOVED lines=8> */
[----:B------:R-:W0:Y:S01]  /*5160*/  F2I.FTZ.U32.TRUNC.NTZ R3, R4 ;  /* 0x0000000400037305 */ /* 0x000e22000021f000 */
[----:B------:R-:W-:Y:S01]  /*5170*/  IMAD.MOV.U32 R19, RZ, RZ, R26 ;  /* 0x000000ffff137224 */ /* 0x000fe200078e001a */
[----:B0-----:R0:W-:Y:S01]  /*5180*/  STG.E.U16 desc[UR36][R8.64], R3 ;  /* 0x0000000308007986 */ /* 0x0011e2000c101524 */
[----:B------:R-:W-:Y:S05]  /*5190*/  BRA `(.L_x_1696) ;  /* 0x00000004007c7947 */ /* 0x000fea0003800000 */
.L_x_1719:
        /* <DEDUP_REMOVED lines=12> */
.L_x_1722:
[----:B------:R-:W-:-:S04]  /*5260*/  SHF.R.U32.HI R0, RZ, 0x14, R4 ;  /* 0x00000014ff007819 */ /* 0x000fc80000011604 */
[----:B------:R-:W-:-:S04]  /*5270*/  LOP3.LUT R3, R0, 0x1, RZ, 0xc0, !PT ;  /* 0x0000000100037812 */ /* 0x000fc800078ec0ff */
[----:B------:R-:W-:-:S04]  /*5280*/  IADD3 R0, PT, PT, R4, 0x487ffff, R3 ;  /* 0x0487ffff04007810 */ /* 0x000fc80007ffe003 */
[----:B------:R-:W-:-:S04]  /*5290*/  SHF.R.U32.HI R0, RZ, 0x14, R0 ;  /* 0x00000014ff007819 */ /* 0x000fc80000011600 */
[----:B------:R-:W-:-:S07]  /*52a0*/  LOP3.LUT R3, R0, 0xff, RZ, 0xc0, !PT ;  /* 0x000000ff00037812 */ /* 0x000fce00078ec0ff */
.L_x_1723:
[----:B------:R-:W-:-:S04]  /*52b0*/  SHF.R.U32.HI R4, RZ, 0x18, R4 ;  /* 0x00000018ff047819 */ /* 0x000fc80000011604 */
[----:B------:R-:W-:-:S04]  /*52c0*/  LOP3.LUT R3, R3, 0x80, R4, 0xf8, !PT ;  /* 0x0000008003037812 */ /* 0x000fc800078ef804 */
[----:B------:R-:W-:-:S07]  /*52d0*/  PRMT R0, R3, 0x7610, R0 ;  /* 0x0000761003007816 */ /* 0x000fce0000000000 */
.L_x_1721:
[----:B------:R-:W-:Y:S05]  /*52e0*/  BSYNC.RECONVERGENT B0 ;  /* 0x0000000000007941 */ /* 0x000fea0003800200 */
.L_x_1720:
[----:B------:R0:W-:Y:S01]  /*52f0*/  STG.E.U8 desc[UR36][R8.64], R0 ;  /* 0x0000000008007986 */ /* 0x0001e2000c101124 */
[----:B------:R-:W-:Y:S01]  /*5300*/  IMAD.MOV.U32 R19, RZ, RZ, R26 ;  /* 0x000000ffff137224 */ /* 0x000fe200078e001a */
[----:B------:R-:W-:Y:S06]  /*5310*/  BRA `(.L_x_1696) ;  /* 0x00000004001c7947 */ /* 0x000fec0003800000 */
.L_x_1718:
        /* <DEDUP_REMOVED lines=12> */
.L_x_1726:
[----:B------:R-:W-:-:S04]  /*53e0*/  SHF.R.U32.HI R0, RZ, 0x15, R4 ;  /* 0x00000015ff007819 */ /* 0x000fc80000011604 */
[----:B------:R-:W-:-:S04]  /*53f0*/  LOP3.LUT R3, R0, 0x1, RZ, 0xc0, !PT ;  /* 0x0000000100037812 */ /* 0x000fc800078ec0ff */
[----:B------:R-:W-:-:S04]  /*5400*/  IADD3 R0, PT, PT, R4, 0x88fffff, R3 ;  /* 0x088fffff04007810 */ /* 0x000fc80007ffe003 */
[----:B------:R-:W-:-:S04]  /*5410*/  SHF.R.U32.HI R0, RZ, 0x15, R0 ;  /* 0x00000015ff007819 */ /* 0x000fc80000011600 */
[----:B------:R-:W-:-:S07]  /*5420*/  LOP3.LUT R3, R0, 0xff, RZ, 0xc0, !PT ;  /* 0x000000ff00037812 */ /* 0x000fce00078ec0ff */
.L_x_1727:
[----:B------:R-:W-:-:S04]  /*5430*/  SHF.R.U32.HI R4, RZ, 0x18, R4 ;  /* 0x00000018ff047819 */ /* 0x000fc80000011604 */
[----:B------:R-:W-:-:S04]  /*5440*/  LOP3.LUT R3, R3, 0x80, R4, 0xf8, !PT ;  /* 0x0000008003037812 */ /* 0x000fc800078ef804 */
[----:B------:R-:W-:-:S07]  /*5450*/  PRMT R0, R3, 0x7610, R0 ;  /* 0x0000761003007816 */ /* 0x000fce0000000000 */
.L_x_1725:
[----:B------:R-:W-:Y:S05]  /*5460*/  BSYNC.RECONVERGENT B0 ;  /* 0x0000000000007941 */ /* 0x000fea0003800200 */
.L_x_1724:
[----:B------:R0:W-:Y:S01]  /*5470*/  STG.E.U8 desc[UR36][R8.64], R0 ;  /* 0x0000000008007986 */ /* 0x0001e2000c101124 */
[----:B------:R-:W-:Y:S01]  /*5480*/  IMAD.MOV.U32 R19, RZ, RZ, R26 ;  /* 0x000000ffff137224 */ /* 0x000fe200078e001a */
[----:B------:R-:W-:Y:S06]  /*5490*/  BRA `(.L_x_1696) ;  /* 0x0000000000bc7947 */ /* 0x000fec0003800000 */
.L_x_1717:
[----:B------:R-:W-:-:S13]  /*54a0*/  ISETP.NE.AND P0, PT, R0, 0x1c, PT ;  /* 0x0000001c0000780c */ /* 0x000fda0003f05270 */
[----:B------:R-:W-:Y:S05]  /*54b0*/  @!P0 BRA `(.L_x_1728) ;  /* 0x0000000000a88947 */ /* 0x000fea0003800000 */
[----:B------:R-:W-:-:S13]  /*54c0*/  ISETP.NE.AND P0, PT, R0, 0x1d, PT ;  /* 0x0000001d0000780c */ /* 0x000fda0003f05270 */
[----:B------:R-:W-:Y:S05]  /*54d0*/  @!P0 BRA `(.L_x_1729) ;  /* 0x0000000000908947 */ /* 0x000fea0003800000 */
[----:B------:R-:W-:-:S13]  /*54e0*/  ISETP.NE.AND P0, PT, R0, 0x2c, PT ;  /* 0x0000002c0000780c */ /* 0x000fda0003f05270 */
[----:B------:R-:W-:Y:S05]  /*54f0*/  @!P0 BRA `(.L_x_1730) ;  /* 0x0000000000488947 */ /* 0x000fea0003800000 */
.L_x_1701:
        /* <DEDUP_REMOVED lines=9> */
[----:B------:R-:W-:-:S02]  /*5590*/  IMAD.U32 R5, RZ, RZ, UR7 ;  /* 0x00000007ff057e24 */ /* 0x000fc4000f8e00ff */
[----:B-1----:R-:W-:Y:S02]  /*55a0*/  IMAD.U32 R6, RZ, RZ, UR8 ;  /* 0x00000008ff067e24 */ /* 0x002fe4000f8e00ff */
[----:B------:R-:W-:Y:S02]  /*55b0*/  IMAD.U32 R7, RZ, RZ, UR9 ;  /* 0x00000009ff077e24 */ /* 0x000fe4000f8e00ff */
[----:B----4-:R-:W-:Y:S02]  /*55c0*/  IMAD.U32 R10, RZ, RZ, UR4 ;  /* 0x00000004ff0a7e24 */ /* 0x010fe4000f8e00ff */
[----:B------:R-:W-:-:S07]  /*55d0*/  IMAD.U32 R11, RZ, RZ, UR5 ;  /* 0x00000005ff0b7e24 */ /* 0x000fce000f8e00ff */
[----:B------:R-:W-:-:S07]  /*55e0*/  LEPC R20, `(.L_x_1731) ;  /* 0x000000001014794e */ /* 0x000fce0000000000 */
[----:B--23-5:R-:W-:Y:S05]  /*55f0*/  CALL.ABS.NOINC R14 ;  /* 0x000000000e007343 */ /* 0x02cfea0003c00000 */
.L_x_1731:
[----:B------:R-:W-:Y:S01]  /*5600*/  IMAD.MOV.U32 R19, RZ, RZ, R26 ;  /* 0x000000ffff137224 */ /* 0x000fe200078e001a */
[----:B------:R-:W-:Y:S06]  /*5610*/  BRA `(.L_x_1696) ;  /* 0x00000000005c7947 */ /* 0x000fec0003800000 */
.L_x_1730:
[----:B------:R-:W-:Y:S01]  /*5620*/  SHF.R.U32.HI R5, RZ, 0x17, R4 ;  /* 0x00000017ff057819 */ /* 0x000fe20000011604 */
[----:B------:R-:W-:-:S03]  /*5630*/  IMAD.MOV.U32 R19, RZ, RZ, R26 ;  /* 0x000000ffff137224 */ /* 0x000fc600078e001a */
        /* <DEDUP_REMOVED lines=14> */
.L_x_1729:
[----:B------:R-:W0:Y:S01]  /*5720*/  F2I.U64.TRUNC R4, R4 ;  /* 0x0000000400047311 */ /* 0x000e22000020d800 */
[----:B------:R-:W-:Y:S01]  /*5730*/  IMAD.MOV.U32 R19, RZ, RZ, R26 ;  /* 0x000000ffff137224 */ /* 0x000fe200078e001a */
[----:B0-----:R0:W-:Y:S01]  /*5740*/  STG.E.64 desc[UR36][R8.64], R4 ;  /* 0x0000000408007986 */ /* 0x0011e2000c101b24 */
[----:B------:R-:W-:Y:S05]  /*5750*/  BRA `(.L_x_1696) ;  /* 0x00000000000c7947 */ /* 0x000fea0003800000 */
.L_x_1728:
[----:B------:R-:W0:Y:S01]  /*5760*/  F2I.FTZ.U32.TRUNC.NTZ R3, R4 ;  /* 0x0000000400037305 */ /* 0x000e22000021f000 */
[----:B------:R-:W-:Y:S01]  /*5770*/  IMAD.MOV.U32 R19, RZ, RZ, R26 ;  /* 0x000000ffff137224 */ /* 0x000fe200078e001a */
[----:B0-----:R0:W-:Y:S06]  /*5780*/  STG.E desc[UR36][R8.64], R3 ;  /* 0x0000000308007986 */ /* 0x0011ec000c101924 */
.L_x_1696:
[----:B------:R-:W-:Y:S05]  /*5790*/  BSYNC.RECONVERGENT B6 ;  /* 0x0000000000067941 */ /* 0x000fea0003800200 */
.L_x_1695:
[----:B------:R-:W-:Y:S01]  /*57a0*/  ISETP.GE.AND P0, PT, R19, R17, PT ;  /* 0x000000111300720c */ /* 0x000fe20003f06270 */
[----:B------:R-:W-:-:S12]  /*57b0*/  BSSY.RECONVERGENT B6, `(.L_x_1732) ;  /* 0x00001cc000067945 */ /* 0x000fd80003800200 */
[----:B------:R-:W-:Y:S05]  /*57c0*/  @P0 BRA `(.L_x_1733) ;  /* 0x0000001c00280947 */ /* 0x000fea0003800000 */
[----:B------:R-:W3:Y:S01]  /*57d0*/  LDCU UR4, c[0x0][0x3a8] ;  /* 0x00007500ff0477ac */ /* 0x000ee20008000800 */
[----:B0-2-4-:R-:W0:Y:S01]  /*57e0*/  LDC.64 R8, c[0x0][0x388] ;  /* 0x0000e200ff087b82 */ /* 0x015e220000000a00 */
[----:B------:R-:W-:Y:S01]  /*57f0*/  IMAD R0, R2, 0x200, R19 ;  /* 0x0000020002007824 */ /* 0x000fe200078e0213 */
[----:B-1----:R-:W-:-:S03]  /*5800*/  PRMT R4, R16, 0x9910, RZ ;  /* 0x0000991010047816 */ /* 0x002fc600000000ff */
[----:B---3--:R-:W-:Y:S02]  /*5810*/  IMAD R3, R0, UR4, RZ ;  /* 0x0000000400037c24 */ /* 0x008fe4000f8e02ff */
        /* <DEDUP_REMOVED lines=13> */
[----:B-----5:R-:W0:Y:S02]  /*58f0*/  F2I.FTZ.TRUNC.NTZ R3, R22 ;  /* 0x0000001600037305 */ /* 0x020e24000021f100 */
[----:B0-----:R1:W-:Y:S01]  /*5900*/  STG.E.U8 desc[UR36][R8.64], R3 ;  /* 0x0000000308007986 */ /* 0x0013e2000c101124 */
[----:B------:R-:W-:Y:S05]  /*5910*/  BRA `(.L_x_1739) ;  /* 0x0000000c00387947 */ /* 0x000fea0003800000 */
.L_x_1737:
[----:B-----5:R-:W0:Y:S02]  /*5920*/  F2I.S64.TRUNC R22, R22 ;  /* 0x0000001600167311 */ /* 0x020e24000020d900 */
[----:B0-----:R-:W-:-:S05]  /*5930*/  IMAD.MOV.U32 R3, RZ, RZ, R22 ;  /* 0x000000ffff037224 */ /* 0x001fca00078e0016 */
[----:B------:R0:W-:Y:S01]  /*5940*/  STG.E.U8 desc[UR36][R8.64], R3 ;  /* 0x0000000308007986 */ /* 0x0001e2000c101124 */
[----:B------:R-:W-:Y:S05]  /*5950*/  BRA `(.L_x_1739) ;  /* 0x0000000c00287947 */ /* 0x000fea0003800000 */
.L_x_1736:
[----:B------:R-:W-:-:S13]  /*5960*/  ISETP.NE.AND P0, PT, R0, 0x2, PT ;  /* 0x000000020000780c */ /* 0x000fda0003f05270 */
[----:B------:R-:W-:Y:S05]  /*5970*/  @!P0 BRA `(.L_x_1740) ;  /* 0x0000000000288947 */ /* 0x000fea0003800000 */
[----:B------:R-:W-:-:S13]  /*5980*/  ISETP.NE.AND P0, PT, R0, 0x3, PT ;  /* 0x000000030000780c */ /* 0x000fda0003f05270 */
[----:B------:R-:W-:Y:S05]  /*5990*/  @!P0 BRA `(.L_x_1741) ;  /* 0x0000000000148947 */ /* 0x000fea0003800000 */
[----:B------:R-:W-:-:S13]  /*59a0*/  ISETP.NE.AND P0, PT, R0, 0x4, PT ;  /* 0x000000040000780c */ /* 0x000fda0003f05270 */
[----:B------:R-:W-:Y:S05]  /*59b0*/  @P0 BRA `(.L_x_1738) ;  /* 0x0000000800380947 */ /* 0x000fea0003800000 */
[----:B-----5:R-:W0:Y:S02]  /*59c0*/  F2I.S64.TRUNC R22, R22 ;  /* 0x0000001600167311 */ /* 0x020e24000020d900 */
[----:B0-----:R4:W-:Y:S01]  /*59d0*/  STG.E.64 desc[UR36][R8.64], R22 ;  /* 0x0000001608007986 */ /* 0x0019e2000c101b24 */
[----:B------:R-:W-:Y:S05]  /*59e0*/  BRA `(.L_x_1739) ;  /* 0x0000000c00047947 */ /* 0x000fea0003800000 */
.L_x_1741:
[----:B-----5:R-:W0:Y:S02]  /*59f0*/  F2I.FTZ.TRUNC.NTZ R3, R22 ;  /* 0x0000001600037305 */ /* 0x020e24000021f100 */
[----:B0-----:R3:W-:Y:S01]  /*5a00*/  STG.E desc[UR36][R8.64], R3 ;  /* 0x0000000308007986 */ /* 0x0017e2000c101924 */
[----:B------:R-:W-:Y:S05]  /*5a10*/  BRA `(.L_x_1739) ;  /* 0x0000000800f87947 */ /* 0x000fea0003800000 */
.L_x_1740:
[----:B-----5:R-:W0:Y:S02]  /*5a20*/  F2I.FTZ.TRUNC.NTZ R3, R22 ;  /* 0x0000001600037305 */ /* 0x020e24000021f100 */
[----:B0-----:R2:W-:Y:S01]  /*5a30*/  STG.E.U16 desc[UR36][R8.64], R3 ;  /* 0x0000000308007986 */ /* 0x0015e2000c101524 */
[----:B------:R-:W-:Y:S05]  /*5a40*/  BRA `(.L_x_1739) ;  /* 0x0000000800ec7947 */ /* 0x000fea0003800000 */
.L_x_1735:
[----:B------:R-:W-:-:S13]  /*5a50*/  ISETP.GT.AND P0, PT, R0, 0x6, PT ;  /* 0x000000060000780c */ /* 0x000fda0003f04270 */
[----:B------:R-:W-:Y:S05]  /*5a60*/  @P0 BRA `(.L_x_1742) ;  /* 0x0000000000240947 */ /* 0x000fea0003800000 */
[----:B------:R-:W-:-:S13]  /*5a70*/  ISETP.NE.AND P0, PT, R0, 0x5, PT ;  /* 0x000000050000780c */ /* 0x000fda0003f05270 */
[----:B------:R-:W-:Y:S05]  /*5a80*/  @!P0 BRA `(.L_x_1743) ;  /* 0x0000000000108947 */ /* 0x000fea0003800000 */
[----:B------:R-:W-:-:S13]  /*5a90*/  ISETP.NE.AND P0, PT, R0, 0x6, PT ;  /* 0x000000060000780c */ /* 0x000fda0003f05270 */
[----:B------:R-:W-:Y:S05]  /*5aa0*/  @P0 BRA `(.L_x_1738) ;  /* 0x0000000400fc0947 */ /* 0x000fea0003800000 */
[----:B-----5:R0:W-:Y:S01]  /*5ab0*/  STG.E desc[UR36][R8.64], R22 ;  /* 0x0000001608007986 */ /* 0x0201e2000c101924 */
[----:B------:R-:W-:Y:S05]  /*5ac0*/  BRA `(.L_x_1739) ;  /* 0x0000000800cc7947 */ /* 0x000fea0003800000 */
.L_x_1743:
[----:B-----5:R-:W-:-:S05]  /*5ad0*/  F2FP.F16.F32.PACK_AB R22, RZ, R22 ;  /* 0x00000016ff16723e */ /* 0x020fca00000000ff */
[----:B------:R0:W-:Y:S01]  /*5ae0*/  STG.E.U16 desc[UR36][R8.64], R22 ;  /* 0x0000001608007986 */ /* 0x0001e2000c101524 */
[----:B------:R-:W-:Y:S05]  /*5af0*/  BRA `(.L_x_1739) ;  /* 0x0000000800c07947 */ /* 0x000fea0003800000 */
.L_x_1742:
[----:B------:R-:W-:-:S13]  /*5b00*/  ISETP.NE.AND P0, PT, R0, 0x7, PT ;  /* 0x000000070000780c */ /* 0x000fda0003f05270 */
[----:B------:R-:W-:Y:S05]  /*5b10*/  @!P0 BRA `(.L_x_1744) ;  /* 0x00000000002c8947 */ /* 0x000fea0003800000 */
[----:B------:R-:W-:-:S13]  /*5b20*/  ISETP.NE.AND P0, PT, R0, 0x8, PT ;  /* 0x000000080000780c */ /* 0x000fda0003f05270 */
[----:B------:R-:W-:Y:S05]  /*5b30*/  @!P0 BRA `(.L_x_1745) ;  /* 0x0000000000148947 */ /* 0x000fea0003800000 */
[----:B------:R-:W-:-:S13]  /*5b40*/  ISETP.NE.AND P0, PT, R0, 0x9, PT ;  /* 0x000000090000780c */ /* 0x000fda0003f05270 */
[----:B------:R-:W-:Y:S05]  /*5b50*/  @P0 BRA `(.L_x_1738) ;  /* 0x0000000400d00947 */ /* 0x000fea0003800000 */
[----:B-----5:R-:W-:-:S05]  /*5b60*/  IMAD.MOV.U32 R23, RZ, RZ, RZ ;  /* 0x000000ffff177224 */ /* 0x020fca00078e00ff */
[----:B------:R0:W-:Y:S01]  /*5b70*/  STG.E.64 desc[UR36][R8.64], R22 ;  /* 0x0000001608007986 */ /* 0x0001e2000c101b24 */
[----:B------:R-:W-:Y:S05]  /*5b80*/  BRA `(.L_x_1739) ;  /* 0x00000008009c7947 */ /* 0x000fea0003800000 */
.L_x_1745:
[----:B-----5:R-:W-:-:S04]  /*5b90*/  F2FP.F16.F32.PACK_AB R3, RZ, R22 ;  /* 0x00000016ff03723e */ /* 0x020fc800000000ff */
[----:B------:R-:W-:-:S05]  /*5ba0*/  PRMT R3, R3, 0x5410, RZ ;  /* 0x0000541003037816 */ /* 0x000fca00000000ff */
[----:B------:R0:W-:Y:S01]  /*5bb0*/  STG.E desc[UR36][R8.64], R3 ;  /* 0x0000000308007986 */ /* 0x0001e2000c101924 */
[----:B------:R-:W-:Y:S05]  /*5bc0*/  BRA `(.L_x_1739) ;  /* 0x00000008008c7947 */ /* 0x000fea0003800000 */
.L_x_1744:
[----:B-----5:R-:W-:-:S06]  /*5bd0*/  FMUL.FTZ R4, R22, 1 ;  /* 0x3f80000016047820 */ /* 0x020fcc0000410000 */
[----:B------:R-:W0:Y:S02]  /*5be0*/  F2F.F64.F32 R4, R4 ;  /* 0x0000000400047310 */ /* 0x000e240000201800 */
[----:B0-----:R0:W-:Y:S01]  /*5bf0*/  STG.E.64 desc[UR36][R8.64], R4 ;  /* 0x0000000408007986 */ /* 0x0011e2000c101b24 */
[----:B------:R-:W-:Y:S05]  /*5c00*/  BRA `(.L_x_1739) ;  /* 0x00000008007c7947 */ /* 0x000fea0003800000 */
.L_x_1734:
        /* <DEDUP_REMOVED lines=10> */
[----:B-----5:R-:W0:Y:S02]  /*5cb0*/  F2I.FTZ.U32.TRUNC.NTZ R3, R22 ;  /* 0x0000001600037305 */ /* 0x020e24000021f000 */
[----:B0-----:R0:W-:Y:S01]  /*5cc0*/  STG.E.U16 desc[UR36][R8.64], R3 ;  /* 0x0000000308007986 */ /* 0x0011e2000c101524 */
[----:B------:R-:W-:Y:S05]  /*5cd0*/  BRA `(.L_x_1739) ;  /* 0x0000000800487947 */ /* 0x000fea0003800000 */
.L_x_1749:
[----:B-----5:R-:W-:Y:S01]  /*5ce0*/  LOP3.LUT R5, R22, 0x7fffffff, RZ, 0xc0, !PT ;  /* 0x7fffffff16057812 */ /* 0x020fe200078ec0ff */
        /* <DEDUP_REMOVED lines=15> */
.L_x_1752:
[----:B------:R-:W-:-:S04]  /*5de0*/  SHF.R.U32.HI R22, RZ, 0x18, R22 ;  /* 0x00000018ff167819 */ /* 0x000fc80000011616 */
[----:B------:R-:W-:-:S04]  /*5df0*/  LOP3.LUT R3, R3, 0x80, R22, 0xf8, !PT ;  /* 0x0000008003037812 */ /* 0x000fc800078ef816 */
[----:B------:R-:W-:-:S07]  /*5e00*/  PRMT R4, R3, 0x7610, R4 ;  /* 0x0000761003047816 */ /* 0x000fce0000000004 */
.L_x_1751:
[----:B------:R-:W-:Y:S05]  /*5e10*/  BSYNC.RECONVERGENT B0 ;  /* 0x0000000000007941 */ /* 0x000fea0003800200 */
.L_x_1750:
[----:B------:R0:W-:Y:S01]  /*5e20*/  STG.E.U8 desc[UR36][R8.64], R4 ;  /* 0x0000000408007986 */ /* 0x0001e2000c101124 */
[----:B------:R-:W-:Y:S05]  /*5e30*/  BRA `(.L_x_1739) ;  /* 0x0000000400f07947 */ /* 0x000fea0003800000 */
.L_x_1748:
        /* <DEDUP_REMOVED lines=16> */
.L_x_1755:
[----:B------:R-:W-:-:S04]  /*5f40*/  SHF.R.U32.HI R22, RZ, 0x18, R22 ;  /* 0x00000018ff167819 */ /* 0x000fc80000011616 */
[----:B------:R-:W-:-:S04]  /*5f50*/  LOP3.LUT R3, R3, 0x80, R22, 0xf8, !PT ;  /* 0x0000008003037812 */ /* 0x000fc800078ef816 */
[----:B------:R-:W-:-:S07]  /*5f60*/  PRMT R4, R3, 0x7610, R4 ;  /* 0x0000761003047816 */ /* 0x000fce0000000004 */
.L_x_1754:
[----:B------:R-:W-:Y:S05]  /*5f70*/  BSYNC.RECONVERGENT B0 ;  /* 0x0000000000007941 */ /* 0x000fea0003800200 */
.L_x_1753:
[----:B------:R0:W-:Y:S01]  /*5f80*/  STG.E.U8 desc[UR36][R8.64], R4 ;  /* 0x0000000408007986 */ /* 0x0001e2000c101124 */
[----:B------:R-:W-:Y:S05]  /*5f90*/  BRA `(.L_x_1739) ;  /* 0x0000000400987947 */ /* 0x000fea0003800000 */
.L_x_1747:
[----:B------:R-:W-:-:S13]  /*5fa0*/  ISETP.NE.AND P0, PT, R0, 0x1c, PT ;  /* 0x0000001c0000780c */ /* 0x000fda0003f05270 */
[----:B------:R-:W-:Y:S05]  /*5fb0*/  @!P0 BRA `(.L_x_1756) ;  /* 0x0000000000588947 */ /* 0x000fea0003800000 */
[----:B------:R-:W-:-:S13]  /*5fc0*/  ISETP.NE.AND P0, PT, R0, 0x1d, PT ;  /* 0x0000001d0000780c */ /* 0x000fda0003f05270 */
[----:B------:R-:W-:Y:S05]  /*5fd0*/  @!P0 BRA `(.L_x_1757) ;  /* 0x0000000000448947 */ /* 0x000fea0003800000 */
[----:B------:R-:W-:-:S13]  /*5fe0*/  ISETP.NE.AND P0, PT, R0, 0x2c, PT ;  /* 0x0000002c0000780c */ /* 0x000fda0003f05270 */
[----:B------:R-:W-:Y:S05]  /*5ff0*/  @P0 BRA `(.L_x_1738) ;  /* 0x0000000000a80947 */ /* 0x000fea0003800000 */
[----:B-----5:R-:W-:-:S04]  /*6000*/  SHF.R.U32.HI R4, RZ, 0x17, R22 ;  /* 0x00000017ff047819 */ /* 0x020fc80000011616 */
        /* <DEDUP_REMOVED lines=14> */
.L_x_1757:
[----:B-----5:R-:W0:Y:S02]  /*60f0*/  F2I.U64.TRUNC R22, R22 ;  /* 0x0000001600167311 */ /* 0x020e24000020d800 */
[----:B0-----:R0:W-:Y:S01]  /*6100*/  STG.E.64 desc[UR36][R8.64], R22 ;  /* 0x0000001608007986 */ /* 0x0011e2000c101b24 */
[----:B------:R-:W-:Y:S05]  /*6110*/  BRA `(.L_x_1739) ;  /* 0x0000000400387947 */ /* 0x000fea0003800000 */
.L_x_1756:
[----:B-----5:R-:W0:Y:S02]  /*6120*/  F2I.FTZ.U32.TRUNC.NTZ R3, R22 ;  /* 0x0000001600037305 */ /* 0x020e24000021f000 */
[----:B0-----:R0:W-:Y:S01]  /*6130*/  STG.E desc[UR36][R8.64], R3 ;  /* 0x0000000308007986 */ /* 0x0011e2000c101924 */
[----:B------:R-:W-:Y:S05]  /*6140*/  BRA `(.L_x_1739) ;  /* 0x00000004002c7947 */ /* 0x000fea0003800000 */
.L_x_1746:
[----:B------:R-:W-:-:S13]  /*6150*/  ISETP.GT.AND P0, PT, R0, 0xe, PT ;  /* 0x0000000e0000780c */ /* 0x000fda0003f04270 */
[----:B------:R-:W-:Y:S05]  /*6160*/  @P0 BRA `(.L_x_1758) ;  /* 0x0000000000340947 */ /* 0x000fea0003800000 */
[----:B------:R-:W-:-:S13]  /*6170*/  ISETP.NE.AND P0, PT, R0, 0xa, PT ;  /* 0x0000000a0000780c */ /* 0x000fda0003f05270 */
[----:B------:R-:W-:Y:S05]  /*6180*/  @!P0 BRA `(.L_x_1759) ;  /* 0x0000000000188947 */ /* 0x000fea0003800000 */
[----:B------:R-:W-:-:S13]  /*6190*/  ISETP.NE.AND P0, PT, R0, 0xb, PT ;  /* 0x0000000b0000780c */ /* 0x000fda0003f05270 */
[----:B------:R-:W-:Y:S05]  /*61a0*/  @P0 BRA `(.L_x_1738) ;  /* 0x00000000003c0947 */ /* 0x000fea0003800000 */
[----:B-----5:R-:W-:-:S04]  /*61b0*/  FSETP.NEU.FTZ.AND P0, PT, R22, RZ, PT ;  /* 0x000000ff1600720b */ /* 0x020fc80003f1d000 */
[----:B------:R-:W-:-:S05]  /*61c0*/  SEL R3, RZ, 0x1, !P0 ;  /* 0x00000001ff037807 */ /* 0x000fca0004000000 */
[----:B------:R0:W-:Y:S01]  /*61d0*/  STG.E.U8 desc[UR36][R8.64], R3 ;  /* 0x0000000308007986 */ /* 0x0001e2000c101124 */
[----:B------:R-:W-:Y:S05]  /*61e0*/  BRA `(.L_x_1739) ;  /* 0x0000000400047947 */ /* 0x000fea0003800000 */
.L_x_1759:
[----:B-----5:R-:W-:Y:S01]  /*61f0*/  FMUL.FTZ R4, R22, 1 ;  /* 0x3f80000016047820 */ /* 0x020fe20000410000 */
[----:B------:R-:W-:-:S05]  /*6200*/  CS2R R6, SRZ ;  /* 0x0000000000067805 */ /* 0x000fca000001ff00 */
[----:B------:R-:W0:Y:S02]  /*6210*/  F2F.F64.F32 R4, R4 ;  /* 0x0000000400047310 */ /* 0x000e240000201800 */
[----:B0-----:R0:W-:Y:S01]  /*6220*/  STG.E.128 desc[UR36][R8.64], R4 ;  /* 0x0000000408007986 */ /* 0x0011e2000c101d24 */
[----:B------:R-:W-:Y:S05]  /*6230*/  BRA `(.L_x_1739) ;  /* 0x0000000000f07947 */ /* 0x000fea0003800000 */
.L_x_1758:
[----:B------:R-:W-:-:S13]  /*6240*/  ISETP.NE.AND P0, PT, R0, 0xf, PT ;  /* 0x0000000f0000780c */ /* 0x000fda0003f05270 */
[----:B------:R-:W-:Y:S05]  /*6250*/  @!P0 BRA `(.L_x_1760) ;  /* 0x0000000000e08947 */ /* 0x000fea0003800000 */
[----:B------:R-:W-:-:S13]  /*6260*/  ISETP.NE.AND P0, PT, R0, 0x17, PT ;  /* 0x000000170000780c */ /* 0x000fda0003f05270 */
[----:B------:R-:W-:Y:S05]  /*6270*/  @!P0 BRA `(.L_x_1761) ;  /* 0x00000000008c8947 */ /* 0x000fea0003800000 */
[----:B------:R-:W-:-:S13]  /*6280*/  ISETP.NE.AND P0, PT, R0, 0x18, PT ;  /* 0x000000180000780c */ /* 0x000fda0003f05270 */
[----:B------:R-:W-:Y:S05]  /*6290*/  @!P0 BRA `(.L_x_1762) ;  /* 0x0000000000448947 */ /* 0x000fea0003800000 */
.L_x_1738:
        /* <DEDUP_REMOVED lines=16> */
.L_x_1763:
[----:B------:R-:W-:Y:S05]  /*63a0*/  BRA `(.L_x_1739) ;  /* 0x0000000000947947 */ /* 0x000fea0003800000 */
.L_x_1762:
[----:B-----5:R-:W-:Y:S01]  /*63b0*/  LOP3.LUT R4, R22, 0x7fffffff, RZ, 0xc0, !PT ;  /* 0x7fffffff16047812 */ /* 0x020fe200078ec0ff */
        /* <DEDUP_REMOVED lines=11> */
.L_x_1765:
[----:B------:R-:W-:Y:S05]  /*6470*/  BSYNC.RECONVERGENT B0 ;  /* 0x0000000000007941 */ /* 0x000fea0003800200 */
.L_x_1764:
[----:B------:R-:W-:-:S05]  /*6480*/  LOP3.LUT R3, R0, 0x80, R5, 0xf8, !PT ;  /* 0x0000008000037812 */ /* 0x000fca00078ef805 */
[----:B------:R0:W-:Y:S01]  /*6490*/  STG.E.U8 desc[UR36][R8.64], R3 ;  /* 0x0000000308007986 */ /* 0x0001e2000c101124 */
[----:B------:R-:W-:Y:S05]  /*64a0*/  BRA `(.L_x_1739) ;  /* 0x0000000000547947 */ /* 0x000fea0003800000 */
.L_x_1761:
[----:B-----5:R-:W-:Y:S01]  /*64b0*/  LOP3.LUT R4, R22, 0x7fffffff, RZ, 0xc0, !PT ;  /* 0x7fffffff16047812 */ /* 0x020fe200078ec0ff */
        /* <DEDUP_REMOVED lines=10> */
.L_x_1767:
[----:B------:R-:W-:Y:S01]  /*6560*/  IMAD.MOV.U32 R0, RZ, RZ, 0x7f ;  /* 0x0000007fff007424 */ /* 0x000fe200078e00ff */
[----:B------:R-:W-:-:S04]  /*6570*/  ISETP.GT.U32.AND P0, PT, R4, 0x7f800000, PT ;  /* 0x7f8000000400780c */ /* 0x000fc80003f04070 */
[----:B------:R-:W-:-:S09]  /*6580*/  SEL R0, R0, 0x7c, P0 ;  /* 0x0000007c00007807 */ /* 0x000fd20000000000 */
.L_x_1768:
[----:B------:R-:W-:Y:S05]  /*6590*/  BSYNC.RECONVERGENT B0 ;  /* 0x0000000000007941 */ /* 0x000fea0003800200 */
.L_x_1766:
[----:B------:R-:W-:-:S04]  /*65a0*/  SHF.R.U32.HI R3, RZ, 0x18, R22 ;  /* 0x00000018ff037819 */ /* 0x000fc80000011616 */
[----:B------:R-:W-:-:S05]  /*65b0*/  LOP3.LUT R3, R0, 0x80, R3, 0xf8, !PT ;  /* 0x0000008000037812 */ /* 0x000fca00078ef803 */
[----:B------:R0:W-:Y:S01]  /*65c0*/  STG.E.U8 desc[UR36][R8.64], R3 ;  /* 0x0000000308007986 */ /* 0x0001e2000c101124 */
[----:B------:R-:W-:Y:S05]  /*65d0*/  BRA `(.L_x_1739) ;  /* 0x0000000000087947 */ /* 0x000fea0003800000 */
.L_x_1760:
[----:B-----5:R-:W-:-:S05]  /*65e0*/  F2FP.BF16.F32.PACK_AB R22, RZ, R22 ;  /* 0x00000016ff16723e */ /* 0x020fca00000010ff */
[----:B------:R0:W-:Y:S02]  /*65f0*/  STG.E.U16 desc[UR36][R8.64], R22 ;  /* 0x0000001608007986 */ /* 0x0001e4000c101524 */
.L_x_1739:
        /* <DEDUP_REMOVED lines=21> */
[----:B------:R-:W0:Y:S02]  /*6750*/  F2I.FTZ.TRUNC.NTZ R3, R24 ;  /* 0x0000001800037305 */ /* 0x000e24000021f100 */
[----:B0-----:R0:W-:Y:S01]  /*6760*/  STG.E.U8 desc[UR36][R8.64], R3 ;  /* 0x0000000308007986 */ /* 0x0011e2000c101124 */
[----:B------:R-:W-:Y:S05]  /*6770*/  BRA `(.L_x_1774) ;  /* 0x0000000c00387947 */ /* 0x000fea0003800000 */
.L_x_1772:
[----:B------:R-:W0:Y:S02]  /*6780*/  F2I.S64.TRUNC R24, R24 ;  /* 0x0000001800187311 */ /* 0x000e24000020d900 */
[----:B0-----:R-:W-:-:S05]  /*6790*/  IMAD.MOV.U32 R3, RZ, RZ, R24 ;  /* 0x000000ffff037224 */ /* 0x001fca00078e0018 */
[----:B------:R0:W-:Y:S01]  /*67a0*/  STG.E.U8 desc[UR36][R8.64], R3 ;  /* 0x0000000308007986 */ /* 0x0001e2000c101124 */
[----:B------:R-:W-:Y:S05]  /*67b0*/  BRA `(.L_x_1774) ;  /* 0x0000000c00287947 */ /* 0x000fea0003800000 */
.L_x_1771:
[----:B------:R-:W-:-:S13]  /*67c0*/  ISETP.NE.AND P0, PT, R0, 0x2, PT ;  /* 0x000000020000780c */ /* 0x000fda0003f05270 */
[----:B------:R-:W-:Y:S05]  /*67d0*/  @!P0 BRA `(.L_x_1775) ;  /* 0x0000000000288947 */ /* 0x000fea0003800000 */
[----:B------:R-:W-:-:S13]  /*67e0*/  ISETP.NE.AND P0, PT, R0, 0x3, PT ;  /* 0x000000030000780c */ /* 0x000fda0003f05270 */
[----:B------:R-:W-:Y:S05]  /*67f0*/  @!P0 BRA `(.L_x_1776) ;  /* 0x0000000000148947 */ /* 0x000fea0003800000 */
[----:B------:R-:W-:-:S13]  /*6800*/  ISETP.NE.AND P0, PT, R0, 0x4, PT ;  /* 0x000000040000780c */ /* 0x000fda0003f05270 */
[----:B------:R-:W-:Y:S05]  /*6810*/  @P0 BRA `(.L_x_1773) ;  /* 0x0000000800380947 */ /* 0x000fea0003800000 */
[----:B------:R-:W0:Y:S02]  /*6820*/  F2I.S64.TRUNC R24, R24 ;  /* 0x0000001800187311 */ /* 0x000e24000020d900 */
[----:B0-----:R0:W-:Y:S01]  /*6830*/  STG.E.64 desc[UR36][R8.64], R24 ;  /* 0x0000001808007986 */ /* 0x0011e2000c101b24 */
[----:B------:R-:W-:Y:S05]  /*6840*/  BRA `(.L_x_1774) ;  /* 0x0000000c00047947 */ /* 0x000fea0003800000 */
.L_x_1776:
[----:B------:R-:W0:Y:S02]  /*6850*/  F2I.FTZ.TRUNC.NTZ R3, R24 ;  /* 0x0000001800037305 */ /* 0x000e24000021f100 */
[----:B0-----:R0:W-:Y:S01]  /*6860*/  STG.E desc[UR36][R8.64], R3 ;  /* 0x0000000308007986 */ /* 0x0011e2000c101924 */
[----:B------:R-:W-:Y:S05]  /*6870*/  BRA `(.L_x_1774) ;  /* 0x0000000800f87947 */ /* 0x000fea0003800000 */
.L_x_1775:
[----:B------:R-:W0:Y:S02]  /*6880*/  F2I.FTZ.TRUNC.NTZ R3, R24 ;  /* 0x0000001800037305 */ /* 0x000e24000021f100 */
[----:B0-----:R0:W-:Y:S01]  /*6890*/  STG.E.U16 desc[UR36][R8.64], R3 ;  /* 0x0000000308007986 */ /* 0x0011e2000c101524 */
[----:B------:R-:W-:Y:S05]  /*68a0*/  BRA `(.L_x_1774) ;  /* 0x0000000800ec7947 */ /* 0x000fea0003800000 */
.L_x_1770:
[----:B------:R-:W-:-:S13]  /*68b0*/  ISETP.GT.AND P0, PT, R0, 0x6, PT ;  /* 0x000000060000780c */ /* 0x000fda0003f04270 */
[----:B------:R-:W-:Y:S05]  /*68c0*/  @P0 BRA `(.L_x_1777) ;  /* 0x0000000000240947 */ /* 0x000fea0003800000 */
[----:B------:R-:W-:-:S13]  /*68d0*/  ISETP.NE.AND P0, PT, R0, 0x5, PT ;  /* 0x000000050000780c */ /* 0x000fda0003f05270 */
[----:B------:R-:W-:Y:S05]  /*68e0*/  @!P0 BRA `(.L_x_1778) ;  /* 0x0000000000108947 */ /* 0x000fea0003800000 */
[----:B------:R-:W-:-:S13]  /*68f0*/  ISETP.NE.AND P0, PT, R0, 0x6, PT ;  /* 0x000000060000780c */ /* 0x000fda0003f05270 */
[----:B------:R-:W-:Y:S05]  /*6900*/  @P0 BRA `(.L_x_1773) ;  /* 0x0000000400fc0947 */ /* 0x000fea0003800000 */
[----:B------:R0:W-:Y:S01]  /*6910*/  STG.E desc[UR36][R8.64], R24 ;  /* 0x0000001808007986 */ /* 0x0001e2000c101924 */
[----:B------:R-:W-:Y:S05]  /*6920*/  BRA `(.L_x_1774) ;  /* 0x0000000800cc7947 */ /* 0x000fea0003800000 */
.L_x_1778:
[----:B------:R-:W-:-:S05]  /*6930*/  F2FP.F16.F32.PACK_AB R24, RZ, R24 ;  /* 0x00000018ff18723e */ /* 0x000fca00000000ff */
[----:B------:R0:W-:Y:S01]  /*6940*/  STG.E.U16 desc[UR36][R8.64], R24 ;  /* 0x0000001808007986 */ /* 0x0001e2000c101524 */
[----:B------:R-:W-:Y:S05]  /*6950*/  BRA `(.L_x_1774) ;  /* 0x0000000800c07947 */ /* 0x000fea0003800000 */
.L_x_1777:
[----:B------:R-:W-:-:S13]  /*6960*/  ISETP.NE.AND P0, PT, R0, 0x7, PT ;  /* 0x000000070000780c */ /* 0x000fda0003f05270 */
[----:B------:R-:W-:Y:S05]  /*6970*/  @!P0 BRA `(.L_x_1779) ;  /* 0x00000000002c8947 */ /* 0x000fea0003800000 */
[----:B------:R-:W-:-:S13]  /*6980*/  ISETP.NE.AND P0, PT, R0, 0x8, PT ;  /* 0x000000080000780c */ /* 0x000fda0003f05270 */
[----:B------:R-:W-:Y:S05]  /*6990*/  @!P0 BRA `(.L_x_1780) ;  /* 0x0000000000148947 */ /* 0x000fea0003800000 */
[----:B------:R-:W-:-:S13]  /*69a0*/  ISETP.NE.AND P0, PT, R0, 0x9, PT ;  /* 0x000000090000780c */ /* 0x000fda0003f05270 */
[----:B------:R-:W-:Y:S05]  /*69b0*/  @P0 BRA `(.L_x_1773) ;  /* 0x0000000400d00947 */ /* 0x000fea0003800000 */
[----:B------:R-:W-:-:S05]  /*69c0*/  IMAD.MOV.U32 R25, RZ, RZ, RZ ;  /* 0x000000ffff197224 */ /* 0x000fca00078e00ff */
[----:B------:R0:W-:Y:S01]  /*69d0*/  STG.E.64 desc[UR36][R8.64], R24 ;  /* 0x0000001808007986 */ /* 0x0001e2000c101b24 */
[----:B------:R-:W-:Y:S05]  /*69e0*/  BRA `(.L_x_1774) ;  /* 0x00000008009c7947 */ /* 0x000fea0003800000 */
.L_x_1780:
[----:B------:R-:W-:-:S04]  /*69f0*/  F2FP.F16.F32.PACK_AB R3, RZ, R24 ;  /* 0x00000018ff03723e */ /* 0x000fc800000000ff */
[----:B------:R-:W-:-:S05]  /*6a00*/  PRMT R3, R3, 0x5410, RZ ;  /* 0x0000541003037816 */ /* 0x000fca00000000ff */
[----:B------:R0:W-:Y:S01]  /*6a10*/  STG.E desc[UR36][R8.64], R3 ;  /* 0x0000000308007986 */ /* 0x0001e2000c101924 */
[----:B------:R-:W-:Y:S05]  /*6a20*/  BRA `(.L_x_1774) ;  /* 0x00000008008c7947 */ /* 0x000fea0003800000 */
.L_x_1779:
[----:B------:R-:W-:-:S06]  /*6a30*/  FMUL.FTZ R4, R24, 1 ;  /* 0x3f80000018047820 */ /* 0x000fcc0000410000 */
[----:B------:R-:W0:Y:S02]  /*6a40*/  F2F.F64.F32 R4, R4 ;  /* 0x0000000400047310 */ /* 0x000e240000201800 */
[----:B0-----:R0:W-:Y:S01]  /*6a50*/  STG.E.64 desc[UR36][R8.64], R4 ;  /* 0x0000000408007986 */ /* 0x0011e2000c101b24 */
[----:B------:R-:W-:Y:S05]  /*6a60*/  BRA `(.L_x_1774) ;  /* 0x00000008007c7947 */ /* 0x000fea0003800000 */
.L_x_1769:
        /* <DEDUP_REMOVED lines=10> */
[----:B------:R-:W0:Y:S02]  /*6b10*/  F2I.FTZ.U32.TRUNC.NTZ R3, R24 ;  /* 0x0000001800037305 */ /* 0x000e24000021f000 */
[----:B0-----:R0:W-:Y:S01]  /*6b20*/  STG.E.U16 desc[UR36][R8.64], R3 ;  /* 0x0000000308007986 */ /* 0x0011e2000c101524 */
[----:B------:R-:W-:Y:S05]  /*6b30*/  BRA `(.L_x_1774) ;  /* 0x0000000800487947 */ /* 0x000fea0003800000 */
.L_x_1784:
        /* <DEDUP_REMOVED lines=16> */
.L_x_1787:
[----:B------:R-:W-:-:S04]  /*6c40*/  SHF.R.U32.HI R24, RZ, 0x18, R24 ;  /* 0x00000018ff187819 */ /* 0x000fc80000011618 */
[----:B------:R-:W-:-:S04]  /*6c50*/  LOP3.LUT R3, R3, 0x80, R24, 0xf8, !PT ;  /* 0x0000008003037812 */ /* 0x000fc800078ef818 */
[----:B------:R-:W-:-:S07]  /*6c60*/  PRMT R4, R3, 0x7610, R4 ;  /* 0x0000761003047816 */ /* 0x000fce0000000004 */
.L_x_1786:
[----:B------:R-:W-:Y:S05]  /*6c70*/  BSYNC.RECONVERGENT B0 ;  /* 0x0000000000007941 */ /* 0x000fea0003800200 */
.L_x_1785:
[----:B------:R0:W-:Y:S01]  /*6c80*/  STG.E.U8 desc[UR36][R8.64], R4 ;  /* 0x0000000408007986 */ /* 0x0001e2000c101124 */
[----:B------:R-:W-:Y:S05]  /*6c90*/  BRA `(.L_x_1774) ;  /* 0x0000000400f07947 */ /* 0x000fea0003800000 */
.L_x_1783:
        /* <DEDUP_REMOVED lines=16> */
.L_x_1790:
[----:B------:R-:W-:-:S04]  /*6da0*/  SHF.R.U32.HI R24, RZ, 0x18, R24 ;  /* 0x00000018ff187819 */ /* 0x000fc80000011618 */
[----:B------:R-:W-:-:S04]  /*6db0*/  LOP3.LUT R3, R3, 0x80, R24, 0xf8, !PT ;  /* 0x0000008003037812 */ /* 0x000fc800078ef818 */
[----:B------:R-:W-:-:S07]  /*6dc0*/  PRMT R4, R3, 0x7610, R4 ;  /* 0x0000761003047816 */ /* 0x000fce0000000004 */
.L_x_1789:
[----:B------:R-:W-:Y:S05]  /*6dd0*/  BSYNC.RECONVERGENT B0 ;  /* 0x0000000000007941 */ /* 0x000fea0003800200 */
.L_x_1788:
[----:B------:R0:W-:Y:S01]  /*6de0*/  STG.E.U8 desc[UR36][R8.64], R4 ;  /* 0x0000000408007986 */ /* 0x0001e2000c101124 */
[----:B------:R-:W-:Y:S05]  /*6df0*/  BRA `(.L_x_1774) ;  /* 0x0000000400987947 */ /* 0x000fea0003800000 */
.L_x_1782:
[----:B------:R-:W-:-:S13]  /*6e00*/  ISETP.NE.AND P0, PT, R0, 0x1c, PT ;  /* 0x0000001c0000780c */ /* 0x000fda0003f05270 */
[----:B------:R-:W-:Y:S05]  /*6e10*/  @!P0 BRA `(.L_x_1791) ;  /* 0x0000000000588947 */ /* 0x000fea0003800000 */
[----:B------:R-:W-:-:S13]  /*6e20*/  ISETP.NE.AND P0, PT, R0, 0x1d, PT ;  /* 0x0000001d0000780c */ /* 0x000fda0003f05270 */
[----:B------:R-:W-:Y:S05]  /*6e30*/  @!P0 BRA `(.L_x_1792) ;  /* 0x0000000000448947 */ /* 0x000fea0003800000 */
[----:B------:R-:W-:-:S13]  /*6e40*/  ISETP.NE.AND P0, PT, R0, 0x2c, PT ;  /* 0x0000002c0000780c */ /* 0x000fda0003f05270 */
[----:B------:R-:W-:Y:S05]  /*6e50*/  @P0 BRA `(.L_x_1773) ;  /* 0x0000000000a80947 */ /* 0x000fea0003800000 */
        /* <DEDUP_REMOVED lines=15> */
.L_x_1792:
[----:B------:R-:W0:Y:S02]  /*6f50*/  F2I.U64.TRUNC R24, R24 ;  /* 0x0000001800187311 */ /* 0x000e24000020d800 */
[----:B0-----:R0:W-:Y:S01]  /*6f60*/  STG.E.64 desc[UR36][R8.64], R24 ;  /* 0x0000001808007986 */ /* 0x0011e2000c101b24 */
[----:B------:R-:W-:Y:S05]  /*6f70*/  BRA `(.L_x_1774) ;  /* 0x0000000400387947 */ /* 0x000fea0003800000 */
.L_x_1791:
[----:B------:R-:W0:Y:S02]  /*6f80*/  F2I.FTZ.U32.TRUNC.NTZ R3, R24 ;  /* 0x0000001800037305 */ /* 0x000e24000021f000 */
[----:B0-----:R0:W-:Y:S01]  /*6f90*/  STG.E desc[UR36][R8.64], R3 ;  /* 0x0000000308007986 */ /* 0x0011e2000c101924 */
[----:B------:R-:W-:Y:S05]  /*6fa0*/  BRA `(.L_x_1774) ;  /* 0x00000004002c7947 */ /* 0x000fea0003800000 */
.L_x_1781:
[----:B------:R-:W-:-:S13]  /*6fb0*/  ISETP.GT.AND P0, PT, R0, 0xe, PT ;  /* 0x0000000e0000780c */ /* 0x000fda0003f04270 */
[----:B------:R-:W-:Y:S05]  /*6fc0*/  @P0 BRA `(.L_x_1793) ;  /* 0x0000000000340947 */ /* 0x000fea0003800000 */
[----:B------:R-:W-:-:S13]  /*6fd0*/  ISETP.NE.AND P0, PT, R0, 0xa, PT ;  /* 0x0000000a0000780c */ /* 0x000fda0003f05270 */
[----:B------:R-:W-:Y:S05]  /*6fe0*/  @!P0 BRA `(.L_x_1794) ;  /* 0x0000000000188947 */ /* 0x000fea0003800000 */
[----:B------:R-:W-:-:S13]  /*6ff0*/  ISETP.NE.AND P0, PT, R0, 0xb, PT ;  /* 0x0000000b0000780c */ /* 0x000fda0003f05270 */
[----:B------:R-:W-:Y:S05]  /*7000*/  @P0 BRA `(.L_x_1773) ;  /* 0x00000000003c0947 */ /* 0x000fea0003800000 */
[----:B------:R-:W-:-:S04]  /*7010*/  FSETP.NEU.FTZ.AND P0, PT, R24, RZ, PT ;  /* 0x000000ff1800720b */ /* 0x000fc80003f1d000 */
[----:B------:R-:W-:-:S05]  /*7020*/  SEL R3, RZ, 0x1, !P0 ;  /* 0x00000001ff037807 */ /* 0x000fca0004000000 */
[----:B------:R4:W-:Y:S01]  /*7030*/  STG.E.U8 desc[UR36][R8.64], R3 ;  /* 0x0000000308007986 */ /* 0x0009e2000c101124 */
[----:B------:R-:W-:Y:S05]  /*7040*/  BRA `(.L_x_1774) ;  /* 0x0000000400047947 */ /* 0x000fea0003800000 */
.L_x_1794:
[----:B------:R-:W-:Y:S01]  /*7050*/  FMUL.FTZ R4, R24, 1 ;  /* 0x3f80000018047820 */ /* 0x000fe20000410000 */
[----:B------:R-:W-:-:S05]  /*7060*/  CS2R R6, SRZ ;  /* 0x0000000000067805 */ /* 0x000fca000001ff00 */
[----:B------:R-:W0:Y:S02]  /*7070*/  F2F.F64.F32 R4, R4 ;  /* 0x0000000400047310 */ /* 0x000e240000201800 */
[----:B0-----:R3:W-:Y:S01]  /*7080*/  STG.E.128 desc[UR36][R8.64], R4 ;  /* 0x0000000408007986 */ /* 0x0017e2000c101d24 */
[----:B------:R-:W-:Y:S05]  /*7090*/  BRA `(.L_x_1774) ;  /* 0x0000000000f07947 */ /* 0x000fea0003800000 */
.L_x_1793:
[----:B------:R-:W-:-:S13]  /*70a0*/  ISETP.NE.AND P0, PT, R0, 0xf, PT ;  /* 0x0000000f0000780c */ /* 0x000fda0003f05270 */
[----:B------:R-:W-:Y:S05]  /*70b0*/  @!P0 BRA `(.L_x_1795) ;  /* 0x0000000000e08947 */ /* 0x000fea0003800000 */
[----:B------:R-:W-:-:S13]  /*70c0*/  ISETP.NE.AND P0, PT, R0, 0x17, PT ;  /* 0x000000170000780c */ /* 0x000fda0003f05270 */
[----:B------:R-:W-:Y:S05]  /*70d0*/  @!P0 BRA `(.L_x_1796) ;  /* 0x00000000008c8947 */ /* 0x000fea0003800000 */
[----:B------:R-:W-:-:S13]  /*70e0*/  ISETP.NE.AND P0, PT, R0, 0x18, PT ;  /* 0x000000180000780c */ /* 0x000fda0003f05270 */
[----:B------:R-:W-:Y:S05]  /*70f0*/  @!P0 BRA `(.L_x_1797) ;  /* 0x0000000000448947 */ /* 0x000fea0003800000 */
.L_x_1773:
        /* <DEDUP_REMOVED lines=16> */
.L_x_1798:
[----:B------:R-:W-:Y:S05]  /*7200*/  BRA `(.L_x_1774) ;  /* 0x0000000000947947 */ /* 0x000fea0003800000 */
.L_x_1797:
        /* <DEDUP_REMOVED lines=12> */
.L_x_1800:
[----:B------:R-:W-:Y:S05]  /*72d0*/  BSYNC.RECONVERGENT B0 ;  /* 0x0000000000007941 */ /* 0x000fea0003800200 */
.L_x_1799:
[----:B------:R-:W-:-:S05]  /*72e0*/  LOP3.LUT R3, R0, 0x80, R5, 0xf8, !PT ;  /* 0x0000008000037812 */ /* 0x000fca00078ef805 */
[----:B------:R1:W-:Y:S01]  /*72f0*/  STG.E.U8 desc[UR36][R8.64], R3 ;  /* 0x0000000308007986 */ /* 0x0003e2000c101124 */
[----:B------:R-:W-:Y:S05]  /*7300*/  BRA `(.L_x_1774) ;  /* 0x0000000000547947 */ /* 0x000fea0003800000 */
.L_x_1796:
        /* <DEDUP_REMOVED lines=11> */
.L_x_1802:
[----:B------:R-:W-:Y:S01]  /*73c0*/  IMAD.MOV.U32 R0, RZ, RZ, 0x7f ;  /* 0x0000007fff007424 */ /* 0x000fe200078e00ff */
[----:B------:R-:W-:-:S04]  /*73d0*/  ISETP.GT.U32.AND P0, PT, R4, 0x7f800000, PT ;  /* 0x7f8000000400780c */ /* 0x000fc80003f04070 */
[----:B------:R-:W-:-:S09]  /*73e0*/  SEL R0, R0, 0x7c, P0 ;  /* 0x0000007c00007807 */ /* 0x000fd20000000000 */
.L_x_1803:
[----:B------:R-:W-:Y:S05]  /*73f0*/  BSYNC.RECONVERGENT B0 ;  /* 0x0000000000007941 */ /* 0x000fea0003800200 */
.L_x_1801:
[----:B------:R-:W-:-:S04]  /*7400*/  SHF.R.U32.HI R3, RZ, 0x18, R24 ;  /* 0x00000018ff037819 */ /* 0x000fc80000011618 */
[----:B------:R-:W-:-:S05]  /*7410*/  LOP3.LUT R3, R0, 0x80, R3, 0xf8, !PT ;  /* 0x0000008000037812 */ /* 0x000fca00078ef803 */
[----:B------:R2:W-:Y:S01]  /*7420*/  STG.E.U8 desc[UR36][R8.64], R3 ;  /* 0x0000000308007986 */ /* 0x0005e2000c101124 */
[----:B------:R-:W-:Y:S05]  /*7430*/  BRA `(.L_x_1774) ;  /* 0x0000000000087947 */ /* 0x000fea0003800000 */
.L_x_1795:
[----:B------:R-:W-:-:S05]  /*7440*/  F2FP.BF16.F32.PACK_AB R24, RZ, R24 ;  /* 0x00000018ff18723e */ /* 0x000fca00000010ff */
[----:B------:R0:W-:Y:S02]  /*7450*/  STG.E.U16 desc[UR36][R8.64], R24 ;  /* 0x0000001808007986 */ /* 0x0001e4000c101524 */
.L_x_1774:
[----:B------:R-:W-:-:S07]  /*7460*/  VIADD R19, R19, 0x80 ;  /* 0x0000008013137836 */ /* 0x000fce0000000000 */
.L_x_1733:
[----:B------:R-:W-:Y:S05]  /*7470*/  BSYNC.RECONVERGENT B6 ;  /* 0x0000000000067941 */ /* 0x000fea0003800200 */
.L_x_1732:
[----:B------:R-:W-:-:S13]  /*7480*/  ISETP.GE.AND P0, PT, R19, R17, PT ;  /* 0x000000111300720c */ /* 0x000fda0003f06270 */
[----:B------:R-:W-:Y:S05]  /*7490*/  @P0 EXIT ;  /* 0x000000000000094d */ /* 0x000fea0003800000 */
[----:B0-23--:R-:W0:Y:S01]  /*74a0*/  LDC.64 R4, c[0x0][0x388] ;  /* 0x0000e200ff047b82 */ /* 0x00de220000000a00 */
[----:B------:R-:W4:Y:S01]  /*74b0*/  LDCU UR4, c[0x0][0x3a8] ;  /* 0x00007500ff0477ac */ /* 0x000f220008000800 */
[----:B-1----:R-:W-:Y:S01]  /*74c0*/  PRMT R0, R16, 0x9910, RZ ;  /* 0x0000991010007816 */ /* 0x002fe200000000ff */
[----:B------:R-:W-:-:S03]  /*74d0*/  IMAD R2, R2, 0x200, R19 ;  /* 0x0000020002027824 */ /* 0x000fc600078e0213 */
[----:B------:R-:W-:Y:S01]  /*74e0*/  ISETP.GT.AND P1, PT, R0, 0x9, PT ;  /* 0x000000090000780c */ /* 0x000fe20003f24270 */
[----:B----4-:R-:W-:-:S05]  /*74f0*/  IMAD R3, R2, UR4, RZ ;  /* 0x0000000402037c24 */ /* 0x010fca000f8e02ff */
        /* <DEDUP_REMOVED lines=12> */
[----:B0-----:R-:W-:Y:S01]  /*75c0*/  STG.E.U8 desc[UR36][R2.64], R5 ;  /* 0x0000000502007986 */ /* 0x001fe2000c101124 */
[----:B------:R-:W-:Y:S05]  /*75d0*/  EXIT ;  /* 0x000000000000794d */ /* 0x000fea0003800000 */
.L_x_1807:
[----:B-----5:R-:W0:Y:S02]  /*75e0*/  F2I.S64.TRUNC R18, R18 ;  /* 0x0000001200127311 */ /* 0x020e24000020d900 */
[----:B0-----:R-:W-:-:S05]  /*75f0*/  IMAD.MOV.U32 R5, RZ, RZ, R18 ;  /* 0x000000ffff057224 */ /* 0x001fca00078e0012 */
[----:B------:R-:W-:Y:S01]  /*7600*/  STG.E.U8 desc[UR36][R2.64], R5 ;  /* 0x0000000502007986 */ /* 0x000fe2000c101124 */
[----:B------:R-:W-:Y:S05]  /*7610*/  EXIT ;  /* 0x000000000000794d */ /* 0x000fea0003800000 */
.L_x_1806:
[----:B------:R-:W-:-:S13]  /*7620*/  ISETP.NE.AND P0, PT, R0, 0x2, PT ;  /* 0x000000020000780c */ /* 0x000fda0003f05270 */
[----:B------:R-:W-:Y:S05]  /*7630*/  @!P0 BRA `(.L_x_1809) ;  /* 0x0000000000288947 */ /* 0x000fea0003800000 */
[----:B------:R-:W-:-:S13]  /*7640*/  ISETP.NE.AND P0, PT, R0, 0x3, PT ;  /* 0x000000030000780c */ /* 0x000fda0003f05270 */
[----:B------:R-:W-:Y:S05]  /*7650*/  @!P0 BRA `(.L_x_1810) ;  /* 0x0000000000148947 */ /* 0x000fea0003800000 */
[----:B------:R-:W-:-:S13]  /*7660*/  ISETP.NE.AND P0, PT, R0, 0x4, PT ;  /* 0x000000040000780c */ /* 0x000fda0003f05270 */
[----:B------:R-:W-:Y:S05]  /*7670*/  @P0 BRA `(.L_x_1808) ;  /* 0x0000000800380947 */ /* 0x000fea0003800000 */
[----:B-----5:R-:W0:Y:S02]  /*7680*/  F2I.S64.TRUNC R18, R18 ;  /* 0x0000001200127311 */ /* 0x020e24000020d900 */
[----:B0-----:R-:W-:Y:S01]  /*7690*/  STG.E.64 desc[UR36][R2.64], R18 ;  /* 0x0000001202007986 */ /* 0x001fe2000c101b24 */
[----:B------:R-:W-:Y:S05]  /*76a0*/  EXIT ;  /* 0x000000000000794d */ /* 0x000fea0003800000 */
.L_x_1810:
[----:B-----5:R-:W0:Y:S02]  /*76b0*/  F2I.FTZ.TRUNC.NTZ R5, R18 ;  /* 0x0000001200057305 */ /* 0x020e24000021f100 */
[----:B0-----:R-:W-:Y:S01]  /*76c0*/  STG.E desc[UR36][R2.64], R5 ;  /* 0x0000000502007986 */ /* 0x001fe2000c101924 */
[----:B------:R-:W-:Y:S05]  /*76d0*/  EXIT ;  /* 0x000000000000794d */ /* 0x000fea0003800000 */
.L_x_1809:
[----:B-----5:R-:W0:Y:S02]  /*76e0*/  F2I.FTZ.TRUNC.NTZ R5, R18 ;  /* 0x0000001200057305 */ /* 0x020e24000021f100 */
[----:B0-----:R-:W-:Y:S01]  /*76f0*/  STG.E.U16 desc[UR36][R2.64], R5 ;  /* 0x0000000502007986 */ /* 0x001fe2000c101524 */
[----:B------:R-:W-:Y:S05]  /*7700*/  EXIT ;  /* 0x000000000000794d */ /* 0x000fea0003800000 */
.L_x_1805:
[----:B------:R-:W-:-:S13]  /*7710*/  ISETP.GT.AND P0, PT, R0, 0x6, PT ;  /* 0x000000060000780c */ /* 0x000fda0003f04270 */
[----:B------:R-:W-:Y:S05]  /*7720*/  @P0 BRA `(.L_x_1811) ;  /* 0x0000000000240947 */ /* 0x000fea0003800000 */
[----:B------:R-:W-:-:S13]  /*7730*/  ISETP.NE.AND P0, PT, R0, 0x5, PT ;  /* 0x000000050000780c */ /* 0x000fda0003f05270 */
[----:B------:R-:W-:Y:S05]  /*7740*/  @!P0 BRA `(.L_x_1812) ;  /* 0x0000000000108947 */ /* 0x000fea0003800000 */
[----:B------:R-:W-:-:S13]  /*7750*/  ISETP.NE.AND P0, PT, R0, 0x6, PT ;  /* 0x000000060000780c */ /* 0x000fda0003f05270 */
[----:B------:R-:W-:Y:S05]  /*7760*/  @P0 BRA `(.L_x_1808) ;  /* 0x0000000400fc0947 */ /* 0x000fea0003800000 */
[----:B-----5:R-:W-:Y:S01]  /*7770*/  STG.E desc[UR36][R2.64], R18 ;  /* 0x0000001202007986 */ /* 0x020fe2000c101924 */
[----:B------:R-:W-:Y:S05]  /*7780*/  EXIT ;  /* 0x000000000000794d */ /* 0x000fea0003800000 */
.L_x_1812:
[----:B-----5:R-:W-:-:S05]  /*7790*/  F2FP.F16.F32.PACK_AB R18, RZ, R18 ;  /* 0x00000012ff12723e */ /* 0x020fca00000000ff */
[----:B------:R-:W-:Y:S01]  /*77a0*/  STG.E.U16 desc[UR36][R2.64], R18 ;  /* 0x0000001202007986 */ /* 0x000fe2000c101524 */
[----:B------:R-:W-:Y:S05]  /*77b0*/  EXIT ;  /* 0x000000000000794d */ /* 0x000fea0003800000 */
.L_x_1811:
[----:B------:R-:W-:-:S13]  /*77c0*/  ISETP.NE.AND P0, PT, R0, 0x7, PT ;  /* 0x000000070000780c */ /* 0x000fda0003f05270 */
[----:B------:R-:W-:Y:S05]  /*77d0*/  @!P0 BRA `(.L_x_1813) ;  /* 0x00000000002c8947 */ /* 0x000fea0003800000 */
[----:B------:R-:W-:-:S13]  /*77e0*/  ISETP.NE.AND P0, PT, R0, 0x8, PT ;  /* 0x000000080000780c */ /* 0x000fda0003f05270 */
[----:B------:R-:W-:Y:S05]  /*77f0*/  @!P0 BRA `(.L_x_1814) ;  /* 0x0000000000148947 */ /* 0x000fea0003800000 */
[----:B------:R-:W-:-:S13]  /*7800*/  ISETP.NE.AND P0, PT, R0, 0x9, PT ;  /* 0x000000090000780c */ /* 0x000fda0003f05270 */
[----:B------:R-:W-:Y:S05]  /*7810*/  @P0 BRA `(.L_x_1808) ;  /* 0x0000000400d00947 */ /* 0x000fea0003800000 */
[----:B------:R-:W-:-:S05]  /*7820*/  IMAD.MOV.U32 R19, RZ, RZ, RZ ;  /* 0x000000ffff137224 */ /* 0x000fca00078e00ff */
[----:B-----5:R-:W-:Y:S01]  /*7830*/  STG.E.64 desc[UR36][R2.64], R18 ;  /* 0x0000001202007986 */ /* 0x020fe2000c101b24 */
[----:B------:R-:W-:Y:S05]  /*7840*/  EXIT ;  /* 0x000000000000794d */ /* 0x000fea0003800000 */
.L_x_1814:
[----:B-----5:R-:W-:-:S04]  /*7850*/  F2FP.F16.F32.PACK_AB R5, RZ, R18 ;  /* 0x00000012ff05723e */ /* 0x020fc800000000ff */
[----:B------:R-:W-:-:S05]  /*7860*/  PRMT R5, R5, 0x5410, RZ ;  /* 0x0000541005057816 */ /* 0x000fca00000000ff */
[----:B------:R-:W-:Y:S01]  /*7870*/  STG.E desc[UR36][R2.64], R5 ;  /* 0x0000000502007986 */ /* 0x000fe2000c101924 */
[----:B------:R-:W-:Y:S05]  /*7880*/  EXIT ;  /* 0x000000000000794d */ /* 0x000fea0003800000 */
.L_x_1813:
[----:B-----5:R-:W-:-:S06]  /*7890*/  FMUL.FTZ R4, R18, 1 ;  /* 0x3f80000012047820 */ /* 0x020fcc0000410000 */
[----:B------:R-:W0:Y:S02]  /*78a0*/  F2F.F64.F32 R4, R4 ;  /* 0x0000000400047310 */ /* 0x000e240000201800 */
[----:B0-----:R-:W-:Y:S01]  /*78b0*/  STG.E.64 desc[UR36][R2.64], R4 ;  /* 0x0000000402007986 */ /* 0x001fe2000c101b24 */
[----:B------:R-:W-:Y:S05]  /*78c0*/  EXIT ;  /* 0x000000000000794d */ /* 0x000fea0003800000 */
.L_x_1804:
        /* <DEDUP_REMOVED lines=11> */
[----:B0-----:R-:W-:Y:S01]  /*7980*/  STG.E.U16 desc[UR36][R2.64], R5 ;  /* 0x0000000502007986 */ /* 0x001fe2000c101524 */
[----:B------:R-:W-:Y:S05]  /*7990*/  EXIT ;  /* 0x000000000000794d */ /* 0x000fea0003800000 */
.L_x_1818:
        /* <DEDUP_REMOVED lines=16> */
.L_x_1821:
[----:B------:R-:W-:-:S04]  /*7aa0*/  SHF.R.U32.HI R18, RZ, 0x18, R18 ;  /* 0x00000018ff127819 */ /* 0x000fc80000011612 */
[----:B------:R-:W-:-:S04]  /*7ab0*/  LOP3.LUT R5, R5, 0x80, R18, 0xf8, !PT ;  /* 0x0000008005057812 */ /* 0x000fc800078ef812 */
[----:B------:R-:W-:-:S07]  /*7ac0*/  PRMT R0, R5, 0x7610, R0 ;  /* 0x0000761005007816 */ /* 0x000fce0000000000 */
.L_x_1820:
[----:B------:R-:W-:Y:S05]  /*7ad0*/  BSYNC.RECONVERGENT B0 ;  /* 0x0000000000007941 */ /* 0x000fea0003800200 */
.L_x_1819:
[----:B------:R-:W-:Y:S01]  /*7ae0*/  STG.E.U8 desc[UR36][R2.64], R0 ;  /* 0x0000000002007986 */ /* 0x000fe2000c101124 */
[----:B------:R-:W-:Y:S05]  /*7af0*/  EXIT ;  /* 0x000000000000794d */ /* 0x000fea0003800000 */
.L_x_1817:
        /* <DEDUP_REMOVED lines=16> */
.L_x_1824:
[----:B------:R-:W-:-:S04]  /*7c00*/  SHF.R.U32.HI R18, RZ, 0x18, R18 ;  /* 0x00000018ff127819 */ /* 0x000fc80000011612 */
[----:B------:R-:W-:-:S04]  /*7c10*/  LOP3.LUT R5, R5, 0x80, R18, 0xf8, !PT ;  /* 0x0000008005057812 */ /* 0x000fc800078ef812 */
[----:B------:R-:W-:-:S07]  /*7c20*/  PRMT R0, R5, 0x7610, R0 ;  /* 0x0000761005007816 */ /* 0x000fce0000000000 */
.L_x_1823:
[----:B------:R-:W-:Y:S05]  /*7c30*/  BSYNC.RECONVERGENT B0 ;  /* 0x0000000000007941 */ /* 0x000fea0003800200 */
.L_x_1822:
[----:B------:R-:W-:Y:S01]  /*7c40*/  STG.E.U8 desc[UR36][R2.64], R0 ;  /* 0x0000000002007986 */ /* 0x000fe2000c101124 */
[----:B------:R-:W-:Y:S05]  /*7c50*/  EXIT ;  /* 0x000000000000794d */ /* 0x000fea0003800000 */
.L_x_1816:
        /* <DEDUP_REMOVED lines=21> */
.L_x_1826:
[----:B-----5:R-:W0:Y:S02]  /*7db0*/  F2I.U64.TRUNC R18, R18 ;  /* 0x0000001200127311 */ /* 0x020e24000020d800 */
[----:B0-----:R-:W-:Y:S01]  /*7dc0*/  STG.E.64 desc[UR36][R2.64], R18 ;  /* 0x0000001202007986 */ /* 0x001fe2000c101b24 */
[----:B------:R-:W-:Y:S05]  /*7dd0*/  EXIT ;  /* 0x000000000000794d */ /* 0x000fea0003800000 */
.L_x_1825:
[----:B-----5:R-:W0:Y:S02]  /*7de0*/  F2I.FTZ.U32.TRUNC.NTZ R5, R18 ;  /* 0x0000001200057305 */ /* 0x020e24000021f000 */
[----:B0-----:R-:W-:Y:S01]  /*7df0*/  STG.E desc[UR36][R2.64], R5 ;  /* 0x0000000502007986 */ /* 0x001fe2000c101924 */
[----:B------:R-:W-:Y:S05]  /*7e00*/  EXIT ;  /* 0x000000000000794d */ /* 0x000fea0003800000 */
.L_x_1815:
        /* <DEDUP_REMOVED lines=8> */
[----:B------:R-:W-:Y:S01]  /*7e90*/  STG.E.U8 desc[UR36][R2.64], R5 ;  /* 0x0000000502007986 */ /* 0x000fe2000c101124 */
[----:B------:R-:W-:Y:S05]  /*7ea0*/  EXIT ;  /* 0x000000000000794d */ /* 0x000fea0003800000 */
.L_x_1828:
[----:B-----5:R-:W-:Y:S01]  /*7eb0*/  FMUL.FTZ R4, R18, 1 ;  /* 0x3f80000012047820 */ /* 0x020fe20000410000 */
[----:B------:R-:W-:-:S05]  /*7ec0*/  CS2R R6, SRZ ;  /* 0x0000000000067805 */ /* 0x000fca000001ff00 */
[----:B------:R-:W0:Y:S02]  /*7ed0*/  F2F.F64.F32 R4, R4 ;  /* 0x0000000400047310 */ /* 0x000e240000201800 */
[----:B0-----:R-:W-:Y:S01]  /*7ee0*/  STG.E.128 desc[UR36][R2.64], R4 ;  /* 0x0000000402007986 */ /* 0x001fe2000c101d24 */
[----:B------:R-:W-:Y:S05]  /*7ef0*/  EXIT ;  /* 0x000000000000794d */ /* 0x000fea0003800000 */
.L_x_1827:
[----:B------:R-:W-:-:S13]  /*7f00*/  ISETP.NE.AND P0, PT, R0, 0xf, PT ;  /* 0x0000000f0000780c */ /* 0x000fda0003f05270 */
[----:B------:R-:W-:Y:S05]  /*7f10*/  @!P0 BRA `(.L_x_1829) ;  /* 0x0000000000e08947 */ /* 0x000fea0003800000 */
[----:B------:R-:W-:-:S13]  /*7f20*/  ISETP.NE.AND P0, PT, R0, 0x17, PT ;  /* 0x000000170000780c */ /* 0x000fda0003f05270 */
[----:B------:R-:W-:Y:S05]  /*7f30*/  @!P0 BRA `(.L_x_1830) ;  /* 0x00000000008c8947 */ /* 0x000fea0003800000 */
[----:B------:R-:W-:-:S13]  /*7f40*/  ISETP.NE.AND P0, PT, R0, 0x18, PT ;  /* 0x000000180000780c */ /* 0x000fda0003f05270 */
[----:B------:R-:W-:Y:S05]  /*7f50*/  @!P0 BRA `(.L_x_1831) ;  /* 0x0000000000448947 */ /* 0x000fea0003800000 */
.L_x_1808:
        /* <DEDUP_REMOVED lines=15> */
[----:B--2--5:R-:W-:Y:S05]  /*8050*/  CALL.ABS.NOINC R2 ;  /* 0x0000000002007343 */ /* 0x024fea0003c00000 */
.L_x_1832:
[----:B------:R-:W-:Y:S05]  /*8060*/  EXIT ;  /* 0x000000000000794d */ /* 0x000fea0003800000 */
.L_x_1831:
        /* <DEDUP_REMOVED lines=12> */
.L_x_1834:
[----:B------:R-:W-:Y:S05]  /*8130*/  BSYNC.RECONVERGENT B0 ;  /* 0x0000000000007941 */ /* 0x000fea0003800200 */
.L_x_1833:
[----:B------:R-:W-:-:S05]  /*8140*/  LOP3.LUT R5, R0, 0x80, R7, 0xf8, !PT ;  /* 0x0000008000057812 */ /* 0x000fca00078ef807 */
[----:B------:R-:W-:Y:S01]  /*8150*/  STG.E.U8 desc[UR36][R2.64], R5 ;  /* 0x0000000502007986 */ /* 0x000fe2000c101124 */
[----:B------:R-:W-:Y:S05]  /*8160*/  EXIT ;  /* 0x000000000000794d */ /* 0x000fea0003800000 */
.L_x_1830:
        /* <DEDUP_REMOVED lines=11> */
.L_x_1836:
[----:B------:R-:W-:Y:S01]  /*8220*/  IMAD.MOV.U32 R0, RZ, RZ, 0x7f ;  /* 0x0000007fff007424 */ /* 0x000fe200078e00ff */
[----:B------:R-:W-:-:S04]  /*8230*/  ISETP.GT.U32.AND P0, PT, R4, 0x7f800000, PT ;  /* 0x7f8000000400780c */ /* 0x000fc80003f04070 */
[----:B------:R-:W-:-:S09]  /*8240*/  SEL R0, R0, 0x7c, P0 ;  /* 0x0000007c00007807 */ /* 0x000fd20000000000 */
.L_x_1837:
[----:B------:R-:W-:Y:S05]  /*8250*/  BSYNC.RECONVERGENT B0 ;  /* 0x0000000000007941 */ /* 0x000fea0003800200 */
.L_x_1835:
[----:B------:R-:W-:-:S04]  /*8260*/  SHF.R.U32.HI R5, RZ, 0x18, R18 ;  /* 0x00000018ff057819 */ /* 0x000fc80000011612 */
[----:B------:R-:W-:-:S05]  /*8270*/  LOP3.LUT R5, R0, 0x80, R5, 0xf8, !PT ;  /* 0x0000008000057812 */ /* 0x000fca00078ef805 */
[----:B------:R-:W-:Y:S01]  /*8280*/  STG.E.U8 desc[UR36][R2.64], R5 ;  /* 0x0000000502007986 */ /* 0x000fe2000c101124 */
[----:B------:R-:W-:Y:S05]  /*8290*/  EXIT ;  /* 0x000000000000794d */ /* 0x000fea0003800000 */
.L_x_1829:
[----:B-----5:R-:W-:-:S05]  /*82a0*/  F2FP.BF16.F32.PACK_AB R18, RZ, R18 ;  /* 0x00000012ff12723e */ /* 0x020fca00000010ff */
[----:B------:R-:W-:Y:S01]  /*82b0*/  STG.E.U16 desc[UR36][R2.64], R18 ;  /* 0x0000001202007986 */ /* 0x000fe2000c101524 */
[----:B------:R-:W-:Y:S05]  /*82c0*/  EXIT ;  /* 0x000000000000794d */ /* 0x000fea0003800000 */
.L_x_1838:
        /* <DEDUP_REMOVED lines=11> */
.L_x_14289:


//--------------------- .text._ZN2at6native18elementwise_kernelILi128ELi2EZNS0_22gpu_kernel_impl_nocastIZZZNS0_17acosh_kernel_cudaERNS_18TensorIteratorBaseEENKUlvE0_clEvENKUlvE0_clEvEUlfE_EEvS4_RKT_EUliE_EEviT1_ --------------------------
	.section	.text._ZN2at6native18elementwise_kernelILi128ELi2EZNS0_22gpu_kernel_impl_nocastIZZZNS0_17acosh_kernel_cudaERNS_18TensorIteratorBaseEENKUlvE0_clEvENKUlvE0_clEvEUlfE_EEvS4_RKT_EUliE_EEviT1_,"ax",@progbits
	.align	128
        .global         _ZN2at6native18elementwise_kernelILi128ELi2EZNS0_22gpu_kernel_impl_nocastIZZZNS0_17acosh_kernel_cudaERNS_18TensorIteratorBaseEENKUlvE0_clEvENKUlvE0_clEvEUlfE_EEvS4_RKT_EUliE_EEviT1_
        .type           _ZN2at6native18elementwise_kernelILi128ELi2EZNS0_22gpu_kernel_impl_nocastIZZZNS0_17acosh_kernel_cudaERNS_18TensorIteratorBaseEENKUlvE0_clEvENKUlvE0_clEvEUlfE_EEvS4_RKT_EUliE_EEviT1_,@function
        .size           _ZN2at6native18elementwise_kernelILi128ELi2EZNS0_22gpu_kernel_impl_nocastIZZZNS0_17acosh_kernel_cudaERNS_18TensorIteratorBaseEENKUlvE0_clEvENKUlvE0_clEvEUlfE_EEvS4_RKT_EUliE_EEviT1_,(.L_x_14290 - _ZN2at6native18elementwise_kernelILi128ELi2EZNS0_22gpu_kernel_impl_nocastIZZZNS0_17acosh_kernel_cudaERNS_18TensorIteratorBaseEENKUlvE0_clEvENKUlvE0_clEvEUlfE_EEvS4_RKT_EUliE_EEviT1_)
        .other          _ZN2at6native18elementwise_kernelILi128ELi2EZNS0_22gpu_kernel_impl_nocastIZZZNS0_17acosh_kernel_cudaERNS_18TensorIteratorBaseEENKUlvE0_clEvENKUlvE0_clEvEUlfE_EEvS4_RKT_EUliE_EEviT1_,@"STO_CUDA_ENTRY STV_DEFAULT"
_ZN2at6native18elementwise_kernelILi128ELi2EZNS0_22gpu_kernel_impl_nocastIZZZNS0_17acosh_kernel_cudaERNS_18TensorIteratorBaseEENKUlvE0_clEvENKUlvE0_clEvEUlfE_EEvS4_RKT_EUliE_EEviT1_:
.text._ZN2at6native18elementwise_kernelILi128ELi2EZNS0_22gpu_kernel_impl_nocastIZZZNS0_17acosh_kernel_cudaERNS_18TensorIteratorBaseEENKUlvE0_clEvENKUlvE0_clEvEUlfE_EEvS4_RKT_EUliE_EEviT1_:
        /* <DEDUP_REMOVED lines=10> */
[----:B------:R-:W-:Y:S01]  /*00a0*/  BSSY.RECONVERGENT B0, `(.L_x_1840) ;  /* 0x0000031000007945 */ /* 0x000fe20003800200 */
[----:B0-----:R-:W-:-:S13]  /*00b0*/  ISETP.GE.AND P0, PT, R3, UR4, PT ;  /* 0x0000000403007c0c */ /* 0x001fda000bf06270 */
[----:B------:R-:W-:Y:S05]  /*00c0*/  @P0 BRA `(.L_x_1841) ;  /* 0x0000000000b80947 */ /* 0x000fea0003800000 */
[----:B------:R-:W0:Y:S02]  /*00d0*/  LDC.64 R4, c[0x0][0x588] ;  /* 0x00016200ff047b82 */ /* 0x000e240000000a00 */
[----:B0-----:R-:W2:Y:S01]  /*00e0*/  LDG.E R4, desc[UR6][R4.64] ;  /* 0x0000000604047981 */ /* 0x001ea2000c1e1900 */
[----:B------:R-:W-:Y:S01]  /*00f0*/  IADD3 R3, PT, PT, R3, 0x80, RZ ;  /* 0x0000008003037810 */ /* 0x000fe20007ffe0ff */
[C---:B--2---:R-:W-:Y:S01]  /*0100*/  FFMA.FTZ R2, R4.reuse, R4, -1 ;  /* 0xbf80000004027423 */ /* 0x044fe20000010004 */
        /* <DEDUP_REMOVED lines=23> */
[----:B------:R-:W-:Y:S02]  /*0280*/  FMUL.FTZ R6, R5, 1.1920928955078125e-07 ;  /* 0x3400000005067820 */ /* 0x000fe40000410000 */
[----:B------:R-:W0:Y:S01]  /*0290*/  LDC.64 R4, c[0x0][0x580] ;  /* 0x00016000ff047b82 */ /* 0x000e220000000a00 */
[----:B------:R-:W-:Y:S01]  /*02a0*/  FFMA.FTZ R7, R2, -R9, 0.10546888411045074463 ;  /* 0x3dd8001202077423 */ /* 0x000fe20000010809 */
[----:B------:R-:W-:-:S03]  /*02b0*/  @P1 MOV R9, 0x7f800000 ;  /* 0x7f80000000091802 */ /* 0x000fc60000000f00 */
        /* <DEDUP_REMOVED lines=13> */
[----:B------:R-:W-:-:S05]  /*0390*/  @P0 FADD.FTZ R6, R6, 0.69314718246459960938 ;  /* 0x3f31721806060421 */ /* 0x000fca0000010000 */
[----:B0-----:R0:W-:Y:S02]  /*03a0*/  STG.E desc[UR6][R4.64], R6 ;  /* 0x0000000604007986 */ /* 0x0011e4000c101906 */
.L_x_1841:
[----:B------:R-:W-:Y:S05]  /*03b0*/  BSYNC.RECONVERGENT B0 ;  /* 0x0000000000007941 */ /* 0x000fea0003800200 */
.L_x_1840:
[----:B------:R-:W-:-:S13]  /*03c0*/  ISETP.GE.AND P0, PT, R3, UR4, PT ;  /* 0x0000000403007c0c */ /* 0x000fda000bf06270 */
[----:B------:R-:W-:Y:S05]  /*03d0*/  @P0 EXIT ;  /* 0x000000000000094d */ /* 0x000fea0003800000 */
[----:B------:R-:W1:Y:S02]  /*03e0*/  LDC.64 R2, c[0x0][0x588] ;  /* 0x00016200ff027b82 */ /* 0x000e640000000a00 */
[----:B-1----:R-:W0:Y:S02]  /*03f0*/  LDG.E R2, desc[UR6][R2.64] ;  /* 0x0000000602027981 */ /* 0x002e24000c1e1900 */
[C---:B0-----:R-:W-:Y:S01]  /*0400*/  FFMA.FTZ R4, R2.reuse, R2, -1 ;  /* 0xbf80000002047423 */ /* 0x041fe20000010002 */
        /* <DEDUP_REMOVED lines=22> */
[----:B------:R-:W-:-:S03]  /*0570*/  @P1 MOV R4, 0x7f800000 ;  /* 0x7f80000000041802 */ /* 0x000fc60000000f00 */
        /* <DEDUP_REMOVED lines=11> */
[----:B------:R-:W-:Y:S02]  /*0630*/  FFMA.FTZ R7, R2, R3, R2 ;  /* 0x0000000302077223 */ /* 0x000fe40000010002 */
[----:B------:R-:W0:Y:S02]  /*0640*/  LDC.64 R2, c[0x0][0x580] ;  /* 0x00016000ff027b82 */ /* 0x000e240000000a00 */
[----:B------:R-:W-:Y:S01]  /*0650*/  FFMA.FTZ R0, R0, 0.69314718246459960938, R7 ;  /* 0x3f31721800007823 */ /* 0x000fe20000010007 */
[C---:B------:R-:W-:Y:S01]  /*0660*/  @P2 FFMA.FTZ R0, R5.reuse, R4, +INF ;  /* 0x7f80000005002423 */ /* 0x040fe20000010004 */
[----:B------:R-:W-:-:S04]  /*0670*/  @P1 FSETP.NEU.FTZ.AND P2, PT, R5, RZ, PT ;  /* 0x000000ff0500120b */ /* 0x000fc80003f5d000 */
[----:B------:R-:W-:-:S05]  /*0680*/  @P1 FSEL R0, R0, -RZ, P2 ;  /* 0x800000ff00001208 */ /* 0x000fca0001000000 */
[----:B------:R-:W-:-:S05]  /*0690*/  @P0 FADD.FTZ R0, R0, 0.69314718246459960938 ;  /* 0x3f31721800000421 */ /* 0x000fca0000010000 */
[----:B0-----:R-:W-:Y:S01]  /*06a0*/  STG.E desc[UR6][R2.64], R0 ;  /* 0x0000000002007986 */ /* 0x001fe2000c101906 */
[----:B------:R-:W-:Y:S05]  /*06b0*/  EXIT ;  /* 0x000000000000794d */ /* 0x000fea0003800000 */
.L_x_1839:
[----:B------:R-:W0:Y:S01]  /*06c0*/  LDCU UR4, c[0x0][0x380] ;  /* 0x00007000ff0477ac */ /* 0x000e220008000800 */
[----:B------:R-:W-:Y:S01]  /*06d0*/  IADD3 R2, PT, PT, R2, -0x1, RZ ;  /* 0xffffffff02027810 */ /* 0x000fe20007ffe0ff */
[----:B------:R-:W-:Y:S03]  /*06e0*/  BSSY.RECONVERGENT B0, `(.L_x_1842) ;  /* 0x0000161000007945 */ /* 0x000fe60003800200 */
        /* <DEDUP_REMOVED lines=302> */
.L_x_1844:
[----:B------:R-:W0:Y:S02]  /*19d0*/  LDCU.64 UR8, c[0x0][0x588] ;  /* 0x0000b100ff0877ac */ /* 0x000e240008000a00 */
[----:B0-----:R-:W-:-:S04]  /*19e0*/  IADD3 R6, P0, PT, R4, UR8, RZ ;  /* 0x0000000804067c10 */ /* 0x001fc8000ff1e0ff */
[----:B------:R-:W-:Y:S01]  /*19f0*/  IADD3.X R7, PT, PT, RZ, UR9, RZ, P0, !PT ;  /* 0x00000009ff077c10 */ /* 0x000fe200087fe4ff */
[----:B------:R-:W0:Y:S04]  /*1a00*/  LDCU.64 UR8, c[0x0][0x580] ;  /* 0x0000b000ff0877ac */ /* 0x000e280008000a00 */
[----:B------:R-:W2:Y:S01]  /*1a10*/  LDG.E R6, desc[UR6][R6.64] ;  /* 0x0000000606067981 */ /* 0x000ea2000c1e1900 */
[----:B------:R-:W-:Y:S01]  /*1a20*/  IADD3 R3, PT, PT, R3, 0x80, RZ ;  /* 0x0000008003037810 */ /* 0x000fe20007ffe0ff */
[C---:B--2---:R-:W-:Y:S01]  /*1a30*/  FFMA.FTZ R4, R6.reuse, R6, -1 ;  /* 0xbf80000006047423 */ /* 0x044fe20000010006 */
        /* <DEDUP_REMOVED lines=39> */
[----:B0-----:R-:W-:-:S03]  /*1cb0*/  IADD3 R4, P1, PT, R5, UR8, RZ ;  /* 0x0000000805047c10 */ /* 0x001fc6000ff3e0ff */
[----:B------:R-:W-:Y:S01]  /*1cc0*/  @P0 FADD.FTZ R7, R7, 0.69314718246459960938 ;  /* 0x3f31721807070421 */ /* 0x000fe20000010000 */
[----:B------:R-:W-:-:S05]  /*1cd0*/  IADD3.X R5, PT, PT, RZ, UR9, RZ, P1, !PT ;  /* 0x00000009ff057c10 */ /* 0x000fca0008ffe4ff */
[----:B------:R0:W-:Y:S04]  /*1ce0*/  STG.E desc[UR6][R4.64], R7 ;  /* 0x0000000704007986 */ /* 0x0001e8000c101906 */
.L_x_1843:
[----:B------:R-:W-:Y:S05]  /*1cf0*/  BSYNC.RECONVERGENT B0 ;  /* 0x0000000000007941 */ /* 0x000fea0003800200 */
.L_x_1842:
[----:B------:R-:W-:-:S13]  /*1d00*/  ISETP.GE.AND P0, PT, R3, UR4, PT ;  /* 0x0000000403007c0c */ /* 0x000fda000bf06270 */
[----:B------:R-:W-:Y:S05]  /*1d10*/  @P0 EXIT ;  /* 0x000000000000094d */ /* 0x000fea0003800000 */
        /* <DEDUP_REMOVED lines=298> */
.L_x_1845:
[----:B------:R-:W0:Y:S02]  /*2fc0*/  LDCU.128 UR8, c[0x0][0x580] ;  /* 0x0000b000ff0877ac */ /* 0x000e240008000c00 */
[----:B0-----:R-:W-:-:S04]  /*2fd0*/  IADD3 R4, P0, PT, R2, UR10, RZ ;  /* 0x0000000a02047c10 */ /* 0x001fc8000ff1e0ff */
[----:B------:R-:W-:-:S05]  /*2fe0*/  IADD3.X R5, PT, PT, RZ, UR11, RZ, P0, !PT ;  /* 0x0000000bff057c10 */ /* 0x000fca00087fe4ff */
[----:B------:R0:W2:Y:S02]  /*2ff0*/  LDG.E R4, desc[UR6][R4.64] ;  /* 0x0000000604047981 */ /* 0x0000a4000c1e1900 */
[----:B0-----:R-:W-:Y:S01]  /*3000*/  MOV R5, 0x3e800000 ;  /* 0x3e80000000057802 */ /* 0x001fe20000000f00 */
[----:B--2---:R-:W-:-:S04]  /*3010*/  FFMA.FTZ R0, R4, R4, -1 ;  /* 0xbf80000004007423 */ /* 0x004fc80000010004 */
[----:B------:R-:W0:Y:S01]  /*3020*/  MUFU.RSQ R7, R0 ;  /* 0x0000000000077308 */ /* 0x000e220000001400 */
[C---:B------:R-:W-:Y:S01]  /*3030*/  FSETP.NEU.FTZ.AND P1, PT, R0.reuse, RZ, PT ;  /* 0x000000ff0000720b */ /* 0x040fe20003f3d000 */
[----:B0-----:R-:W-:Y:S01]  /*3040*/  FMUL.FTZ R9, R0, R7 ;  /* 0x0000000700097220 */ /* 0x001fe20000410000 */
[----:B------:R-:W-:Y:S01]  /*3050*/  FMUL.FTZ R2, R7, 0.5 ;  /* 0x3f00000007027820 */ /* 0x000fe20000410000 */
[----:B------:R-:W-:Y:S02]  /*3060*/  FADD.FTZ R7, R4, -1 ;  /* 0xbf80000004077421 */ /* 0x000fe40000010000 */
[----:B------:R-:W-:-:S03]  /*3070*/  FFMA.FTZ R6, -R9, R9, R0 ;  /* 0x0000000909067223 */ /* 0x000fc60000010100 */
[----:B------:R-:W-:Y:S01]  /*3080*/  ISETP.GT.U32.AND P0, PT, R7, 0x4b000000, PT ;  /* 0x4b0000000700780c */ /* 0x000fe20003f04070 */
        /* <DEDUP_REMOVED lines=31> */
[----:B------:R-:W-:-:S03]  /*3280*/  IADD3 R2, P1, PT, R3, UR8, RZ ;  /* 0x0000000803027c10 */ /* 0x000fc6000ff3e0ff */
[----:B------:R-:W-:Y:S01]  /*3290*/  @P0 FADD.FTZ R0, R0, 0.69314718246459960938 ;  /* 0x3f31721800000421 */ /* 0x000fe20000010000 */
[----:B------:R-:W-:-:S05]  /*32a0*/  IADD3.X R3, PT, PT, RZ, UR9, RZ, P1, !PT ;  /* 0x00000009ff037c10 */ /* 0x000fca0008ffe4ff */
[----:B------:R-:W-:Y:S01]  /*32b0*/  STG.E desc[UR6][R2.64], R0 ;  /* 0x0000000002007986 */ /* 0x000fe2000c101906 */
[----:B------:R-:W-:Y:S05]  /*32c0*/  EXIT ;  /* 0x000000000000794d */ /* 0x000fea0003800000 */
.L_x_1846:
        /* <DEDUP_REMOVED lines=11> */
.L_x_14290:


//--------------------- .text._ZN2at6native27unrolled_elementwise_kernelIZZZNS0_17acosh_kernel_cudaERNS_18TensorIteratorBaseEENKUlvE0_clEvENKUlvE0_clEvEUlfE_St5arrayIPcLm2EELi4E23TrivialOffsetCalculatorILi1EjESB_NS0_6memory15LoadWithoutCastENSC_16StoreWithoutCastEEEviT_T0_T2_T3_T4_T5_ --------------------------
	.section	.text._ZN2at6native27unrolled_elementwise_kernelIZZZNS0_17acosh_kernel_cudaERNS_18TensorIteratorBaseEENKUlvE0_clEvENKUlvE0_clEvEUlfE_St5arrayIPcLm2EELi4E23TrivialOffsetCalculatorILi1EjESB_NS0_6memory15LoadWithoutCastENSC_16StoreWithoutCastEEEviT_T0_T2_T3_T4_T5_,"ax",@progbits
	.align	128
        .global         _ZN2at6native27unrolled_elementwise_kernelIZZZNS0_17acosh_kernel_cudaERNS_18TensorIteratorBaseEENKUlvE0_clEvENKUlvE0_clEvEUlfE_St5arrayIPcLm2EELi4E23TrivialOffsetCalculatorILi1EjESB_NS0_6memory15LoadWithoutCastENSC_16StoreWithoutCastEEEviT_T0_T2_T3_T4_T5_
        .type           _ZN2at6native27unrolled_elementwise_kernelIZZZNS0_17acosh_kernel_cudaERNS_18TensorIteratorBaseEENKUlvE0_clEvENKUlvE0_clEvEUlfE_St5arrayIPcLm2EELi4E23TrivialOffsetCalculatorILi1EjESB_NS0_6memory15LoadWithoutCastENSC_16StoreWithoutCastEEEviT_T0_T2_T3_T4_T5_,@function
        .size           _ZN2at6native27unrolled_elementwise_kernelIZZZNS0_17acosh_kernel_cudaERNS_18TensorIteratorBaseEENKUlvE0_clEvENKUlvE0_clEvEUlfE_St5arrayIPcLm2EELi4E23TrivialOffsetCalculatorILi1EjESB_NS0_6memory15LoadWithoutCastENSC_16StoreWithoutCastEEEviT_T0_T2_T3_T4_T5_,(.L_x_14291 - _ZN2at6native27unrolled_elementwise_kernelIZZZNS0_17acosh_kernel_cudaERNS_18TensorIteratorBaseEENKUlvE0_clEvENKUlvE0_clEvEUlfE_St5arrayIPcLm2EELi4E23TrivialOffsetCalculatorILi1EjESB_NS0_6memory15LoadWithoutCastENSC_16StoreWithoutCastEEEviT_T0_T2_T3_T4_T5_)
        .other          _ZN2at6native27unrolled_elementwise_kernelIZZZNS0_17acosh_kernel_cudaERNS_18TensorIteratorBaseEENKUlvE0_clEvENKUlvE0_clEvEUlfE_St5arrayIPcLm2EELi4E23TrivialOffsetCalculatorILi1EjESB_NS0_6memory15LoadWithoutCastENSC_16StoreWithoutCastEEEviT_T0_T2_T3_T4_T5_,@"STO_CUDA_ENTRY STV_DEFAULT"
_ZN2at6native27unrolled_elementwise_kernelIZZZNS0_17acosh_kernel_cudaERNS_18TensorIteratorBaseEENKUlvE0_clEvENKUlvE0_clEvEUlfE_St5arrayIPcLm2EELi4E23TrivialOffsetCalculatorILi1EjESB_NS0_6memory15LoadWithoutCastENSC_16StoreWithoutCastEEEviT_T0_T2_T3_T4_T5_:
.text._ZN2at6native27unrolled_elementwise_kernelIZZZNS0_17acosh_kernel_cudaERNS_18TensorIteratorBaseEENKUlvE0_clEvENKUlvE0_clEvEUlfE_St5arrayIPcLm2EELi4E23TrivialOffsetCalculatorILi1EjESB_NS0_6memory15LoadWithoutCastENSC_16StoreWithoutCastEEEviT_T0_T2_T3_T4_T5_:
[----:B------:R-:W-:Y:S01]  /*0000*/  LDC R1, c[0x0][0x37c] ;  /* 0x0000df00ff017b82 */ /* 0x000fe20000000800 */
[----:B------:R-:W0:Y:S07]  /*0010*/  S2R R0, SR_CTAID.X ;  /* 0x0000000000007919 */ /* 0x000e2e0000002500 */
[----:B------:R-:W0:Y:S01]  /*0020*/  LDC R3, c[0x0][0x380] ;  /* 0x0000e000ff037b82 */ /* 0x000e220000000800 */
[----:B------:R-:W1:Y:S01]  /*0030*/  LDCU.64 UR4, c[0x0][0x358] ;  /* 0x00006b00ff0477ac */ /* 0x000e620008000a00 */
[----:B------:R-:W-:Y:S01]  /*0040*/  HFMA2 R8, -RZ, RZ, 0, 0 ;  /* 0x00000000ff087431 */ /* 0x000fe200000001ff */
        /* <DEDUP_REMOVED lines=17> */
[----:B------:R-:W-:Y:S01]  /*0160*/  @!P2 LEA R7, R0, R7, 0x9 ;  /* 0x000000070007a211 */ /* 0x000fe200078e48ff */
[----:B-1----:R1:W5:Y:S01]  /*0170*/  @!P1 LDG.E R8, desc[UR4][R12.64] ;  /* 0x000000040c089981 */ /* 0x002362000c1e1900 */
[----:B------:R-:W-:Y:S01]  /*0180*/  MOV R18, RZ ;  /* 0x000000ff00127202 */ /* 0x000fe20000000f00 */
[----:B---3--:R-:W-:Y:S01]  /*0190*/  @!P3 IMAD.WIDE.U32 R16, R17, 0x4, R4 ;  /* 0x000000041110b825 */ /* 0x008fe200078e0004 */
[----:B------:R-:W-:-:S03]  /*01a0*/  CS2R R4, SRZ ;  /* 0x0000000000047805 */ /* 0x000fc6000001ff00 */
[----:B--2---:R-:W-:Y:S01]  /*01b0*/  @!P2 IMAD.WIDE.U32 R14, R7, 0x4, R14 ;  /* 0x00000004070ea825 */ /* 0x004fe200078e000e */
[----:B------:R-:W-:Y:S02]  /*01c0*/  @!P0 LEA R7, R0, R3, 0x9 ;  /* 0x0000000300078211 */ /* 0x000fe400078e48ff */
[----:B------:R2:W5:Y:S03]  /*01d0*/  @!P3 LDG.E R5, desc[UR4][R16.64] ;  /* 0x000000041005b981 */ /* 0x000566000c1e1900 */
[----:B0-----:R-:W-:Y:S01]  /*01e0*/  @!P0 IMAD.WIDE.U32 R10, R7, 0x4, R10 ;  /* 0x00000004070a8825 */ /* 0x001fe200078e000a */
[C---:B------:R-:W-:Y:S01]  /*01f0*/  IADD3 R9, PT, PT, R3.reuse, 0x100, RZ ;  /* 0x0000010003097810 */ /* 0x040fe20007ffe0ff */
[----:B------:R-:W-:Y:S01]  /*0200*/  BSSY.RECONVERGENT B0, `(.L_x_1847) ;  /* 0x0000036000007945 */ /* 0x000fe20003800200 */
[C---:B-1----:R-:W-:Y:S01]  /*0210*/  IADD3 R13, PT, PT, R3.reuse, 0x180, RZ ;  /* 0x00000180030d7810 */ /* 0x042fe20007ffe0ff */
[----:B------:R0:W5:Y:S04]  /*0220*/  @!P2 LDG.E R4, desc[UR4][R14.64] ;  /* 0x000000040e04a981 */ /* 0x000168000c1e1900 */
[----:B------:R0:W5:Y:S01]  /*0230*/  @!P0 LDG.E R18, desc[UR4][R10.64] ;  /* 0x000000040a128981 */ /* 0x000162000c1e1900 */
        /* <DEDUP_REMOVED lines=9> */
[C---:B-----5:R-:W-:Y:S01]  /*02d0*/  FFMA.FTZ R11, R18.reuse, R18, -1 ;  /* 0xbf800000120b7423 */ /* 0x060fe20000010012 */
[----:B------:R-:W-:Y:S01]  /*02e0*/  FADD.FTZ R15, R18, -1 ;  /* 0xbf800000120f7421 */ /* 0x000fe20000010000 */
[----:B------:R-:W-:Y:S02]  /*02f0*/  MOV R14, 0x3e800000 ;  /* 0x3e800000000e7802 */ /* 0x000fe40000000f00 */
        /* <DEDUP_REMOVED lines=37> */
[----:B------:R-:W-:-:S07]  /*0550*/  @P3 FADD.FTZ R11, R11, 0.69314718246459960938 ;  /* 0x3f3172180b0b3421 */ /* 0x000fce0000010000 */
.L_x_1848:
[----:B------:R-:W-:Y:S05]  /*0560*/  BSYNC.RECONVERGENT B0 ;  /* 0x0000000000007941 */ /* 0x000fea0003800200 */
.L_x_1847:
[----:B------:R-:W-:Y:S01]  /*0570*/  BSSY.RECONVERGENT B0, `(.L_x_1849) ;  /* 0x000002e000007945 */ /* 0x000fe20003800200 */
[----:B------:R-:W-:Y:S01]  /*0580*/  ISETP.GE.AND P3, PT, R3, R2, PT ;  /* 0x000000020300720c */ /* 0x000fe20003f66270 */
[----:B-1----:R-:W-:Y:S02]  /*0590*/  @!P0 IMAD.WIDE.U32 R6, R9, 0x4, R6 ;  /* 0x0000000409068825 */ /* 0x002fe400078e0006 */
[----:B------:R-:W-:Y:S10]  /*05a0*/  @P4 BRA `(.L_x_1850) ;  /* 0x0000000000a84947 */ /* 0x000ff40003800000 */
[C---:B-----5:R-:W-:Y:S01]  /*05b0*/  FFMA.FTZ R9, R8.reuse, R8, -1 ;  /* 0xbf80000008097423 */ /* 0x060fe20000010008 */
        /* <DEDUP_REMOVED lines=40> */
[----:B------:R-:W-:-:S07]  /*0840*/  @P4 FADD.FTZ R8, R8, 0.69314718246459960938 ;  /* 0x3f31721808084421 */ /* 0x000fce0000010000 */
.L_x_1850:
[----:B------:R-:W-:Y:S05]  /*0850*/  BSYNC.RECONVERGENT B0 ;  /* 0x0000000000007941 */ /* 0x000fea0003800200 */
.L_x_1849:
[----:B------:R-:W-:Y:S04]  /*0860*/  BSSY.RECONVERGENT B0, `(.L_x_1851) ;  /* 0x000002c000007945 */ /* 0x000fe80003800200 */
[----:B------:R-:W-:Y:S05]  /*0870*/  @P1 BRA `(.L_x_1852) ;  /* 0x0000000000a81947 */ /* 0x000fea0003800000 */
[C---:B-----5:R-:W-:Y:S01]  /*0880*/  FFMA.FTZ R9, R5.reuse, R5, -1 ;  /* 0xbf80000005097423 */ /* 0x060fe20000010005 */
        /* <DEDUP_REMOVED lines=41> */
.L_x_1852:
[----:B------:R-:W-:Y:S05]  /*0b20*/  BSYNC.RECONVERGENT B0 ;  /* 0x0000000000007941 */ /* 0x000fea0003800200 */
.L_x_1851:
[----:B------:R-:W-:Y:S04]  /*0b30*/  BSSY.RECONVERGENT B0, `(.L_x_1853) ;  /* 0x000002b000007945 */ /* 0x000fe80003800200 */
[----:B------:R-:W-:Y:S05]  /*0b40*/  @P2 BRA `(.L_x_1854) ;  /* 0x0000000000a42947 */ /* 0x000fea0003800000 */
        /* <DEDUP_REMOVED lines=41> */
.L_x_1854:
[----:B------:R-:W-:Y:S05]  /*0de0*/  BSYNC.RECONVERGENT B0 ;  /* 0x0000000000007941 */ /* 0x000fea0003800200 */
.L_x_1853:
[----:B------:R0:W-:Y:S01]  /*0df0*/  @!P0 STG.E desc[UR4][R6.64], R11 ;  /* 0x0000000b06008986 */ /* 0x0001e2000c101904 */
[----:B------:R-:W-:Y:S04]  /*0e00*/  BSSY.RECONVERGENT B0, `(.L_x_1855) ;  /* 0x000000c000007945 */ /* 0x000fe80003800200 */
[----:B------:R-:W-:Y:S05]  /*0e10*/  @P3 BRA `(.L_x_1856) ;  /* 0x0000000000283947 */ /* 0x000fea0003800000 */
[----:B0-----:R-:W0:Y:S01]  /*0e20*/  LDC.64 R6, c[0x0][0x388] ;  /* 0x0000e200ff067b82 */ /* 0x001e220000000a00 */
[----:B------:R-:W-:Y:S02]  /*0e30*/  LEA R11, R0, R3, 0x9 ;  /* 0x00000003000b7211 */ /* 0x000fe400078e48ff */
[----:B------:R-:W-:-:S04]  /*0e40*/  IADD3 R3, PT, PT, R3, 0x80, RZ ;  /* 0x0000008003037810 */ /* 0x000fc80007ffe0ff */
[----:B------:R-:W-:-:S13]  /*0e50*/  ISETP.GE.AND P0, PT, R3, R2, PT ;  /* 0x000000020300720c */ /* 0x000fda0003f06270 */
[----:B------:R-:W-:Y:S02]  /*0e60*/  @!P0 LEA R13, R0, R3, 0x9 ;  /* 0x00000003000d8211 */ /* 0x000fe400078e48ff */
[----:B------:R-:W-:Y:S01]  /*0e70*/  @!P0 IADD3 R3, PT, PT, R3, 0x80, RZ ;  /* 0x0000008003038810 */ /* 0x000fe20007ffe0ff */
[----:B0-----:R-:W-:-:S04]  /*0e80*/  IMAD.WIDE.U32 R10, R11, 0x4, R6 ;  /* 0x000000040b0a7825 */ /* 0x001fc800078e0006 */
[----:B------:R-:W-:Y:S01]  /*0e90*/  @!P0 IMAD.WIDE.U32 R6, R13, 0x4, R6 ;  /* 0x000000040d068825 */ /* 0x000fe200078e0006 */
[----:B-----5:R1:W-:Y:S04]  /*0ea0*/  STG.E desc[UR4][R10.64], R8 ;  /* 0x000000080a007986 */ /* 0x0203e8000c101904 */
[----:B------:R1:W-:Y:S02]  /*0eb0*/  @!P0 STG.E desc[UR4][R6.64], R5 ;  /* 0x0000000506008986 */ /* 0x0003e4000c101904 */
.L_x_1856:
[----:B------:R-:W-:Y:S05]  /*0ec0*/  BSYNC.RECONVERGENT B0 ;  /* 0x0000000000007941 */ /* 0x000fea0003800200 */
.L_x_1855:
[----:B------:R-:W-:-:S13]  /*0ed0*/  ISETP.GE.AND P0, PT, R3, R2, PT ;  /* 0x000000020300720c */ /* 0x000fda0003f06270 */
[----:B------:R-:W-:Y:S05]  /*0ee0*/  @P0 EXIT ;  /* 0x000000000000094d */ /* 0x000fea0003800000 */
[----:B-1---5:R-:W1:Y:S01]  /*0ef0*/  LDC.64 R4, c[0x0][0x388] ;  /* 0x0000e200ff047b82 */ /* 0x022e620000000a00 */
[----:B------:R-:W-:-:S05]  /*0f00*/  LEA R3, R0, R3, 0x9 ;  /* 0x0000000300037211 */ /* 0x000fca00078e48ff */
[----:B-1----:R-:W-:-:S05]  /*0f10*/  IMAD.WIDE.U32 R2, R3, 0x4, R4 ;  /* 0x0000000403027825 */ /* 0x002fca00078e0004 */
[----:B------:R-:W-:Y:S01]  /*0f20*/  STG.E desc[UR4][R2.64], R9 ;  /* 0x0000000902007986 */ /* 0x000fe2000c101904 */
[----:B------:R-:W-:Y:S05]  /*0f30*/  EXIT ;  /* 0x000000000000794d */ /* 0x000fea0003800000 */
.L_x_1857:
        /* <DEDUP_REMOVED lines=12> */
.L_x_14291:


//--------------------- .text._ZN2at6native29vectorized_elementwise_kernelILi2EZZZNS0_17acosh_kernel_cudaERNS_18TensorIteratorBaseEENKUlvE0_clEvENKUlvE0_clEvEUlfE_St5arrayIPcLm2EEEEviT0_T1_ --------------------------
	.section	.text._ZN2at6native29vectorized_elementwise_kernelILi2EZZZNS0_17acosh_kernel_cudaERNS_18TensorIteratorBaseEENKUlvE0_clEvENKUlvE0_clEvEUlfE_St5arrayIPcLm2EEEEviT0_T1_,"ax",@progbits
	.align	128
        .global         _ZN2at6native29vectorized_elementwise_kernelILi2EZZZNS0_17acosh_kernel_cudaERNS_18TensorIteratorBaseEENKUlvE0_clEvENKUlvE0_clEvEUlfE_St5arrayIPcLm2EEEEviT0_T1_
        .type           _ZN2at6native29vectorized_elementwise_kernelILi2EZZZNS0_17acosh_kernel_cudaERNS_18TensorIteratorBaseEENKUlvE0_clEvENKUlvE0_clEvEUlfE_St5arrayIPcLm2EEEEviT0_T1_,@function
        .size           _ZN2at6native29vectorized_elementwise_kernelILi2EZZZNS0_17acosh_kernel_cudaERNS_18TensorIteratorBaseEENKUlvE0_clEvENKUlvE0_clEvEUlfE_St5arrayIPcLm2EEEEviT0_T1_,(.L_x_14292 - _ZN2at6native29vectorized_elementwise_kernelILi2EZZZNS0_17acosh_kernel_cudaERNS_18TensorIteratorBaseEENKUlvE0_clEvENKUlvE0_clEvEUlfE_St5arrayIPcLm2EEEEviT0_T1_)
        .other          _ZN2at6native29vectorized_elementwise_kernelILi2EZZZNS0_17acosh_kernel_cudaERNS_18TensorIteratorBaseEENKUlvE0_clEvENKUlvE0_clEvEUlfE_St5arrayIPcLm2EEEEviT0_T1_,@"STO_CUDA_ENTRY STV_DEFAULT"
_ZN2at6native29vectorized_elementwise_kernelILi2EZZZNS0_17acosh_kernel_cudaERNS_18TensorIteratorBaseEENKUlvE0_clEvENKUlvE0_clEvEUlfE_St5arrayIPcLm2EEEEviT0_T1_:
.text._ZN2at6native29vectorized_elementwise_kernelILi2EZZZNS0_17acosh_kernel_cudaERNS_18TensorIteratorBaseEENKUlvE0_clEvENKUlvE0_clEvEUlfE_St5arrayIPcLm2EEEEviT0_T1_:
        /* <DEDUP_REMOVED lines=9> */
[----:B------:R-:W-:Y:S02]  /*0090*/  CS2R R12, SRZ ;  /* 0x00000000000c7805 */ /* 0x000fe4000001ff00 */
        /* <DEDUP_REMOVED lines=13> */
[----:B------:R0:W5:Y:S07]  /*0170*/  @!P6 LDG.E R12, desc[UR4][R24.64] ;  /* 0x00000004180ce981 */ /* 0x00016e000c1e1900 */
[----:B------:R-:W-:Y:S01]  /*0180*/  @!P4 IADD3 R27, PT, PT, R0, R17, RZ ;  /* 0x00000011001bc210 */ /* 0x000fe20007ffe0ff */
[----:B------:R-:W2:Y:S01]  /*0190*/  @!P4 LDC.64 R4, c[0x0][0x390] ;  /* 0x0000e400ff04cb82 */ /* 0x000ea20000000a00 */
[----:B------:R-:W-:-:S04]  /*01a0*/  @!P4 IADD3 R17, PT, PT, R17, 0x80, RZ ;  /* 0x000000801111c810 */ /* 0x000fc80007ffe0ff */
[----:B------:R-:W-:-:S13]  /*01b0*/  ISETP.GE.U32.AND P3, PT, R17, R2, PT ;  /* 0x000000021100720c */ /* 0x000fda0003f66070 */
[----:B------:R-:W-:Y:S01]  /*01c0*/  @!P3 IADD3 R11, PT, PT, R0, R17, RZ ;  /* 0x00000011000bb210 */ /* 0x000fe20007ffe0ff */
[----:B------:R-:W0:Y:S01]  /*01d0*/  @!P3 LDC.64 R14, c[0x0][0x390] ;  /* 0x0000e400ff0ebb82 */ /* 0x000e220000000a00 */
[----:B------:R-:W-:-:S04]  /*01e0*/  @!P3 IADD3 R17, PT, PT, R17, 0x80, RZ ;  /* 0x000000801111b810 */ /* 0x000fc80007ffe0ff */
[----:B------:R-:W-:-:S13]  /*01f0*/  ISETP.GE.U32.AND P2, PT, R17, R2, PT ;  /* 0x000000021100720c */ /* 0x000fda0003f46070 */
[----:B------:R-:W-:Y:S01]  /*0200*/  @!P2 IADD3 R19, PT, PT, R0, R17, RZ ;  /* 0x000000110013a210 */ /* 0x000fe20007ffe0ff */
[----:B--2---:R-:W-:Y:S01]  /*0210*/  @!P4 IMAD.WIDE.U32 R26, R27, 0x4, R4 ;  /* 0x000000041b1ac825 */ /* 0x004fe200078e0004 */
[----:B------:R-:W-:Y:S01]  /*0220*/  @!P2 IADD3 R17, PT, PT, R17, 0x80, RZ ;  /* 0x000000801111a810 */ /* 0x000fe20007ffe0ff */
[----:B------:R-:W2:Y:S03]  /*0230*/  @!P2 LDC.64 R8, c[0x0][0x390] ;  /* 0x0000e400ff08ab82 */ /* 0x000ea60000000a00 */
[----:B------:R-:W-:-:S13]  /*0240*/  ISETP.GE.U32.AND P1, PT, R17, R2, PT ;  /* 0x000000021100720c */ /* 0x000fda0003f26070 */
[----:B------:R-:W-:Y:S01]  /*0250*/  @!P1 IADD3 R21, PT, PT, R0, R17, RZ ;  /* 0x0000001100159210 */ /* 0x000fe20007ffe0ff */
[----:B-1----:R-:W-:Y:S01]  /*0260*/  @!P5 IMAD.WIDE.U32 R22, R23, 0x4, R6 ;  /* 0x000000041716d825 */ /* 0x002fe200078e0006 */
[----:B------:R-:W-:Y:S01]  /*0270*/  @!P1 IADD3 R17, PT, PT, R17, 0x80, RZ ;  /* 0x0000008011119810 */ /* 0x000fe20007ffe0ff */
[----:B------:R-:W1:Y:S03]  /*0280*/  @!P1 LDC.64 R4, c[0x0][0x390] ;  /* 0x0000e400ff049b82 */ /* 0x000e660000000a00 */
[----:B------:R-:W-:Y:S01]  /*0290*/  ISETP.GE.U32.AND P6, PT, R17, R2, PT ;  /* 0x000000021100720c */ /* 0x000fe20003fc6070 */
[----:B0-----:R-:W-:-:S04]  /*02a0*/  @!P3 IMAD.WIDE.U32 R24, R11, 0x4, R14 ;  /* 0x000000040b18b825 */ /* 0x001fc800078e000e */
[----:B------:R-:W-:Y:S01]  /*02b0*/  HFMA2 R10, -RZ, RZ, 0, 0 ;  /* 0x00000000ff0a7431 */ /* 0x000fe200000001ff */
[----:B------:R0:W5:Y:S07]  /*02c0*/  @!P5 LDG.E R13, desc[UR4][R22.64] ;  /* 0x00000004160dd981 */ /* 0x00016e000c1e1900 */
[----:B------:R-:W3:Y:S01]  /*02d0*/  @!P6 LDC.64 R6, c[0x0][0x390] ;  /* 0x0000e400ff06eb82 */ /* 0x000ee20000000a00 */
[----:B------:R-:W-:Y:S01]  /*02e0*/  @!P6 IADD3 R15, PT, PT, R0, R17, RZ ;  /* 0x00000011000fe210 */ /* 0x000fe20007ffe0ff */
[----:B--2---:R-:W-:Y:S01]  /*02f0*/  @!P2 IMAD.WIDE.U32 R8, R19, 0x4, R8 ;  /* 0x000000041308a825 */ /* 0x004fe200078e0008 */
[----:B------:R-:W-:Y:S01]  /*0300*/  MOV R11, RZ ;  /* 0x000000ff000b7202 */ /* 0x000fe20000000f00 */
[----:B------:R-:W-:Y:S01]  /*0310*/  BSSY.RECONVERGENT B0, `(.L_x_1859) ;  /* 0x0000040000007945 */ /* 0x000fe20003800200 */
[----:B------:R-:W5:Y:S01]  /*0320*/  @!P4 LDG.E R10, desc[UR4][R26.64] ;  /* 0x000000041a0ac981 */ /* 0x000f62000c1e1900 */
[----:B-1----:R-:W-:-:S03]  /*0330*/  @!P1 IMAD.WIDE.U32 R16, R21, 0x4, R4 ;  /* 0x0000000415109825 */ /* 0x002fc600078e0004 */
[----:B------:R-:W5:Y:S01]  /*0340*/  @!P3 LDG.E R11, desc[UR4][R24.64] ;  /* 0x00000004180bb981 */ /* 0x000f62000c1e1900 */
[----:B------:R-:W1:Y:S01]  /*0350*/  @!P0 LDC.64 R18, c[0x0][0x390] ;  /* 0x0000e400ff128b82 */ /* 0x000e620000000a00 */
[----:B---3--:R-:W-:Y:S01]  /*0360*/  @!P6 IMAD.WIDE.U32 R20, R15, 0x4, R6 ;  /* 0x000000040f14e825 */ /* 0x008fe200078e0006 */
[----:B------:R-:W-:-:S06]  /*0370*/  CS2R R6, SRZ ;  /* 0x0000000000067805 */ /* 0x000fcc000001ff00 */
[----:B------:R-:W5:Y:S01]  /*0380*/  @!P6 LDG.E R6, desc[UR4][R20.64] ;  /* 0x000000041406e981 */ /* 0x000f62000c1e1900 */
[----:B------:R-:W-:Y:S02]  /*0390*/  @!P0 IADD3 R5, PT, PT, R0, R3, RZ ;  /* 0x0000000300058210 */ /* 0x000fe40007ffe0ff */
[----:B------:R-:W-:Y:S02]  /*03a0*/  CS2R R14, SRZ ;  /* 0x00000000000e7805 */ /* 0x000fe4000001ff00 */
[----:B0-----:R-:W-:Y:S01]  /*03b0*/  IADD3 R23, PT, PT, R3, 0x100, RZ ;  /* 0x0000010003177810 */ /* 0x001fe20007ffe0ff */
[----:B------:R-:W5:Y:S01]  /*03c0*/  @!P1 LDG.E R7, desc[UR4][R16.64] ;  /* 0x0000000410079981 */ /* 0x000f62000c1e1900 */
[----:B-1----:R-:W-:-:S03]  /*03d0*/  @!P0 IMAD.WIDE.U32 R18, R5, 0x4, R18 ;  /* 0x0000000405128825 */ /* 0x002fc600078e0012 */
[----:B------:R0:W5:Y:S04]  /*03e0*/  @!P2 LDG.E R14, desc[UR4][R8.64] ;  /* 0x00000004080ea981 */ /* 0x000168000c1e1900 */
[----:B------:R1:W5:Y:S01]  /*03f0*/  @!P0 LDG.E R15, desc[UR4][R18.64] ;  /* 0x00000004120f8981 */ /* 0x000362000c1e1900 */
[----:B------:R-:W-:-:S13]  /*0400*/  ISETP.GE.U32.AND P0, PT, R3, R2, PT ;  /* 0x000000020300720c */ /* 0x000fda0003f06070 */
[----:B------:R-:W2:Y:S01]  /*0410*/  @!P0 LDC.64 R4, c[0x0][0x388] ;  /* 0x0000e200ff048b82 */ /* 0x000ea20000000a00 */
[----:B0-----:R-:W-:Y:S02]  /*0420*/  IADD3 R9, PT, PT, R3, 0x180, RZ ;  /* 0x0000018003097810 */ /* 0x001fe40007ffe0ff */
[-C--:B------:R-:W-:Y:S02]  /*0430*/  ISETP.GE.U32.AND P4, PT, R23, R2.reuse, PT ;  /* 0x000000021700720c */ /* 0x080fe40003f86070 */
[----:B------:R-:W-:Y:S02]  /*0440*/  ISETP.GE.U32.AND P2, PT, R9, R2, PT ;  /* 0x000000020900720c */ /* 0x000fe40003f46070 */
[C---:B------:R-:W-:Y:S02]  /*0450*/  IADD3 R9, PT, PT, R3.reuse, 0x80, RZ ;  /* 0x0000008003097810 */ /* 0x040fe40007ffe0ff */
[----:B------:R-:W-:Y:S01]  /*0460*/  IADD3 R17, PT, PT, R3, 0x200, RZ ;  /* 0x0000020003117810 */ /* 0x000fe20007ffe0ff */
[----:B-1----:R-:W-:Y:S08]  /*0470*/  @P0 BRA `(.L_x_1860) ;  /* 0x0000000000a40947 */ /* 0x002ff00003800000 */
[C---:B-----5:R-:W-:Y:S01]  /*0480*/  FFMA.FTZ R16, R15.reuse, R15, -1 ;  /* 0xbf8000000f107423 */ /* 0x060fe2000001000f */
[----:B------:R-:W-:-:S03]  /*0490*/  FADD.FTZ R15, R15, -1 ;  /* 0xbf8000000f0f7421 */ /* 0x000fc60000010000 */
[----:B------:R-:W0:Y:S01]  /*04a0*/  MUFU.RSQ R19, R16 ;  /* 0x0000001000137308 */ /* 0x000e220000001400 */
[C---:B------:R-:W-:Y:S02]  /*04b0*/  FSETP.NEU.FTZ.AND P3, PT, R16.reuse, RZ, PT ;  /* 0x000000ff1000720b */ /* 0x040fe40003f7d000 */
[----:B------:R-:W-:Y:S01]  /*04c0*/  ISETP.GT.U32.AND P1, PT, R15, 0x4b000000, PT ;  /* 0x4b0000000f00780c */ /* 0x000fe20003f24070 */
[----:B0-----:R-:W-:Y:S01]  /*04d0*/  FMUL.FTZ R21, R16, R19 ;  /* 0x0000001310157220 */ /* 0x001fe20000410000 */
[----:B------:R-:W-:Y:S01]  /*04e0*/  FMUL.FTZ R8, R19, 0.5 ;  /* 0x3f00000013087820 */ /* 0x000fe20000410000 */
[----:B------:R-:W-:Y:S02]  /*04f0*/  MOV R19, 0x3e800000 ;  /* 0x3e80000000137802 */ /* 0x000fe40000000f00 */
        /* <DEDUP_REMOVED lines=10> */
[----:B------:R-:W-:-:S05]  /*05a0*/  IADD3 R16, PT, PT, -R15, 0x40800000, RZ ;  /* 0x408000000f107810 */ /* 0x000fca0007ffe1ff */
[----:B------:R-:W-:Y:S01]  /*05b0*/  FFMA.FTZ R19, R16, R19, -1 ;  /* 0xbf80000010137423 */ /* 0x000fe20000010013 */
[-C--:B------:R-:W-:Y:S02]  /*05c0*/  IADD3 R16, PT, PT, R8, -R15.reuse, RZ ;  /* 0x8000000f08107210 */ /* 0x080fe40007ffe0ff */
[----:B------:R-:W-:-:S03]  /*05d0*/  I2FP.F32.S32 R15, R15 ;  /* 0x0000000f000f7245 */ /* 0x000fc60000201400 */
[----:B------:R-:W-:Y:S01]  /*05e0*/  FADD.FTZ R16, R16, R19 ;  /* 0x0000001310107221 */ /* 0x000fe20000010000 */
[----:B------:R-:W-:Y:S01]  /*05f0*/  MOV R19, 0x3d39bf78 ;  /* 0x3d39bf7800137802 */ /* 0x000fe20000000f00 */
[----:B------:R-:W-:-:S04]  /*0600*/  FMUL.FTZ R15, R15, 1.1920928955078125e-07 ;  /* 0x340000000f0f7820 */ /* 0x000fc80000410000 */
        /* <DEDUP_REMOVED lines=16> */
.L_x_1860:
[----:B------:R-:W-:Y:S05]  /*0710*/  BSYNC.RECONVERGENT B0 ;  /* 0x0000000000007941 */ /* 0x000fea0003800200 */
.L_x_1859:
[-C--:B------:R-:W-:Y:S01]  /*0720*/  ISETP.GE.U32.AND P3, PT, R9, R2.reuse, PT ;  /* 0x000000020900720c */ /* 0x080fe20003f66070 */
[----:B------:R-:W-:Y:S01]  /*0730*/  BSSY.RECONVERGENT B0, `(.L_x_1861) ;  /* 0x000002e000007945 */ /* 0x000fe20003800200 */
[----:B------:R-:W-:Y:S02]  /*0740*/  ISETP.GE.U32.AND P1, PT, R17, R2, PT ;  /* 0x000000021100720c */ /* 0x000fe40003f26070 */
[----:B------:R-:W-:-:S09]  /*0750*/  IADD3 R17, PT, PT, R3, 0x280, RZ ;  /* 0x0000028003117810 */ /* 0x000fd20007ffe0ff */
[----:B------:R-:W-:Y:S05]  /*0760*/  @P3 BRA `(.L_x_1862) ;  /* 0x0000000000a83947 */ /* 0x000fea0003800000 */
[----:B-----5:R-:W-:Y:S01]  /*0770*/  FFMA.FTZ R16, R12, R12, -1 ;  /* 0xbf8000000c107423 */ /* 0x020fe2000001000c */
[----:B------:R-:W-:-:S03]  /*0780*/  MOV R23, 0x3d39bf78 ;  /* 0x3d39bf7800177802 */ /* 0x000fc60000000f00 */
        /* <DEDUP_REMOVED lines=40> */
.L_x_1862:
[----:B------:R-:W-:Y:S05]  /*0a10*/  BSYNC.RECONVERGENT B0 ;  /* 0x0000000000007941 */ /* 0x000fea0003800200 */
.L_x_1861:
[----:B------:R-:W-:Y:S01]  /*0a20*/  BSSY.RECONVERGENT B0, `(.L_x_1863) ;  /* 0x000002e000007945 */ /* 0x000fe20003800200 */
[----:B------:R-:W-:Y:S02]  /*0a30*/  ISETP.GE.U32.AND P3, PT, R17, R2, PT ;  /* 0x000000021100720c */ /* 0x000fe40003f66070 */
[----:B------:R-:W-:Y:S01]  /*0a40*/  IADD3 R17, PT, PT, R3, 0x300, RZ ;  /* 0x0000030003117810 */ /* 0x000fe20007ffe0ff */
[----:B------:R-:W-:Y:S10]  /*0a50*/  @P4 BRA `(.L_x_1864) ;  /* 0x0000000000a84947 */ /* 0x000ff40003800000 */
[C---:B-----5:R-:W-:Y:S01]  /*0a60*/  FFMA.FTZ R16, R13.reuse, R13, -1 ;  /* 0xbf8000000d107423 */ /* 0x060fe2000001000d */
[----:B------:R-:W-:-:S03]  /*0a70*/  FADD.FTZ R13, R13, -1 ;  /* 0xbf8000000d0d7421 */ /* 0x000fc60000010000 */
[----:B------:R-:W0:Y:S01]  /*0a80*/  MUFU.RSQ R19, R16 ;  /* 0x0000001000137308 */ /* 0x000e220000001400 */
[C---:B------:R-:W-:Y:S02]  /*0a90*/  FSETP.NEU.FTZ.AND P5, PT, R16.reuse, RZ, PT ;  /* 0x000000ff1000720b */ /* 0x040fe40003fbd000 */
[----:B------:R-:W-:Y:S01]  /*0aa0*/  ISETP.GT.U32.AND P4, PT, R13, 0x4b000000, PT ;  /* 0x4b0000000d00780c */ /* 0x000fe20003f84070 */
[----:B0-----:R-:W-:Y:S01]  /*0ab0*/  FMUL.FTZ R21, R16, R19 ;  /* 0x0000001310157220 */ /* 0x001fe20000410000 */
[----:B------:R-:W-:Y:S01]  /*0ac0*/  FMUL.FTZ R12, R19, 0.5 ;  /* 0x3f000000130c7820 */ /* 0x000fe20000410000 */
[----:B------:R-:W-:Y:S02]  /*0ad0*/  HFMA2 R19, -RZ, RZ, 1.625, 0 ;  /* 0x3e800000ff137431 */ /* 0x000fe400000001ff */
        /* <DEDUP_REMOVED lines=34> */
.L_x_1864:
[----:B------:R-:W-:Y:S05]  /*0d00*/  BSYNC.RECONVERGENT B0 ;  /* 0x0000000000007941 */ /* 0x000fea0003800200 */
.L_x_1863:
[----:B------:R-:W-:Y:S01]  /*0d10*/  BSSY.RECONVERGENT B0, `(.L_x_1865) ;  /* 0x000002e000007945 */ /* 0x000fe20003800200 */
[----:B------:R-:W-:Y:S02]  /*0d20*/  ISETP.GE.U32.AND P4, PT, R17, R2, PT ;  /* 0x000000021100720c */ /* 0x000fe40003f86070 */
[----:B-----5:R-:W-:Y:S01]  /*0d30*/  IADD3 R13, PT, PT, R3, 0x380, RZ ;  /* 0x00000380030d7810 */ /* 0x020fe20007ffe0ff */
[----:B------:R-:W-:Y:S10]  /*0d40*/  @P2 BRA `(.L_x_1866) ;  /* 0x0000000000a82947 */ /* 0x000ff40003800000 */
        /* <DEDUP_REMOVED lines=42> */
.L_x_1866:
[----:B------:R-:W-:Y:S05]  /*0ff0*/  BSYNC.RECONVERGENT B0 ;  /* 0x0000000000007941 */ /* 0x000fea0003800200 */
.L_x_1865:
[----:B------:R-:W-:Y:S01]  /*1000*/  ISETP.GE.U32.AND P2, PT, R13, R2, PT ;  /* 0x000000020d00720c */ /* 0x000fe20003f46070 */
[----:B------:R-:W-:Y:S01]  /*1010*/  BSSY.RECONVERGENT B0, `(.L_x_1867) ;  /* 0x000002e000007945 */ /* 0x000fe20003800200 */
[----:B------:R-:W-:-:S05]  /*1020*/  @!P0 IADD3 R13, PT, PT, R0, R3, RZ ;  /* 0x00000003000d8210 */ /* 0x000fca0007ffe0ff */
[----:B--2---:R-:W-:Y:S01]  /*1030*/  @!P0 IMAD.WIDE.U32 R4, R13, 0x4, R4 ;  /* 0x000000040d048825 */ /* 0x004fe200078e0004 */
[----:B------:R-:W-:Y:S06]  /*1040*/  @P1 BRA `(.L_x_1868) ;  /* 0x0000000000a81947 */ /* 0x000fec0003800000 */
        /* <DEDUP_REMOVED lines=42> */
.L_x_1868:
[----:B------:R-:W-:Y:S05]  /*12f0*/  BSYNC.RECONVERGENT B0 ;  /* 0x0000000000007941 */ /* 0x000fea0003800200 */
.L_x_1867:
[----:B------:R-:W-:Y:S04]  /*1300*/  BSSY.RECONVERGENT B0, `(.L_x_1869) ;  /* 0x000002c000007945 */ /* 0x000fe80003800200 */
[----:B------:R-:W-:Y:S05]  /*1310*/  @P3 BRA `(.L_x_1870) ;  /* 0x0000000000a83947 */ /* 0x000fea0003800000 */
[C---:B------:R-:W-:Y:S01]  /*1320*/  FFMA.FTZ R16, R14.reuse, R14, -1 ;  /* 0xbf8000000e107423 */ /* 0x040fe2000001000e */
        /* <DEDUP_REMOVED lines=41> */
.L_x_1870:
[----:B------:R-:W-:Y:S05]  /*15c0*/  BSYNC.RECONVERGENT B0 ;  /* 0x0000000000007941 */ /* 0x000fea0003800200 */
.L_x_1869:
[----:B------:R-:W-:Y:S04]  /*15d0*/  BSSY.RECONVERGENT B0, `(.L_x_1871) ;  /* 0x000002c000007945 */ /* 0x000fe80003800200 */
[----:B------:R-:W-:Y:S05]  /*15e0*/  @P4 BRA `(.L_x_1872) ;  /* 0x0000000000a84947 */ /* 0x000fea0003800000 */
        /* <DEDUP_REMOVED lines=42> */
.L_x_1872:
[----:B------:R-:W-:Y:S05]  /*1890*/  BSYNC.RECONVERGENT B0 ;  /* 0x0000000000007941 */ /* 0x000fea0003800200 */
.L_x_1871:
[----:B------:R-:W-:Y:S04]  /*18a0*/  BSSY.RECONVERGENT B0, `(.L_x_1873) ;  /* 0x000002c000007945 */ /* 0x000fe80003800200 */
[----:B------:R-:W-:Y:S05]  /*18b0*/  @P2 BRA `(.L_x_1874) ;  /* 0x0000000000a82947 */ /* 0x000fea0003800000 */
        /* <DEDUP_REMOVED lines=42> */
.L_x_1874:
[----:B------:R-:W-:Y:S05]  /*1b60*/  BSYNC.RECONVERGENT B0 ;  /* 0x0000000000007941 */ /* 0x000fea0003800200 */
.L_x_1873:
[----:B------:R-:W-:Y:S01]  /*1b70*/  @!P0 MOV R3, R9 ;  /* 0x0000000900038202 */ /* 0x000fe20000000f00 */
[----:B------:R0:W-:Y:S01]  /*1b80*/  @!P0 STG.E desc[UR4][R4.64], R15 ;  /* 0x0000000f04008986 */ /* 0x0001e2000c101904 */
        /* <DEDUP_REMOVED lines=9> */
[----:B------:R0:W-:Y:S07]  /*1c20*/  STG.E desc[UR4][R4.64], R8 ;  /* 0x0000000804007986 */ /* 0x0001ee000c101904 */
[----:B------:R-:W-:Y:S05]  /*1c30*/  @P0 BRA `(.L_x_1878) ;  /* 0x0000000000300947 */ /* 0x000fea0003800000 */
[----:B0-----:R-:W0:Y:S01]  /*1c40*/  LDC.64 R4, c[0x0][0x388] ;  /* 0x0000e200ff047b82 */ /* 0x001e220000000a00 */
[----:B------:R-:W-:Y:S02]  /*1c50*/  IADD3 R9, PT, PT, R0, R3, RZ ;  /* 0x0000000300097210 */ /* 0x000fe40007ffe0ff */
[----:B------:R-:W-:-:S03]  /*1c60*/  IADD3 R3, PT, PT, R3, 0x80, RZ ;  /* 0x0000008003037810 */ /* 0x000fc60007ffe0ff */
[----:B0-----:R-:W-:-:S05]  /*1c70*/  IMAD.WIDE.U32 R4, R9, 0x4, R4 ;  /* 0x0000000409047825 */ /* 0x001fca00078e0004 */
[----:B------:R0:W-:Y:S02]  /*1c80*/  STG.E desc[UR4][R4.64], R12 ;  /* 0x0000000c04007986 */ /* 0x0001e4000c101904 */
.L_x_1877:
[----:B------:R-:W-:-:S13]  /*1c90*/  ISETP.GE.U32.AND P0, PT, R3, R2, PT ;  /* 0x000000020300720c */ /* 0x000fda0003f06070 */
[----:B------:R-:W-:Y:S05]  /*1ca0*/  @P0 BRA `(.L_x_1879) ;  /* 0x0000000000300947 */ /* 0x000fea0003800000 */
[----:B0-----:R-:W0:Y:S01]  /*1cb0*/  LDC.64 R4, c[0x0][0x388] ;  /* 0x0000e200ff047b82 */ /* 0x001e220000000a00 */
[----:B------:R-:W-:Y:S02]  /*1cc0*/  IADD3 R9, PT, PT, R0, R3, RZ ;  /* 0x0000000300097210 */ /* 0x000fe40007ffe0ff */
[----:B------:R-:W-:-:S03]  /*1cd0*/  IADD3 R3, PT, PT, R3, 0x80, RZ ;  /* 0x0000008003037810 */ /* 0x000fc60007ffe0ff */
[----:B0-----:R-:W-:-:S05]  /*1ce0*/  IMAD.WIDE.U32 R4, R9, 0x4, R4 ;  /* 0x0000000409047825 */ /* 0x001fca00078e0004 */
[----:B------:R1:W-:Y:S02]  /*1cf0*/  STG.E desc[UR4][R4.64], R10 ;  /* 0x0000000a04007986 */ /* 0x0003e4000c101904 */
.L_x_1878:
[----:B------:R-:W-:-:S13]  /*1d00*/  ISETP.GE.U32.AND P0, PT, R3, R2, PT ;  /* 0x000000020300720c */ /* 0x000fda0003f06070 */
[----:B------:R-:W-:Y:S05]  /*1d10*/  @P0 BRA `(.L_x_1880) ;  /* 0x0000000000340947 */ /* 0x000fea0003800000 */
[----:B01----:R-:W0:Y:S01]  /*1d20*/  LDC.64 R4, c[0x0][0x388] ;  /* 0x0000e200ff047b82 */ /* 0x003e220000000a00 */
[----:B------:R-:W-:Y:S02]  /*1d30*/  IADD3 R9, PT, PT, R0, R3, RZ ;  /* 0x0000000300097210 */ /* 0x000fe40007ffe0ff */
[----:B------:R-:W-:-:S03]  /*1d40*/  IADD3 R3, PT, PT, R3, 0x80, RZ ;  /* 0x0000008003037810 */ /* 0x000fc60007ffe0ff */
[----:B0-----:R-:W-:-:S05]  /*1d50*/  IMAD.WIDE.U32 R4, R9, 0x4, R4 ;  /* 0x0000000409047825 */ /* 0x001fca00078e0004 */
[----:B------:R1:W-:Y:S02]  /*1d60*/  STG.E desc[UR4][R4.64], R11 ;  /* 0x0000000b04007986 */ /* 0x0003e4000c101904 */
.L_x_1879:
[----:B------:R-:W-:-:S13]  /*1d70*/  ISETP.GE.U32.AND P0, PT, R3, R2, PT ;  /* 0x000000020300720c */ /* 0x000fda0003f06070 */
[----:B------:R-:W-:Y:S05]  /*1d80*/  @P0 BREAK.RELIABLE B1 ;  /* 0x0000000000010942 */ /* 0x000fea0003800100 */
[----:B------:R-:W-:Y:S05]  /*1d90*/  @P0 BRA `(.L_x_1881) ;  /* 0x0000000000300947 */ /* 0x000fea0003800000 */
[----:B01----:R-:W0:Y:S01]  /*1da0*/  LDC.64 R4, c[0x0][0x388] ;  /* 0x0000e200ff047b82 */ /* 0x003e220000000a00 */
[----:B------:R-:W-:Y:S02]  /*1db0*/  IADD3 R9, PT, PT, R0, R3, RZ ;  /* 0x0000000300097210 */ /* 0x000fe40007ffe0ff */
[----:B------:R-:W-:-:S03]  /*1dc0*/  IADD3 R3, PT, PT, R3, 0x80, RZ ;  /* 0x0000008003037810 */ /* 0x000fc60007ffe0ff */
[----:B0-----:R-:W-:-:S05]  /*1dd0*/  IMAD.WIDE.U32 R4, R9, 0x4, R4 ;  /* 0x0000000409047825 */ /* 0x001fca00078e0004 */
[----:B------:R2:W-:Y:S02]  /*1de0*/  STG.E desc[UR4][R4.64], R13 ;  /* 0x0000000d04007986 */ /* 0x0005e4000c101904 */
.L_x_1880:
[----:B------:R-:W-:Y:S05]  /*1df0*/  BSYNC.RELIABLE B1 ;  /* 0x0000000000017941 */ /* 0x000fea0003800100 */
.L_x_1876:
[----:B------:R-:W-:-:S13]  /*1e00*/  ISETP.GE.U32.AND P0, PT, R3, R2, PT ;  /* 0x000000020300720c */ /* 0x000fda0003f06070 */
[----:B012---:R-:W0:Y:S01]  /*1e10*/  @!P0 LDC.64 R4, c[0x0][0x388] ;  /* 0x0000e200ff048b82 */ /* 0x007e220000000a00 */
[----:B------:R-:W-:Y:S02]  /*1e20*/  @!P0 IADD3 R9, PT, PT, R0, R3, RZ ;  /* 0x0000000300098210 */ /* 0x000fe40007ffe0ff */
[----:B------:R-:W-:-:S03]  /*1e30*/  @!P0 IADD3 R3, PT, PT, R3, 0x80, RZ ;  /* 0x0000008003038810 */ /* 0x000fc60007ffe0ff */
[----:B0-----:R-:W-:-:S05]  /*1e40*/  @!P0 IMAD.WIDE.U32 R4, R9, 0x4, R4 ;  /* 0x0000000409048825 */ /* 0x001fca00078e0004 */
[----:B------:R2:W-:Y:S02]  /*1e50*/  @!P0 STG.E desc[UR4][R4.64], R7 ;  /* 0x0000000704008986 */ /* 0x0005e4000c101904 */
.L_x_1881:
[----:B------:R-:W-:Y:S05]  /*1e60*/  BSYNC.RECONVERGENT B0 ;  /* 0x0000000000007941 */ /* 0x000fea0003800200 */
.L_x_1875:
[----:B------:R-:W-:Y:S05]  /*1e70*/  WARPSYNC.ALL ;  /* 0x0000000000007948 */ /* 0x000fea0003800000 */
[----:B------:R-:W-:-:S13]  /*1e80*/  ISETP.GE.U32.AND P0, PT, R3, R2, PT ;  /* 0x000000020300720c */ /* 0x000fda0003f06070 */
[----:B------:R-:W-:Y:S05]  /*1e90*/  @P0 EXIT ;  /* 0x000000000000094d */ /* 0x000fea0003800000 */
[----:B012---:R-:W0:Y:S01]  /*1ea0*/  LDC.64 R4, c[0x0][0x388] ;  /* 0x0000e200ff047b82 */ /* 0x007e220000000a00 */
[----:B------:R-:W-:-:S05]  /*1eb0*/  IADD3 R3, PT, PT, R0, R3, RZ ;  /* 0x0000000300037210 */ /* 0x000fca0007ffe0ff */
[----:B0-----:R-:W-:-:S05]  /*1ec0*/  IMAD.WIDE.U32 R2, R3, 0x4, R4 ;  /* 0x0000000403027825 */ /* 0x001fca00078e0004 */
[----:B------:R-:W-:Y:S01]  /*1ed0*/  STG.E desc[UR4][R2.64], R6 ;  /* 0x0000000602007986 */ /* 0x000fe2000c101904 */
[----:B------:R-:W-:Y:S05]  /*1ee0*/  EXIT ;  /* 0x000000000000794d */ /* 0x000fea0003800000 */
.L_x_1858:
[----:B------:R-:W0:Y:S01]  /*1ef0*/  S2R R8, SR_TID.X ;  /* 0x0000000000087919 */ /* 0x000e220000002100 */
[----:B------:R-:W1:Y:S02]  /*1f00*/  LDC.64 R2, c[0x0][0x390] ;  /* 0x0000e400ff027b82 */ /* 0x000e640000000a00 */
[----:B-1----:R-:W-:-:S04]  /*1f10*/  IMAD.WIDE.U32 R2, R0, 0x4, R2 ;  /* 0x0000000400027825 */ /* 0x002fc800078e0002 */
[----:B0-----:R-:W-:-:S05]  /*1f20*/  IMAD.WIDE.U32 R2, R8, 0x8, R2 ;  /* 0x0000000808027825 */ /* 0x001fca00078e0002 */
[----:B------:R-:W2:Y:S04]  /*1f30*/  LDG.E.64 R10, desc[UR4][R2.64] ;  /* 0x00000004020a7981 */ /* 0x000ea8000c1e1b00 */
[----:B------:R-:W3:Y:S04]  /*1f40*/  LDG.E.64 R6, desc[UR4][R2.64+0x400] ;  /* 0x0004000402067981 */ /* 0x000ee8000c1e1b00 */
[----:B------:R-:W4:Y:S04]  /*1f50*/  LDG.E.64 R4, desc[UR4][R2.64+0x800] ;  /* 0x0008000402047981 */ /* 0x000f28000c1e1b00 */
[----:B------:R-:W5:Y:S01]  /*1f60*/  LDG.E.64 R2, desc[UR4][R2.64+0xc00] ;  /* 0x000c000402027981 */ /* 0x000f62000c1e1b00 */
[----:B--2---:R-:W-:Y:S01]  /*1f70*/  FFMA.FTZ R12, R10, R10, -1 ;  /* 0xbf8000000a0c7423 */ /* 0x004fe2000001000a */
[----:B------:R-:W-:-:S03]  /*1f80*/  FFMA.FTZ R16, R11, R11, -1 ;  /* 0xbf8000000b107423 */ /* 0x000fc6000001000b */
[----:B------:R-:W0:Y:S01]  /*1f90*/  MUFU.RSQ R9, R12 ;  /* 0x0000000c00097308 */ /* 0x000e220000001400 */
[----:B------:R-:W-:-:S07]  /*1fa0*/  FSETP.NEU.FTZ.AND P0, PT, R12, RZ, PT ;  /* 0x000000ff0c00720b */ /* 0x000fce0003f1d000 */
[----:B------:R-:W1:Y:S01]  /*1fb0*/  MUFU.RSQ R17, R16 ;  /* 0x0000001000117308 */ /* 0x000e620000001400 */
[----:B0-----:R-:W-:Y:S01]  /*1fc0*/  FMUL.FTZ R13, R12, R9 ;  /* 0x000000090c0d7220 */ /* 0x001fe20000410000 */
[----:B------:R-:W-:Y:S01]  /*1fd0*/  FMUL.FTZ R14, R9, 0.5 ;  /* 0x3f000000090e7820 */ /* 0x000fe20000410000 */
[----:B------:R-:W-:Y:S02]  /*1fe0*/  FADD.FTZ R9, R10, -1 ;  /* 0xbf8000000a097421 */ /* 0x000fe40000010000 */
[----:B------:R-:W-:Y:S01]  /*1ff0*/  FFMA.FTZ R15, -R13, R13, R12 ;  /* 0x0000000d0d0f7223 */ /* 0x000fe2000001010c */
[----:B------:R-:W-:Y:S01]  /*2000*/  FADD.FTZ R12, R11, -1 ;  /* 0xbf8000000b0c7421 */ /* 0x000fe20000010000 */
[----:B------:R-:W-:Y:S02]  /*2010*/  MOV R11, 0x3d39bf78 ;  /* 0x3d39bf78000b7802 */ /* 0x000fe40000000f00 */
[----:B------:R-:W-:Y:S01]  /*2020*/  FFMA.FTZ R14, R14, R15, R13 ;  /* 0x0000000f0e0e7223 */ /* 0x000fe2000001000d */
[----:B------:R-:W-:Y:S01]  /*2030*/  ISETP.GT.U32.AND P1, PT, R9, 0x4b000000, PT ;  /* 0x4b0000000900780c */ /* 0x000fe20003f24070 */
[----:B-1----:R-:W-:-:S03]  /*2040*/  FMUL.FTZ R19, R16, R17 ;  /* 0x0000001110137220 */ /* 0x002fc60000410000 */
[----:B------:R-:W-:Y:S02]  /*2050*/  FSEL R14, R14, RZ, P0 ;  /* 0x000000ff0e0e7208 */ /* 0x000fe40000000000 */
[----:B------:R-:W-:Y:S02]  /*2060*/  FSETP.NEU.FTZ.AND P0, PT, R16, RZ, PT ;  /* 0x000000ff1000720b */ /* 0x000fe40003f1d000 */
[----:B------:R-:W-:Y:S02]  /*2070*/  FSEL R14, R14, -1.0000001192092895508, !P1 ;  /* 0xbf8000010e0e7808 */ /* 0x000fe40004800000 */
[----:B------:R-:W-:-:S03]  /*2080*/  ISETP.GT.U32.AND P1, PT, R12, 0x4b000000, PT ;  /* 0x4b0000000c00780c */ /* 0x000fc60003f24070 */
[----:B------:R-:W-:Y:S01]  /*2090*/  FADD.FTZ R15, R9, R14 ;  /* 0x0000000e090f7221 */ /* 0x000fe20000010000 */
[----:B------:R-:W-:Y:S01]  /*20a0*/  FMUL.FTZ R14, R17, 0.5 ;  /* 0x3f000000110e7820 */ /* 0x000fe20000410000 */
[----:B------:R-:W-:Y:S02]  /*20b0*/  FFMA.FTZ R17, -R19, R19, R16 ;  /* 0x0000001313117223 */ /* 0x000fe40000010110 */
[----:B------:R-:W-:Y:S02]  /*20c0*/  FADD.FTZ.RZ R10, R15, 1 ;  /* 0x3f8000000f0a7421 */ /* 0x000fe4000001c000 */
[----:B------:R-:W-:Y:S01]  /*20d0*/  FFMA.FTZ R14, R14, R17, R19 ;  /* 0x000000110e0e7223 */ /* 0x000fe20000010013 */
[----:B---3--:R-:W-:Y:S02]  /*20e0*/  FFMA.FTZ R17, R6, R6, -1 ;  /* 0xbf80000006117423 */ /* 0x008fe40000010006 */
[----:B------:R-:W-:Y:S02]  /*20f0*/  IADD3 R10, PT, PT, R10, -0x3f400000, RZ ;  /* 0xc0c000000a0a7810 */ /* 0x000fe40007ffe0ff */
[----:B------:R-:W-:Y:S01]  /*2100*/  FSEL R14, R14, RZ, P0 ;  /* 0x000000ff0e0e7208 */ /* 0x000fe20000000000 */
[----:B------:R-:W0:Y:S01]  /*2110*/  MUFU.RSQ R16, R17 ;  /* 0x0000001100107308 */ /* 0x000e220000001400 */
[----:B------:R-:W-:Y:S01]  /*2120*/  LOP3.LUT R20, R10, 0xff800000, RZ, 0xc0, !PT ;  /* 0xff8000000a147812 */ /* 0x000fe200078ec0ff */
[----:B------:R-:W-:Y:S01]  /*2130*/  HFMA2 R10, -RZ, RZ, 1.625, 0 ;  /* 0x3e800000ff0a7431 */ /* 0x000fe200000001ff */
[----:B------:R-:W-:-:S02]  /*2140*/  FSEL R21, R14, -1.0000001192092895508, !P1 ;  /* 0xbf8000010e157808 */ /* 0x000fc40004800000 */
[----:B------:R-:W-:Y:S02]  /*2150*/  IADD3 R13, PT, PT, -R20, 0x40800000, RZ ;  /* 0x40800000140d7810 */ /* 0x000fe40007ffe1ff */
[C---:B------:R-:W-:Y:S02]  /*2160*/  IADD3 R18, PT, PT, R15.reuse, -R20, RZ ;  /* 0x800000140f127210 */ /* 0x040fe40007ffe0ff */
[----:B------:R-:W-:Y:S01]  /*2170*/  ISETP.GE.U32.AND P0, PT, R15, 0x7f800000, PT ;  /* 0x7f8000000f00780c */ /* 0x000fe20003f06070 */
[----:B------:R-:W-:Y:S01]  /*2180*/  FFMA.FTZ R13, R13, R10, -1 ;  /* 0xbf8000000d0d7423 */ /* 0x000fe2000001000a */
[----:B------:R-:W-:Y:S02]  /*2190*/  FSETP.NEU.FTZ.AND P1, PT, R17, RZ, PT ;  /* 0x000000ff1100720b */ /* 0x000fe40003f3d000 */
[----:B------:R-:W-:Y:S01]  /*21a0*/  ISETP.GT.AND P2, PT, R15, -0x40800000, P0 ;  /* 0xbf8000000f00780c */ /* 0x000fe20000744270 */
[----:B------:R-:W-:Y:S01]  /*21b0*/  FADD.FTZ R18, R18, R13 ;  /* 0x0000000d12127221 */ /* 0x000fe20000010000 */
[----:B------:R-:W-:-:S03]  /*21c0*/  I2FP.F32.S32 R20, R20 ;  /* 0x0000001400147245 */ /* 0x000fc60000201400 */
[----:B------:R-:W-:Y:S01]  /*21d0*/  FFMA.FTZ R13, R18, -R11, 0.10546888411045074463 ;  /* 0x3dd80012120d7423 */ /* 0x000fe2000001080b */
[----:B0-----:R-:W-:Y:S01]  /*21e0*/  FMUL.FTZ R22, R17, R16 ;  /* 0x0000001011167220 */ /* 0x001fe20000410000 */
[----:B------:R-:W-:Y:S01]  /*21f0*/  FMUL.FTZ R25, R16, 0.5 ;  /* 0x3f00000010197820 */ /* 0x000fe20000410000 */
[----:B------:R-:W-:Y:S01]  /*2200*/  FMUL.FTZ R20, R20, 1.1920928955078125e-07 ;  /* 0x3400000014147820 */ /* 0x000fe20000410000 */
[----:B------:R-:W-:Y:S01]  /*2210*/  FFMA.FTZ R19, R18, R13, -0.13229703903198242188 ;  /* 0xbe0778e012137423 */ /* 0x000fe2000001000d */
[----:B------:R-:W-:Y:S01]  /*2220*/  FADD.FTZ R13, R12, R21 ;  /* 0x000000150c0d7221 */ /* 0x000fe20000010000 */
[----:B------:R-:W-:Y:S01]  /*2230*/  FFMA.FTZ R24, -R22, R22, R17 ;  /* 0x0000001616187223 */ /* 0x000fe20000010111 */
[----:B----4-:R-:W-:Y:S01]  /*2240*/  FFMA.FTZ R17, R4, R4, -1 ;  /* 0xbf80000004117423 */ /* 0x010fe20000010004 */
[C---:B------:R-:W-:Y:S01]  /*2250*/  FFMA.FTZ R19, R18.reuse, R19, 0.14491446316242218018 ;  /* 0x3e14647512137423 */ /* 0x040fe20000010013 */
[----:B------:R-:W-:Y:S01]  /*2260*/  FADD.FTZ.RZ R14, R13, 1 ;  /* 0x3f8000000d0e7421 */ /* 0x000fe2000001c000 */
[----:B------:R-:W-:Y:S01]  /*2270*/  FFMA.FTZ R24, R25, R24, R22 ;  /* 0x0000001819187223 */ /* 0x000fe20000010016 */
[----:B------:R-:W-:Y:S01]  /*2280*/  @P0 MOV R22, 0x7f800000 ;  /* 0x7f80000000160802 */ /* 0x000fe20000000f00 */
[----:B------:R-:W-:-:S02]  /*2290*/  FFMA.FTZ R19, R18, R19, -0.16641564667224884033 ;  /* 0xbe2a68dd12137423 */ /* 0x000fc40000010013 */
[----:B------:R-:W-:Y:S02]  /*22a0*/  IADD3 R14, PT, PT, R14, -0x3f400000, RZ ;  /* 0xc0c000000e0e7810 */ /* 0x000fe40007ffe0ff */
[----:B------:R-:W-:Y:S01]  /*22b0*/  FFMA.FTZ R19, R18, R19, 0.19988867640495300293 ;  /* 0x3e4caf9e12137423 */ /* 0x000fe20000010013 */
[----:B------:R-:W-:Y:S02]  /*22c0*/  FSEL R24, R24, RZ, P1 ;  /* 0x000000ff18187208 */ /* 0x000fe40000800000 */
[----:B------:R-:W-:Y:S01]  /*22d0*/  LOP3.LUT R14, R14, 0xff800000, RZ, 0xc0, !PT ;  /* 0xff8000000e0e7812 */ /* 0x000fe200078ec0ff */
[----:B------:R-:W-:Y:S01]  /*22e0*/  FFMA.FTZ R19, R18, R19, -0.25000196695327758789 ;  /* 0xbe80004212137423 */ /* 0x000fe20000010013 */
[----:B------:R-:W-:Y:S02]  /*22f0*/  @P0 FSETP.NEU.FTZ.AND P1, PT, R15, RZ, PT ;  /* 0x000000ff0f00020b */ /* 0x000fe40003f3d000 */
[----:B------:R-:W-:Y:S01]  /*2300*/  IADD3 R21, PT, PT, -R14, 0x40800000, RZ ;  /* 0x408000000e157810 */ /* 0x000fe20007ffe1ff */
[----:B------:R-:W-:Y:S01]  /*2310*/  FFMA.FTZ R19, R18, R19, 0.33333510160446166992 ;  /* 0x3eaaaae612137423 */ /* 0x000fe20000010013 */
[----:B------:R-:W-:-:S02]  /*2320*/  IADD3 R16, PT, PT, R13, -R14, RZ ;  /* 0x8000000e0d107210 */ /* 0x000fc40007ffe0ff */
[----:B------:R-:W-:Y:S01]  /*2330*/  I2FP.F32.S32 R14, R14 ;  /* 0x0000000e000e7245 */ /* 0x000fe20000201400 */
[----:B------:R-:W-:Y:S01]  /*2340*/  FFMA.FTZ R19, R18, R19, -0.5 ;  /* 0xbf00000012137423 */ /* 0x000fe20000010013 */
[----:B------:R-:W-:-:S03]  /*2350*/  FFMA.FTZ R21, R21, R10, -1 ;  /* 0xbf80000015157423 */ /* 0x000fc6000001000a */
[----:B------:R-:W-:Y:S01]  /*2360*/  FMUL.FTZ R19, R18, R19 ;  /* 0x0000001312137220 */ /* 0x000fe20000410000 */
[----:B------:R-:W-:Y:S01]  /*2370*/  FADD.FTZ R16, R16, R21 ;  /* 0x0000001510107221 */ /* 0x000fe20000010000 */
[----:B------:R-:W-:Y:S02]  /*2380*/  FADD.FTZ R21, R6, -1 ;  /* 0xbf80000006157421 */ /* 0x000fe40000010000 */
[----:B------:R-:W-:Y:S01]  /*2390*/  FFMA.FTZ R23, R18, R19, R18 ;  /* 0x0000001312177223 */ /* 0x000fe20000010012 */
[----:B------:R-:W-:Y:S01]  /*23a0*/  FFMA.FTZ R18, R7, R7, -1 ;  /* 0xbf80000007127423 */ /* 0x000fe20000010007 */
[----:B------:R-:W-:Y:S01]  /*23b0*/  FFMA.FTZ R25, R16, -R11, 0.10546888411045074463 ;  /* 0x3dd8001210197423 */ /* 0x000fe2000001080b */
[----:B------:R-:W-:Y:S01]  /*23c0*/  ISETP.GT.U32.AND P5, PT, R21, 0x4b000000, PT ;  /* 0x4b0000001500780c */ /* 0x000fe20003fa4070 */
[----:B------:R-:W-:Y:S01]  /*23d0*/  FFMA.FTZ R6, R20, 0.69314718246459960938, R23 ;  /* 0x3f31721814067823 */ /* 0x000fe20000010017 */
[----:B------:R-:W0:Y:S01]  /*23e0*/  MUFU.RSQ R19, R18 ;  /* 0x0000001200137308 */ /* 0x000e220000001400 */
[----:B------:R-:W-:Y:S01]  /*23f0*/  @P2 FFMA.FTZ R6, R15, R22, +INF ;  /* 0x7f8000000f062423 */ /* 0x000fe20000010016 */
[----:B------:R-:W-:Y:S01]  /*2400*/  FSEL R24, R24, -1.0000001192092895508, !P5 ;  /* 0xbf80000118187808 */ /* 0x000fe20006800000 */
[----:B------:R-:W-:Y:S01]  /*2410*/  FFMA.FTZ R25, R16, R25, -0.13229703903198242188 ;  /* 0xbe0778e010197423 */ /* 0x000fe20000010019 */
[----:B------:R-:W-:Y:S01]  /*2420*/  FADD.FTZ R7, R7, -1 ;  /* 0xbf80000007077421 */ /* 0x000fe20000010000 */
[----:B------:R-:W-:-:S02]  /*2430*/  FSETP.NEU.FTZ.AND P2, PT, R18, RZ, PT ;  /* 0x000000ff1200720b */ /* 0x000fc40003f5d000 */
[----:B------:R-:W-:Y:S01]  /*2440*/  FADD.FTZ R15, R21, R24 ;  /* 0x00000018150f7221 */ /* 0x000fe20000010000 */
[----:B------:R-:W1:Y:S01]  /*2450*/  MUFU.RSQ R22, R17 ;  /* 0x0000001100167308 */ /* 0x000e620000001400 */
[----:B------:R-:W-:Y:S01]  /*2460*/  FFMA.FTZ R25, R16, R25, 0.14491446316242218018 ;  /* 0x3e14647510197423 */ /* 0x000fe20000010019 */
[----:B------:R-:W-:Y:S01]  /*2470*/  ISETP.GT.U32.AND P4, PT, R7, 0x4b000000, PT ;  /* 0x4b0000000700780c */ /* 0x000fe20003f84070 */
[----:B------:R-:W-:Y:S01]  /*2480*/  FADD.FTZ.RZ R23, R15, 1 ;  /* 0x3f8000000f177421 */ /* 0x000fe2000001c000 */
[----:B------:R-:W-:Y:S01]  /*2490*/  @P0 FSEL R6, R6, -RZ, P1 ;  /* 0x800000ff06060208 */ /* 0x000fe20000800000 */
[C---:B------:R-:W-:Y:S01]  /*24a0*/  FFMA.FTZ R25, R16.reuse, R25, -0.16641564667224884033 ;  /* 0xbe2a68dd10197423 */ /* 0x040fe20000010019 */
[----:B------:R-:W-:Y:S02]  /*24b0*/  ISETP.GE.U32.AND P0, PT, R13, 0x7f800000, PT ;  /* 0x7f8000000d00780c */ /* 0x000fe40003f06070 */
[----:B------:R-:W-:Y:S01]  /*24c0*/  IADD3 R23, PT, PT, R23, -0x3f400000, RZ ;  /* 0xc0c0000017177810 */ /* 0x000fe20007ffe0ff */
[----:B------:R-:W-:Y:S01]  /*24d0*/  FFMA.FTZ R25, R16, R25, 0.19988867640495300293 ;  /* 0x3e4caf9e10197423 */ /* 0x000fe20000010019 */
[----:B0-----:R-:W-:Y:S01]  /*24e0*/  FMUL.FTZ R21, R18, R19 ;  /* 0x0000001312157220 */ /* 0x001fe20000410000 */
[----:B------:R-:W-:Y:S01]  /*24f0*/  FMUL.FTZ R24, R19, 0.5 ;  /* 0x3f00000013187820 */ /* 0x000fe20000410000 */
[----:B------:R-:W-:Y:S01]  /*2500*/  ISETP.GT.AND P1, PT, R13, -0x40800000, P0 ;  /* 0xbf8000000d00780c */ /* 0x000fe20000724270 */
[----:B------:R-:W-:Y:S01]  /*2510*/  FFMA.FTZ R25, R16, R25, -0.25000196695327758789 ;  /* 0xbe80004210197423 */ /* 0x000fe20000010019 */
[----:B------:R-:W-:Y:S01]  /*2520*/  FFMA.FTZ R19, -R21, R21, R18 ;  /* 0x0000001515137223 */ /* 0x000fe20000010112 */
[----:B------:R-:W-:-:S02]  /*2530*/  LOP3.LUT R18, R23, 0xff800000, RZ, 0xc0, !PT ;  /* 0xff80000017127812 */ /* 0x000fc400078ec0ff */
[----:B------:R-:W-:Y:S01]  /*2540*/  FFMA.FTZ R25, R16, R25, 0.33333510160446166992 ;  /* 0x3eaaaae610197423 */ /* 0x000fe20000010019 */
[----:B------:R-:W-:Y:S01]  /*2550*/  FFMA.FTZ R19, R24, R19, R21 ;  /* 0x0000001318137223 */ /* 0x000fe20000010015 */
[----:B------:R-:W-:Y:S01]  /*2560*/  IADD3 R21, PT, PT, -R18, 0x40800000, RZ ;  /* 0x4080000012157810 */ /* 0x000fe20007ffe1ff */
[----:B-1----:R-:W-:Y:S01]  /*2570*/  FMUL.FTZ R24, R17, R22 ;  /* 0x0000001611187220 */ /* 0x002fe20000410000 */
[----:B------:R-:W-:Y:S01]  /*2580*/  FFMA.FTZ R25, R16, R25, -0.5 ;  /* 0xbf00000010197423 */ /* 0x000fe20000010019 */
[----:B------:R-:W-:Y:S02]  /*2590*/  P2R R20, PR, RZ, 0x20 ;  /* 0x00000020ff147803 */ /* 0x000fe40000000000 */
[----:B------:R-:W-:Y:S01]  /*25a0*/  FSEL R19, R19, RZ, P2 ;  /* 0x000000ff13137208 */ /* 0x000fe20001000000 */
[----:B------:R-:W-:Y:S01]  /*25b0*/  FFMA.FTZ R26, R21, R10, -1 ;  /* 0xbf800000151a7423 */ /* 0x000fe2000001000a */
[----:B------:R-:W-:Y:S01]  /*25c0*/  FMUL.FTZ R21, R22, 0.5 ;  /* 0x3f00000016157820 */ /* 0x000fe20000410000 */
[----:B------:R-:W-:Y:S01]  /*25d0*/  FFMA.FTZ R23, -R24, R24, R17 ;  /* 0x0000001818177223 */ /* 0x000fe20000010111 */
[----:B------:R-:W-:Y:S01]  /*25e0*/  FSEL R28, R19, -1.0000001192092895508, !P4 ;  /* 0xbf800001131c7808 */ /* 0x000fe20006000000 */
[----:B------:R-:W-:Y:S01]  /*25f0*/  FMUL.FTZ R25, R16, R25 ;  /* 0x0000001910197220 */ /* 0x000fe20000410000 */
[----:B------:R-:W-:-:S02]  /*2600*/  IADD3 R19, PT, PT, R15, -R18, RZ ;  /* 0x800000120f137210 */ /* 0x000fc40007ffe0ff */
[----:B------:R-:W-:Y:S01]  /*2610*/  FSETP.NEU.FTZ.AND P2, PT, R17, RZ, PT ;  /* 0x000000ff1100720b */ /* 0x000fe20003f5d000 */
[----:B------:R-:W-:Y:S01]  /*2620*/  FADD.FTZ R7, R7, R28 ;  /* 0x0000001c07077221 */ /* 0x000fe20000010000 */
[----:B------:R-:W-:Y:S01]  /*2630*/  FFMA.FTZ R16, R16, R25, R16 ;  /* 0x0000001910107223 */ /* 0x000fe20000010010 */
[----:B------:R-:W-:Y:S01]  /*2640*/  FADD.FTZ R22, R19, R26 ;  /* 0x0000001a13167221 */ /* 0x000fe20000010000 */
[----:B------:R-:W-:Y:S01]  /*2650*/  FFMA.FTZ R19, R21, R23, R24 ;  /* 0x0000001715137223 */ /* 0x000fe20000010018 */
[----:B------:R-:W-:Y:S01]  /*2660*/  FADD.FTZ.RZ R24, R7, 1 ;  /* 0x3f80000007187421 */ /* 0x000fe2000001c000 */
[----:B------:R-:W-:Y:S01]  /*2670*/  FMUL.FTZ R21, R14, 1.1920928955078125e-07 ;  /* 0x340000000e157820 */ /* 0x000fe20000410000 */
[----:B------:R-:W-:Y:S01]  /*2680*/  FFMA.FTZ R23, R22, -R11, 0.10546888411045074463 ;  /* 0x3dd8001216177423 */ /* 0x000fe2000001080b */
[----:B------:R-:W-:Y:S01]  /*2690*/  FADD.FTZ R17, R4, -1 ;  /* 0xbf80000004117421 */ /* 0x000fe20000010000 */
[----:B------:R-:W-:Y:S01]  /*26a0*/  @P0 MOV R26, 0x7f800000 ;  /* 0x7f800000001a0802 */ /* 0x000fe20000000f00 */
[----:B------:R-:W-:Y:S01]  /*26b0*/  FFMA.FTZ R4, R21, 0.69314718246459960938, R16 ;  /* 0x3f31721815047823 */ /* 0x000fe20000010010 */
[----:B------:R-:W-:Y:S01]  /*26c0*/  IADD3 R14, PT, PT, R24, -0x3f400000, RZ ;  /* 0xc0c00000180e7810 */ /* 0x000fe20007ffe0ff */
[----:B------:R-:W-:Y:S01]  /*26d0*/  FFMA.FTZ R23, R22, R23, -0.13229703903198242188 ;  /* 0xbe0778e016177423 */ /* 0x000fe20000010017 */
[----:B------:R-:W-:Y:S01]  /*26e0*/  FSEL R16, R19, RZ, P2 ;  /* 0x000000ff13107208 */ /* 0x000fe20001000000 */
[----:B------:R-:W-:Y:S01]  /*26f0*/  @P1 FFMA.FTZ R4, R13, R26, +INF ;  /* 0x7f8000000d041423 */ /* 0x000fe2000001001a */
[----:B------:R-:W-:Y:S01]  /*2700*/  LOP3.LUT R14, R14, 0xff800000, RZ, 0xc0, !PT ;  /* 0xff8000000e0e7812 */ /* 0x000fe200078ec0ff */
[----:B------:R-:W-:Y:S01]  /*2710*/  FFMA.FTZ R23, R22, R23, 0.14491446316242218018 ;  /* 0x3e14647516177423 */ /* 0x000fe20000010017 */
[----:B------:R-:W-:-:S02]  /*2720*/  ISETP.GT.U32.AND P3, PT, R17, 0x4b000000, PT ;  /* 0x4b0000001100780c */ /* 0x000fc40003f64070 */
[----:B------:R-:W-:Y:S01]  /*2730*/  IADD3 R19, PT, PT, -R14, 0x40800000, RZ ;  /* 0x408000000e137810 */ /* 0x000fe20007ffe1ff */
[----:B------:R-:W-:Y:S01]  /*2740*/  FFMA.FTZ R23, R22, R23, -0.16641564667224884033 ;  /* 0xbe2a68dd16177423 */ /* 0x000fe20000010017 */
[----:B------:R-:W-:Y:S02]  /*2750*/  FSEL R24, R16, -1.0000001192092895508, !P3 ;  /* 0xbf80000110187808 */ /* 0x000fe40005800000 */
[----:B------:R-:W-:Y:S01]  /*2760*/  IADD3 R16, PT, PT, R7, -R14, RZ ;  /* 0x8000000e07107210 */ /* 0x000fe20007ffe0ff */
[----:B------:R-:W-:Y:S01]  /*2770*/  FFMA.FTZ R19, R19, R10, -1 ;  /* 0xbf80000013137423 */ /* 0x000fe2000001000a */
[----:B------:R-:W-:Y:S01]  /*2780*/  FFMA.FTZ R23, R22, R23, 0.19988867640495300293 ;  /* 0x3e4caf9e16177423 */ /* 0x000fe20000010017 */
[----:B------:R-:W-:Y:S01]  /*2790*/  FADD.FTZ R17, R17, R24 ;  /* 0x0000001811117221 */ /* 0x000fe20000010000 */
[----:B------:R-:W-:Y:S01]  /*27a0*/  @P0 FSETP.NEU.FTZ.AND P1, PT, R13, RZ, PT ;  /* 0x000000ff0d00020b */ /* 0x000fe20003f3d000 */
[----:B------:R-:W-:Y:S01]  /*27b0*/  FADD.FTZ R16, R16, R19 ;  /* 0x0000001310107221 */ /* 0x000fe20000010000 */
[----:B------:R-:W-:Y:S01]  /*27c0*/  FFMA.FTZ R23, R22, R23, -0.25000196695327758789 ;  /* 0xbe80004216177423 */ /* 0x000fe20000010017 */
[----:B------:R-:W-:Y:S01]  /*27d0*/  FADD.FTZ.RZ R19, R17, 1 ;  /* 0x3f80000011137421 */ /* 0x000fe2000001c000 */
[----:B------:R-:W-:Y:S01]  /*27e0*/  @P0 FSEL R4, R4, -RZ, P1 ;  /* 0x800000ff04040208 */ /* 0x000fe20000800000 */
[----:B------:R-:W-:Y:S01]  /*27f0*/  FFMA.FTZ R13, R16, -R11, 0.10546888411045074463 ;  /* 0x3dd80012100d7423 */ /* 0x000fe2000001080b */
[----:B------:R-:W-:Y:S01]  /*2800*/  FFMA.FTZ R23, R22, R23, 0.33333510160446166992 ;  /* 0x3eaaaae616177423 */ /* 0x000fe20000010017 */
[----:B------:R-:W-:-:S02]  /*2810*/  ISETP.GE.U32.AND P0, PT, R15, 0x7f800000, PT ;  /* 0x7f8000000f00780c */ /* 0x000fc40003f06070 */
[----:B------:R-:W-:Y:S01]  /*2820*/  I2FP.F32.S32 R18, R18 ;  /* 0x0000001200127245 */ /* 0x000fe20000201400 */
[----:B------:R-:W-:Y:S01]  /*2830*/  FFMA.FTZ R13, R16, R13, -0.13229703903198242188 ;  /* 0xbe0778e0100d7423 */ /* 0x000fe2000001000d */
[----:B------:R-:W-:Y:S01]  /*2840*/  FFMA.FTZ R23, R22, R23, -0.5 ;  /* 0xbf00000016177423 */ /* 0x000fe20000010017 */
[----:B------:R-:W-:Y:S02]  /*2850*/  IADD3 R21, PT, PT, R19, -0x3f400000, RZ ;  /* 0xc0c0000013157810 */ /* 0x000fe40007ffe0ff */
[----:B------:R-:W-:Y:S01]  /*2860*/  ISETP.GT.AND P1, PT, R15, -0x40800000, P0 ;  /* 0xbf8000000f00780c */ /* 0x000fe20000724270 */
[----:B------:R-:W-:Y:S01]  /*2870*/  FFMA.FTZ R19, R16, R13, 0.14491446316242218018 ;  /* 0x3e14647510137423 */ /* 0x000fe2000001000d */
[----:B------:R-:W-:Y:S01]  /*2880*/  FMUL.FTZ R23, R22, R23 ;  /* 0x0000001716177220 */ /* 0x000fe20000410000 */
[----:B------:R-:W-:Y:S01]  /*2890*/  FMUL.FTZ R13, R18, 1.1920928955078125e-07 ;  /* 0x34000000120d7820 */ /* 0x000fe20000410000 */
[----:B------:R-:W-:Y:S01]  /*28a0*/  LOP3.LUT R18, R21, 0xff800000, RZ, 0xc0, !PT ;  /* 0xff80000015127812 */ /* 0x000fe200078ec0ff */
[----:B------:R-:W-:Y:S01]  /*28b0*/  FFMA.FTZ R19, R16, R19, -0.16641564667224884033 ;  /* 0xbe2a68dd10137423 */ /* 0x000fe20000010013 */
[----:B------:R-:W-:Y:S01]  /*28c0*/  FFMA.FTZ R22, R22, R23, R22 ;  /* 0x0000001716167223 */ /* 0x000fe20000010016 */
[----:B------:R-:W-:-:S02]  /*28d0*/  @P0 MOV R24, 0x7f800000 ;  /* 0x7f80000000180802 */ /* 0x000fc40000000f00 */
[----:B------:R-:W-:Y:S01]  /*28e0*/  IADD3 R21, PT, PT, -R18, 0x40800000, RZ ;  /* 0x4080000012157810 */ /* 0x000fe20007ffe1ff */
[----:B------:R-:W-:Y:S01]  /*28f0*/  FFMA.FTZ R13, R13, 0.69314718246459960938, R22 ;  /* 0x3f3172180d0d7823 */ /* 0x000fe20000010016 */
[C---:B------:R-:W-:Y:S01]  /*2900*/  FFMA.FTZ R19, R16.reuse, R19, 0.19988867640495300293 ;  /* 0x3e4caf9e10137423 */ /* 0x040fe20000010013 */
[----:B------:R-:W-:Y:S01]  /*2910*/  IADD3 R22, PT, PT, R17, -R18, RZ ;  /* 0x8000001211167210 */ /* 0x000fe20007ffe0ff */
[----:B------:R-:W-:Y:S01]  /*2920*/  @P1 FFMA.FTZ R13, R15, R24, +INF ;  /* 0x7f8000000f0d1423 */ /* 0x000fe20000010018 */
[----:B------:R-:W-:Y:S01]  /*2930*/  FFMA.FTZ R21, R21, R10, -1 ;  /* 0xbf80000015157423 */ /* 0x000fe2000001000a */
[----:B------:R-:W-:Y:S01]  /*2940*/  FFMA.FTZ R19, R16, R19, -0.25000196695327758789 ;  /* 0xbe80004210137423 */ /* 0x000fe20000010013 */
[----:B------:R-:W-:Y:S02]  /*2950*/  @P0 FSETP.NEU.FTZ.AND P1, PT, R15, RZ, PT ;  /* 0x000000ff0f00020b */ /* 0x000fe40003f3d000 */
[----:B------:R-:W-:Y:S01]  /*2960*/  FADD.FTZ R22, R22, R21 ;  /* 0x0000001516167221 */ /* 0x000fe20000010000 */
[----:B------:R-:W-:Y:S01]  /*2970*/  FFMA.FTZ R19, R16, R19, 0.33333510160446166992 ;  /* 0x3eaaaae610137423 */ /* 0x000fe20000010013 */
[----:B------:R-:W-:-:S02]  /*2980*/  @P0 FSEL R13, R13, -RZ, P1 ;  /* 0x800000ff0d0d0208 */ /* 0x000fc40000800000 */
[C---:B------:R-:W-:Y:S01]  /*2990*/  ISETP.GE.U32.AND P0, PT, R7.reuse, 0x7f800000, PT ;  /* 0x7f8000000700780c */ /* 0x040fe20003f06070 */
[----:B------:R-:W-:Y:S01]  /*29a0*/  FFMA.FTZ R15, R22, -R11, 0.10546888411045074463 ;  /* 0x3dd80012160f7423 */ /* 0x000fe2000001080b */
[----:B------:R-:W-:Y:S01]  /*29b0*/  FFMA.FTZ R19, R16, R19, -0.5 ;  /* 0xbf00000010137423 */ /* 0x000fe20000010013 */
[----:B------:R-:W-:Y:S02]  /*29c0*/  I2FP.F32.S32 R14, R14 ;  /* 0x0000000e000e7245 */ /* 0x000fe40000201400 */
[----:B------:R-:W-:Y:S01]  /*29d0*/  FFMA.FTZ R15, R22, R15, -0.13229703903198242188 ;  /* 0xbe0778e0160f7423 */ /* 0x000fe2000001000f */
[----:B------:R-:W-:Y:S01]  /*29e0*/  ISETP.GT.AND P1, PT, R7, -0x40800000, P0 ;  /* 0xbf8000000700780c */ /* 0x000fe20000724270 */
[----:B------:R-:W-:Y:S01]  /*29f0*/  FMUL.FTZ R19, R16, R19 ;  /* 0x0000001310137220 */ /* 0x000fe20000410000 */
[----:B------:R-:W-:Y:S01]  /*2a00*/  FMUL.FTZ R14, R14, 1.1920928955078125e-07 ;  /* 0x340000000e0e7820 */ /* 0x000fe20000410000 */
[----:B------:R-:W-:Y:S01]  /*2a10*/  FFMA.FTZ R15, R22, R15, 0.14491446316242218018 ;  /* 0x3e146475160f7423 */ /* 0x000fe2000001000f */
[----:B------:R-:W-:Y:S01]  /*2a20*/  I2FP.F32.S32 R18, R18 ;  /* 0x0000001200127245 */ /* 0x000fe20000201400 */
[----:B------:R-:W-:-:S02]  /*2a30*/  FFMA.FTZ R19, R16, R19, R16 ;  /* 0x0000001310137223 */ /* 0x000fc40000010010 */
[----:B------:R-:W-:Y:S01]  /*2a40*/  FFMA.FTZ R15, R22, R15, -0.16641564667224884033 ;  /* 0xbe2a68dd160f7423 */ /* 0x000fe2000001000f */
[----:B------:R-:W-:Y:S01]  /*2a50*/  @P0 MOV R16, 0x7f800000 ;  /* 0x7f80000000100802 */ /* 0x000fe20000000f00 */
[----:B------:R-:W-:Y:S01]  /*2a60*/  FFMA.FTZ R14, R14, 0.69314718246459960938, R19 ;  /* 0x3f3172180e0e7823 */ /* 0x000fe20000010013 */
[----:B------:R-:W-:Y:S01]  /*2a70*/  FMUL.FTZ R18, R18, 1.1920928955078125e-07 ;  /* 0x3400000012127820 */ /* 0x000fe20000410000 */
[C---:B------:R-:W-:Y:S01]  /*2a80*/  FFMA.FTZ R19, R22.reuse, R15, 0.19988867640495300293 ;  /* 0x3e4caf9e16137423 */ /* 0x040fe2000001000f */
[----:B------:R-:W-:Y:S01]  /*2a90*/  FFMA.FTZ R15, R5, R5, -1 ;  /* 0xbf800000050f7423 */ /* 0x000fe20000010005 */
[C---:B------:R-:W-:Y:S01]  /*2aa0*/  @P1 FFMA.FTZ R14, R7.reuse, R16, +INF ;  /* 0x7f800000070e1423 */ /* 0x040fe20000010010 */
[----:B------:R-:W-:Y:S01]  /*2ab0*/  @P0 FSETP.NEU.FTZ.AND P1, PT, R7, RZ, PT ;  /* 0x000000ff0700020b */ /* 0x000fe20003f3d000 */
[----:B------:R-:W-:Y:S01]  /*2ac0*/  FFMA.FTZ R19, R22, R19, -0.25000196695327758789 ;  /* 0xbe80004216137423 */ /* 0x000fe20000010013 */
[----:B------:R-:W0:Y:S01]  /*2ad0*/  MUFU.RSQ R16, R15 ;  /* 0x0000000f00107308 */ /* 0x000e220000001400 */
[----:B------:R-:W-:Y:S01]  /*2ae0*/  FADD.FTZ R5, R5, -1 ;  /* 0xbf80000005057421 */ /* 0x000fe20000010000 */
[----:B------:R-:W-:Y:S01]  /*2af0*/  @P0 FSEL R14, R14, -RZ, P1 ;  /* 0x800000ff0e0e0208 */ /* 0x000fe20000800000 */
[----:B------:R-:W-:Y:S01]  /*2b00*/  FFMA.FTZ R19, R22, R19, 0.33333510160446166992 ;  /* 0x3eaaaae616137423 */ /* 0x000fe20000010013 */
[----:B------:R-:W-:-:S02]  /*2b10*/  ISETP.GE.U32.AND P0, PT, R17, 0x7f800000, PT ;  /* 0x7f8000001100780c */ /* 0x000fc40003f06070 */
[----:B------:R-:W-:Y:S01]  /*2b20*/  ISETP.GT.U32.AND P2, PT, R5, 0x4b000000, PT ;  /* 0x4b0000000500780c */ /* 0x000fe20003f44070 */
        /* <DEDUP_REMOVED lines=10> */
[----:B------:R-:W-:-:S03]  /*2bd0*/  @P0 FSETP.NEU.FTZ.AND P1, PT, R17, RZ, PT ;  /* 0x000000ff1100020b */ /* 0x000fc60003f3d000 */
[----:B------:R-:W-:Y:S01]  /*2be0*/  FFMA.FTZ R16, R19, R16, R22 ;  /* 0x0000001013107223 */ /* 0x000fe20000010016 */
[----:B------:R-:W-:Y:S02]  /*2bf0*/  @P0 FSEL R7, R7, -RZ, P1 ;  /* 0x800000ff07070208 */ /* 0x000fe40000800000 */
[----:B------:R-:W-:-:S04]  /*2c00*/  FSETP.NEU.FTZ.AND P0, PT, R15, RZ, PT ;  /* 0x000000ff0f00720b */ /* 0x000fc80003f1d000 */
        /* <DEDUP_REMOVED lines=27> */
[----:B-----5:R-:W-:Y:S01]  /*2dc0*/  FFMA.FTZ R16, R2, R2, -1 ;  /* 0xbf80000002107423 */ /* 0x020fe20000010002 */
[----:B------:R-:W-:-:S03]  /*2dd0*/  @P0 FSETP.NEU.FTZ.AND P1, PT, R5, RZ, PT ;  /* 0x000000ff0500020b */ /* 0x000fc60003f3d000 */
[----:B------:R-:W0:Y:S01]  /*2de0*/  MUFU.RSQ R5, R16 ;  /* 0x0000001000057308 */ /* 0x000e220000001400 */
[----:B------:R-:W-:Y:S02]  /*2df0*/  @P0 FSEL R15, R15, -RZ, P1 ;  /* 0x800000ff0f0f0208 */ /* 0x000fe40000800000 */
[C---:B------:R-:W-:Y:S01]  /*2e00*/  FSETP.NEU.FTZ.AND P0, PT, R16.reuse, RZ, PT ;  /* 0x000000ff1000720b */ /* 0x040fe20003f1d000 */
[----:B0-----:R-:W-:Y:S01]  /*2e10*/  FMUL.FTZ R17, R16, R5 ;  /* 0x0000000510117220 */ /* 0x001fe20000410000 */
[----:B------:R-:W-:-:S03]  /*2e20*/  FMUL.FTZ R18, R5, 0.5 ;  /* 0x3f00000005127820 */ /* 0x000fc60000410000 */
[----:B------:R-:W-:-:S04]  /*2e30*/  FFMA.FTZ R5, -R17, R17, R16 ;  /* 0x0000001111057223 */ /* 0x000fc80000010110 */
[----:B------:R-:W-:Y:S01]  /*2e40*/  FFMA.FTZ R18, R18, R5, R17 ;  /* 0x0000000512127223 */ /* 0x000fe20000010011 */
[----:B------:R-:W-:-:S04]  /*2e50*/  FADD.FTZ R5, R2, -1 ;  /* 0xbf80000002057421 */ /* 0x000fc80000010000 */
        /* <DEDUP_REMOVED lines=19> */
[----:B------:R-:W-:-:S03]  /*2f90*/  I2FP.F32.S32 R5, R5 ;  /* 0x0000000500057245 */ /* 0x000fc60000201400 */
[----:B------:R-:W-:Y:S01]  /*2fa0*/  FFMA.FTZ R17, R16, R17, -0.5 ;  /* 0xbf00000010117423 */ /* 0x000fe20000010011 */
[----:B------:R-:W-:-:S03]  /*2fb0*/  ISETP.GT.AND P6, PT, R2, -0x40800000, P0 ;  /* 0xbf8000000200780c */ /* 0x000fc600007c4270 */
[----:B------:R-:W-:Y:S01]  /*2fc0*/  FMUL.FTZ R17, R16, R17 ;  /* 0x0000001110117220 */ /* 0x000fe20000410000 */
[----:B------:R-:W-:-:S03]  /*2fd0*/  FMUL.FTZ R5, R5, 1.1920928955078125e-07 ;  /* 0x3400000005057820 */ /* 0x000fc60000410000 */
[----:B------:R-:W-:Y:S01]  /*2fe0*/  FFMA.FTZ R16, R16, R17, R16 ;  /* 0x0000001110107223 */ /* 0x000fe20000010010 */
[----:B------:R-:W-:-:S03]  /*2ff0*/  @P0 MOV R17, 0x7f800000 ;  /* 0x7f80000000110802 */ /* 0x000fc60000000f00 */
[----:B------:R-:W-:Y:S01]  /*3000*/  FFMA.FTZ R5, R5, 0.69314718246459960938, R16 ;  /* 0x3f31721805057823 */ /* 0x000fe20000010010 */
[----:B------:R-:W-:Y:S01]  /*3010*/  FFMA.FTZ R16, R3, R3, -1 ;  /* 0xbf80000003107423 */ /* 0x000fe20000010003 */
[----:B------:R-:W-:-:S03]  /*3020*/  @P6 FFMA.FTZ R5, R2, R17, +INF ;  /* 0x7f80000002056423 */ /* 0x000fc60000010011 */
[----:B------:R-:W0:Y:S01]  /*3030*/  MUFU.RSQ R17, R16 ;  /* 0x0000001000117308 */ /* 0x000e220000001400 */
[----:B------:R-:W-:-:S04]  /*3040*/  @P0 FSETP.NEU.FTZ.AND P6, PT, R2, RZ, PT ;  /* 0x000000ff0200020b */ /* 0x000fc80003fdd000 */
[----:B------:R-:W-:Y:S02]  /*3050*/  @P0 FSEL R5, R5, -RZ, P6 ;  /* 0x800000ff05050208 */ /* 0x000fe40003000000 */
[C---:B------:R-:W-:Y:S01]  /*3060*/  FSETP.NEU.FTZ.AND P0, PT, R16.reuse, RZ, PT ;  /* 0x000000ff1000720b */ /* 0x040fe20003f1d000 */
[----:B0-----:R-:W-:Y:S01]  /*3070*/  FMUL.FTZ R19, R16, R17 ;  /* 0x0000001110137220 */ /* 0x001fe20000410000 */
[----:B------:R-:W-:-:S03]  /*3080*/  FMUL.FTZ R2, R17, 0.5 ;  /* 0x3f00000011027820 */ /* 0x000fc60000410000 */
[----:B------:R-:W-:-:S04]  /*3090*/  FFMA.FTZ R17, -R19, R19, R16 ;  /* 0x0000001313117223 */ /* 0x000fc80000010110 */
[----:B------:R-:W-:-:S05]  /*30a0*/  FFMA.FTZ R2, R2, R17, R19 ;  /* 0x0000001102027223 */ /* 0x000fca0000010013 */
[----:B------:R-:W-:Y:S01]  /*30b0*/  FSEL R17, R2, RZ, P0 ;  /* 0x000000ff02117208 */ /* 0x000fe20000000000 */
[----:B------:R-:W-:-:S05]  /*30c0*/  FADD.FTZ R2, R3, -1 ;  /* 0xbf80000003027421 */ /* 0x000fca0000010000 */
        /* <DEDUP_REMOVED lines=23> */
[----:B------:R-:W-:Y:S02]  /*3240*/  FFMA.FTZ R16, R16, R11, R16 ;  /* 0x0000000b10107223 */ /* 0x000fe40000010010 */
[----:B------:R-:W0:Y:S02]  /*3250*/  LDC.64 R10, c[0x0][0x388] ;  /* 0x0000e200ff0a7b82 */ /* 0x000e240000000a00 */
[----:B------:R-:W-:Y:S01]  /*3260*/  FFMA.FTZ R16, R3, 0.69314718246459960938, R16 ;  /* 0x3f31721803107823 */ /* 0x000fe20000010010 */
[----:B------:R-:W-:-:S05]  /*3270*/  @P6 MOV R3, 0x7f800000 ;  /* 0x7f80000000036802 */ /* 0x000fca0000000f00 */
[C---:B------:R-:W-:Y:S01]  /*3280*/  @P5 FFMA.FTZ R16, R2.reuse, R3, +INF ;  /* 0x7f80000002105423 */ /* 0x040fe20000010003 */
[----:B------:R-:W-:-:S04]  /*3290*/  @P6 FSETP.NEU.FTZ.AND P5, PT, R2, RZ, PT ;  /* 0x000000ff0200620b */ /* 0x000fc80003fbd000 */
[----:B------:R-:W-:Y:S02]  /*32a0*/  @P6 FSEL R16, R16, -RZ, P5 ;  /* 0x800000ff10106208 */ /* 0x000fe40002800000 */
[----:B------:R-:W-:Y:S02]  /*32b0*/  ISETP.GT.U32.AND P6, PT, R9, 0x4b000000, PT ;  /* 0x4b0000000900780c */ /* 0x000fe40003fc4070 */
[----:B------:R-:W-:Y:S02]  /*32c0*/  MOV R2, R6 ;  /* 0x0000000600027202 */ /* 0x000fe40000000f00 */
[----:B------:R-:W-:Y:S01]  /*32d0*/  ISETP.NE.AND P5, PT, R20, RZ, PT ;  /* 0x000000ff1400720c */ /* 0x000fe20003fa5270 */
[----:B0-----:R-:W-:-:S08]  /*32e0*/  IMAD.WIDE.U32 R10, R0, 0x4, R10 ;  /* 0x00000004000a7825 */ /* 0x001fd000078e000a */
[----:B------:R-:W-:Y:S01]  /*32f0*/  @P6 FADD.FTZ R2, R2, 0.69314718246459960938 ;  /* 0x3f31721802026421 */ /* 0x000fe20000010000 */
[----:B------:R-:W-:Y:S01]  /*3300*/  ISETP.GT.U32.AND P6, PT, R12, 0x4b000000, PT ;  /* 0x4b0000000c00780c */ /* 0x000fe20003fc4070 */
[----:B------:R-:W-:Y:S01]  /*3310*/  IMAD.WIDE.U32 R10, R8, 0x8, R10 ;  /* 0x00000008080a7825 */ /* 0x000fe200078e000a */
[----:B------:R-:W-:Y:S02]  /*3320*/  MOV R3, R4 ;  /* 0x0000000400037202 */ /* 0x000fe40000000f00 */
[----:B------:R-:W-:Y:S02]  /*3330*/  MOV R9, R14 ;  /* 0x0000000e00097202 */ /* 0x000fe40000000f00 */
[----:B------:R-:W-:Y:S02]  /*3340*/  MOV R4, R5 ;  /* 0x0000000500047202 */ /* 0x000fe40000000f00 */
[----:B------:R-:W-:Y:S02]  /*3350*/  MOV R8, R13 ;  /* 0x0000000d00087202 */ /* 0x000fe40000000f00 */
[----:B------:R-:W-:-:S02]  /*3360*/  MOV R14, R7 ;  /* 0x00000007000e7202 */ /* 0x000fc40000000f00 */
[----:B------:R-:W-:Y:S01]  /*3370*/  MOV R5, R16 ;  /* 0x0000001000057202 */ /* 0x000fe20000000f00 */
[----:B------:R-:W-:Y:S01]  /*3380*/  @P6 FADD.FTZ R3, R3, 0.69314718246459960938 ;  /* 0x3f31721803036421 */ /* 0x000fe20000010000 */
[----:B------:R-:W-:Y:S01]  /*3390*/  @P5 FADD.FTZ R8, R8, 0.69314718246459960938 ;  /* 0x3f31721808085421 */ /* 0x000fe20000010000 */
[----:B------:R-:W-:Y:S01]  /*33a0*/  @P4 FADD.FTZ R9, R9, 0.69314718246459960938 ;  /* 0x3f31721809094421 */ /* 0x000fe20000010000 */
[----:B------:R-:W-:Y:S01]  /*33b0*/  @P3 FADD.FTZ R14, R14, 0.69314718246459960938 ;  /* 0x3f3172180e0e3421 */ /* 0x000fe20000010000 */
[----:B------:R-:W-:Y:S01]  /*33c0*/  @P2 FADD.FTZ R15, R15, 0.69314718246459960938 ;  /* 0x3f3172180f0f2421 */ /* 0x000fe20000010000 */
[----:B------:R-:W-:Y:S01]  /*33d0*/  @P1 FADD.FTZ R4, R4, 0.69314718246459960938 ;  /* 0x3f31721804041421 */ /* 0x000fe20000010000 */
[----:B------:R-:W-:Y:S01]  /*33e0*/  @P0 FADD.FTZ R5, R5, 0.69314718246459960938 ;  /* 0x3f31721805050421 */ /* 0x000fe20000010000 */
[----:B------:R-:W-:Y:S04]  /*33f0*/  STG.E.64 desc[UR4][R10.64], R2 ;  /* 0x000000020a007986 */ /* 0x000fe8000c101b04 */
[----:B------:R-:W-:Y:S04]  /*3400*/  STG.E.64 desc[UR4][R10.64+0x400], R8 ;  /* 0x000400080a007986 */ /* 0x000fe8000c101b04 */
[----:B------:R-:W-:Y:S04]  /*3410*/  STG.E.64 desc[UR4][R10.64+0x800], R14 ;  /* 0x0008000e0a007986 */ /* 0x000fe8000c101b04 */
[----:B------:R-:W-:Y:S01]  /*3420*/  STG.E.64 desc[UR4][R10.64+0xc00], R4 ;  /* 0x000c00040a007986 */ /* 0x000fe2000c101b04 */
[----:B------:R-:W-:Y:S05]  /*3430*/  EXIT ;  /* 0x000000000000794d */ /* 0x000fea0003800000 */
.L_x_1882:
        /* <DEDUP_REMOVED lines=12> */
.L_x_14292:


//--------------------- .text._ZN2at6native29vectorized_elementwise_kernelILi4EZZZNS0_17acosh_kernel_cudaERNS_18TensorIteratorBaseEENKUlvE0_clEvENKUlvE0_clEvEUlfE_St5arrayIPcLm2EEEEviT0_T1_ --------------------------
	.section	.text._ZN2at6native29vectorized_elementwise_kernelILi4EZZZNS0_17acosh_kernel_cudaERNS_18TensorIteratorBaseEENKUlvE0_clEvENKUlvE0_clEvEUlfE_St5arrayIPcLm2EEEEviT0_T1_,"ax",@progbits
	.align	128
        .global         _ZN2at6native29vectorized_elementwise_kernelILi4EZZZNS0_17acosh_kernel_cudaERNS_18TensorIteratorBaseEENKUlvE0_clEvENKUlvE0_clEvEUlfE_St5arrayIPcLm2EEEEviT0_T1_
        .type           _ZN2at6native29vectorized_elementwise_kernelILi4EZZZNS0_17acosh_kernel_cudaERNS_18TensorIteratorBaseEENKUlvE0_clEvENKUlvE0_clEvEUlfE_St5arrayIPcLm2EEEEviT0_T1_,@function
        .size           _ZN2at6native29vectorized_elementwise_kernelILi4EZZZNS0_17acosh_kernel_cudaERNS_18TensorIteratorBaseEENKUlvE0_clEvENKUlvE0_clEvEUlfE_St5arrayIPcLm2EEEEviT0_T1_,(.L_x_14293 - _ZN2at6native29vectorized_elementwise_kernelILi4EZZZNS0_17acosh_kernel_cudaERNS_18TensorIteratorBaseEENKUlvE0_clEvENKUlvE0_clEvEUlfE_St5arrayIPcLm2EEEEviT0_T1_)
        .other          _ZN2at6native29vectorized_elementwise_kernelILi4EZZZNS0_17acosh_kernel_cudaERNS_18TensorIteratorBaseEENKUlvE0_clEvENKUlvE0_clEvEUlfE_St5arrayIPcLm2EEEEviT0_T1_,@"STO_CUDA_ENTRY STV_DEFAULT"
_ZN2at6native29vectorized_elementwise_kernelILi4EZZZNS0_17acosh_kernel_cudaERNS_18TensorIteratorBaseEENKUlvE0_clEvENKUlvE0_clEvEUlfE_St5arrayIPcLm2EEEEviT0_T1_:
.text._ZN2at6native29vectorized_elementwise_kernelILi4EZZZNS0_17acosh_kernel_cudaERNS_18TensorIteratorBaseEENKUlvE0_clEvENKUlvE0_clEvEUlfE_St5arrayIPcLm2EEEEviT0_T1_:
        /* <DEDUP_REMOVED lines=113> */
.L_x_1885:
[----:B------:R-:W-:Y:S05]  /*0710*/  BSYNC.RECONVERGENT B0 ;  /* 0x0000000000007941 */ /* 0x000fea0003800200 */
.L_x_1884:
        /* <DEDUP_REMOVED lines=47> */
.L_x_1887:
[----:B------:R-:W-:Y:S05]  /*0a10*/  BSYNC.RECONVERGENT B0 ;  /* 0x0000000000007941 */ /* 0x000fea0003800200 */
.L_x_1886:
        /* <DEDUP_REMOVED lines=46> */
.L_x_1889:
[----:B------:R-:W-:Y:S05]  /*0d00*/  BSYNC.RECONVERGENT B0 ;  /* 0x0000000000007941 */ /* 0x000fea0003800200 */
.L_x_1888:
        /* <DEDUP_REMOVED lines=46> */
.L_x_1891:
[----:B------:R-:W-:Y:S05]  /*0ff0*/  BSYNC.RECONVERGENT B0 ;  /* 0x0000000000007941 */ /* 0x000fea0003800200 */
.L_x_1890:
        /* <DEDUP_REMOVED lines=47> */
.L_x_1893:
[----:B------:R-:W-:Y:S05]  /*12f0*/  BSYNC.RECONVERGENT B0 ;  /* 0x0000000000007941 */ /* 0x000fea0003800200 */
.L_x_1892:
        /* <DEDUP_REMOVED lines=44> */
.L_x_1895:
[----:B------:R-:W-:Y:S05]  /*15c0*/  BSYNC.RECONVERGENT B0 ;  /* 0x0000000000007941 */ /* 0x000fea0003800200 */
.L_x_1894:
        /* <DEDUP_REMOVED lines=44> */
.L_x_1897:
[----:B------:R-:W-:Y:S05]  /*1890*/  BSYNC.RECONVERGENT B0 ;  /* 0x0000000000007941 */ /* 0x000fea0003800200 */
.L_x_1896:
        /* <DEDUP_REMOVED lines=44> */
.L_x_1899:
[----:B------:R-:W-:Y:S05]  /*1b60*/  BSYNC.RECONVERGENT B0 ;  /* 0x0000000000007941 */ /* 0x000fea0003800200 */
.L_x_1898:
        /* <DEDUP_REMOVED lines=18> */
.L_x_1902:
[----:B------:R-:W-:-:S13]  /*1c90*/  ISETP.GE.U32.AND P0, PT, R3, R2, PT ;  /* 0x000000020300720c */ /* 0x000fda0003f06070 */
[----:B------:R-:W-:Y:S05]  /*1ca0*/  @P0 BRA `(.L_x_1904) ;  /* 0x0000000000300947 */ /* 0x000fea0003800000 */
[----:B0-----:R-:W0:Y:S01]  /*1cb0*/  LDC.64 R4, c[0x0][0x388] ;  /* 0x0000e200ff047b82 */ /* 0x001e220000000a00 */
[----:B------:R-:W-:Y:S02]  /*1cc0*/  IADD3 R9, PT, PT, R0, R3, RZ ;  /* 0x0000000300097210 */ /* 0x000fe40007ffe0ff */
[----:B------:R-:W-:-:S03]  /*1cd0*/  IADD3 R3, PT, PT, R3, 0x80, RZ ;  /* 0x0000008003037810 */ /* 0x000fc60007ffe0ff */
[----:B0-----:R-:W-:-:S05]  /*1ce0*/  IMAD.WIDE.U32 R4, R9, 0x4, R4 ;  /* 0x0000000409047825 */ /* 0x001fca00078e0004 */
[----:B------:R1:W-:Y:S02]  /*1cf0*/  STG.E desc[UR4][R4.64], R10 ;  /* 0x0000000a04007986 */ /* 0x0003e4000c101904 */
.L_x_1903:
[----:B------:R-:W-:-:S13]  /*1d00*/  ISETP.GE.U32.AND P0, PT, R3, R2, PT ;  /* 0x000000020300720c */ /* 0x000fda0003f06070 */
[----:B------:R-:W-:Y:S05]  /*1d10*/  @P0 BRA `(.L_x_1905) ;  /* 0x0000000000340947 */ /* 0x000fea0003800000 */
[----:B01----:R-:W0:Y:S01]  /*1d20*/  LDC.64 R4, c[0x0][0x388] ;  /* 0x0000e200ff047b82 */ /* 0x003e220000000a00 */
[----:B------:R-:W-:Y:S02]  /*1d30*/  IADD3 R9, PT, PT, R0, R3, RZ ;  /* 0x0000000300097210 */ /* 0x000fe40007ffe0ff */
[----:B------:R-:W-:-:S03]  /*1d40*/  IADD3 R3, PT, PT, R3, 0x80, RZ ;  /* 0x0000008003037810 */ /* 0x000fc60007ffe0ff */
[----:B0-----:R-:W-:-:S05]  /*1d50*/  IMAD.WIDE.U32 R4, R9, 0x4, R4 ;  /* 0x0000000409047825 */ /* 0x001fca00078e0004 */
[----:B------:R1:W-:Y:S02]  /*1d60*/  STG.E desc[UR4][R4.64], R11 ;  /* 0x0000000b04007986 */ /* 0x0003e4000c101904 */
.L_x_1904:
        /* <DEDUP_REMOVED lines=8> */
.L_x_1905:
[----:B------:R-:W-:Y:S05]  /*1df0*/  BSYNC.RELIABLE B1 ;  /* 0x0000000000017941 */ /* 0x000fea0003800100 */
.L_x_1901:
[----:B------:R-:W-:-:S13]  /*1e00*/  ISETP.GE.U32.AND P0, PT, R3, R2, PT ;  /* 0x000000020300720c */ /* 0x000fda0003f06070 */
[----:B012---:R-:W0:Y:S01]  /*1e10*/  @!P0 LDC.64 R4, c[0x0][0x388] ;  /* 0x0000e200ff048b82 */ /* 0x007e220000000a00 */
[----:B------:R-:W-:Y:S02]  /*1e20*/  @!P0 IADD3 R9, PT, PT, R0, R3, RZ ;  /* 0x0000000300098210 */ /* 0x000fe40007ffe0ff */
[----:B------:R-:W-:-:S03]  /*1e30*/  @!P0 IADD3 R3, PT, PT, R3, 0x80, RZ ;  /* 0x0000008003038810 */ /* 0x000fc60007ffe0ff */
[----:B0-----:R-:W-:-:S05]  /*1e40*/  @!P0 IMAD.WIDE.U32 R4, R9, 0x4, R4 ;  /* 0x0000000409048825 */ /* 0x001fca00078e0004 */
[----:B------:R2:W-:Y:S02]  /*1e50*/  @!P0 STG.E desc[UR4][R4.64], R7 ;  /* 0x0000000704008986 */ /* 0x0005e4000c101904 */
.L_x_1906:
[----:B------:R-:W-:Y:S05]  /*1e60*/  BSYNC.RECONVERGENT B0 ;  /* 0x0000000000007941 */ /* 0x000fea0003800200 */
.L_x_1900:
        /* <DEDUP_REMOVED lines=8> */
.L_x_1883:
[----:B------:R-:W0:Y:S01]  /*1ef0*/  S2R R2, SR_TID.X ;  /* 0x0000000000027919 */ /* 0x000e220000002100 */
[----:B------:R-:W1:Y:S02]  /*1f00*/  LDC.64 R4, c[0x0][0x390] ;  /* 0x0000e400ff047b82 */ /* 0x000e640000000a00 */
[----:B-1----:R-:W-:-:S04]  /*1f10*/  IMAD.WIDE.U32 R4, R0, 0x4, R4 ;  /* 0x0000000400047825 */ /* 0x002fc800078e0004 */
[----:B0-----:R-:W-:-:S05]  /*1f20*/  IMAD.WIDE.U32 R12, R2, 0x10, R4 ;  /* 0x00000010020c7825 */ /* 0x001fca00078e0004 */
[----:B------:R-:W2:Y:S04]  /*1f30*/  LDG.E.128 R8, desc[UR4][R12.64] ;  /* 0x000000040c087981 */ /* 0x000ea8000c1e1d00 */
[----:B------:R0:W3:Y:S01]  /*1f40*/  LDG.E.128 R4, desc[UR4][R12.64+0x800] ;  /* 0x000800040c047981 */ /* 0x0000e2000c1e1d00 */
[C---:B--2---:R-:W-:Y:S01]  /*1f50*/  FFMA.FTZ R17, R9.reuse, R9, -1 ;  /* 0xbf80000009117423 */ /* 0x044fe20000010009 */
[C---:B------:R-:W-:Y:S01]  /*1f60*/  FFMA.FTZ R3, R8.reuse, R8, -1 ;  /* 0xbf80000008037423 */ /* 0x040fe20000010008 */
[----:B------:R-:W-:Y:S01]  /*1f70*/  FADD.FTZ R9, R9, -1 ;  /* 0xbf80000009097421 */ /* 0x000fe20000010000 */
[----:B------:R-:W-:Y:S01]  /*1f80*/  FADD.FTZ R8, R8, -1 ;  /* 0xbf80000008087421 */ /* 0x000fe20000010000 */
[----:B------:R-:W1:Y:S01]  /*1f90*/  MUFU.RSQ R18, R17 ;  /* 0x0000001100127308 */ /* 0x000e620000001400 */
[----:B------:R-:W-:Y:S01]  /*1fa0*/  FSETP.NEU.FTZ.AND P1, PT, R17, RZ, PT ;  /* 0x000000ff1100720b */ /* 0x000fe20003f3d000 */
[----:B------:R-:W-:Y:S01]  /*1fb0*/  FFMA.FTZ R21, R11, R11, -1 ;  /* 0xbf8000000b157423 */ /* 0x000fe2000001000b */
[----:B------:R-:W-:-:S02]  /*1fc0*/  FSETP.NEU.FTZ.AND P0, PT, R3, RZ, PT ;  /* 0x000000ff0300720b */ /* 0x000fc40003f1d000 */
[----:B------:R-:W-:Y:S02]  /*1fd0*/  ISETP.GT.U32.AND P2, PT, R9, 0x4b000000, PT ;  /* 0x4b0000000900780c */ /* 0x000fe40003f44070 */
[----:B------:R-:W-:Y:S01]  /*1fe0*/  ISETP.GT.U32.AND P3, PT, R8, 0x4b000000, PT ;  /* 0x4b0000000800780c */ /* 0x000fe20003f64070 */
[----:B------:R-:W2:Y:S08]  /*1ff0*/  MUFU.RSQ R14, R3 ;  /* 0x00000003000e7308 */ /* 0x000eb00000001400 */
[----:B------:R-:W4:Y:S01]  /*2000*/  MUFU.RSQ R22, R21 ;  /* 0x0000001500167308 */ /* 0x000f220000001400 */
[----:B-1----:R-:W-:Y:S01]  /*2010*/  FMUL.FTZ R20, R17, R18 ;  /* 0x0000001211147220 */ /* 0x002fe20000410000 */
[----:B------:R-:W-:Y:S01]  /*2020*/  FMUL.FTZ R19, R18, 0.5 ;  /* 0x3f00000012137820 */ /* 0x000fe20000410000 */
[----:B------:R-:W-:-:S02]  /*2030*/  FADD.FTZ R18, R11, -1 ;  /* 0xbf8000000b127421 */ /* 0x000fc40000010000 */
[----:B0-----:R-:W-:-:S03]  /*2040*/  FFMA.FTZ R12, -R20, R20, R17 ;  /* 0x00000014140c7223 */ /* 0x001fc60000010111 */
[----:B------:R-:W-:Y:S01]  /*2050*/  ISETP.GT.U32.AND P4, PT, R18, 0x4b000000, PT ;  /* 0x4b0000001200780c */ /* 0x000fe20003f84070 */
[----:B--2---:R-:W-:Y:S01]  /*2060*/  FMUL.FTZ R16, R3, R14 ;  /* 0x0000000e03107220 */ /* 0x004fe20000410000 */
[----:B------:R-:W-:Y:S01]  /*2070*/  FMUL.FTZ R15, R14, 0.5 ;  /* 0x3f0000000e0f7820 */ /* 0x000fe20000410000 */
[----:B------:R-:W-:Y:S02]  /*2080*/  FFMA.FTZ R12, R19, R12, R20 ;  /* 0x0000000c130c7223 */ /* 0x000fe40000010014 */
[----:B------:R-:W-:-:S03]  /*2090*/  FFMA.FTZ R14, -R16, R16, R3 ;  /* 0x00000010100e7223 */ /* 0x000fc60000010103 */
[----:B------:R-:W-:Y:S01]  /*20a0*/  FSEL R12, R12, RZ, P1 ;  /* 0x000000ff0c0c7208 */ /* 0x000fe20000800000 */
[----:B------:R-:W-:Y:S01]  /*20b0*/  FFMA.FTZ R14, R15, R14, R16 ;  /* 0x0000000e0f0e7223 */ /* 0x000fe20000010010 */
[----:B------:R-:W-:Y:S01]  /*20c0*/  FADD.FTZ R16, R10, -1 ;  /* 0xbf8000000a107421 */ /* 0x000fe20000010000 */
[----:B----4-:R-:W-:Y:S01]  /*20d0*/  FMUL.FTZ R25, R22, 0.5 ;  /* 0x3f00000016197820 */ /* 0x010fe20000410000 */
[----:B------:R-:W-:Y:S02]  /*20e0*/  FSEL R12, R12, -1.0000001192092895508, !P2 ;  /* 0xbf8000010c0c7808 */ /* 0x000fe40005000000 */
[----:B------:R-:W-:Y:S01]  /*20f0*/  FSEL R3, R14, RZ, P0 ;  /* 0x000000ff0e037208 */ /* 0x000fe20000000000 */
[----:B------:R-:W-:Y:S01]  /*2100*/  FFMA.FTZ R14, R10, R10, -1 ;  /* 0xbf8000000a0e7423 */ /* 0x000fe2000001000a */
[----:B------:R-:W-:Y:S01]  /*2110*/  ISETP.GT.U32.AND P5, PT, R16, 0x4b000000, PT ;  /* 0x4b0000001000780c */ /* 0x000fe20003fa4070 */
[----:B------:R-:W-:Y:S01]  /*2120*/  FADD.FTZ R12, R9, R12 ;  /* 0x0000000c090c7221 */ /* 0x000fe20000010000 */
[----:B------:R-:W-:Y:S01]  /*2130*/  FSEL R3, R3, -1.0000001192092895508, !P3 ;  /* 0xbf80000103037808 */ /* 0x000fe20005800000 */
[----:B------:R-:W0:Y:S01]  /*2140*/  MUFU.RSQ R17, R14 ;  /* 0x0000000e00117308 */ /* 0x000e220000001400 */
[----:B------:R-:W-:Y:S01]  /*2150*/  FSETP.NEU.FTZ.AND P0, PT, R14, RZ, PT ;  /* 0x000000ff0e00720b */ /* 0x000fe20003f1d000 */
[----:B------:R-:W-:-:S02]  /*2160*/  FADD.FTZ.RZ R15, R12, 1 ;  /* 0x3f8000000c0f7421 */ /* 0x000fc4000001c000 */
[----:B------:R-:W-:-:S03]  /*2170*/  FADD.FTZ R13, R8, R3 ;  /* 0x00000003080d7221 */ /* 0x000fc60000010000 */
[----:B------:R-:W-:Y:S01]  /*2180*/  IADD3 R15, PT, PT, R15, -0x3f400000, RZ ;  /* 0xc0c000000f0f7810 */ /* 0x000fe20007ffe0ff */
[----:B------:R-:W-:-:S03]  /*2190*/  FADD.FTZ.RZ R3, R13, 1 ;  /* 0x3f8000000d037421 */ /* 0x000fc6000001c000 */
[----:B------:R-:W-:Y:S02]  /*21a0*/  LOP3.LUT R15, R15, 0xff800000, RZ, 0xc0, !PT ;  /* 0xff8000000f0f7812 */ /* 0x000fe400078ec0ff */
[----:B------:R-:W-:Y:S01]  /*21b0*/  IADD3 R20, PT, PT, R3, -0x3f400000, RZ ;  /* 0xc0c0000003147810 */ /* 0x000fe20007ffe0ff */
[----:B------:R-:W-:Y:S01]  /*21c0*/  HFMA2 R3, -RZ, RZ, 1.625, 0 ;  /* 0x3e800000ff037431 */ /* 0x000fe200000001ff */
[----:B------:R-:W-:Y:S02]  /*21d0*/  IADD3 R24, PT, PT, -R15, 0x40800000, RZ ;  /* 0x408000000f187810 */ /* 0x000fe40007ffe1ff */
[----:B------:R-:W-:Y:S01]  /*21e0*/  LOP3.LUT R20, R20, 0xff800000, RZ, 0xc0, !PT ;  /* 0xff80000014147812 */ /* 0x000fe200078ec0ff */
[----:B0-----:R-:W-:Y:S01]  /*21f0*/  FMUL.FTZ R11, R14, R17 ;  /* 0x000000110e0b7220 */ /* 0x001fe20000410000 */
[----:B------:R-:W-:Y:S01]  /*2200*/  IADD3 R19, PT, PT, R12, -R15, RZ ;  /* 0x8000000f0c137210 */ /* 0x000fe20007ffe0ff */
[----:B------:R-:W-:Y:S01]  /*2210*/  FMUL.FTZ R26, R17, 0.5 ;  /* 0x3f000000111a7820 */ /* 0x000fe20000410000 */
[----:B------:R-:W-:Y:S01]  /*2220*/  IADD3 R10, PT, PT, -R20, 0x40800000, RZ ;  /* 0x40800000140a7810 */ /* 0x000fe20007ffe1ff */
[----:B------:R-:W-:Y:S01]  /*2230*/  FFMA.FTZ R24, R24, R3, -1 ;  /* 0xbf80000018187423 */ /* 0x000fe20000010003 */
[-C--:B------:R-:W-:Y:S01]  /*2240*/  IADD3 R17, PT, PT, R13, -R20.reuse, RZ ;  /* 0x800000140d117210 */ /* 0x080fe20007ffe0ff */
[----:B------:R-:W-:Y:S01]  /*2250*/  FFMA.FTZ R23, -R11, R11, R14 ;  /* 0x0000000b0b177223 */ /* 0x000fe2000001010e */
[----:B------:R-:W-:Y:S01]  /*2260*/  I2FP.F32.S32 R20, R20 ;  /* 0x0000001400147245 */ /* 0x000fe20000201400 */
[----:B------:R-:W-:Y:S01]  /*2270*/  FFMA.FTZ R10, R10, R3, -1 ;  /* 0xbf8000000a0a7423 */ /* 0x000fe20000010003 */
[----:B------:R-:W-:Y:S01]  /*2280*/  FADD.FTZ R19, R19, R24 ;  /* 0x0000001813137221 */ /* 0x000fe20000010000 */
[----:B------:R-:W-:Y:S01]  /*2290*/  FMUL.FTZ R24, R21, R22 ;  /* 0x0000001615187220 */ /* 0x000fe20000410000 */
[----:B------:R-:W-:Y:S01]  /*22a0*/  FFMA.FTZ R23, R26, R23, R11 ;  /* 0x000000171a177223 */ /* 0x000fe2000001000b */
[----:B------:R-:W-:Y:S01]  /*22b0*/  FADD.FTZ R17, R17, R10 ;  /* 0x0000000a11117221 */ /* 0x000fe20000010000 */
[----:B------:R-:W-:Y:S01]  /*22c0*/  MOV R10, 0x3d39bf78 ;  /* 0x3d39bf78000a7802 */ /* 0x000fe20000000f00 */
[----:B------:R-:W-:Y:S01]  /*22d0*/  FFMA.FTZ R26, -R24, R24, R21 ;  /* 0x00000018181a7223 */ /* 0x000fe20000010115 */
[----:B------:R-:W-:Y:S01]  /*22e0*/  FMUL.FTZ R20, R20, 1.1920928955078125e-07 ;  /* 0x3400000014147820 */ /* 0x000fe20000410000 */
[----:B------:R-:W-:-:S02]  /*22f0*/  FSEL R23, R23, RZ, P0 ;  /* 0x000000ff17177208 */ /* 0x000fc40000000000 */
[----:B------:R-:W-:Y:S01]  /*2300*/  FFMA.FTZ R14, R17, -R10, 0.10546888411045074463 ;  /* 0x3dd80012110e7423 */ /* 0x000fe2000001080a */
[----:B------:R-:W-:Y:S01]  /*2310*/  FFMA.FTZ R25, R25, R26, R24 ;  /* 0x0000001a19197223 */ /* 0x000fe20000010018 */
[----:B------:R-:W-:Y:S01]  /*2320*/  FFMA.FTZ R24, R19, -R10, 0.10546888411045074463 ;  /* 0x3dd8001213187423 */ /* 0x000fe2000001080a */
[----:B------:R-:W-:Y:S01]  /*2330*/  FSEL R11, R23, -1.0000001192092895508, !P5 ;  /* 0xbf800001170b7808 */ /* 0x000fe20006800000 */
[----:B------:R-:W-:Y:S01]  /*2340*/  FFMA.FTZ R14, R17, R14, -0.13229703903198242188 ;  /* 0xbe0778e0110e7423 */ /* 0x000fe2000001000e */
[----:B------:R-:W-:Y:S01]  /*2350*/  FSETP.NEU.FTZ.AND P0, PT, R21, RZ, PT ;  /* 0x000000ff1500720b */ /* 0x000fe20003f1d000 */
[----:B------:R-:W-:Y:S01]  /*2360*/  FFMA.FTZ R24, R19, R24, -0.13229703903198242188 ;  /* 0xbe0778e013187423 */ /* 0x000fe20000010018 */
[----:B---3--:R-:W-:Y:S01]  /*2370*/  FFMA.FTZ R21, R4, R4, -1 ;  /* 0xbf80000004157423 */ /* 0x008fe20000010004 */
[----:B------:R-:W-:Y:S01]  /*2380*/  FADD.FTZ R11, R16, R11 ;  /* 0x0000000b100b7221 */ /* 0x000fe20000010000 */
[----:B------:R-:W-:Y:S01]  /*2390*/  FFMA.FTZ R14, R17, R14, 0.14491446316242218018 ;  /* 0x3e146475110e7423 */ /* 0x000fe2000001000e */
[----:B------:R-:W-:Y:S01]  /*23a0*/  FFMA.FTZ R24, R19, R24, 0.14491446316242218018 ;  /* 0x3e14647513187423 */ /* 0x000fe20000010018 */
[----:B------:R-:W-:Y:S01]  /*23b0*/  FSEL R23, R25, RZ, P0 ;  /* 0x000000ff19177208 */ /* 0x000fe20000000000 */
[----:B------:R-:W-:Y:S01]  /*23c0*/  FADD.FTZ.RZ R25, R11, 1 ;  /* 0x3f8000000b197421 */ /* 0x000fe2000001c000 */
[----:B------:R-:W-:Y:S01]  /*23d0*/  FFMA.FTZ R14, R17, R14, -0.16641564667224884033 ;  /* 0xbe2a68dd110e7423 */ /* 0x000fe2000001000e */
[----:B------:R-:W-:Y:S01]  /*23e0*/  FFMA.FTZ R24, R19, R24, -0.16641564667224884033 ;  /* 0xbe2a68dd13187423 */ /* 0x000fe20000010018 */
[----:B------:R-:W0:Y:S01]  /*23f0*/  MUFU.RSQ R16, R21 ;  /* 0x0000001500107308 */ /* 0x000e220000001400 */
[----:B------:R-:W-:Y:S01]  /*2400*/  ISETP.GE.U32.AND P0, PT, R13, 0x7f800000, PT ;  /* 0x7f8000000d00780c */ /* 0x000fe20003f06070 */
[----:B------:R-:W-:Y:S01]  /*2410*/  FFMA.FTZ R14, R17, R14, 0.19988867640495300293 ;  /* 0x3e4caf9e110e7423 */ /* 0x000fe2000001000e */
[----:B------:R-:W-:Y:S01]  /*2420*/  IADD3 R25, PT, PT, R25, -0x3f400000, RZ ;  /* 0xc0c0000019197810 */ /* 0x000fe20007ffe0ff */
[----:B------:R-:W-:Y:S01]  /*2430*/  FFMA.FTZ R26, R19, R24, 0.19988867640495300293 ;  /* 0x3e4caf9e131a7423 */ /* 0x000fe20000010018 */
[----:B------:R-:W-:Y:S01]  /*2440*/  FSEL R23, R23, -1.0000001192092895508, !P4 ;  /* 0xbf80000117177808 */ /* 0x000fe20006000000 */
[----:B------:R-:W-:Y:S01]  /*2450*/  FFMA.FTZ R24, R17, R14, -0.25000196695327758789 ;  /* 0xbe80004211187423 */ /* 0x000fe2000001000e */
[----:B------:R-:W-:Y:S01]  /*2460*/  LOP3.LUT R14, R25, 0xff800000, RZ, 0xc0, !PT ;  /* 0xff800000190e7812 */ /* 0x000fe200078ec0ff */
[----:B------:R-:W-:Y:S01]  /*2470*/  FFMA.FTZ R26, R19, R26, -0.25000196695327758789 ;  /* 0xbe800042131a7423 */ /* 0x000fe2000001001a */
[----:B------:R-:W-:Y:S01]  /*2480*/  ISETP.GT.AND P2, PT, R13, -0x40800000, P0 ;  /* 0xbf8000000d00780c */ /* 0x000fe20000744270 */
[----:B------:R-:W-:Y:S01]  /*2490*/  FFMA.FTZ R24, R17, R24, 0.33333510160446166992 ;  /* 0x3eaaaae611187423 */ /* 0x000fe20000010018 */
[----:B------:R-:W-:Y:S01]  /*24a0*/  IADD3 R28, PT, PT, -R14, 0x40800000, RZ ;  /* 0x408000000e1c7810 */ /* 0x000fe20007ffe1ff */
[----:B------:R-:W-:Y:S01]  /*24b0*/  FFMA.FTZ R26, R19, R26, 0.33333510160446166992 ;  /* 0x3eaaaae6131a7423 */ /* 0x000fe2000001001a */
[----:B------:R-:W-:Y:S01]  /*24c0*/  FADD.FTZ R18, R18, R23 ;  /* 0x0000001712127221 */ /* 0x000fe20000010000 */
[----:B------:R-:W-:Y:S01]  /*24d0*/  FFMA.FTZ R27, R17, R24, -0.5 ;  /* 0xbf000000111b7423 */ /* 0x000fe20000010018 */
[----:B------:R-:W-:Y:S01]  /*24e0*/  IADD3 R24, PT, PT, R11, -R14, RZ ;  /* 0x8000000e0b187210 */ /* 0x000fe20007ffe0ff */
[----:B------:R-:W-:Y:S01]  /*24f0*/  FFMA.FTZ R26, R19, R26, -0.5 ;  /* 0xbf000000131a7423 */ /* 0x000fe2000001001a */
[----:B------:R-:W-:Y:S01]  /*2500*/  FFMA.FTZ R25, R28, R3, -1 ;  /* 0xbf8000001c197423 */ /* 0x000fe20000010003 */
[----:B------:R-:W-:Y:S01]  /*2510*/  FMUL.FTZ R28, R17, R27 ;  /* 0x0000001b111c7220 */ /* 0x000fe20000410000 */
[----:B------:R-:W-:Y:S01]  /*2520*/  @P0 FSETP.NEU.FTZ.AND P1, PT, R13, RZ, PT ;  /* 0x000000ff0d00020b */ /* 0x000fe20003f3d000 */
[----:B------:R-:W-:Y:S01]  /*2530*/  FMUL.FTZ R26, R19, R26 ;  /* 0x0000001a131a7220 */ /* 0x000fe20000410000 */
[----:B------:R-:W-:Y:S01]  /*2540*/  FADD.FTZ R23, R24, R25 ;  /* 0x0000001918177221 */ /* 0x000fe20000010000 */
[----:B0-----:R-:W-:Y:S01]  /*2550*/  FMUL.FTZ R24, R21, R16 ;  /* 0x0000001015187220 */ /* 0x001fe20000410000 */
[----:B------:R-:W-:Y:S01]  /*2560*/  FMUL.FTZ R25, R16, 0.5 ;  /* 0x3f00000010197820 */ /* 0x000fe20000410000 */
[----:B------:R-:W-:Y:S01]  /*2570*/  FFMA.FTZ R19, R19, R26, R19 ;  /* 0x0000001a13137223 */ /* 0x000fe20000010013 */
[----:B------:R-:W-:Y:S01]  /*2580*/  FFMA.FTZ R17, R17, R28, R17 ;  /* 0x0000001c11117223 */ /* 0x000fe20000010011 */
[----:B------:R-:W-:Y:S01]  /*2590*/  @P0 MOV R26, 0x7f800000 ;  /* 0x7f800000001a0802 */ /* 0x000fe20000000f00 */
[----:B------:R-:W-:Y:S01]  /*25a0*/  FFMA.FTZ R16, -R24, R24, R21 ;  /* 0x0000001818107223 */ /* 0x000fe20000010115 */
[----:B------:R-:W-:Y:S01]  /*25b0*/  I2FP.F32.S32 R15, R15 ;  /* 0x0000000f000f7245 */ /* 0x000fe20000201400 */
[----:B------:R-:W-:Y:S01]  /*25c0*/  FFMA.FTZ R17, R20, 0.69314718246459960938, R17 ;  /* 0x3f31721814117823 */ /* 0x000fe20000010011 */
[----:B------:R-:W-:Y:S01]  /*25d0*/  FADD.FTZ R4, R4, -1 ;  /* 0xbf80000004047421 */ /* 0x000fe20000010000 */
[----:B------:R-:W-:Y:S01]  /*25e0*/  FFMA.FTZ R16, R25, R16, R24 ;  /* 0x0000001019107223 */ /* 0x000fe20000010018 */
[----:B------:R-:W-:Y:S01]  /*25f0*/  @P2 FFMA.FTZ R17, R13, R26, +INF ;  /* 0x7f8000000d112423 */ /* 0x000fe2000001001a */
[----:B------:R-:W-:Y:S01]  /*2600*/  FFMA.FTZ R24, R23, -R10, 0.10546888411045074463 ;  /* 0x3dd8001217187423 */ /* 0x000fe2000001080a */
[----:B------:R-:W-:Y:S01]  /*2610*/  FADD.FTZ.RZ R13, R18, 1 ;  /* 0x3f800000120d7421 */ /* 0x000fe2000001c000 */
[----:B------:R-:W-:Y:S01]  /*2620*/  FMUL.FTZ R20, R15, 1.1920928955078125e-07 ;  /* 0x340000000f147820 */ /* 0x000fe20000410000 */
[----:B------:R-:W-:Y:S01]  /*2630*/  FSETP.NEU.FTZ.AND P2, PT, R21, RZ, PT ;  /* 0x000000ff1500720b */ /* 0x000fe20003f5d000 */
[----:B------:R-:W-:Y:S01]  /*2640*/  FFMA.FTZ R24, R23, R24, -0.13229703903198242188 ;  /* 0xbe0778e017187423 */ /* 0x000fe20000010018 */
[----:B------:R-:W-:-:S02]  /*2650*/  @P0 FSEL R17, R17, -RZ, P1 ;  /* 0x800000ff11110208 */ /* 0x000fc40000800000 */
[----:B------:R-:W-:Y:S01]  /*2660*/  ISETP.GE.U32.AND P0, PT, R12, 0x7f800000, PT ;  /* 0x7f8000000c00780c */ /* 0x000fe20003f06070 */
[----:B------:R-:W-:Y:S01]  /*2670*/  FFMA.FTZ R24, R23, R24, 0.14491446316242218018 ;  /* 0x3e14647517187423 */ /* 0x000fe20000010018 */
[----:B------:R-:W-:Y:S01]  /*2680*/  IADD3 R15, PT, PT, R13, -0x3f400000, RZ ;  /* 0xc0c000000d0f7810 */ /* 0x000fe20007ffe0ff */
[----:B------:R-:W-:Y:S01]  /*2690*/  FFMA.FTZ R13, R20, 0.69314718246459960938, R19 ;  /* 0x3f317218140d7823 */ /* 0x000fe20000010013 */
[----:B------:R-:W-:Y:S01]  /*26a0*/  ISETP.GT.AND P1, PT, R12, -0x40800000, P0 ;  /* 0xbf8000000c00780c */ /* 0x000fe20000724270 */
[----:B------:R-:W-:Y:S01]  /*26b0*/  FFMA.FTZ R24, R23, R24, -0.16641564667224884033 ;  /* 0xbe2a68dd17187423 */ /* 0x000fe20000010018 */
[----:B------:R-:W-:Y:S02]  /*26c0*/  LOP3.LUT R15, R15, 0xff800000, RZ, 0xc0, !PT ;  /* 0xff8000000f0f7812 */ /* 0x000fe400078ec0ff */
[----:B------:R-:W-:Y:S01]  /*26d0*/  FSEL R19, R16, RZ, P2 ;  /* 0x000000ff10137208 */ /* 0x000fe20001000000 */
[----:B------:R-:W-:Y:S01]  /*26e0*/  FFMA.FTZ R24, R23, R24, 0.19988867640495300293 ;  /* 0x3e4caf9e17187423 */ /* 0x000fe20000010018 */
[----:B------:R-:W-:-:S02]  /*26f0*/  ISETP.GT.U32.AND P3, PT, R4, 0x4b000000, PT ;  /* 0x4b0000000400780c */ /* 0x000fc40003f64070 */
[----:B------:R-:W-:Y:S01]  /*2700*/  IADD3 R16, PT, PT, -R15, 0x40800000, RZ ;  /* 0x408000000f107810 */ /* 0x000fe20007ffe1ff */
[----:B------:R-:W-:Y:S01]  /*2710*/  FFMA.FTZ R24, R23, R24, -0.25000196695327758789 ;  /* 0xbe80004217187423 */ /* 0x000fe20000010018 */
[----:B------:R-:W-:Y:S02]  /*2720*/  FSEL R21, R19, -1.0000001192092895508, !P3 ;  /* 0xbf80000113157808 */ /* 0x000fe40005800000 */
[----:B------:R-:W-:Y:S01]  /*2730*/  IADD3 R19, PT, PT, R18, -R15, RZ ;  /* 0x8000000f12137210 */ /* 0x000fe20007ffe0ff */
[----:B------:R-:W-:Y:S01]  /*2740*/  FFMA.FTZ R16, R16, R3, -1 ;  /* 0xbf80000010107423 */ /* 0x000fe20000010003 */
[----:B------:R-:W-:Y:S01]  /*2750*/  @P0 MOV R25, 0x7f800000 ;  /* 0x7f80000000190802 */ /* 0x000fe20000000f00 */
[----:B------:R-:W-:Y:S01]  /*2760*/  FADD.FTZ R4, R4, R21 ;  /* 0x0000001504047221 */ /* 0x000fe20000010000 */
[----:B------:R-:W-:Y:S01]  /*2770*/  FFMA.FTZ R24, R23, R24, 0.33333510160446166992 ;  /* 0x3eaaaae617187423 */ /* 0x000fe20000010018 */
[----:B------:R-:W-:Y:S01]  /*2780*/  FADD.FTZ R19, R19, R16 ;  /* 0x0000001013137221 */ /* 0x000fe20000010000 */
[----:B------:R-:W-:Y:S01]  /*2790*/  I2FP.F32.S32 R14, R14 ;  /* 0x0000000e000e7245 */ /* 0x000fe20000201400 */
[C---:B------:R-:W-:Y:S01]  /*27a0*/  @P1 FFMA.FTZ R13, R12.reuse, R25, +INF ;  /* 0x7f8000000c0d1423 */ /* 0x040fe20000010019 */
[----:B------:R-:W-:Y:S01]  /*27b0*/  @P0 FSETP.NEU.FTZ.AND P1, PT, R12, RZ, PT ;  /* 0x000000ff0c00020b */ /* 0x000fe20003f3d000 */
[----:B------:R-:W-:Y:S01]  /*27c0*/  FFMA.FTZ R12, R19, -R10, 0.10546888411045074463 ;  /* 0x3dd80012130c7423 */ /* 0x000fe2000001080a */
[----:B------:R-:W-:Y:S01]  /*27d0*/  FADD.FTZ.RZ R16, R4, 1 ;  /* 0x3f80000004107421 */ /* 0x000fe2000001c000 */
[----:B------:R-:W-:Y:S01]  /*27e0*/  FFMA.FTZ R24, R23, R24, -0.5 ;  /* 0xbf00000017187423 */ /* 0x000fe20000010018 */
[----:B------:R-:W-:Y:S01]  /*27f0*/  @P0 FSEL R13, R13, -RZ, P1 ;  /* 0x800000ff0d0d0208 */ /* 0x000fe20000800000 */
[----:B------:R-:W-:Y:S01]  /*2800*/  FFMA.FTZ R12, R19, R12, -0.13229703903198242188 ;  /* 0xbe0778e0130c7423 */ /* 0x000fe2000001000c */
[----:B------:R-:W-:Y:S01]  /*2810*/  ISETP.GE.U32.AND P0, PT, R11, 0x7f800000, PT ;  /* 0x7f8000000b00780c */ /* 0x000fe20003f06070 */
[----:B------:R-:W-:Y:S01]  /*2820*/  FMUL.FTZ R24, R23, R24 ;  /* 0x0000001817187220 */ /* 0x000fe20000410000 */
[----:B------:R-:W-:Y:S01]  /*2830*/  IADD3 R16, PT, PT, R16, -0x3f400000, RZ ;  /* 0xc0c0000010107810 */ /* 0x000fe20007ffe0ff */
[----:B------:R-:W-:Y:S01]  /*2840*/  FFMA.FTZ R12, R19, R12, 0.14491446316242218018 ;  /* 0x3e146475130c7423 */ /* 0x000fe2000001000c */
[----:B------:R-:W-:Y:S01]  /*2850*/  ISETP.GT.AND P1, PT, R11, -0x40800000, P0 ;  /* 0xbf8000000b00780c */ /* 0x000fe20000724270 */
[----:B------:R-:W-:Y:S01]  /*2860*/  FFMA.FTZ R23, R23, R24, R23 ;  /* 0x0000001817177223 */ /* 0x000fe20000010017 */
[----:B------:R-:W-:Y:S01]  /*2870*/  FMUL.FTZ R14, R14, 1.1920928955078125e-07 ;  /* 0x340000000e0e7820 */ /* 0x000fe20000410000 */
[----:B------:R-:W-:Y:S01]  /*2880*/  LOP3.LUT R21, R16, 0xff800000, RZ, 0xc0, !PT ;  /* 0xff80000010157812 */ /* 0x000fe200078ec0ff */
[----:B------:R-:W-:Y:S01]  /*2890*/  FFMA.FTZ R16, R19, R12, -0.16641564667224884033 ;  /* 0xbe2a68dd13107423 */ /* 0x000fe2000001000c */
[----:B------:R-:W-:Y:S01]  /*28a0*/  I2FP.F32.S32 R15, R15 ;  /* 0x0000000f000f7245 */ /* 0x000fe20000201400 */
[----:B------:R-:W-:Y:S01]  /*28b0*/  FFMA.FTZ R12, R14, 0.69314718246459960938, R23 ;  /* 0x3f3172180e0c7823 */ /* 0x000fe20000010017 */
[----:B------:R-:W-:Y:S01]  /*28c0*/  IADD3 R14, PT, PT, -R21, 0x40800000, RZ ;  /* 0x40800000150e7810 */ /* 0x000fe20007ffe1ff */
[----:B------:R-:W-:Y:S01]  /*28d0*/  FFMA.FTZ R16, R19, R16, 0.19988867640495300293 ;  /* 0x3e4caf9e13107423 */ /* 0x000fe20000010010 */
[----:B------:R-:W-:Y:S01]  /*28e0*/  @P0 MOV R20, 0x7f800000 ;  /* 0x7f80000000140802 */ /* 0x000fe20000000f00 */
[----:B------:R-:W-:Y:S01]  /*28f0*/  FMUL.FTZ R15, R15, 1.1920928955078125e-07 ;  /* 0x340000000f0f7820 */ /* 0x000fe20000410000 */
[----:B------:R-:W-:Y:S01]  /*2900*/  IADD3 R23, PT, PT, R4, -R21, RZ ;  /* 0x8000001504177210 */ /* 0x000fe20007ffe0ff */
[----:B------:R-:W-:Y:S01]  /*2910*/  FFMA.FTZ R14, R14, R3, -1 ;  /* 0xbf8000000e0e7423 */ /* 0x000fe20000010003 */
[----:B------:R-:W-:Y:S01]  /*2920*/  FFMA.FTZ R16, R19, R16, -0.25000196695327758789 ;  /* 0xbe80004213107423 */ /* 0x000fe20000010010 */
[C---:B------:R-:W-:Y:S01]  /*2930*/  @P1 FFMA.FTZ R12, R11.reuse, R20, +INF ;  /* 0x7f8000000b0c1423 */ /* 0x040fe20000010014 */
[----:B------:R-:W-:Y:S01]  /*2940*/  @P0 FSETP.NEU.FTZ.AND P1, PT, R11, RZ, PT ;  /* 0x000000ff0b00020b */ /* 0x000fe20003f3d000 */
[----:B------:R-:W-:Y:S01]  /*2950*/  FADD.FTZ R23, R23, R14 ;  /* 0x0000000e17177221 */ /* 0x000fe20000010000 */
[----:B------:R-:W-:Y:S01]  /*2960*/  FFMA.FTZ R16, R19, R16, 0.33333510160446166992 ;  /* 0x3eaaaae613107423 */ /* 0x000fe20000010010 */
[----:B------:R-:W-:-:S02]  /*2970*/  I2FP.F32.S32 R21, R21 ;  /* 0x0000001500157245 */ /* 0x000fc40000201400 */
[----:B------:R-:W-:Y:S01]  /*2980*/  @P0 FSEL R12, R12, -RZ, P1 ;  /* 0x800000ff0c0c0208 */ /* 0x000fe20000800000 */
[----:B------:R-:W-:Y:S01]  /*2990*/  FFMA.FTZ R14, R23, -R10, 0.10546888411045074463 ;  /* 0x3dd80012170e7423 */ /* 0x000fe2000001080a */
[C---:B------:R-:W-:Y:S01]  /*29a0*/  ISETP.GE.U32.AND P0, PT, R18.reuse, 0x7f800000, PT ;  /* 0x7f8000001200780c */ /* 0x040fe20003f06070 */
[----:B------:R-:W-:Y:S01]  /*29b0*/  FFMA.FTZ R16, R19, R16, -0.5 ;  /* 0xbf00000013107423 */ /* 0x000fe20000010010 */
[----:B------:R-:W-:Y:S01]  /*29c0*/  FMUL.FTZ R21, R21, 1.1920928955078125e-07 ;  /* 0x3400000015157820 */ /* 0x000fe20000410000 */
[----:B------:R-:W-:Y:S01]  /*29d0*/  FFMA.FTZ R14, R23, R14, -0.13229703903198242188 ;  /* 0xbe0778e0170e7423 */ /* 0x000fe2000001000e */
[----:B------:R-:W-:Y:S01]  /*29e0*/  ISETP.GT.AND P1, PT, R18, -0x40800000, P0 ;  /* 0xbf8000001200780c */ /* 0x000fe20000724270 */
[----:B------:R-:W-:Y:S01]  /*29f0*/  FMUL.FTZ R16, R19, R16 ;  /* 0x0000001013107220 */ /* 0x000fe20000410000 */
[----:B------:R-:W-:Y:S01]  /*2a00*/  P2R R22, PR, RZ, 0x20 ;  /* 0x00000020ff167803 */ /* 0x000fe20000000000 */
[----:B------:R-:W-:Y:S02]  /*2a10*/  FFMA.FTZ R14, R23, R14, 0.14491446316242218018 ;  /* 0x3e146475170e7423 */ /* 0x000fe4000001000e */
[----:B------:R-:W-:-:S02]  /*2a20*/  FFMA.FTZ R16, R19, R16, R19 ;  /* 0x0000001013107223 */ /* 0x000fc40000010013 */
[----:B------:R-:W-:Y:S02]  /*2a30*/  FFMA.FTZ R14, R23, R14, -0.16641564667224884033 ;  /* 0xbe2a68dd170e7423 */ /* 0x000fe4000001000e */
[----:B------:R-:W-:Y:S01]  /*2a40*/  @P0 MOV R19, 0x7f800000 ;  /* 0x7f80000000130802 */ /* 0x000fe20000000f00 */
[----:B------:R-:W-:Y:S01]  /*2a50*/  FFMA.FTZ R11, R15, 0.69314718246459960938, R16 ;  /* 0x3f3172180f0b7823 */ /* 0x000fe20000010010 */
[----:B------:R-:W-:Y:S01]  /*2a60*/  FFMA.FTZ R14, R23, R14, 0.19988867640495300293 ;  /* 0x3e4caf9e170e7423 */ /* 0x000fe2000001000e */
[----:B------:R-:W-:Y:S02]  /*2a70*/  FFMA.FTZ R15, R5, R5, -1 ;  /* 0xbf800000050f7423 */ /* 0x000fe40000010005 */
        /* <DEDUP_REMOVED lines=15> */
[----:B------:R-:W-:Y:S01]  /*2b70*/  @P1 FFMA.FTZ R14, R4, R23, +INF ;  /* 0x7f800000040e1423 */ /* 0x000fe20000010017 */
[----:B------:R-:W-:Y:S01]  /*2b80*/  FFMA.FTZ R16, -R18, R18, R15 ;  /* 0x0000001212107223 */ /* 0x000fe2000001010f */
[----:B------:R-:W-:Y:S01]  /*2b90*/  @P0 FSETP.NEU.FTZ.AND P1, PT, R4, RZ, PT ;  /* 0x000000ff0400020b */ /* 0x000fe20003f3d000 */
[----:B------:R-:W-:-:S02]  /*2ba0*/  FADD.FTZ R4, R5, -1 ;  /* 0xbf80000005047421 */ /* 0x000fc40000010000 */
[----:B------:R-:W-:Y:S01]  /*2bb0*/  FFMA.FTZ R16, R19, R16, R18 ;  /* 0x0000001013107223 */ /* 0x000fe20000010012 */
[----:B------:R-:W-:Y:S02]  /*2bc0*/  @P0 FSEL R14, R14, -RZ, P1 ;  /* 0x800000ff0e0e0208 */ /* 0x000fe40000800000 */
        /* <DEDUP_REMOVED lines=28> */
[----:B------:R-:W-:Y:S01]  /*2d90*/  @P1 FFMA.FTZ R15, R4, R5, +INF ;  /* 0x7f800000040f1423 */ /* 0x000fe20000010005 */
[----:B------:R-:W-:Y:S01]  /*2da0*/  FFMA.FTZ R5, R6, R6, -1 ;  /* 0xbf80000006057423 */ /* 0x000fe20000010006 */
        /* <DEDUP_REMOVED lines=71> */
[----:B------:R-:W-:-:S04]  /*3220*/  FFMA.FTZ R10, R3, R10, -0.5 ;  /* 0xbf000000030a7423 */ /* 0x000fc8000001000a */
[----:B------:R-:W-:-:S04]  /*3230*/  FMUL.FTZ R10, R3, R10 ;  /* 0x0000000a030a7220 */ /* 0x000fc80000410000 */
[----:B------:R-:W-:Y:S01]  /*3240*/  FFMA.FTZ R10, R3, R10, R3 ;  /* 0x0000000a030a7223 */ /* 0x000fe20000010003 */
[----:B------:R-:W-:-:S03]  /*3250*/  @P6 MOV R3, 0x7f800000 ;  /* 0x7f80000000036802 */ /* 0x000fc60000000f00 */
[----:B------:R-:W-:Y:S01]  /*3260*/  FFMA.FTZ R18, R5, 0.69314718246459960938, R10 ;  /* 0x3f31721805127823 */ /* 0x000fe2000001000a */
[----:B------:R-:W-:Y:S01]  /*3270*/  MOV R5, R13 ;  /* 0x0000000d00057202 */ /* 0x000fe20000000f00 */
[C---:B------:R-:W-:Y:S01]  /*3280*/  @P5 FFMA.FTZ R18, R4.reuse, R3, +INF ;  /* 0x7f80000004125423 */ /* 0x040fe20000010003 */
[----:B------:R-:W-:Y:S01]  /*3290*/  @P6 FSETP.NEU.FTZ.AND P5, PT, R4, RZ, PT ;  /* 0x000000ff0400620b */ /* 0x000fe20003fbd000 */
[----:B------:R-:W-:Y:S01]  /*32a0*/  IMAD.WIDE.U32 R2, R2, 0x10, R6 ;  /* 0x0000001002027825 */ /* 0x000fe200078e0006 */
[----:B------:R-:W-:Y:S02]  /*32b0*/  MOV R4, R17 ;  /* 0x0000001100047202 */ /* 0x000fe40000000f00 */
[----:B------:R-:W-:Y:S02]  /*32c0*/  @P6 FSEL R18, R18, -RZ, P5 ;  /* 0x800000ff12126208 */ /* 0x000fe40002800000 */
[----:B------:R-:W-:Y:S02]  /*32d0*/  ISETP.GT.U32.AND P6, PT, R8, 0x4b000000, PT ;  /* 0x4b0000000800780c */ /* 0x000fe40003fc4070 */
[----:B------:R-:W-:-:S02]  /*32e0*/  ISETP.NE.AND P5, PT, R22, RZ, PT ;  /* 0x000000ff1600720c */ /* 0x000fc40003fa5270 */
[----:B------:R-:W-:Y:S02]  /*32f0*/  MOV R7, R11 ;  /* 0x0000000b00077202 */ /* 0x000fe40000000f00 */
[----:B------:R-:W-:Y:S02]  /*3300*/  MOV R6, R12 ;  /* 0x0000000c00067202 */ /* 0x000fe40000000f00 */
[----:B------:R-:W-:Y:S01]  /*3310*/  MOV R8, R14 ;  /* 0x0000000e00087202 */ /* 0x000fe20000000f00 */
[----:B------:R-:W-:Y:S01]  /*3320*/  @P4 FADD.FTZ R7, R7, 0.69314718246459960938 ;  /* 0x3f31721807074421 */ /* 0x000fe20000010000 */
[----:B------:R-:W-:Y:S02]  /*3330*/  MOV R10, R16 ;  /* 0x00000010000a7202 */ /* 0x000fe40000000f00 */
[----:B------:R-:W-:Y:S01]  /*3340*/  MOV R11, R18 ;  /* 0x00000012000b7202 */ /* 0x000fe20000000f00 */
[----:B------:R-:W-:Y:S01]  /*3350*/  @P6 FADD.FTZ R4, R4, 0.69314718246459960938 ;  /* 0x3f31721804046421 */ /* 0x000fe20000010000 */
[----:B------:R-:W-:Y:S01]  /*3360*/  ISETP.GT.U32.AND P6, PT, R9, 0x4b000000, PT ;  /* 0x4b0000000900780c */ /* 0x000fe20003fc4070 */
[----:B------:R-:W-:Y:S01]  /*3370*/  @P5 FADD.FTZ R6, R6, 0.69314718246459960938 ;  /* 0x3f31721806065421 */ /* 0x000fe20000010000 */
[----:B------:R-:W-:Y:S01]  /*3380*/  MOV R9, R15 ;  /* 0x0000000f00097202 */ /* 0x000fe20000000f00 */
[----:B------:R-:W-:Y:S01]  /*3390*/  @P3 FADD.FTZ R8, R8, 0.69314718246459960938 ;  /* 0x3f31721808083421 */ /* 0x000fe20000010000 */
[----:B------:R-:W-:Y:S01]  /*33a0*/  @P1 FADD.FTZ R10, R10, 0.69314718246459960938 ;  /* 0x3f3172180a0a1421 */ /* 0x000fe20000010000 */
[----:B------:R-:W-:-:S02]  /*33b0*/  @P0 FADD.FTZ R11, R11, 0.69314718246459960938 ;  /* 0x3f3172180b0b0421 */ /* 0x000fc40000010000 */
[----:B------:R-:W-:-:S05]  /*33c0*/  @P2 FADD.FTZ R9, R9, 0.69314718246459960938 ;  /* 0x3f31721809092421 */ /* 0x000fca0000010000 */
[----:B------:R-:W-:Y:S01]  /*33d0*/  STG.E.128 desc[UR4][R2.64+0x800], R8 ;  /* 0x0008000802007986 */ /* 0x000fe2000c101d04 */
[----:B------:R-:W-:-:S05]  /*33e0*/  @P6 FADD.FTZ R5, R5, 0.69314718246459960938 ;  /* 0x3f31721805056421 */ /* 0x000fca0000010000 */
[----:B------:R-:W-:Y:S01]  /*33f0*/  STG.E.128 desc[UR4][R2.64], R4 ;  /* 0x0000000402007986 */ /* 0x000fe2000c101d04 */
[----:B------:R-:W-:Y:S05]  /*3400*/  EXIT ;  /* 0x000000000000794d */ /* 0x000fea0003800000 */
.L_x_1907:
        /* <DEDUP_REMOVED lines=15> */
.L_x_14293:


//--------------------- .text._ZN2at6native29vectorized_elementwise_kernelILi8EZZZNS0_17acosh_kernel_cudaERNS_18TensorIteratorBaseEENKUlvE0_clEvENKUlvE0_clEvEUlfE_St5arrayIPcLm2EEEEviT0_T1_ --------------------------
	.section	.text._ZN2at6native29vectorized_elementwise_kernelILi8EZZZNS0_17acosh_kernel_cudaERNS_18TensorIteratorBaseEENKUlvE0_clEvENKUlvE0_clEvEUlfE_St5arrayIPcLm2EEEEviT0_T1_,"ax",@progbits
	.align	128
        .global         _ZN2at6native29vectorized_elementwise_kernelILi8EZZZNS0_17acosh_kernel_cudaERNS_18TensorIteratorBaseEENKUlvE0_clEvENKUlvE0_clEvEUlfE_St5arrayIPcLm2EEEEviT0_T1_
        .type           _ZN2at6native29vectorized_elementwise_kernelILi8EZZZNS0_17acosh_kernel_cudaERNS_18TensorIteratorBaseEENKUlvE0_clEvENKUlvE0_clEvEUlfE_St5arrayIPcLm2EEEEviT0_T1_,@function
        .size           _ZN2at6native29vectorized_elementwise_kernelILi8EZZZNS0_17acosh_kernel_cudaERNS_18TensorIteratorBaseEENKUlvE0_clEvENKUlvE0_clEvEUlfE_St5arrayIPcLm2EEEEviT0_T1_,(.L_x_14294 - _ZN2at6native29vectorized_elementwise_kernelILi8EZZZNS0_17acosh_kernel_cudaERNS_18TensorIteratorBaseEENKUlvE0_clEvENKUlvE0_clEvEUlfE_St5arrayIPcLm2EEEEviT0_T1_)
        .other          _ZN2at6native29vectorized_elementwise_kernelILi8EZZZNS0_17acosh_kernel_cudaERNS_18TensorIteratorBaseEENKUlvE0_clEvENKUlvE0_clEvEUlfE_St5arrayIPcLm2EEEEviT0_T1_,@"STO_CUDA_ENTRY STV_DEFAULT"
_ZN2at6native29vectorized_elementwise_kernelILi8EZZZNS0_17acosh_kernel_cudaERNS_18TensorIteratorBaseEENKUlvE0_clEvENKUlvE0_clEvEUlfE_St5arrayIPcLm2EEEEviT0_T1_:
.text._ZN2at6native29vectorized_elementwise_kernelILi8EZZZNS0_17acosh_kernel_cudaERNS_18TensorIteratorBaseEENKUlvE0_clEvENKUlvE0_clEvEUlfE_St5arrayIPcLm2EEEEviT0_T1_:
[----:B------:R-:W-:Y:S01]  /*0000*/  LDC R1, c[0x0][0x37c] ;  /* 0x0000df00ff017b82 */ /* 0x000fe20000000800 */
[----:B------:R-:W-:Y:S05]  /*0010*/  EXIT ;  /* 0x000000000000794d */ /* 0x000fea0003800000 */
.L_x_1908:
        /* <DEDUP_REMOVED lines=14> */
.L_x_14294:


//--------------------- .text._ZN2at6native18elementwise_kernelILi128ELi4EZNS0_15gpu_kernel_implIZZZNS0_17acosh_kernel_cudaERNS_18TensorIteratorBaseEENKUlvE0_clEvENKUlvE_clEvEUldE_EEvS4_RKT_EUliE_EEviT1_ --------------------------
	.section	.text._ZN2at6native18elementwise_kernelILi128ELi4EZNS0_15gpu_kernel_implIZZZNS0_17acosh_kernel_cudaERNS_18TensorIteratorBaseEENKUlvE0_clEvENKUlvE_clEvEUldE_EEvS4_RKT_EUliE_EEviT1_,"ax",@progbits
	.align	128
        .global         _ZN2at6native18elementwise_kernelILi128ELi4EZNS0_15gpu_kernel_implIZZZNS0_17acosh_kernel_cudaERNS_18TensorIteratorBaseEENKUlvE0_clEvENKUlvE_clEvEUldE_EEvS4_RKT_EUliE_EEviT1_
        .type           _ZN2at6native18elementwise_kernelILi128ELi4EZNS0_15gpu_kernel_implIZZZNS0_17acosh_kernel_cudaERNS_18TensorIteratorBaseEENKUlvE0_clEvENKUlvE_clEvEUldE_EEvS4_RKT_EUliE_EEviT1_,@function
        .size           _ZN2at6native18elementwise_kernelILi128ELi4EZNS0_15gpu_kernel_implIZZZNS0_17acosh_kernel_cudaERNS_18TensorIteratorBaseEENKUlvE0_clEvENKUlvE_clEvEUldE_EEvS4_RKT_EUliE_EEviT1_,(.L_x_14244 - _ZN2at6native18elementwise_kernelILi128ELi4EZNS0_15gpu_kernel_implIZZZNS0_17acosh_kernel_cudaERNS_18TensorIteratorBaseEENKUlvE0_clEvENKUlvE_clEvEUldE_EEvS4_RKT_EUliE_EEviT1_)
        .other          _ZN2at6native18elementwise_kernelILi128ELi4EZNS0_15gpu_kernel_implIZZZNS0_17acosh_kernel_cudaERNS_18TensorIteratorBaseEENKUlvE0_clEvENKUlvE_clEvEUldE_EEvS4_RKT_EUliE_EEviT1_,@"STO_CUDA_ENTRY STV_DEFAULT"
_ZN2at6native18elementwise_kernelILi128ELi4EZNS0_15gpu_kernel_implIZZZNS0_17acosh_kernel_cudaERNS_18TensorIteratorBaseEENKUlvE0_clEvENKUlvE_clEvEUldE_EEvS4_RKT_EUliE_EEviT1_:
.text._ZN2at6native18elementwise_kernelILi128ELi4EZNS0_15gpu_kernel_implIZZZNS0_17acosh_kernel_cudaERNS_18TensorIteratorBaseEENKUlvE0_clEvENKUlvE_clEvEUldE_EEvS4_RKT_EUliE_EEviT1_:
        /* <DEDUP_REMOVED lines=319> */
.L_x_1911:
        /* <DEDUP_REMOVED lines=16> */
[----:B--2---:R-:W3:Y:S02]  /*14f0*/  I2F.F64.S16 R4, R4 ;  /* 0x0000000400047312 */ /* 0x004ee40000101c00 */
[----:B---3--:R-:W-:Y:S05]  /*1500*/  BRA `(.L_x_1918) ;  /* 0x0000000c00707947 */ /* 0x008fea0003800000 */
.L_x_1916:
[----:B------:R-:W2:Y:S02]  /*1510*/  LDG.E.U8 R4, desc[UR36][R6.64] ;  /* 0x0000002406047981 */ /* 0x000ea4000c1e1100 */
[----:B--2---:R-:W3:Y:S02]  /*1520*/  I2F.F64.U16 R4, R4 ;  /* 0x0000000400047312 */ /* 0x004ee40000101800 */
[----:B---3--:R-:W-:Y:S05]  /*1530*/  BRA `(.L_x_1918) ;  /* 0x0000000c00647947 */ /* 0x008fea0003800000 */
.L_x_1915:
[----:B------:R-:W-:-:S09]  /*1540*/  UISETP.NE.AND UP0, UPT, UR4, 0x2, UPT ;  /* 0x000000020400788c */ /* 0x000fd2000bf05270 */
[----:B------:R-:W-:Y:S05]  /*1550*/  BRA.U !UP0, `(.L_x_1919) ;  /* 0x0000000108287547 */ /* 0x000fea000b800000 */
[----:B------:R-:W-:-:S09]  /*1560*/  UISETP.NE.AND UP0, UPT, UR4, 0x3, UPT ;  /* 0x000000030400788c */ /* 0x000fd2000bf05270 */
[----:B------:R-:W-:Y:S05]  /*1570*/  BRA.U !UP0, `(.L_x_1920) ;  /* 0x0000000108147547 */ /* 0x000fea000b800000 */
[----:B------:R-:W-:-:S09]  /*1580*/  UISETP.NE.AND UP0, UPT, UR4, 0x4, UPT ;  /* 0x000000040400788c */ /* 0x000fd2000bf05270 */
[----:B------:R-:W-:Y:S05]  /*1590*/  BRA.U UP0, `(.L_x_1917) ;  /* 0x0000000900c07547 */ /* 0x000fea000b800000 */
[----:B------:R-:W2:Y:S02]  /*15a0*/  LDG.E.64 R4, desc[UR36][R6.64] ;  /* 0x0000002406047981 */ /* 0x000ea4000c1e1b00 */
[----:B--2---:R-:W3:Y:S02]  /*15b0*/  I2F.F64.S64 R4, R4 ;  /* 0x0000000400047312 */ /* 0x004ee40000301c00 */
[----:B---3--:R-:W-:Y:S05]  /*15c0*/  BRA `(.L_x_1918) ;  /* 0x0000000c00407947 */ /* 0x008fea0003800000 */
.L_x_1920:
[----:B------:R-:W2:Y:S02]  /*15d0*/  LDG.E R4, desc[UR36][R6.64] ;  /* 0x0000002406047981 */ /* 0x000ea4000c1e1900 */
[----:B--2---:R-:W3:Y:S02]  /*15e0*/  I2F.F64 R4, R4 ;  /* 0x0000000400047312 */ /* 0x004ee40000201c00 */
[----:B---3--:R-:W-:Y:S05]  /*15f0*/  BRA `(.L_x_1918) ;  /* 0x0000000c00347947 */ /* 0x008fea0003800000 */
.L_x_1919:
[----:B------:R-:W2:Y:S02]  /*1600*/  LDG.E.U16 R4, desc[UR36][R6.64] ;  /* 0x0000002406047981 */ /* 0x000ea4000c1e1500 */
[----:B--2---:R-:W3:Y:S02]  /*1610*/  I2F.F64.S16 R4, R4 ;  /* 0x0000000400047312 */ /* 0x004ee40000101c00 */
[----:B---3--:R-:W-:Y:S05]  /*1620*/  BRA `(.L_x_1918) ;  /* 0x0000000c00287947 */ /* 0x008fea0003800000 */
.L_x_1914:
[----:B------:R-:W-:-:S09]  /*1630*/  UISETP.GT.AND UP0, UPT, UR4, 0x6, UPT ;  /* 0x000000060400788c */ /* 0x000fd2000bf04270 */
[----:B------:R-:W-:Y:S05]  /*1640*/  BRA.U UP0, `(.L_x_1921) ;  /* 0x0000000100347547 */ /* 0x000fea000b800000 */
[----:B------:R-:W-:-:S09]  /*1650*/  UISETP.NE.AND UP0, UPT, UR4, 0x5, UPT ;  /* 0x000000050400788c */ /* 0x000fd2000bf05270 */
[----:B------:R-:W-:Y:S05]  /*1660*/  BRA.U !UP0, `(.L_x_1922) ;  /* 0x0000000108187547 */ /* 0x000fea000b800000 */
[----:B------:R-:W-:-:S09]  /*1670*/  UISETP.NE.AND UP0, UPT, UR4, 0x6, UPT ;  /* 0x000000060400788c */ /* 0x000fd2000bf05270 */
[----:B------:R-:W-:Y:S05]  /*1680*/  BRA.U UP0, `(.L_x_1917) ;  /* 0x0000000900847547 */ /* 0x000fea000b800000 */
[----:B------:R-:W2:Y:S02]  /*1690*/  LDG.E R4, desc[UR36][R6.64] ;  /* 0x0000002406047981 */ /* 0x000ea4000c1e1900 */
[----:B--2---:R-:W-:-:S06]  /*16a0*/  FMUL.FTZ R4, R4, 1 ;  /* 0x3f80000004047820 */ /* 0x004fcc0000410000 */
[----:B------:R-:W2:Y:S02]  /*16b0*/  F2F.F64.F32 R4, R4 ;  /* 0x0000000400047310 */ /* 0x000ea40000201800 */
[----:B--2---:R-:W-:Y:S05]  /*16c0*/  BRA `(.L_x_1918) ;  /* 0x0000000c00007947 */ /* 0x004fea0003800000 */
.L_x_1922:
[----:B------:R-:W2:Y:S02]  /*16d0*/  LDG.E.U16 R0, desc[UR36][R6.64] ;  /* 0x0000002406007981 */ /* 0x000ea4000c1e1500 */
[----:B--2---:R-:W-:-:S05]  /*16e0*/  HADD2.F32 R0, -RZ, R0.H0_H0 ;  /* 0x20000000ff007230 */ /* 0x004fca0000004100 */
[----:B------:R-:W-:-:S04]  /*16f0*/  FMUL.FTZ R0, R0, 1 ;  /* 0x3f80000000007820 */ /* 0x000fc80000410000 */
[----:B------:R2:W3:Y:S02]  /*1700*/  F2F.F64.F32 R4, R0 ;  /* 0x0000000000047310 */ /* 0x0004e40000201800 */
[----:B--23--:R-:W-:Y:S05]  /*1710*/  BRA `(.L_x_1918) ;  /* 0x0000000800ec7947 */ /* 0x00cfea0003800000 */
.L_x_1921:
[----:B------:R-:W-:-:S09]  /*1720*/  UISETP.NE.AND UP0, UPT, UR4, 0x7, UPT ;  /* 0x000000070400788c */ /* 0x000fd2000bf05270 */
[----:B------:R-:W-:Y:S05]  /*1730*/  BRA.U !UP0, `(.L_x_1923) ;  /* 0x0000000108347547 */ /* 0x000fea000b800000 */
[----:B------:R-:W-:-:S09]  /*1740*/  UISETP.NE.AND UP0, UPT, UR4, 0x8, UPT ;  /* 0x000000080400788c */ /* 0x000fd2000bf05270 */
[----:B------:R-:W-:Y:S05]  /*1750*/  BRA.U !UP0, `(.L_x_1924) ;  /* 0x0000000108187547 */ /* 0x000fea000b800000 */
[----:B------:R-:W-:-:S09]  /*1760*/  UISETP.NE.AND UP0, UPT, UR4, 0x9, UPT ;  /* 0x000000090400788c */ /* 0x000fd2000bf05270 */
[----:B------:R-:W-:Y:S05]  /*1770*/  BRA.U UP0, `(.L_x_1917) ;  /* 0x0000000900487547 */ /* 0x000fea000b800000 */
[----:B------:R-:W2:Y:S02]  /*1780*/  LDG.E R6, desc[UR36][R6.64] ;  /* 0x0000002406067981 */ /* 0x000ea4000c1e1900 */
[----:B--2---:R-:W-:-:S06]  /*1790*/  FMUL.FTZ R4, R6, 1 ;  /* 0x3f80000006047820 */ /* 0x004fcc0000410000 */
[----:B------:R-:W3:Y:S02]  /*17a0*/  F2F.F64.F32 R4, R4 ;  /* 0x0000000400047310 */ /* 0x000ee40000201800 */
[----:B---3--:R-:W-:Y:S05]  /*17b0*/  BRA `(.L_x_1918) ;  /* 0x0000000800c47947 */ /* 0x008fea0003800000 */
.L_x_1924:
[----:B------:R-:W2:Y:S02]  /*17c0*/  LDG.E.U16 R6, desc[UR36][R6.64] ;  /* 0x0000002406067981 */ /* 0x000ea4000c1e1500 */
[----:B--2---:R-:W-:-:S05]  /*17d0*/  HADD2.F32 R0, -RZ, R6.H0_H0 ;  /* 0x20000006ff007230 */ /* 0x004fca0000004100 */
[----:B------:R-:W-:-:S04]  /*17e0*/  FMUL.FTZ R0, R0, 1 ;  /* 0x3f80000000007820 */ /* 0x000fc80000410000 */
[----:B------:R3:W4:Y:S02]  /*17f0*/  F2F.F64.F32 R4, R0 ;  /* 0x0000000000047310 */ /* 0x0007240000201800 */
[----:B---34-:R-:W-:Y:S05]  /*1800*/  BRA `(.L_x_1918) ;  /* 0x0000000800b07947 */ /* 0x018fea0003800000 */
.L_x_1923:
[----:B------:R2:W5:Y:S01]  /*1810*/  LDG.E.64 R4, desc[UR36][R6.64] ;  /* 0x0000002406047981 */ /* 0x000562000c1e1b00 */
[----:B------:R-:W-:Y:S05]  /*1820*/  BRA `(.L_x_1918) ;  /* 0x0000000800a87947 */ /* 0x000fea0003800000 */
.L_x_1913:
        /* <DEDUP_REMOVED lines=8> */
[----:B------:R-:W2:Y:S01]  /*18b0*/  LDG.E.U8 R6, desc[UR36][R6.64] ;  /* 0x0000002406067981 */ /* 0x000ea2000c1e1100 */
[----:B------:R-:W-:Y:S02]  /*18c0*/  MOV R4, RZ ;  /* 0x000000ff00047202 */ /* 0x000fe40000000f00 */
[----:B--2---:R-:W-:-:S04]  /*18d0*/  ISETP.NE.AND P0, PT, R6, RZ, PT ;  /* 0x000000ff0600720c */ /* 0x004fc80003f05270 */
[----:B------:R-:W-:Y:S01]  /*18e0*/  FSEL R5, RZ, 1.875, !P0 ;  /* 0x3ff00000ff057808 */ /* 0x000fe20004000000 */
[----:B------:R-:W-:Y:S08]  /*18f0*/  BRA `(.L_x_1918) ;  /* 0x0000000800747947 */ /* 0x000ff00003800000 */
.L_x_1927:
[----:B------:R1:W5:Y:S01]  /*1900*/  LDG.E.64 R4, desc[UR36][R6.64] ;  /* 0x0000002406047981 */ /* 0x000362000c1e1b00 */
[----:B------:R-:W-:Y:S05]  /*1910*/  BRA `(.L_x_1918) ;  /* 0x00000008006c7947 */ /* 0x000fea0003800000 */
.L_x_1926:
        /* <DEDUP_REMOVED lines=23> */
[----:B------:R-:W-:-:S05]  /*1a90*/  LOP3.LUT R3, R3, 0x80000000, R0, 0xf8, !PT ;  /* 0x8000000003037812 */ /* 0x000fca00078ef800 */
[----:B------:R-:W-:-:S04]  /*1aa0*/  FMUL.FTZ R3, R3, 1 ;  /* 0x3f80000003037820 */ /* 0x000fc80000410000 */
[----:B------:R1:W2:Y:S02]  /*1ab0*/  F2F.F64.F32 R4, R3 ;  /* 0x0000000300047310 */ /* 0x0002a40000201800 */
[----:B-12---:R-:W-:Y:S05]  /*1ac0*/  BRA `(.L_x_1918) ;  /* 0x0000000800007947 */ /* 0x006fea0003800000 */
.L_x_1929:
[----:B------:R-:W2:Y:S02]  /*1ad0*/  LDG.E.U8 R4, desc[UR36][R6.64] ;  /* 0x0000002406047981 */ /* 0x000ea4000c1e1100 */
[C---:B--2---:R-:W-:Y:S01]  /*1ae0*/  IMAD.SHL.U32 R3, R4.reuse, 0x2000000, RZ ;  /* 0x0200000004037824 */ /* 0x044fe200078e00ff */
[----:B------:R-:W-:-:S04]  /*1af0*/  SHF.L.U32 R4, R4, 0x8, RZ ;  /* 0x0000000804047819 */ /* 0x000fc800000006ff */
        /* <DEDUP_REMOVED lines=8> */
[----:B------:R-:W-:-:S05]  /*1b80*/  LOP3.LUT R0, R0, 0x80000000, R3, 0xf8, !PT ;  /* 0x8000000000007812 */ /* 0x000fca00078ef803 */
[----:B------:R-:W-:-:S04]  /*1b90*/  FMUL.FTZ R0, R0, 1 ;  /* 0x3f80000000007820 */ /* 0x000fc80000410000 */
[----:B------:R1:W2:Y:S02]  /*1ba0*/  F2F.F64.F32 R4, R0 ;  /* 0x0000000000047310 */ /* 0x0002a40000201800 */
[----:B-12---:R-:W-:Y:S05]  /*1bb0*/  BRA `(.L_x_1918) ;  /* 0x0000000400c47947 */ /* 0x006fea0003800000 */
.L_x_1928:
[----:B------:R-:W2:Y:S02]  /*1bc0*/  LDG.E.U16 R0, desc[UR36][R6.64] ;  /* 0x0000002406007981 */ /* 0x000ea4000c1e1500 */
[----:B--2---:R-:W-:-:S04]  /*1bd0*/  IMAD.U32 R0, R0, 0x10000, RZ ;  /* 0x0001000000007824 */ /* 0x004fc800078e00ff */
[----:B------:R-:W-:-:S04]  /*1be0*/  FMUL.FTZ R0, R0, 1 ;  /* 0x3f80000000007820 */ /* 0x000fc80000410000 */
[----:B------:R1:W2:Y:S02]  /*1bf0*/  F2F.F64.F32 R4, R0 ;  /* 0x0000000000047310 */ /* 0x0002a40000201800 */
[----:B-12---:R-:W-:Y:S05]  /*1c00*/  BRA `(.L_x_1918) ;  /* 0x0000000400b07947 */ /* 0x006fea0003800000 */
.L_x_1925:
        /* <DEDUP_REMOVED lines=9> */
[----:B--2---:R-:W1:Y:S02]  /*1ca0*/  I2F.F64.U16 R4, R4 ;  /* 0x0000000400047312 */ /* 0x004e640000101800 */
[----:B-1----:R-:W-:Y:S05]  /*1cb0*/  BRA `(.L_x_1918) ;  /* 0x0000000400847947 */ /* 0x002fea0003800000 */
.L_x_1932:
[----:B------:R-:W2:Y:S01]  /*1cc0*/  LDG.E.U8 R6, desc[UR36][R6.64] ;  /* 0x0000002406067981 */ /* 0x000ea2000c1e1100 */
[----:B------:R-:W-:Y:S02]  /*1cd0*/  CS2R R4, SRZ ;  /* 0x0000000000047805 */ /* 0x000fe4000001ff00 */
[----:B--2---:R-:W-:-:S13]  /*1ce0*/  ISETP.NE.AND P0, PT, R6, RZ, PT ;  /* 0x000000ff0600720c */ /* 0x004fda0003f05270 */
[----:B------:R-:W-:Y:S05]  /*1cf0*/  @!P0 BRA `(.L_x_1918) ;  /* 0x0000000400748947 */ /* 0x000fea0003800000 */
[----:B------:R-:W-:-:S13]  /*1d00*/  ISETP.NE.AND P0, PT, R6, 0x80, PT ;  /* 0x000000800600780c */ /* 0x000fda0003f05270 */
[----:B------:R-:W-:Y:S01]  /*1d10*/  @!P0 MOV R4, 0x20000000 ;  /* 0x2000000000048802 */ /* 0x000fe20000000f00 */
        /* <DEDUP_REMOVED lines=15> */
.L_x_1934:
[----:B------:R-:W-:Y:S05]  /*1e10*/  BSYNC.RECONVERGENT B0 ;  /* 0x0000000000007941 */ /* 0x000fea0003800200 */
.L_x_1933:
[----:B------:R-:W-:Y:S01]  /*1e20*/  IMAD.SHL.U32 R0, R0, 0x100000, RZ ;  /* 0x0010000000007824 */ /* 0x000fe200078e00ff */
[----:B------:R-:W-:-:S04]  /*1e30*/  LEA R3, R3, 0x3b800000, 0x17 ;  /* 0x3b80000003037811 */ /* 0x000fc800078eb8ff */
[----:B------:R-:W-:-:S05]  /*1e40*/  LOP3.LUT R0, R3, R0, R7, 0xfe, !PT ;  /* 0x0000000003007212 */ /* 0x000fca00078efe07 */
[----:B------:R-:W-:-:S04]  /*1e50*/  FMUL.FTZ R0, R0, 1 ;  /* 0x3f80000000007820 */ /* 0x000fc80000410000 */
[----:B------:R1:W2:Y:S02]  /*1e60*/  F2F.F64.F32 R4, R0 ;  /* 0x0000000000047310 */ /* 0x0002a40000201800 */
[----:B-12---:R-:W-:Y:S05]  /*1e70*/  BRA `(.L_x_1918) ;  /* 0x0000000400147947 */ /* 0x006fea0003800000 */
.L_x_1931:
[----:B------:R-:W2:Y:S01]  /*1e80*/  LDG.E.U8 R6, desc[UR36][R6.64] ;  /* 0x0000002406067981 */ /* 0x000ea2000c1e1100 */
[----:B------:R-:W-:Y:S02]  /*1e90*/  CS2R R4, SRZ ;  /* 0x0000000000047805 */ /* 0x000fe4000001ff00 */
[----:B--2---:R-:W-:-:S13]  /*1ea0*/  ISETP.NE.AND P0, PT, R6, RZ, PT ;  /* 0x000000ff0600720c */ /* 0x004fda0003f05270 */
[----:B------:R-:W-:Y:S05]  /*1eb0*/  @!P0 BRA `(.L_x_1918) ;  /* 0x0000000400048947 */ /* 0x000fea0003800000 */
[----:B------:R-:W-:-:S13]  /*1ec0*/  ISETP.NE.AND P0, PT, R6, 0x80, PT ;  /* 0x000000800600780c */ /* 0x000fda0003f05270 */
[----:B------:R-:W-:Y:S01]  /*1ed0*/  @!P0 IMAD.MOV.U32 R4, RZ, RZ, 0x20000000 ;  /* 0x20000000ff048424 */ /* 0x000fe200078e00ff */
        /* <DEDUP_REMOVED lines=15> */
.L_x_1936:
[----:B------:R-:W-:Y:S05]  /*1fd0*/  BSYNC.RECONVERGENT B0 ;  /* 0x0000000000007941 */ /* 0x000fea0003800200 */
.L_x_1935:
[----:B------:R-:W-:Y:S02]  /*1fe0*/  SHF.L.U32 R0, R0, 0x15, RZ ;  /* 0x0000001500007819 */ /* 0x000fe400000006ff */
[----:B------:R-:W-:-:S04]  /*1ff0*/  LEA R3, R3, 0x37800000, 0x17 ;  /* 0x3780000003037811 */ /* 0x000fc800078eb8ff */
[----:B------:R-:W-:-:S05]  /*2000*/  LOP3.LUT R0, R3, R0, R7, 0xfe, !PT ;  /* 0x0000000003007212 */ /* 0x000fca00078efe07 */
[----:B------:R-:W-:-:S04]  /*2010*/  FMUL.FTZ R0, R0, 1 ;  /* 0x3f80000000007820 */ /* 0x000fc80000410000 */
[----:B------:R1:W2:Y:S02]  /*2020*/  F2F.F64.F32 R4, R0 ;  /* 0x0000000000047310 */ /* 0x0002a40000201800 */
[----:B-12---:R-:W-:Y:S05]  /*2030*/  BRA `(.L_x_1918) ;  /* 0x0000000000a47947 */ /* 0x006fea0003800000 */
.L_x_1930:
[----:B------:R-:W-:-:S09]  /*2040*/  UISETP.NE.AND UP0, UPT, UR4, 0x1c, UPT ;  /* 0x0000001c0400788c */ /* 0x000fd2000bf05270 */
[----:B------:R-:W-:Y:S05]  /*2050*/  BRA.U !UP0, `(.L_x_1937) ;  /* 0x0000000108947547 */ /* 0x000fea000b800000 */
[----:B------:R-:W-:-:S09]  /*2060*/  UISETP.NE.AND UP0, UPT, UR4, 0x1d, UPT ;  /* 0x0000001d0400788c */ /* 0x000fd2000bf05270 */
[----:B------:R-:W-:Y:S05]  /*2070*/  BRA.U !UP0, `(.L_x_1938) ;  /* 0x0000000108807547 */ /* 0x000fea000b800000 */
[----:B------:R-:W-:-:S09]  /*2080*/  UISETP.NE.AND UP0, UPT, UR4, 0x2c, UPT ;  /* 0x0000002c0400788c */ /* 0x000fd2000bf05270 */
[----:B------:R-:W-:Y:S05]  /*2090*/  BRA.U !UP0, `(.L_x_1939) ;  /* 0x0000000108487547 */ /* 0x000fea000b800000 */
.L_x_1917:
        /* <DEDUP_REMOVED lines=16> */
.L_x_1940:
[----:B------:R-:W-:Y:S01]  /*21a0*/  CS2R R4, SRZ ;  /* 0x0000000000047805 */ /* 0x000fe2000001ff00 */
[----:B------:R-:W-:Y:S06]  /*21b0*/  BRA `(.L_x_1918) ;  /* 0x0000000000447947 */ /* 0x000fec0003800000 */
.L_x_1939:
[----:B------:R-:W2:Y:S01]  /*21c0*/  LDG.E.U8 R0, desc[UR36][R6.64] ;  /* 0x0000002406007981 */ /* 0x000ea2000c1e1100 */
[----:B------:R-:W-:Y:S02]  /*21d0*/  IMAD.MOV.U32 R4, RZ, RZ, 0x0 ;  /* 0x00000000ff047424 */ /* 0x000fe400078e00ff */
[----:B------:R-:W-:Y:S01]  /*21e0*/  IMAD.MOV.U32 R5, RZ, RZ, 0x38000000 ;  /* 0x38000000ff057424 */ /* 0x000fe200078e00ff */
[----:B--2---:R-:W-:-:S13]  /*21f0*/  ISETP.NE.AND P0, PT, R0, RZ, PT ;  /* 0x000000ff0000720c */ /* 0x004fda0003f05270 */
[----:B------:R-:W-:Y:S05]  /*2200*/  @!P0 BRA `(.L_x_1918) ;  /* 0x0000000000308947 */ /* 0x000fea0003800000 */
[----:B------:R-:W-:-:S13]  /*2210*/  ISETP.NE.AND P0, PT, R0, 0xff, PT ;  /* 0x000000ff0000780c */ /* 0x000fda0003f05270 */
[----:B------:R-:W-:Y:S01]  /*2220*/  @P0 SHF.L.U32 R0, R0, 0x17, RZ ;  /* 0x0000001700000819 */ /* 0x000fe200000006ff */
[----:B------:R-:W-:Y:S02]  /*2230*/  @!P0 IMAD.MOV.U32 R4, RZ, RZ, 0x20000000 ;  /* 0x20000000ff048424 */ /* 0x000fe400078e00ff */
[----:B------:R-:W-:Y:S02]  /*2240*/  @!P0 IMAD.MOV.U32 R5, RZ, RZ, 0x7ff80000 ;  /* 0x7ff80000ff058424 */ /* 0x000fe400078e00ff */
[----:B------:R-:W-:-:S04]  /*2250*/  @P0 FMUL.FTZ R0, R0, 1 ;  /* 0x3f80000000000820 */ /* 0x000fc80000410000 */
[----:B------:R1:W2:Y:S02]  /*2260*/  @P0 F2F.F64.F32 R4, R0 ;  /* 0x0000000000040310 */ /* 0x0002a40000201800 */
[----:B-12---:R-:W-:Y:S05]  /*2270*/  BRA `(.L_x_1918) ;  /* 0x0000000000147947 */ /* 0x006fea0003800000 */
.L_x_1938:
[----:B------:R-:W2:Y:S02]  /*2280*/  LDG.E.64 R4, desc[UR36][R6.64] ;  /* 0x0000002406047981 */ /* 0x000ea4000c1e1b00 */
[----:B--2---:R-:W1:Y:S02]  /*2290*/  I2F.F64.U64 R4, R4 ;  /* 0x0000000400047312 */ /* 0x004e640000301800 */
[----:B-1----:R-:W-:Y:S05]  /*22a0*/  BRA `(.L_x_1918) ;  /* 0x0000000000087947 */ /* 0x002fea0003800000 */
.L_x_1937:
[----:B------:R-:W2:Y:S02]  /*22b0*/  LDG.E R4, desc[UR36][R6.64] ;  /* 0x0000002406047981 */ /* 0x000ea4000c1e1900 */
[----:B--2---:R-:W0:Y:S02]  /*22c0*/  I2F.F64.U32 R4, R4 ;  /* 0x0000000400047312 */ /* 0x004e240000201800 */
.L_x_1918:
[----:B------:R-:W-:Y:S05]  /*22d0*/  BSYNC.RECONVERGENT B7 ;  /* 0x0000000000077941 */ /* 0x000fea0003800200 */
.L_x_1912:
[----:B0----5:R-:W0:Y:S01]  /*22e0*/  DADD R26, R4, -1 ;  /* 0xbff00000041a7429 */ /* 0x021e220000000000 */
[----:B-12---:R-:W-:Y:S01]  /*22f0*/  MOV R6, RZ ;  /* 0x000000ff00067202 */ /* 0x006fe20000000f00 */
[----:B------:R-:W-:Y:S01]  /*2300*/  IMAD.MOV.U32 R8, RZ, RZ, RZ ;  /* 0x000000ffff087224 */ /* 0x000fe200078e00ff */
[C---:B0-----:R-:W-:Y:S01]  /*2310*/  ISETP.NE.AND P1, PT, R27.reuse, RZ, PT ;  /* 0x000000ff1b00720c */ /* 0x041fe20003f25270 */
[----:B------:R-:W-:Y:S01]  /*2320*/  BSSY.RECONVERGENT B0, `(.L_x_1941) ;  /* 0x000017b000007945 */ /* 0x000fe20003800200 */
[----:B------:R-:W-:-:S15]  /*2330*/  ISETP.GT.U32.AND P0, PT, R27, 0x432fffff, PT ;  /* 0x432fffff1b00780c */ /* 0x000fde0003f04070 */
[----:B------:R-:W-:-:S15]  /*2340*/  NOP ;  /* 0x0000000000007918 */ /* 0x000fde0000000000 */
[----:B------:R-:W-:-:S15]  /*2350*/  NOP ;  /* 0x0000000000007918 */ /* 0x000fde0000000000 */
[----:B------:R-:W-:-:S14]  /*2360*/  NOP ;  /* 0x0000000000007918 */ /* 0x000fdc0000000000 */
[----:B------:R-:W0:Y:S02]  /*2370*/  DFMA R4, R4, R4, -1 ;  /* 0xbff000000404742b */ /* 0x000e240000000004 */
[----:B0-----:R-:W0:Y:S02]  /*2380*/  MUFU.RSQ64H R7, R5 ;  /* 0x0000000500077308 */ /* 0x001e240000001c00 */
[----:B0-----:R-:W-:-:S15]  /*2390*/  VIADD R9, R7, 0xfff00000 ;  /* 0xfff0000007097836 */ /* 0x001fde0000000000 */
[----:B------:R-:W-:-:S15]  /*23a0*/  NOP ;  /* 0x0000000000007918 */ /* 0x000fde0000000000 */
[----:B------:R-:W-:-:S15]  /*23b0*/  NOP ;  /* 0x0000000000007918 */ /* 0x000fde0000000000 */
[----:B------:R-:W-:-:S15]  /*23c0*/  NOP ;  /* 0x0000000000007918 */ /* 0x000fde0000000000 */
[----:B------:R-:W0:-:S15]  /*23d0*/  DMUL R10, R4, R6 ;  /* 0x00000006040a7228 */ /* 0x000e1e0000000000 */
[----:B------:R-:W-:-:S15]  /*23e0*/  NOP ;  /* 0x0000000000007918 */ /* 0x000fde0000000000 */
[----:B------:R-:W-:-:S15]  /*23f0*/  NOP ;  /* 0x0000000000007918 */ /* 0x000fde0000000000 */
[----:B------:R-:W-:-:S15]  /*2400*/  NOP ;  /* 0x0000000000007918 */ /* 0x000fde0000000000 */
[----:B------:R-:W-:-:S04]  /*2410*/  NOP ;  /* 0x0000000000007918 */ /* 0x000fc80000000000 */
[----:B0-----:R-:W0:-:S15]  /*2420*/  DFMA R12, R10, -R10, R4 ;  /* 0x8000000a0a0c722b */ /* 0x001e1e0000000004 */
[----:B------:R-:W-:-:S15]  /*2430*/  NOP ;  /* 0x0000000000007918 */ /* 0x000fde0000000000 */
[----:B------:R-:W-:-:S15]  /*2440*/  NOP ;  /* 0x0000000000007918 */ /* 0x000fde0000000000 */
[----:B------:R-:W-:-:S15]  /*2450*/  NOP ;  /* 0x0000000000007918 */ /* 0x000fde0000000000 */
[----:B------:R-:W-:-:S04]  /*2460*/  NOP ;  /* 0x0000000000007918 */ /* 0x000fc80000000000 */
[----:B0-----:R-:W0:-:S15]  /*2470*/  DFMA R12, R8, R12, R10 ;  /* 0x0000000c080c722b */ /* 0x001e1e000000000a */
[----:B------:R-:W-:-:S15]  /*2480*/  NOP ;  /* 0x0000000000007918 */ /* 0x000fde0000000000 */
[----:B------:R-:W-:-:S15]  /*2490*/  NOP ;  /* 0x0000000000007918 */ /* 0x000fde0000000000 */
[----:B------:R-:W-:-:S15]  /*24a0*/  NOP ;  /* 0x0000000000007918 */ /* 0x000fde0000000000 */
[----:B------:R-:W-:-:S04]  /*24b0*/  NOP ;  /* 0x0000000000007918 */ /* 0x000fc80000000000 */
[----:B0-----:R-:W0:-:S15]  /*24c0*/  DFMA R6, R6, -R12, 1 ;  /* 0x3ff000000606742b */ /* 0x001e1e000000080c */
[----:B------:R-:W-:-:S15]  /*24d0*/  NOP ;  /* 0x0000000000007918 */ /* 0x000fde0000000000 */
[----:B------:R-:W-:-:S15]  /*24e0*/  NOP ;  /* 0x0000000000007918 */ /* 0x000fde0000000000 */
[----:B------:R-:W-:-:S15]  /*24f0*/  NOP ;  /* 0x0000000000007918 */ /* 0x000fde0000000000 */
[----:B------:R-:W-:-:S04]  /*2500*/  NOP ;  /* 0x0000000000007918 */ /* 0x000fc80000000000 */
[----:B------:R-:W-:-:S15]  /*2510*/  DFMA R10, R12, -R12, R4 ;  /* 0x8000000c0c0a722b */ /* 0x000fde0000000004 */
        /* <DEDUP_REMOVED lines=9> */
[----:B0-----:R-:W0:Y:S02]  /*25b0*/  DFMA R6, R6, R10, R12 ;  /* 0x0000000a0606722b */ /* 0x001e24000000000c */
[----:B0-----:R-:W-:Y:S02]  /*25c0*/  FSEL R28, R6, RZ, P1 ;  /* 0x000000ff061c7208 */ /* 0x001fe40000800000 */
[----:B------:R-:W-:Y:S02]  /*25d0*/  FSEL R6, R7, RZ, P1 ;  /* 0x000000ff07067208 */ /* 0x000fe40000800000 */
[----:B------:R-:W-:Y:S02]  /*25e0*/  FSEL R28, R28, 1.4012984643248170709e-45, !P0 ;  /* 0x000000011c1c7808 */ /* 0x000fe40004000000 */
[----:B------:R-:W-:-:S15]  /*25f0*/  FSEL R29, R6, -1.875, !P0 ;  /* 0xbff00000061d7808 */ /* 0x000fde0004000000 */
[----:B------:R-:W-:-:S15]  /*2600*/  NOP ;  /* 0x0000000000007918 */ /* 0x000fde0000000000 */
[----:B------:R-:W-:-:S15]  /*2610*/  NOP ;  /* 0x0000000000007918 */ /* 0x000fde0000000000 */
[----:B------:R-:W-:-:S11]  /*2620*/  NOP ;  /* 0x0000000000007918 */ /* 0x000fd60000000000 */
[----:B------:R-:W0:Y:S02]  /*2630*/  DADD R28, R26, R28 ;  /* 0x000000001a1c7229 */ /* 0x000e24000000001c */
[C---:B0-----:R-:W-:Y:S02]  /*2640*/  FSETP.GEU.FTZ.AND P0, PT, R29.reuse, 1.7916666269302368164, PT ;  /* 0x3fe555551d00780b */ /* 0x041fe40003f1e000 */
[----:B------:R-:W-:-:S04]  /*2650*/  FSETP.GT.FTZ.AND P1, PT, R29, -1.6999999284744262695, PT ;  /* 0xbfd999991d00780b */ /* 0x000fc80003f34000 */
[----:B------:R-:W-:-:S13]  /*2660*/  PLOP3.LUT P0, PT, P0, P1, PT, 0xf2, 0x2f ;  /* 0x00000000002f781c */ /* 0x000fda0000703e72 */
[----:B------:R-:W-:Y:S05]  /*2670*/  @P0 BRA `(.L_x_1942) ;  /* 0x0000000800100947 */ /* 0x000fea0003800000 */
[----:B------:R-:W0:Y:S01]  /*2680*/  DADD R10, R28, 2 ;  /* 0x400000001c0a7429 */ /* 0x000e220000000000 */
[----:B------:R-:W-:Y:S01]  /*2690*/  MOV R4, 0x1 ;  /* 0x0000000100047802 */ /* 0x000fe20000000f00 */
[----:B0-----:R-:W0:Y:S01]  /*26a0*/  MUFU.RCP64H R5, R11 ;  /* 0x0000000b00057308 */ /* 0x001e220000001800 */
[----:B------:R-:W-:Y:S01]  /*26b0*/  FSETP.GEU.AND P1, PT, |R29|, 6.5827683646048100446e-37, PT ;  /* 0x036000001d00780b */ /* 0x000fe20003f2e200 */
[----:B------:R-:W-:-:S15]  /*26c0*/  BSSY.RECONVERGENT B1, `(.L_x_1943) ;  /* 0x0000031000017945 */ /* 0x000fde0003800200 */
[----:B------:R-:W-:-:S15]  /*26d0*/  NOP ;  /* 0x0000000000007918 */ /* 0x000fde0000000000 */
[----:B------:R-:W-:-:S15]  /*26e0*/  NOP ;  /* 0x0000000000007918 */ /* 0x000fde0000000000 */
[----:B------:R-:W-:-:S15]  /*26f0*/  NOP ;  /* 0x0000000000007918 */ /* 0x000fde0000000000 */
[----:B0-----:R-:W0:-:S15]  /*2700*/  DFMA R6, -R10, R4, 1 ;  /* 0x3ff000000a06742b */ /* 0x001e1e0000000104 */
        /* <DEDUP_REMOVED lines=24> */
[----:B0-----:R-:W0:-:S15]  /*2890*/  DMUL R6, R28, R4 ;  /* 0x000000041c067228 */ /* 0x001e1e0000000000 */
[----:B------:R-:W-:-:S15]  /*28a0*/  NOP ;  /* 0x0000000000007918 */ /* 0x000fde0000000000 */
[----:B------:R-:W-:-:S15]  /*28b0*/  NOP ;  /* 0x0000000000007918 */ /* 0x000fde0000000000 */
[----:B------:R-:W-:-:S15]  /*28c0*/  NOP ;  /* 0x0000000000007918 */ /* 0x000fde0000000000 */
[----:B------:R-:W-:-:S04]  /*28d0*/  NOP ;  /* 0x0000000000007918 */ /* 0x000fc80000000000 */
[----:B0-----:R-:W0:-:S15]  /*28e0*/  DFMA R8, -R10, R6, R28 ;  /* 0x000000060a08722b */ /* 0x001e1e000000011c */
[----:B------:R-:W-:-:S15]  /*28f0*/  NOP ;  /* 0x0000000000007918 */ /* 0x000fde0000000000 */
[----:B------:R-:W-:-:S15]  /*2900*/  NOP ;  /* 0x0000000000007918 */ /* 0x000fde0000000000 */
[----:B------:R-:W-:-:S15]  /*2910*/  NOP ;  /* 0x0000000000007918 */ /* 0x000fde0000000000 */
[----:B------:R-:W-:-:S04]  /*2920*/  NOP ;  /* 0x0000000000007918 */ /* 0x000fc80000000000 */
[----:B0-----:R-:W0:Y:S02]  /*2930*/  DFMA R4, R4, R8, R6 ;  /* 0x000000080404722b */ /* 0x001e240000000006 */
[----:B0-----:R-:W-:-:S05]  /*2940*/  FFMA R0, RZ, R11, R5 ;  /* 0x0000000bff007223 */ /* 0x001fca0000000005 */
[----:B------:R-:W-:-:S13]  /*2950*/  FSETP.GT.AND P0, PT, |R0|, 1.469367938527859385e-39, PT ;  /* 0x001000000000780b */ /* 0x000fda0003f04200 */
[----:B------:R-:W-:Y:S05]  /*2960*/  @P0 BRA P1, `(.L_x_1944) ;  /* 0x0000000000180947 */ /* 0x000fea0000800000 */
[----:B------:R-:W-:Y:S01]  /*2970*/  IMAD.MOV.U32 R12, RZ, RZ, R28 ;  /* 0x000000ffff0c7224 */ /* 0x000fe200078e001c */
[----:B------:R-:W-:Y:S01]  /*2980*/  MOV R0, 0x29b0 ;  /* 0x000029b000007802 */ /* 0x000fe20000000f00 */
[----:B------:R-:W-:-:S07]  /*2990*/  IMAD.MOV.U32 R13, RZ, RZ, R29 ;  /* 0x000000ffff0d7224 */ /* 0x000fce00078e001d */
[----:B------:R-:W-:Y:S05]  /*29a0*/  CALL.REL.NOINC `($__internal_0_$__cuda_sm20_div_rn_f64_full) ;  /* 0x0000010c00ac7944 */ /* 0x000fea0003c00000 */
[----:B------:R-:W-:Y:S01]  /*29b0*/  MOV R4, R18 ;  /* 0x0000001200047202 */ /* 0x000fe20000000f00 */
[----:B------:R-:W-:-:S07]  /*29c0*/  IMAD.MOV.U32 R5, RZ, RZ, R19 ;  /* 0x000000ffff057224 */ /* 0x000fce00078e0013 */
.L_x_1944:
[----:B------:R-:W-:Y:S05]  /*29d0*/  BSYNC.RECONVERGENT B1 ;  /* 0x0000000000017941 */ /* 0x000fea0003800200 */
.L_x_1943:
[----:B------:R-:W-:Y:S01]  /*29e0*/  IMAD.MOV.U32 R10, RZ, RZ, -0x314d23bc ;  /* 0xceb2dc44ff0a7424 */ /* 0x000fe200078e00ff */
[----:B------:R-:W-:Y:S01]  /*29f0*/  MOV R11, 0x3ed087ff ;  /* 0x3ed087ff000b7802 */ /* 0x000fe20000000f00 */
[----:B------:R-:W0:Y:S01]  /*2a00*/  DMUL R4, R28, -R4 ;  /* 0x800000041c047228 */ /* 0x000e220000000000 */
[----:B------:R-:W-:Y:S01]  /*2a10*/  UMOV UR4, 0x2fbe14b5 ;  /* 0x2fbe14b500047882 */ /* 0x000fe20000000000 */
[----:B------:R-:W-:-:S15]  /*2a20*/  UMOV UR5, 0x3eb372fb ;  /* 0x3eb372fb00057882 */ /* 0x000fde0000000000 */
[----:B------:R-:W-:-:S15]  /*2a30*/  NOP ;  /* 0x0000000000007918 */ /* 0x000fde0000000000 */
[----:B------:R-:W-:-:S15]  /*2a40*/  NOP ;  /* 0x0000000000007918 */ /* 0x000fde0000000000 */
[----:B------:R-:W-:-:S15]  /*2a50*/  NOP ;  /* 0x0000000000007918 */ /* 0x000fde0000000000 */
[----:B------:R-:W-:-:S02]  /*2a60*/  NOP ;  /* 0x0000000000007918 */ /* 0x000fc40000000000 */
[----:B0-----:R-:W0:-:S15]  /*2a70*/  DADD R6, R28, R4 ;  /* 0x000000001c067229 */ /* 0x001e1e0000000004 */
        /* <DEDUP_REMOVED lines=9> */
[----:B0-----:R-:W0:Y:S01]  /*2b10*/  DFMA R10, R8, UR4, R10 ;  /* 0x00000004080a7c2b */ /* 0x001e22000800000a */
[----:B------:R-:W-:Y:S01]  /*2b20*/  UMOV UR4, 0x890f468c ;  /* 0x890f468c00047882 */ /* 0x000fe20000000000 */
[----:B------:R-:W-:-:S15]  /*2b30*/  UMOV UR5, 0x3ef3b9ff ;  /* 0x3ef3b9ff00057882 */ /* 0x000fde0000000000 */
[----:B------:R-:W-:-:S15]  /*2b40*/  NOP ;  /* 0x0000000000007918 */ /* 0x000fde0000000000 */
[----:B------:R-:W-:-:S15]  /*2b50*/  NOP ;  /* 0x0000000000007918 */ /* 0x000fde0000000000 */
[----:B------:R-:W-:-:S15]  /*2b60*/  NOP ;  /* 0x0000000000007918 */ /* 0x000fde0000000000 */
[----:B------:R-:W-:-:S02]  /*2b70*/  NOP ;  /* 0x0000000000007918 */ /* 0x000fc40000000000 */
[----:B0-----:R-:W0:Y:S01]  /*2b80*/  DFMA R10, R8, R10, UR4 ;  /* 0x00000004080a7e2b */ /* 0x001e22000800000a */
        /* <DEDUP_REMOVED lines=34> */
[----:B0-----:R-:W0:-:S15]  /*2db0*/  DFMA R10, R8, R10, UR4 ;  /* 0x00000004080a7e2b */ /* 0x001e1e000800000a */
        /* <DEDUP_REMOVED lines=14> */
[----:B0-----:R0:W1:Y:S02]  /*2ea0*/  DADD R6, R28, R10 ;  /* 0x000000001c067229 */ /* 0x001064000000000a */
[----:B01----:R-:W-:Y:S05]  /*2eb0*/  BRA `(.L_x_1945) ;  /* 0x0000000c00047947 */ /* 0x003fea0003800000 */
.L_x_1942:
[----:B------:R-:W0:Y:S02]  /*2ec0*/  DADD R28, R28, 1 ;  /* 0x3ff000001c1c7429 */ /* 0x000e240000000000 */
[----:B0-----:R-:W-:Y:S01]  /*2ed0*/  ISETP.GT.AND P0, PT, R29, 0xfffff, PT ;  /* 0x000fffff1d00780c */ /* 0x001fe20003f04270 */
[----:B------:R-:W-:Y:S02]  /*2ee0*/  IMAD.MOV.U32 R4, RZ, RZ, R28 ;  /* 0x000000ffff047224 */ /* 0x000fe400078e001c */
[----:B------:R-:W-:-:S15]  /*2ef0*/  IMAD.MOV.U32 R5, RZ, RZ, R29 ;  /* 0x000000ffff057224 */ /* 0x000fde00078e001d */
[----:B------:R-:W-:-:S15]  /*2f00*/  NOP ;  /* 0x0000000000007918 */ /* 0x000fde0000000000 */
[----:B------:R-:W-:-:S15]  /*2f10*/  NOP ;  /* 0x0000000000007918 */ /* 0x000fde0000000000 */
[----:B------:R-:W-:-:S14]  /*2f20*/  NOP ;  /* 0x0000000000007918 */ /* 0x000fdc0000000000 */
[----:B------:R-:W0:Y:S02]  /*2f30*/  @!P0 DMUL R4, R4, 1.80143985094819840000e+16 ;  /* 0x4350000004048828 */ /* 0x000e240000000000 */
[----:B0-----:R-:W-:Y:S01]  /*2f40*/  @!P0 MOV R29, R5 ;  /* 0x00000005001d8202 */ /* 0x001fe20000000f00 */
[----:B------:R-:W-:-:S04]  /*2f50*/  @!P0 IMAD.MOV.U32 R28, RZ, RZ, R4 ;  /* 0x000000ffff1c8224 */ /* 0x000fc800078e0004 */
[----:B------:R-:W-:-:S05]  /*2f60*/  VIADD R0, R29, 0xffffffff ;  /* 0xffffffff1d007836 */ /* 0x000fca0000000000 */
[----:B------:R-:W-:Y:S01]  /*2f70*/  ISETP.GT.U32.AND P1, PT, R0, 0x7feffffe, PT ;  /* 0x7feffffe0000780c */ /* 0x000fe20003f24070 */
[----:B------:R-:W-:Y:S01]  /*2f80*/  IMAD.MOV.U32 R0, RZ, RZ, -0x3ff ;  /* 0xfffffc01ff007424 */ /* 0x000fe200078e00ff */
[----:B------:R-:W-:-:S11]  /*2f90*/  @!P0 MOV R0, 0xfffffbcb ;  /* 0xfffffbcb00008802 */ /* 0x000fd60000000f00 */
[----:B------:R-:W-:Y:S05]  /*2fa0*/  @P1 BRA `(.L_x_1946) ;  /* 0x0000000800b01947 */ /* 0x000fea0003800000 */
[C---:B------:R-:W-:Y:S01]  /*2fb0*/  LOP3.LUT R3, R29.reuse, 0xfffff, RZ, 0xc0, !PT ;  /* 0x000fffff1d037812 */ /* 0x040fe200078ec0ff */
[----:B------:R-:W-:Y:S01]  /*2fc0*/  IMAD.MOV.U32 R4, RZ, RZ, R28 ;  /* 0x000000ffff047224 */ /* 0x000fe200078e001c */
[----:B------:R-:W-:Y:S01]  /*2fd0*/  LEA.HI R0, R29, R0, RZ, 0xc ;  /* 0x000000001d007211 */ /* 0x000fe200078f60ff */
[----:B------:R-:W-:Y:S01]  /*2fe0*/  IMAD.MOV.U32 R6, RZ, RZ, RZ ;  /* 0x000000ffff067224 */ /* 0x000fe200078e00ff */
[----:B------:R-:W-:Y:S01]  /*2ff0*/  LOP3.LUT R5, R3, 0x3ff00000, RZ, 0xfc, !PT ;  /* 0x3ff0000003057812 */ /* 0x000fe200078efcff */
[----:B------:R-:W-:Y:S01]  /*3000*/  UMOV UR4, 0x80000000 ;  /* 0x8000000000047882 */ /* 0x000fe20000000000 */
[----:B------:R-:W-:Y:S02]  /*3010*/  UMOV UR5, 0x43300000 ;  /* 0x4330000000057882 */ /* 0x000fe40000000000 */
[----:B------:R-:W-:-:S13]  /*3020*/  ISETP.GE.U32.AND P0, PT, R5, 0x3ff6a09f, PT ;  /* 0x3ff6a09f0500780c */ /* 0x000fda0003f06070 */
[----:B------:R-:W-:Y:S01]  /*3030*/  @P0 IADD3 R3, PT, PT, R5, -0x100000, RZ ;  /* 0xfff0000005030810 */ /* 0x000fe20007ffe0ff */
[----:B------:R-:W-:-:S04]  /*3040*/  @P0 VIADD R0, R0, 0x1 ;  /* 0x0000000100000836 */ /* 0x000fc80000000000 */
[----:B------:R-:W-:-:S06]  /*3050*/  @P0 IMAD.MOV.U32 R5, RZ, RZ, R3 ;  /* 0x000000ffff050224 */ /* 0x000fcc00078e0003 */
[----:B------:R-:W0:Y:S02]  /*3060*/  DADD R14, R4, 1 ;  /* 0x3ff00000040e7429 */ /* 0x000e240000000000 */
[----:B0-----:R-:W0:-:S15]  /*3070*/  MUFU.RCP64H R7, R15 ;  /* 0x0000000f00077308 */ /* 0x001e1e0000001800 */
[----:B------:R-:W-:-:S15]  /*3080*/  NOP ;  /* 0x0000000000007918 */ /* 0x000fde0000000000 */
[----:B------:R-:W-:-:S15]  /*3090*/  NOP ;  /* 0x0000000000007918 */ /* 0x000fde0000000000 */
[----:B------:R-:W-:-:S15]  /*30a0*/  NOP ;  /* 0x0000000000007918 */ /* 0x000fde0000000000 */
[----:B------:R-:W-:-:S02]  /*30b0*/  NOP ;  /* 0x0000000000007918 */ /* 0x000fc40000000000 */
[----:B------:R1:W-:Y:S02]  /*30c0*/  DADD R12, R4, -1 ;  /* 0xbff00000040c7429 */ /* 0x0003e40000000000 */
[----:B-1----:R-:W-:Y:S02]  /*30d0*/  LOP3.LUT R4, R0, 0x80000000, RZ, 0x3c, !PT ;  /* 0x8000000000047812 */ /* 0x002fe400078e3cff */
[----:B------:R-:W-:-:S15]  /*30e0*/  MOV R5, 0x43300000 ;  /* 0x4330000000057802 */ /* 0x000fde0000000f00 */
[----:B------:R-:W-:-:S15]  /*30f0*/  NOP ;  /* 0x0000000000007918 */ /* 0x000fde0000000000 */
[----:B------:R-:W-:-:S15]  /*3100*/  NOP ;  /* 0x0000000000007918 */ /* 0x000fde0000000000 */
[----:B------:R-:W-:-:S15]  /*3110*/  NOP ;  /* 0x0000000000007918 */ /* 0x000fde0000000000 */
[----:B0-----:R0:W1:Y:S02]  /*3120*/  DFMA R8, -R14, R6, 1 ;  /* 0x3ff000000e08742b */ /* 0x0010640000000106 */
[----:B0-----:R-:W-:Y:S01]  /*3130*/  IMAD.MOV.U32 R14, RZ, RZ, -0x748574fc ;  /* 0x8b7a8b04ff0e7424 */ /* 0x001fe200078e00ff */
[----:B------:R-:W-:-:S15]  /*3140*/  MOV R15, 0x3ed0ee25 ;  /* 0x3ed0ee25000f7802 */ /* 0x000fde0000000f00 */
[----:B------:R-:W-:-:S15]  /*3150*/  NOP ;  /* 0x0000000000007918 */ /* 0x000fde0000000000 */
[----:B------:R-:W-:-:S15]  /*3160*/  NOP ;  /* 0x0000000000007918 */ /* 0x000fde0000000000 */
[----:B------:R-:W-:-:S15]  /*3170*/  NOP ;  /* 0x0000000000007918 */ /* 0x000fde0000000000 */
[----:B------:R-:W-:-:S01]  /*3180*/  NOP ;  /* 0x0000000000007918 */ /* 0x000fc20000000000 */
[----:B-1----:R-:W0:-:S15]  /*3190*/  DFMA R8, R8, R8, R8 ;  /* 0x000000080808722b */ /* 0x002e1e0000000008 */
[----:B------:R-:W-:-:S15]  /*31a0*/  NOP ;  /* 0x0000000000007918 */ /* 0x000fde0000000000 */
[----:B------:R-:W-:-:S15]  /*31b0*/  NOP ;  /* 0x0000000000007918 */ /* 0x000fde0000000000 */
[----:B------:R-:W-:-:S15]  /*31c0*/  NOP ;  /* 0x0000000000007918 */ /* 0x000fde0000000000 */
[----:B------:R-:W-:-:S04]  /*31d0*/  NOP ;  /* 0x0000000000007918 */ /* 0x000fc80000000000 */
[----:B------:R-:W-:Y:S01]  /*31e0*/  DADD R4, R4, -UR4 ;  /* 0x8000000404047e29 */ /* 0x000fe20008000000 */
[----:B------:R-:W-:Y:S01]  /*31f0*/  UMOV UR4, 0xfefa39ef ;  /* 0xfefa39ef00047882 */ /* 0x000fe20000000000 */
[----:B------:R-:W-:-:S15]  /*3200*/  UMOV UR5, 0x3fe62e42 ;  /* 0x3fe62e4200057882 */ /* 0x000fde0000000000 */
[----:B------:R-:W-:-:S15]  /*3210*/  NOP ;  /* 0x0000000000007918 */ /* 0x000fde0000000000 */
[----:B------:R-:W-:-:S15]  /*3220*/  NOP ;  /* 0x0000000000007918 */ /* 0x000fde0000000000 */
[----:B------:R-:W-:-:S15]  /*3230*/  NOP ;  /* 0x0000000000007918 */ /* 0x000fde0000000000 */
[----:B------:R-:W-:-:S02]  /*3240*/  NOP ;  /* 0x0000000000007918 */ /* 0x000fc40000000000 */
        /* <DEDUP_REMOVED lines=15> */
[----:B0-----:R-:W-:Y:S01]  /*3340*/  DFMA R6, R4, UR4, R8 ;  /* 0x0000000404067c2b */ /* 0x001fe20008000008 */
[----:B------:R-:W-:Y:S01]  /*3350*/  UMOV UR4, 0x3ae80f1e ;  /* 0x3ae80f1e00047882 */ /* 0x000fe20000000000 */
[----:B------:R-:W-:-:S15]  /*3360*/  UMOV UR5, 0x3eb1380b ;  /* 0x3eb1380b00057882 */ /* 0x000fde0000000000 */
[----:B------:R-:W-:-:S15]  /*3370*/  NOP ;  /* 0x0000000000007918 */ /* 0x000fde0000000000 */
[----:B------:R-:W-:-:S15]  /*3380*/  NOP ;  /* 0x0000000000007918 */ /* 0x000fde0000000000 */
[----:B------:R-:W-:-:S15]  /*3390*/  NOP ;  /* 0x0000000000007918 */ /* 0x000fde0000000000 */
[----:B------:R-:W-:-:S02]  /*33a0*/  NOP ;  /* 0x0000000000007918 */ /* 0x000fc40000000000 */
[----:B------:R-:W0:-:S15]  /*33b0*/  DMUL R10, R8, R8 ;  /* 0x00000008080a7228 */ /* 0x000e1e0000000000 */
        /* <DEDUP_REMOVED lines=11> */
[----:B------:R-:W-:Y:S01]  /*3470*/  DFMA R22, R4, -UR4, R6 ;  /* 0x8000000404167c2b */ /* 0x000fe20008000006 */
        /* <DEDUP_REMOVED lines=34> */
[----:B0-----:R-:W-:Y:S01]  /*36a0*/  DFMA R14, R10, R14, UR4 ;  /* 0x000000040a0e7e2b */ /* 0x001fe2000800000e */
[----:B------:R-:W-:Y:S01]  /*36b0*/  UMOV UR4, 0x55555554 ;  /* 0x5555555400047882 */ /* 0x000fe20000000000 */
[----:B------:R-:W-:-:S15]  /*36c0*/  UMOV UR5, 0x3fb55555 ;  /* 0x3fb5555500057882 */ /* 0x000fde0000000000 */
[----:B------:R-:W-:-:S15]  /*36d0*/  NOP ;  /* 0x0000000000007918 */ /* 0x000fde0000000000 */
[----:B------:R-:W-:-:S15]  /*36e0*/  NOP ;  /* 0x0000000000007918 */ /* 0x000fde0000000000 */
[----:B------:R-:W-:-:S15]  /*36f0*/  NOP ;  /* 0x0000000000007918 */ /* 0x000fde0000000000 */
[----:B------:R-:W-:-:S02]  /*3700*/  NOP ;  /* 0x0000000000007918 */ /* 0x000fc40000000000 */
[----:B------:R-:W0:-:S15]  /*3710*/  DADD R20, R12, -R8 ;  /* 0x000000000c147229 */ /* 0x000e1e0000000808 */
[----:B------:R-:W-:-:S15]  /*3720*/  NOP ;  /* 0x0000000000007918 */ /* 0x000fde0000000000 */
[----:B------:R-:W-:-:S15]  /*3730*/  NOP ;  /* 0x0000000000007918 */ /* 0x000fde0000000000 */
[----:B------:R-:W-:-:S15]  /*3740*/  NOP ;  /* 0x0000000000007918 */ /* 0x000fde0000000000 */
[----:B------:R-:W-:-:S04]  /*3750*/  NOP ;  /* 0x0000000000007918 */ /* 0x000fc80000000000 */
[----:B0-----:R-:W0:-:S15]  /*3760*/  DADD R20, R20, R20 ;  /* 0x0000000014147229 */ /* 0x001e1e0000000014 */
        /* <DEDUP_REMOVED lines=9> */
[----:B------:R-:W1:Y:S01]  /*3800*/  DFMA R14, R10, R14, UR4 ;  /* 0x000000040a0e7e2b */ /* 0x000e62000800000e */
[----:B------:R-:W-:Y:S01]  /*3810*/  UMOV UR4, 0x3b39803f ;  /* 0x3b39803f00047882 */ /* 0x000fe20000000000 */
[----:B------:R-:W-:-:S15]  /*3820*/  UMOV UR5, 0x3c7abc9e ;  /* 0x3c7abc9e00057882 */ /* 0x000fde0000000000 */
[----:B------:R-:W-:-:S15]  /*3830*/  NOP ;  /* 0x0000000000007918 */ /* 0x000fde0000000000 */
[----:B------:R-:W-:-:S15]  /*3840*/  NOP ;  /* 0x0000000000007918 */ /* 0x000fde0000000000 */
[----:B------:R-:W-:-:S15]  /*3850*/  NOP ;  /* 0x0000000000007918 */ /* 0x000fde0000000000 */
[----:B------:R-:W-:-:S02]  /*3860*/  NOP ;  /* 0x0000000000007918 */ /* 0x000fc40000000000 */
[----:B0-----:R-:W-:-:S15]  /*3870*/  DMUL R20, R18, R20 ;  /* 0x0000001412147228 */ /* 0x001fde0000000000 */
[----:B------:R-:W-:-:S15]  /*3880*/  NOP ;  /* 0x0000000000007918 */ /* 0x000fde0000000000 */
[----:B------:R-:W-:-:S15]  /*3890*/  NOP ;  /* 0x0000000000007918 */ /* 0x000fde0000000000 */
[----:B------:R-:W-:-:S15]  /*38a0*/  NOP ;  /* 0x0000000000007918 */ /* 0x000fde0000000000 */
[----:B------:R-:W-:-:S04]  /*38b0*/  NOP ;  /* 0x0000000000007918 */ /* 0x000fc80000000000 */
[----:B-1----:R-:W0:-:S15]  /*38c0*/  DMUL R14, R10, R14 ;  /* 0x0000000e0a0e7228 */ /* 0x002e1e0000000000 */
[----:B------:R-:W-:-:S15]  /*38d0*/  NOP ;  /* 0x0000000000007918 */ /* 0x000fde0000000000 */
[----:B------:R-:W-:-:S15]  /*38e0*/  NOP ;  /* 0x0000000000007918 */ /* 0x000fde0000000000 */
[----:B------:R-:W-:-:S15]  /*38f0*/  NOP ;  /* 0x0000000000007918 */ /* 0x000fde0000000000 */
[----:B------:R-:W-:-:S04]  /*3900*/  NOP ;  /* 0x0000000000007918 */ /* 0x000fc80000000000 */
[----:B------:R-:W-:-:S15]  /*3910*/  DADD R12, -R8, R22 ;  /* 0x00000000080c7229 */ /* 0x000fde0000000116 */
        /* <DEDUP_REMOVED lines=9> */
[----:B0-----:R-:W0:-:S15]  /*39b0*/  DADD R12, R14, -R12 ;  /* 0x000000000e0c7229 */ /* 0x001e1e000000080c */
[----:B------:R-:W-:-:S15]  /*39c0*/  NOP ;  /* 0x0000000000007918 */ /* 0x000fde0000000000 */
[----:B------:R-:W-:-:S15]  /*39d0*/  NOP ;  /* 0x0000000000007918 */ /* 0x000fde0000000000 */
[----:B------:R-:W-:-:S15]  /*39e0*/  NOP ;  /* 0x0000000000007918 */ /* 0x000fde0000000000 */
[----:B------:R-:W-:-:S04]  /*39f0*/  NOP ;  /* 0x0000000000007918 */ /* 0x000fc80000000000 */
[----:B0-----:R-:W0:-:S15]  /*3a00*/  DFMA R12, R4, UR4, R12 ;  /* 0x00000004040c7c2b */ /* 0x001e1e000800000c */
[----:B------:R-:W-:-:S15]  /*3a10*/  NOP ;  /* 0x0000000000007918 */ /* 0x000fde0000000000 */
[----:B------:R-:W-:-:S15]  /*3a20*/  NOP ;  /* 0x0000000000007918 */ /* 0x000fde0000000000 */
[----:B------:R-:W-:-:S15]  /*3a30*/  NOP ;  /* 0x0000000000007918 */ /* 0x000fde0000000000 */
[----:B------:R-:W-:-:S04]  /*3a40*/  NOP ;  /* 0x0000000000007918 */ /* 0x000fc80000000000 */
[----:B0-----:R0:W1:Y:S02]  /*3a50*/  DADD R6, R6, R12 ;  /* 0x0000000006067229 */ /* 0x001064000000000c */
[----:B01----:R-:W-:Y:S05]  /*3a60*/  BRA `(.L_x_1945) ;  /* 0x0000000000187947 */ /* 0x003fea0003800000 */
.L_x_1946:
[----:B------:R-:W-:Y:S01]  /*3a70*/  IMAD.MOV.U32 R6, RZ, RZ, 0x0 ;  /* 0x00000000ff067424 */ /* 0x000fe200078e00ff */
[----:B------:R-:W-:Y:S01]  /*3a80*/  LOP3.LUT P0, RZ, R5, 0x7fffffff, RZ, 0xc0, !PT ;  /* 0x7fffffff05ff7812 */ /* 0x000fe2000780c0ff */
[----:B------:R-:W-:-:S06]  /*3a90*/  IMAD.MOV.U32 R7, RZ, RZ, 0x7ff00000 ;  /* 0x7ff00000ff077424 */ /* 0x000fcc00078e00ff */
[----:B------:R-:W0:Y:S02]  /*3aa0*/  DFMA R4, R4, R6, +INF ;  /* 0x7ff000000404742b */ /* 0x000e240000000006 */
[----:B0-----:R-:W-:Y:S02]  /*3ab0*/  FSEL R6, R4, RZ, P0 ;  /* 0x000000ff04067208 */ /* 0x001fe40000000000 */
[----:B------:R-:W-:-:S07]  /*3ac0*/  FSEL R7, R5, -QNAN , P0 ;  /* 0xfff0000005077808 */ /* 0x000fce0000000000 */
.L_x_1945:
[----:B------:R-:W-:Y:S05]  /*3ad0*/  BSYNC.RECONVERGENT B0 ;  /* 0x0000000000007941 */ /* 0x000fea0003800200 */
.L_x_1941:
[----:B------:R-:W0:Y:S01]  /*3ae0*/  LDCU.64 UR6, c[0x0][0x580] ;  /* 0x0000b000ff0677ac */ /* 0x000e220008000a00 */
[----:B------:R-:W-:Y:S01]  /*3af0*/  ISETP.GT.U32.AND P1, PT, R27, 0x432fffff, PT ;  /* 0x432fffff1b00780c */ /* 0x000fe20003f24070 */
[----:B------:R-:W-:-:S04]  /*3b00*/  UPRMT UR4, UR42, 0x9910, URZ ;  /* 0x000099102a047896 */ /* 0x000fc800080000ff */
[----:B------:R-:W-:Y:S01]  /*3b10*/  UISETP.GT.AND UP0, UPT, UR4, 0x9, UPT ;  /* 0x000000090400788c */ /* 0x000fe2000bf04270 */
[----:B0-----:R-:W-:Y:S01]  /*3b20*/  IADD3 R2, P0, PT, R2, UR6, RZ ;  /* 0x0000000602027c10 */ /* 0x001fe2000ff1e0ff */
[----:B------:R-:W-:-:S03]  /*3b30*/  UMOV UR6, 0xfefa39ef ;  /* 0xfefa39ef00067882 */ /* 0x000fc60000000000 */
[----:B------:R-:W-:Y:S01]  /*3b40*/  IADD3.X R3, PT, PT, RZ, UR7, RZ, P0, !PT ;  /* 0x00000007ff037c10 */ /* 0x000fe200087fe4ff */
[----:B------:R-:W-:Y:S02]  /*3b50*/  UMOV UR7, 0x3fe62e42 ;  /* 0x3fe62e4200077882 */ /* 0x000fe40000000000 */
[----:B------:R-:W0:Y:S02]  /*3b60*/  DADD R4, R6, UR6 ;  /* 0x0000000606047e29 */ /* 0x000e240008000000 */
[----:B0-----:R-:W-:Y:S02]  /*3b70*/  FSEL R4, R4, R6, P1 ;  /* 0x0000000604047208 */ /* 0x001fe40000800000 */
[----:B------:R-:W-:Y:S01]  /*3b80*/  FSEL R5, R5, R7, P1 ;  /* 0x0000000705057208 */ /* 0x000fe20000800000 */
        /* <DEDUP_REMOVED lines=9> */
[----:B------:R-:W0:Y:S02]  /*3c20*/  F2I.F64.TRUNC R5, R4 ;  /* 0x0000000400057311 */ /* 0x000e24000030d100 */
[----:B0-----:R0:W-:Y:S01]  /*3c30*/  STG.E.U8 desc[UR36][R2.64], R5 ;  /* 0x0000000502007986 */ /* 0x0011e2000c101124 */
[----:B------:R-:W-:Y:S05]  /*3c40*/  BRA `(.L_x_1952) ;  /* 0x0000001000947947 */ /* 0x000fea0003800000 */
.L_x_1950:
[----:B------:R-:W0:Y:S02]  /*3c50*/  F2I.S64.F64.TRUNC R4, R4 ;  /* 0x0000000400047311 */ /* 0x000e24000030d900 */
[----:B0-----:R-:W-:-:S05]  /*3c60*/  IMAD.MOV.U32 R7, RZ, RZ, R4 ;  /* 0x000000ffff077224 */ /* 0x001fca00078e0004 */
[----:B------:R1:W-:Y:S01]  /*3c70*/  STG.E.U8 desc[UR36][R2.64], R7 ;  /* 0x0000000702007986 */ /* 0x0003e2000c101124 */
[----:B------:R-:W-:Y:S05]  /*3c80*/  BRA `(.L_x_1952) ;  /* 0x0000001000847947 */ /* 0x000fea0003800000 */
.L_x_1949:
[----:B------:R-:W-:-:S09]  /*3c90*/  UISETP.NE.AND UP0, UPT, UR4, 0x2, UPT ;  /* 0x000000020400788c */ /* 0x000fd2000bf05270 */
[----:B------:R-:W-:Y:S05]  /*3ca0*/  BRA.U !UP0, `(.L_x_1953) ;  /* 0x0000000108287547 */ /* 0x000fea000b800000 */
[----:B------:R-:W-:-:S09]  /*3cb0*/  UISETP.NE.AND UP0, UPT, UR4, 0x3, UPT ;  /* 0x000000030400788c */ /* 0x000fd2000bf05270 */
[----:B------:R-:W-:Y:S05]  /*3cc0*/  BRA.U !UP0, `(.L_x_1954) ;  /* 0x0000000108147547 */ /* 0x000fea000b800000 */
[----:B------:R-:W-:-:S09]  /*3cd0*/  UISETP.NE.AND UP0, UPT, UR4, 0x4, UPT ;  /* 0x000000040400788c */ /* 0x000fd2000bf05270 */
[----:B------:R-:W-:Y:S05]  /*3ce0*/  BRA.U UP0, `(.L_x_1951) ;  /* 0x0000000d00b47547 */ /* 0x000fea000b800000 */
[----:B------:R-:W0:Y:S02]  /*3cf0*/  F2I.S64.F64.TRUNC R4, R4 ;  /* 0x0000000400047311 */ /* 0x000e24000030d900 */
[----:B0-----:R4:W-:Y:S01]  /*3d00*/  STG.E.64 desc[UR36][R2.64], R4 ;  /* 0x0000000402007986 */ /* 0x0019e2000c101b24 */
[----:B------:R-:W-:Y:S05]  /*3d10*/  BRA `(.L_x_1952) ;  /* 0x0000001000607947 */ /* 0x000fea0003800000 */
.L_x_1954:
[----:B------:R-:W0:Y:S02]  /*3d20*/  F2I.F64.TRUNC R5, R4 ;  /* 0x0000000400057311 */ /* 0x000e24000030d100 */
[----:B0-----:R3:W-:Y:S01]  /*3d30*/  STG.E desc[UR36][R2.64], R5 ;  /* 0x0000000502007986 */ /* 0x0017e2000c101924 */
[----:B------:R-:W-:Y:S05]  /*3d40*/  BRA `(.L_x_1952) ;  /* 0x0000001000547947 */ /* 0x000fea0003800000 */
.L_x_1953:
[----:B------:R-:W0:Y:S02]  /*3d50*/  F2I.F64.TRUNC R5, R4 ;  /* 0x0000000400057311 */ /* 0x000e24000030d100 */
[----:B0-----:R2:W-:Y:S01]  /*3d60*/  STG.E.U16 desc[UR36][R2.64], R5 ;  /* 0x0000000502007986 */ /* 0x0015e2000c101524 */
[----:B------:R-:W-:Y:S05]  /*3d70*/  BRA `(.L_x_1952) ;  /* 0x0000001000487947 */ /* 0x000fea0003800000 */
.L_x_1948:
[----:B------:R-:W-:-:S09]  /*3d80*/  UISETP.GT.AND UP0, UPT, UR4, 0x6, UPT ;  /* 0x000000060400788c */ /* 0x000fd2000bf04270 */
[----:B------:R-:W-:Y:S05]  /*3d90*/  BRA.U UP0, `(.L_x_1955) ;  /* 0x00000001006c7547 */ /* 0x000fea000b800000 */
[----:B------:R-:W-:-:S09]  /*3da0*/  UISETP.NE.AND UP0, UPT, UR4, 0x5, UPT ;  /* 0x000000050400788c */ /* 0x000fd2000bf05270 */
[----:B------:R-:W-:Y:S05]  /*3db0*/  BRA.U !UP0, `(.L_x_1956) ;  /* 0x0000000108347547 */ /* 0x000fea000b800000 */
[----:B------:R-:W-:-:S09]  /*3dc0*/  UISETP.NE.AND UP0, UPT, UR4, 0x6, UPT ;  /* 0x000000060400788c */ /* 0x000fd2000bf05270 */
[----:B------:R-:W-:Y:S05]  /*3dd0*/  BRA.U UP0, `(.L_x_1951) ;  /* 0x0000000d00787547 */ /* 0x000fea000b800000 */
[----:B------:R-:W-:Y:S01]  /*3de0*/  UMOV UR4, 0xf0000000 ;  /* 0xf000000000047882 */ /* 0x000fe20000000000 */
[----:B------:R-:W-:Y:S01]  /*3df0*/  UMOV UR5, 0x380fffff ;  /* 0x380fffff00057882 */ /* 0x000fe20000000000 */
[----:B------:R-:W0:-:S15]  /*3e00*/  F2F.F32.F64 R7, R4 ;  /* 0x0000000400077310 */ /* 0x000e1e0000301000 */
[----:B------:R-:W-:-:S15]  /*3e10*/  NOP ;  /* 0x0000000000007918 */ /* 0x000fde0000000000 */
[----:B------:R-:W-:-:S15]  /*3e20*/  NOP ;  /* 0x0000000000007918 */ /* 0x000fde0000000000 */
[----:B------:R-:W-:-:S15]  /*3e30*/  NOP ;  /* 0x0000000000007918 */ /* 0x000fde0000000000 */
[----:B------:R-:W-:-:S04]  /*3e40*/  NOP ;  /* 0x0000000000007918 */ /* 0x000fc80000000000 */
[----:B------:R-:W0:Y:S02]  /*3e50*/  DSETP.GEU.AND P0, PT, |R4|, UR4, PT ;  /* 0x0000000404007e2a */ /* 0x000e24000bf0e200 */
[----:B0-----:R-:W-:-:S05]  /*3e60*/  @!P0 FMUL R7, R7, 1.175494350822287508e-38 ;  /* 0x0080000007078820 */ /* 0x001fca0000400000 */
[----:B------:R0:W-:Y:S01]  /*3e70*/  STG.E desc[UR36][R2.64], R7 ;  /* 0x0000000702007986 */ /* 0x0001e2000c101924 */
[----:B------:R-:W-:Y:S05]  /*3e80*/  BRA `(.L_x_1952) ;  /* 0x0000001000047947 */ /* 0x000fea0003800000 */
.L_x_1956:
        /* <DEDUP_REMOVED lines=9> */
[----:B------:R-:W-:-:S05]  /*3f20*/  F2FP.F16.F32.PACK_AB R0, RZ, R0 ;  /* 0x00000000ff00723e */ /* 0x000fca00000000ff */
[----:B------:R0:W-:Y:S01]  /*3f30*/  STG.E.U16 desc[UR36][R2.64], R0 ;  /* 0x0000000002007986 */ /* 0x0001e2000c101524 */
[----:B------:R-:W-:Y:S05]  /*3f40*/  BRA `(.L_x_1952) ;  /* 0x0000000c00d47947 */ /* 0x000fea0003800000 */
.L_x_1955:
[----:B------:R-:W-:-:S09]  /*3f50*/  UISETP.NE.AND UP0, UPT, UR4, 0x7, UPT ;  /* 0x000000070400788c */ /* 0x000fd2000bf05270 */
[----:B------:R-:W-:Y:S05]  /*3f60*/  BRA.U !UP0, `(.L_x_1957) ;  /* 0x0000000108747547 */ /* 0x000fea000b800000 */
        /* <DEDUP_REMOVED lines=11> */
[----:B------:R-:W0:Y:S01]  /*4020*/  DSETP.GEU.AND P0, PT, |R4|, UR4, PT ;  /* 0x0000000404007e2a */ /* 0x000e22000bf0e200 */
[----:B------:R-:W-:Y:S02]  /*4030*/  IMAD.MOV.U32 R7, RZ, RZ, RZ ;  /* 0x000000ffff077224 */ /* 0x000fe400078e00ff */
[----:B0-----:R-:W-:-:S05]  /*4040*/  @!P0 FMUL R6, R6, 1.175494350822287508e-38 ;  /* 0x0080000006068820 */ /* 0x001fca0000400000 */
[----:B------:R0:W-:Y:S01]  /*4050*/  STG.E.64 desc[UR36][R2.64], R6 ;  /* 0x0000000602007986 */ /* 0x0001e2000c101b24 */
[----:B------:R-:W-:Y:S05]  /*4060*/  BRA `(.L_x_1952) ;  /* 0x0000000c008c7947 */ /* 0x000fea0003800000 */
.L_x_1958:
        /* <DEDUP_REMOVED lines=9> */
[----:B------:R-:W-:-:S04]  /*4100*/  F2FP.F16.F32.PACK_AB R5, RZ, R0 ;  /* 0x00000000ff05723e */ /* 0x000fc800000000ff */
[----:B------:R-:W-:-:S05]  /*4110*/  PRMT R5, R5, 0x5410, RZ ;  /* 0x0000541005057816 */ /* 0x000fca00000000ff */
[----:B------:R0:W-:Y:S01]  /*4120*/  STG.E desc[UR36][R2.64], R5 ;  /* 0x0000000502007986 */ /* 0x0001e2000c101924 */
[----:B------:R-:W-:Y:S05]  /*4130*/  BRA `(.L_x_1952) ;  /* 0x0000000c00587947 */ /* 0x000fea0003800000 */
.L_x_1957:
[----:B------:R0:W-:Y:S01]  /*4140*/  STG.E.64 desc[UR36][R2.64], R4 ;  /* 0x0000000402007986 */ /* 0x0001e2000c101b24 */
[----:B------:R-:W-:Y:S05]  /*4150*/  BRA `(.L_x_1952) ;  /* 0x0000000c00507947 */ /* 0x000fea0003800000 */
.L_x_1947:
        /* <DEDUP_REMOVED lines=8> */
[----:B------:R-:W0:Y:S02]  /*41e0*/  DSETP.NEU.AND P0, PT, R4, RZ, PT ;  /* 0x000000ff0400722a */ /* 0x000e240003f0d000 */
[----:B0-----:R-:W-:-:S05]  /*41f0*/  SEL R5, RZ, 0x1, !P0 ;  /* 0x00000001ff057807 */ /* 0x001fca0004000000 */
[----:B------:R0:W-:Y:S01]  /*4200*/  STG.E.U8 desc[UR36][R2.64], R5 ;  /* 0x0000000502007986 */ /* 0x0001e2000c101124 */
[----:B------:R-:W-:Y:S05]  /*4210*/  BRA `(.L_x_1952) ;  /* 0x0000000c00207947 */ /* 0x000fea0003800000 */
.L_x_1961:
[----:B------:R-:W-:-:S05]  /*4220*/  CS2R R6, SRZ ;  /* 0x0000000000067805 */ /* 0x000fca000001ff00 */
[----:B------:R0:W-:Y:S01]  /*4230*/  STG.E.128 desc[UR36][R2.64], R4 ;  /* 0x0000000402007986 */ /* 0x0001e2000c101d24 */
[----:B------:R-:W-:Y:S05]  /*4240*/  BRA `(.L_x_1952) ;  /* 0x0000000c00147947 */ /* 0x000fea0003800000 */
.L_x_1960:
        /* <DEDUP_REMOVED lines=14> */
[----:B------:R-:W-:Y:S01]  /*4330*/  BSSY.RECONVERGENT B0, `(.L_x_1964) ;  /* 0x000000d000007945 */ /* 0x000fe20003800200 */
[----:B0-----:R-:W-:Y:S01]  /*4340*/  @!P0 FMUL R9, R9, 1.175494350822287508e-38 ;  /* 0x0080000009098820 */ /* 0x001fe20000400000 */
[----:B------:R-:W-:-:S04]  /*4350*/  MOV R0, 0x7f ;  /* 0x0000007f00007802 */ /* 0x000fc80000000f00 */
        /* <DEDUP_REMOVED lines=10> */
.L_x_1965:
[----:B------:R-:W-:Y:S05]  /*4400*/  BSYNC.RECONVERGENT B0 ;  /* 0x0000000000007941 */ /* 0x000fea0003800200 */
.L_x_1964:
[----:B------:R-:W-:-:S05]  /*4410*/  LOP3.LUT R7, R0, 0x80, R7, 0xf8, !PT ;  /* 0x0000008000077812 */ /* 0x000fca00078ef807 */
[----:B------:R0:W-:Y:S01]  /*4420*/  STG.E.U8 desc[UR36][R2.64], R7 ;  /* 0x0000000702007986 */ /* 0x0001e2000c101124 */
[----:B------:R-:W-:Y:S05]  /*4430*/  BRA `(.L_x_1952) ;  /* 0x0000000800987947 */ /* 0x000fea0003800000 */
.L_x_1963:
        /* <DEDUP_REMOVED lines=9> */
[----:B0-----:R-:W-:-:S05]  /*44d0*/  @!P0 FMUL R9, R9, 1.175494350822287508e-38 ;  /* 0x0080000009098820 */ /* 0x001fca0000400000 */
        /* <DEDUP_REMOVED lines=13> */
.L_x_1967:
[----:B------:R-:W-:Y:S05]  /*45b0*/  BSYNC.RECONVERGENT B0 ;  /* 0x0000000000007941 */ /* 0x000fea0003800200 */
.L_x_1966:
[----:B------:R-:W-:-:S05]  /*45c0*/  LOP3.LUT R7, R0, 0x80, R7, 0xf8, !PT ;  /* 0x0000008000077812 */ /* 0x000fca00078ef807 */
[----:B------:R0:W-:Y:S01]  /*45d0*/  STG.E.U8 desc[UR36][R2.64], R7 ;  /* 0x0000000702007986 */ /* 0x0001e2000c101124 */
[----:B------:R-:W-:Y:S05]  /*45e0*/  BRA `(.L_x_1952) ;  /* 0x00000008002c7947 */ /* 0x000fea0003800000 */
.L_x_1962:
        /* <DEDUP_REMOVED lines=9> */
[----:B------:R-:W-:-:S05]  /*4680*/  F2FP.BF16.F32.PACK_AB R0, RZ, R0 ;  /* 0x00000000ff00723e */ /* 0x000fca00000010ff */
[----:B------:R0:W-:Y:S01]  /*4690*/  STG.E.U16 desc[UR36][R2.64], R0 ;  /* 0x0000000002007986 */ /* 0x0001e2000c101524 */
[----:B------:R-:W-:Y:S05]  /*46a0*/  BRA `(.L_x_1952) ;  /* 0x0000000400fc7947 */ /* 0x000fea0003800000 */
.L_x_1959:
        /* <DEDUP_REMOVED lines=8> */
[----:B------:R-:W0:Y:S02]  /*4730*/  F2I.U32.F64.TRUNC R5, R4 ;  /* 0x0000000400057311 */ /* 0x000e24000030d000 */
[----:B0-----:R0:W-:Y:S01]  /*4740*/  STG.E.U16 desc[UR36][R2.64], R5 ;  /* 0x0000000502007986 */ /* 0x0011e2000c101524 */
[----:B------:R-:W-:Y:S05]  /*4750*/  BRA `(.L_x_1952) ;  /* 0x0000000400d07947 */ /* 0x000fea0003800000 */
.L_x_1970:
        /* <DEDUP_REMOVED lines=10> */
[----:B------:R-:W-:-:S04]  /*4800*/  IMAD.MOV.U32 R0, RZ, RZ, 0x80 ;  /* 0x00000080ff007424 */ /* 0x000fc800078e00ff */
        /* <DEDUP_REMOVED lines=10> */
.L_x_1973:
[----:B------:R-:W-:-:S04]  /*48b0*/  SHF.R.U32.HI R0, RZ, 0x14, R7 ;  /* 0x00000014ff007819 */ /* 0x000fc80000011607 */
[----:B------:R-:W-:-:S04]  /*48c0*/  LOP3.LUT R0, R0, 0x1, RZ, 0xc0, !PT ;  /* 0x0000000100007812 */ /* 0x000fc800078ec0ff */
[----:B------:R-:W-:-:S04]  /*48d0*/  IADD3 R0, PT, PT, R7, 0x487ffff, R0 ;  /* 0x0487ffff07007810 */ /* 0x000fc80007ffe000 */
[----:B------:R-:W-:-:S04]  /*48e0*/  SHF.R.U32.HI R0, RZ, 0x14, R0 ;  /* 0x00000014ff007819 */ /* 0x000fc80000011600 */
[----:B------:R-:W-:-:S07]  /*48f0*/  LOP3.LUT R4, R0, 0xff, RZ, 0xc0, !PT ;  /* 0x000000ff00047812 */ /* 0x000fce00078ec0ff */
.L_x_1974:
[----:B------:R-:W-:-:S04]  /*4900*/  SHF.R.U32.HI R5, RZ, 0x18, R7 ;  /* 0x00000018ff057819 */ /* 0x000fc80000011607 */
[----:B------:R-:W-:-:S04]  /*4910*/  LOP3.LUT R4, R4, 0x80, R5, 0xf8, !PT ;  /* 0x0000008004047812 */ /* 0x000fc800078ef805 */
[----:B------:R-:W-:-:S07]  /*4920*/  PRMT R0, R4, 0x7610, R0 ;  /* 0x0000761004007816 */ /* 0x000fce0000000000 */
.L_x_1972:
[----:B------:R-:W-:Y:S05]  /*4930*/  BSYNC.RECONVERGENT B0 ;  /* 0x0000000000007941 */ /* 0x000fea0003800200 */
.L_x_1971:
[----:B------:R0:W-:Y:S01]  /*4940*/  STG.E.U8 desc[UR36][R2.64], R0 ;  /* 0x0000000002007986 */ /* 0x0001e2000c101124 */
[----:B------:R-:W-:Y:S05]  /*4950*/  BRA `(.L_x_1952) ;  /* 0x0000000400507947 */ /* 0x000fea0003800000 */
.L_x_1969:
        /* <DEDUP_REMOVED lines=21> */
.L_x_1977:
[----:B------:R-:W-:-:S04]  /*4ab0*/  SHF.R.U32.HI R0, RZ, 0x15, R7 ;  /* 0x00000015ff007819 */ /* 0x000fc80000011607 */
[----:B------:R-:W-:-:S04]  /*4ac0*/  LOP3.LUT R0, R0, 0x1, RZ, 0xc0, !PT ;  /* 0x0000000100007812 */ /* 0x000fc800078ec0ff */
[----:B------:R-:W-:-:S04]  /*4ad0*/  IADD3 R0, PT, PT, R7, 0x88fffff, R0 ;  /* 0x088fffff07007810 */ /* 0x000fc80007ffe000 */
[----:B------:R-:W-:-:S04]  /*4ae0*/  SHF.R.U32.HI R0, RZ, 0x15, R0 ;  /* 0x00000015ff007819 */ /* 0x000fc80000011600 */
[----:B------:R-:W-:-:S07]  /*4af0*/  LOP3.LUT R4, R0, 0xff, RZ, 0xc0, !PT ;  /* 0x000000ff00047812 */ /* 0x000fce00078ec0ff */
.L_x_1978:
[----:B------:R-:W-:-:S04]  /*4b00*/  SHF.R.U32.HI R5, RZ, 0x18, R7 ;  /* 0x00000018ff057819 */ /* 0x000fc80000011607 */
[----:B------:R-:W-:-:S04]  /*4b10*/  LOP3.LUT R4, R4, 0x80, R5, 0xf8, !PT ;  /* 0x0000008004047812 */ /* 0x000fc800078ef805 */
[----:B------:R-:W-:-:S07]  /*4b20*/  PRMT R0, R4, 0x7610, R0 ;  /* 0x0000761004007816 */ /* 0x000fce0000000000 */
.L_x_1976:
[----:B------:R-:W-:Y:S05]  /*4b30*/  BSYNC.RECONVERGENT B0 ;  /* 0x0000000000007941 */ /* 0x000fea0003800200 */
.L_x_1975:
[----:B------:R0:W-:Y:S01]  /*4b40*/  STG.E.U8 desc[UR36][R2.64], R0 ;  /* 0x0000000002007986 */ /* 0x0001e2000c101124 */
[----:B------:R-:W-:Y:S05]  /*4b50*/  BRA `(.L_x_1952) ;  /* 0x0000000000d07947 */ /* 0x000fea0003800000 */
.L_x_1968:
[----:B------:R-:W-:-:S09]  /*4b60*/  UISETP.NE.AND UP0, UPT, UR4, 0x1c, UPT ;  /* 0x0000001c0400788c */ /* 0x000fd2000bf05270 */
[----:B------:R-:W-:Y:S05]  /*4b70*/  BRA.U !UP0, `(.L_x_1979) ;  /* 0x0000000108c07547 */ /* 0x000fea000b800000 */
[----:B------:R-:W-:-:S09]  /*4b80*/  UISETP.NE.AND UP0, UPT, UR4, 0x1d, UPT ;  /* 0x0000001d0400788c */ /* 0x000fd2000bf05270 */
[----:B------:R-:W-:Y:S05]  /*4b90*/  BRA.U !UP0, `(.L_x_1980) ;  /* 0x0000000108ac7547 */ /* 0x000fea000b800000 */
[----:B------:R-:W-:-:S09]  /*4ba0*/  UISETP.NE.AND UP0, UPT, UR4, 0x2c, UPT ;  /* 0x0000002c0400788c */ /* 0x000fd2000bf05270 */
[----:B------:R-:W-:Y:S05]  /*4bb0*/  BRA.U !UP0, `(.L_x_1981) ;  /* 0x0000000108447547 */ /* 0x000fea000b800000 */
.L_x_1951:
        /* <DEDUP_REMOVED lines=16> */
.L_x_1982:
[----:B------:R-:W-:Y:S05]  /*4cc0*/  BRA `(.L_x_1952) ;  /* 0x0000000000747947 */ /* 0x000fea0003800000 */
.L_x_1981:
        /* <DEDUP_REMOVED lines=8> */
[----:B0-----:R-:W-:Y:S01]  /*4d50*/  @!P0 FMUL R8, R8, 1.175494350822287508e-38 ;  /* 0x0080000008088820 */ /* 0x001fe20000400000 */
[----:B------:R-:W-:-:S04]  /*4d60*/  IMAD.MOV.U32 R5, RZ, RZ, 0xff ;  /* 0x000000ffff057424 */ /* 0x000fc800078e00ff */
        /* <DEDUP_REMOVED lines=14> */
.L_x_1980:
[----:B------:R-:W0:Y:S02]  /*4e50*/  F2I.U64.F64.TRUNC R4, R4 ;  /* 0x0000000400047311 */ /* 0x000e24000030d800 */
[----:B0-----:R0:W-:Y:S01]  /*4e60*/  STG.E.64 desc[UR36][R2.64], R4 ;  /* 0x0000000402007986 */ /* 0x0011e2000c101b24 */
[----:B------:R-:W-:Y:S05]  /*4e70*/  BRA `(.L_x_1952) ;  /* 0x0000000000087947 */ /* 0x000fea0003800000 */
.L_x_1979:
[----:B------:R-:W0:Y:S02]  /*4e80*/  F2I.U32.F64.TRUNC R5, R4 ;  /* 0x0000000400057311 */ /* 0x000e24000030d000 */
[----:B0-----:R0:W-:Y:S02]  /*4e90*/  STG.E desc[UR36][R2.64], R5 ;  /* 0x0000000502007986 */ /* 0x0011e4000c101924 */
.L_x_1952:
[----:B------:R-:W-:-:S07]  /*4ea0*/  VIADD R17, R17, 0x80 ;  /* 0x0000008011117836 */ /* 0x000fce0000000000 */
.L_x_1910:
[----:B------:R-:W-:Y:S05]  /*4eb0*/  BSYNC.RECONVERGENT B6 ;  /* 0x0000000000067941 */ /* 0x000fea0003800200 */
.L_x_1909:
[----:B------:R-:W5:Y:S01]  /*4ec0*/  LDCU UR4, c[0x0][0x380] ;  /* 0x00007000ff0477ac */ /* 0x000f620008000800 */
[----:B------:R-:W-:Y:S01]  /*4ed0*/  BSSY.RECONVERGENT B6, `(.L_x_1983) ;  /* 0x00004dd000067945 */ /* 0x000fe20003800200 */
[----:B-----5:R-:W-:-:S13]  /*4ee0*/  ISETP.GE.AND P0, PT, R17, UR4, PT ;  /* 0x0000000411007c0c */ /* 0x020fda000bf06270 */
[----:B------:R-:W-:Y:S05]  /*4ef0*/  @P0 BRA `(.L_x_1984) ;  /* 0x0000004c00680947 */ /* 0x000fea0003800000 */
[----:B------:R-:W5:Y:S01]  /*4f00*/  LDCU UR4, c[0x0][0x388] ;  /* 0x00007100ff0477ac */ /* 0x000f620008000800 */
[----:B0-----:R-:W-:Y:S02]  /*4f10*/  HFMA2 R0, -RZ, RZ, 0, 0 ;  /* 0x00000000ff007431 */ /* 0x001fe400000001ff */
[----:B-1234-:R-:W-:Y:S01]  /*4f20*/  IMAD.MOV.U32 R2, RZ, RZ, RZ ;  /* 0x000000ffff027224 */ /* 0x01efe200078e00ff */
[----:B-----5:R-:W-:-:S09]  /*4f30*/  UISETP.NE.AND UP0, UPT, UR4, URZ, UPT ;  /* 0x000000ff0400728c */ /* 0x020fd2000bf05270 */
[----:B------:R-:W-:Y:S05]  /*4f40*/  BRA.U !UP0, `(.L_x_1985) ;  /* 0x0000001108a87547 */ /* 0x000fea000b800000 */
[----:B------:R-:W0:Y:S01]  /*4f50*/  LDCU.64 UR4, c[0x0][0x390] ;  /* 0x00007200ff0477ac */ /* 0x000e220008000a00 */
[----:B------:R-:W-:Y:S01]  /*4f60*/  IMAD.MOV.U32 R16, RZ, RZ, RZ ;  /* 0x000000ffff107224 */ /* 0x000fe200078e00ff */
[----:B------:R-:W1:Y:S01]  /*4f70*/  LDCU UR6, c[0x0][0x38c] ;  /* 0x00007180ff0677ac */ /* 0x000e620008000800 */
[----:B------:R-:W2:Y:S01]  /*4f80*/  LDCU.64 UR8, c[0x0][0x4b8] ;  /* 0x00009700ff0877ac */ /* 0x000ea20008000a00 */
[----:B------:R-:W-:Y:S01]  /*4f90*/  UISETP.NE.AND UP0, UPT, UR40, URZ, UPT ;  /* 0x000000ff2800728c */ /* 0x000fe2000bf05270 */
[----:B0-----:R-:W-:-:S05]  /*4fa0*/  IMAD.HI.U32 R4, R17, UR4, R16 ;  /* 0x0000000411047c27 */ /* 0x001fca000f8e0010 */
[----:B------:R-:W-:-:S04]  /*4fb0*/  SHF.R.U32.HI R5, RZ, UR5, R4 ;  /* 0x00000005ff057c19 */ /* 0x000fc80008011604 */
[----:B------:R-:W-:-:S05]  /*4fc0*/  IADD3 R0, PT, PT, -R5, RZ, RZ ;  /* 0x000000ff05007210 */ /* 0x000fca0007ffe1ff */
        /* <DEDUP_REMOVED lines=290> */
.L_x_1985:
        /* <DEDUP_REMOVED lines=16> */
[----:B--2---:R-:W1:Y:S02]  /*62f0*/  I2F.F64.S16 R4, R4 ;  /* 0x0000000400047312 */ /* 0x004e640000101c00 */
[----:B-1----:R-:W-:Y:S05]  /*6300*/  BRA `(.L_x_1992) ;  /* 0x0000000c00707947 */ /* 0x002fea0003800000 */
.L_x_1990:
[----:B------:R-:W2:Y:S02]  /*6310*/  LDG.E.U8 R4, desc[UR36][R6.64] ;  /* 0x0000002406047981 */ /* 0x000ea4000c1e1100 */
[----:B--2---:R-:W1:Y:S02]  /*6320*/  I2F.F64.U16 R4, R4 ;  /* 0x0000000400047312 */ /* 0x004e640000101800 */
[----:B-1----:R-:W-:Y:S05]  /*6330*/  BRA `(.L_x_1992) ;  /* 0x0000000c00647947 */ /* 0x002fea0003800000 */
.L_x_1989:
[----:B------:R-:W-:-:S09]  /*6340*/  UISETP.NE.AND UP0, UPT, UR4, 0x2, UPT ;  /* 0x000000020400788c */ /* 0x000fd2000bf05270 */
[----:B------:R-:W-:Y:S05]  /*6350*/  BRA.U !UP0, `(.L_x_1993) ;  /* 0x0000000108287547 */ /* 0x000fea000b800000 */
[----:B------:R-:W-:-:S09]  /*6360*/  UISETP.NE.AND UP0, UPT, UR4, 0x3, UPT ;  /* 0x000000030400788c */ /* 0x000fd2000bf05270 */
[----:B------:R-:W-:Y:S05]  /*6370*/  BRA.U !UP0, `(.L_x_1994) ;  /* 0x0000000108147547 */ /* 0x000fea000b800000 */
[----:B------:R-:W-:-:S09]  /*6380*/  UISETP.NE.AND UP0, UPT, UR4, 0x4, UPT ;  /* 0x000000040400788c */ /* 0x000fd2000bf05270 */
[----:B------:R-:W-:Y:S05]  /*6390*/  BRA.U UP0, `(.L_x_1991) ;  /* 0x0000000900f07547 */ /* 0x000fea000b800000 */
[----:B------:R-:W2:Y:S02]  /*63a0*/  LDG.E.64 R4, desc[UR36][R6.64] ;  /* 0x0000002406047981 */ /* 0x000ea4000c1e1b00 */
[----:B--2---:R-:W1:Y:S02]  /*63b0*/  I2F.F64.S64 R4, R4 ;  /* 0x0000000400047312 */ /* 0x004e640000301c00 */
[----:B-1----:R-:W-:Y:S05]  /*63c0*/  BRA `(.L_x_1992) ;  /* 0x0000000c00407947 */ /* 0x002fea0003800000 */
.L_x_1994:
[----:B------:R-:W2:Y:S02]  /*63d0*/  LDG.E R4, desc[UR36][R6.64] ;  /* 0x0000002406047981 */ /* 0x000ea4000c1e1900 */
[----:B--2---:R-:W1:Y:S02]  /*63e0*/  I2F.F64 R4, R4 ;  /* 0x0000000400047312 */ /* 0x004e640000201c00 */
[----:B-1----:R-:W-:Y:S05]  /*63f0*/  BRA `(.L_x_1992) ;  /* 0x0000000c00347947 */ /* 0x002fea0003800000 */
.L_x_1993:
[----:B------:R-:W2:Y:S02]  /*6400*/  LDG.E.U16 R4, desc[UR36][R6.64] ;  /* 0x0000002406047981 */ /* 0x000ea4000c1e1500 */
[----:B--2---:R-:W1:Y:S02]  /*6410*/  I2F.F64.S16 R4, R4 ;  /* 0x0000000400047312 */ /* 0x004e640000101c00 */
[----:B-1----:R-:W-:Y:S05]  /*6420*/  BRA `(.L_x_1992) ;  /* 0x0000000c00287947 */ /* 0x002fea0003800000 */
.L_x_1988:
        /* <DEDUP_REMOVED lines=8> */
[----:B------:R-:W0:Y:S02]  /*64b0*/  F2F.F64.F32 R4, R4 ;  /* 0x0000000400047310 */ /* 0x000e240000201800 */
[----:B0-----:R-:W-:Y:S05]  /*64c0*/  BRA `(.L_x_1992) ;  /* 0x0000000c00007947 */ /* 0x001fea0003800000 */
.L_x_1996:
[----:B------:R-:W2:Y:S02]  /*64d0*/  LDG.E.U16 R0, desc[UR36][R6.64] ;  /* 0x0000002406007981 */ /* 0x000ea4000c1e1500 */
[----:B--2---:R-:W-:-:S05]  /*64e0*/  HADD2.F32 R0, -RZ, R0.H0_H0 ;  /* 0x20000000ff007230 */ /* 0x004fca0000004100 */
[----:B------:R-:W-:-:S04]  /*64f0*/  FMUL.FTZ R0, R0, 1 ;  /* 0x3f80000000007820 */ /* 0x000fc80000410000 */
[----:B------:R0:W1:Y:S02]  /*6500*/  F2F.F64.F32 R4, R0 ;  /* 0x0000000000047310 */ /* 0x0000640000201800 */
[----:B01----:R-:W-:Y:S05]  /*6510*/  BRA `(.L_x_1992) ;  /* 0x0000000800ec7947 */ /* 0x003fea0003800000 */
.L_x_1995:
        /* <DEDUP_REMOVED lines=10> */
.L_x_1998:
[----:B------:R-:W2:Y:S02]  /*65c0*/  LDG.E.U16 R6, desc[UR36][R6.64] ;  /* 0x0000002406067981 */ /* 0x000ea4000c1e1500 */
[----:B--2---:R-:W-:-:S05]  /*65d0*/  HADD2.F32 R0, -RZ, R6.H0_H0 ;  /* 0x20000006ff007230 */ /* 0x004fca0000004100 */
[----:B------:R-:W-:-:S04]  /*65e0*/  FMUL.FTZ R0, R0, 1 ;  /* 0x3f80000000007820 */ /* 0x000fc80000410000 */
[----:B------:R0:W1:Y:S02]  /*65f0*/  F2F.F64.F32 R4, R0 ;  /* 0x0000000000047310 */ /* 0x0000640000201800 */
[----:B01----:R-:W-:Y:S05]  /*6600*/  BRA `(.L_x_1992) ;  /* 0x0000000800b07947 */ /* 0x003fea0003800000 */
.L_x_1997:
[----:B------:R0:W5:Y:S01]  /*6610*/  LDG.E.64 R4, desc[UR36][R6.64] ;  /* 0x0000002406047981 */ /* 0x000162000c1e1b00 */
[----:B------:R-:W-:Y:S05]  /*6620*/  BRA `(.L_x_1992) ;  /* 0x0000000800a87947 */ /* 0x000fea0003800000 */
.L_x_1987:
        /* <DEDUP_REMOVED lines=9> */
[----:B------:R-:W-:Y:S01]  /*66c0*/  IMAD.MOV.U32 R4, RZ, RZ, RZ ;  /* 0x000000ffff047224 */ /* 0x000fe200078e00ff */
[----:B--2---:R-:W-:-:S04]  /*66d0*/  ISETP.NE.AND P0, PT, R6, RZ, PT ;  /* 0x000000ff0600720c */ /* 0x004fc80003f05270 */
[----:B------:R-:W-:Y:S01]  /*66e0*/  FSEL R5, RZ, 1.875, !P0 ;  /* 0x3ff00000ff057808 */ /* 0x000fe20004000000 */
[----:B------:R-:W-:Y:S08]  /*66f0*/  BRA `(.L_x_1992) ;  /* 0x0000000800747947 */ /* 0x000ff00003800000 */
.L_x_2001:
[----:B------:R2:W5:Y:S01]  /*6700*/  LDG.E.64 R4, desc[UR36][R6.64] ;  /* 0x0000002406047981 */ /* 0x000562000c1e1b00 */
[----:B------:R-:W-:Y:S05]  /*6710*/  BRA `(.L_x_1992) ;  /* 0x00000008006c7947 */ /* 0x000fea0003800000 */
.L_x_2000:
        /* <DEDUP_REMOVED lines=23> */
[----:B------:R-:W-:-:S05]  /*6890*/  LOP3.LUT R3, R3, 0x80000000, R0, 0xf8, !PT ;  /* 0x8000000003037812 */ /* 0x000fca00078ef800 */
[----:B------:R-:W-:-:S04]  /*68a0*/  FMUL.FTZ R3, R3, 1 ;  /* 0x3f80000003037820 */ /* 0x000fc80000410000 */
[----:B------:R2:W3:Y:S02]  /*68b0*/  F2F.F64.F32 R4, R3 ;  /* 0x0000000300047310 */ /* 0x0004e40000201800 */
[----:B--23--:R-:W-:Y:S05]  /*68c0*/  BRA `(.L_x_1992) ;  /* 0x0000000800007947 */ /* 0x00cfea0003800000 */
.L_x_2003:
        /* <DEDUP_REMOVED lines=9> */
[----:B------:R-:W-:Y:S01]  /*6960*/  @!P0 FADD.FTZ R0, R3, -0.5 ;  /* 0xbf00000003008421 */ /* 0x000fe20000010000 */
[----:B------:R-:W-:-:S04]  /*6970*/  MOV R3, R4 ;  /* 0x0000000400037202 */ /* 0x000fc80000000f00 */
[----:B------:R-:W-:-:S05]  /*6980*/  LOP3.LUT R0, R0, 0x80000000, R3, 0xf8, !PT ;  /* 0x8000000000007812 */ /* 0x000fca00078ef803 */
[----:B------:R-:W-:-:S04]  /*6990*/  FMUL.FTZ R0, R0, 1 ;  /* 0x3f80000000007820 */ /* 0x000fc80000410000 */
[----:B------:R2:W3:Y:S02]  /*69a0*/  F2F.F64.F32 R4, R0 ;  /* 0x0000000000047310 */ /* 0x0004e40000201800 */
[----:B--23--:R-:W-:Y:S05]  /*69b0*/  BRA `(.L_x_1992) ;  /* 0x0000000400c47947 */ /* 0x00cfea0003800000 */
.L_x_2002:
[----:B------:R-:W2:Y:S02]  /*69c0*/  LDG.E.U16 R0, desc[UR36][R6.64] ;  /* 0x0000002406007981 */ /* 0x000ea4000c1e1500 */
[----:B--2---:R-:W-:-:S04]  /*69d0*/  IMAD.U32 R0, R0, 0x10000, RZ ;  /* 0x0001000000007824 */ /* 0x004fc800078e00ff */
[----:B------:R-:W-:-:S04]  /*69e0*/  FMUL.FTZ R0, R0, 1 ;  /* 0x3f80000000007820 */ /* 0x000fc80000410000 */
[----:B------:R2:W3:Y:S02]  /*69f0*/  F2F.F64.F32 R4, R0 ;  /* 0x0000000000047310 */ /* 0x0004e40000201800 */
[----:B--23--:R-:W-:Y:S05]  /*6a00*/  BRA `(.L_x_1992) ;  /* 0x0000000400b07947 */ /* 0x00cfea0003800000 */
.L_x_1999:
        /* <DEDUP_REMOVED lines=11> */
.L_x_2006:
        /* <DEDUP_REMOVED lines=21> */
.L_x_2008:
[----:B------:R-:W-:Y:S05]  /*6c10*/  BSYNC.RECONVERGENT B0 ;  /* 0x0000000000007941 */ /* 0x000fea0003800200 */
.L_x_2007:
[----:B------:R-:W-:Y:S02]  /*6c20*/  SHF.L.U32 R0, R0, 0x14, RZ ;  /* 0x0000001400007819 */ /* 0x000fe400000006ff */
[----:B------:R-:W-:-:S04]  /*6c30*/  LEA R3, R3, 0x3b800000, 0x17 ;  /* 0x3b80000003037811 */ /* 0x000fc800078eb8ff */
[----:B------:R-:W-:-:S05]  /*6c40*/  LOP3.LUT R0, R3, R0, R7, 0xfe, !PT ;  /* 0x0000000003007212 */ /* 0x000fca00078efe07 */
[----:B------:R-:W-:-:S04]  /*6c50*/  FMUL.FTZ R0, R0, 1 ;  /* 0x3f80000000007820 */ /* 0x000fc80000410000 */
[----:B------:R1:W2:Y:S02]  /*6c60*/  F2F.F64.F32 R4, R0 ;  /* 0x0000000000047310 */ /* 0x0002a40000201800 */
[----:B-12---:R-:W-:Y:S05]  /*6c70*/  BRA `(.L_x_1992) ;  /* 0x0000000400147947 */ /* 0x006fea0003800000 */
.L_x_2005:
[----:B------:R-:W2:Y:S01]  /*6c80*/  LDG.E.U8 R6, desc[UR36][R6.64] ;  /* 0x0000002406067981 */ /* 0x000ea2000c1e1100 */
[----:B------:R-:W-:Y:S02]  /*6c90*/  CS2R R4, SRZ ;  /* 0x0000000000047805 */ /* 0x000fe4000001ff00 */
[----:B--2---:R-:W-:-:S13]  /*6ca0*/  ISETP.NE.AND P0, PT, R6, RZ, PT ;  /* 0x000000ff0600720c */ /* 0x004fda0003f05270 */
[----:B------:R-:W-:Y:S05]  /*6cb0*/  @!P0 BRA `(.L_x_1992) ;  /* 0x0000000400048947 */ /* 0x000fea0003800000 */
[----:B------:R-:W-:-:S13]  /*6cc0*/  ISETP.NE.AND P0, PT, R6, 0x80, PT ;  /* 0x000000800600780c */ /* 0x000fda0003f05270 */
[----:B------:R-:W-:Y:S02]  /*6cd0*/  @!P0 IMAD.MOV.U32 R4, RZ, RZ, 0x20000000 ;  /* 0x20000000ff048424 */ /* 0x000fe400078e00ff */
        /* <DEDUP_REMOVED lines=15> */
.L_x_2010:
[----:B------:R-:W-:Y:S05]  /*6dd0*/  BSYNC.RECONVERGENT B0 ;  /* 0x0000000000007941 */ /* 0x000fea0003800200 */
.L_x_2009:
[----:B------:R-:W-:Y:S01]  /*6de0*/  IMAD.SHL.U32 R0, R0, 0x200000, RZ ;  /* 0x0020000000007824 */ /* 0x000fe200078e00ff */
[----:B------:R-:W-:-:S04]  /*6df0*/  LEA R3, R3, 0x37800000, 0x17 ;  /* 0x3780000003037811 */ /* 0x000fc800078eb8ff */
[----:B------:R-:W-:-:S05]  /*6e00*/  LOP3.LUT R0, R3, R0, R7, 0xfe, !PT ;  /* 0x0000000003007212 */ /* 0x000fca00078efe07 */
[----:B------:R-:W-:-:S04]  /*6e10*/  FMUL.FTZ R0, R0, 1 ;  /* 0x3f80000000007820 */ /* 0x000fc80000410000 */
[----:B------:R1:W2:Y:S02]  /*6e20*/  F2F.F64.F32 R4, R0 ;  /* 0x0000000000047310 */ /* 0x0002a40000201800 */
[----:B-12---:R-:W-:Y:S05]  /*6e30*/  BRA `(.L_x_1992) ;  /* 0x0000000000a47947 */ /* 0x006fea0003800000 */
.L_x_2004:
[----:B------:R-:W-:-:S09]  /*6e40*/  UISETP.NE.AND UP0, UPT, UR4, 0x1c, UPT ;  /* 0x0000001c0400788c */ /* 0x000fd2000bf05270 */
[----:B------:R-:W-:Y:S05]  /*6e50*/  BRA.U !UP0, `(.L_x_2011) ;  /* 0x0000000108947547 */ /* 0x000fea000b800000 */
[----:B------:R-:W-:-:S09]  /*6e60*/  UISETP.NE.AND UP0, UPT, UR4, 0x1d, UPT ;  /* 0x0000001d0400788c */ /* 0x000fd2000bf05270 */
[----:B------:R-:W-:Y:S05]  /*6e70*/  BRA.U !UP0, `(.L_x_2012) ;  /* 0x0000000108807547 */ /* 0x000fea000b800000 */
[----:B------:R-:W-:-:S09]  /*6e80*/  UISETP.NE.AND UP0, UPT, UR4, 0x2c, UPT ;  /* 0x0000002c0400788c */ /* 0x000fd2000bf05270 */
[----:B------:R-:W-:Y:S05]  /*6e90*/  BRA.U UP0, `(.L_x_1991) ;  /* 0x0000000100307547 */ /* 0x000fea000b800000 */
[----:B------:R-:W2:Y:S01]  /*6ea0*/  LDG.E.U8 R0, desc[UR36][R6.64] ;  /* 0x0000002406007981 */ /* 0x000ea2000c1e1100 */
[----:B------:R-:W-:Y:S02]  /*6eb0*/  HFMA2 R4, -RZ, RZ, 0, 0 ;  /* 0x00000000ff047431 */ /* 0x000fe400000001ff */
[----:B------:R-:W-:Y:S01]  /*6ec0*/  IMAD.MOV.U32 R5, RZ, RZ, 0x38000000 ;  /* 0x38000000ff057424 */ /* 0x000fe200078e00ff */
[----:B--2---:R-:W-:-:S13]  /*6ed0*/  ISETP.NE.AND P0, PT, R0, RZ, PT ;  /* 0x000000ff0000720c */ /* 0x004fda0003f05270 */
[----:B------:R-:W-:Y:S05]  /*6ee0*/  @!P0 BRA `(.L_x_1992) ;  /* 0x0000000000788947 */ /* 0x000fea0003800000 */
[----:B------:R-:W-:-:S13]  /*6ef0*/  ISETP.NE.AND P0, PT, R0, 0xff, PT ;  /* 0x000000ff0000780c */ /* 0x000fda0003f05270 */
[----:B------:R-:W-:Y:S01]  /*6f00*/  @P0 IMAD.SHL.U32 R0, R0, 0x800000, RZ ;  /* 0x0080000000000824 */ /* 0x000fe200078e00ff */
[----:B------:R-:W-:Y:S01]  /*6f10*/  @!P0 MOV R4, 0x20000000 ;  /* 0x2000000000048802 */ /* 0x000fe20000000f00 */
[----:B------:R-:W-:Y:S02]  /*6f20*/  @!P0 IMAD.MOV.U32 R5, RZ, RZ, 0x7ff80000 ;  /* 0x7ff80000ff058424 */ /* 0x000fe400078e00ff */
[----:B------:R-:W-:-:S04]  /*6f30*/  @P0 FMUL.FTZ R0, R0, 1 ;  /* 0x3f80000000000820 */ /* 0x000fc80000410000 */
[----:B------:R2:W3:Y:S02]  /*6f40*/  @P0 F2F.F64.F32 R4, R0 ;  /* 0x0000000000040310 */ /* 0x0004e40000201800 */
[----:B--23--:R-:W-:Y:S05]  /*6f50*/  BRA `(.L_x_1992) ;  /* 0x00000000005c7947 */ /* 0x00cfea0003800000 */
.L_x_1991:
        /* <DEDUP_REMOVED lines=10> */
[----:B---3--:R-:W-:-:S02]  /*7000*/  IMAD.U32 R6, RZ, RZ, UR6 ;  /* 0x00000006ff067e24 */ /* 0x008fc4000f8e00ff */
[----:B------:R-:W-:Y:S01]  /*7010*/  IMAD.U32 R7, RZ, RZ, UR7 ;  /* 0x00000007ff077e24 */ /* 0x000fe2000f8e00ff */
[----:B----4-:R-:W-:Y:S01]  /*7020*/  MOV R10, UR8 ;  /* 0x00000008000a7c02 */ /* 0x010fe20008000f00 */
[----:B-1----:R-:W-:-:S07]  /*7030*/  IMAD.U32 R11, RZ, RZ, UR9 ;  /* 0x00000009ff0b7e24 */ /* 0x002fce000f8e00ff */
[----:B------:R-:W-:-:S07]  /*7040*/  LEPC R20, `(.L_x_2013) ;  /* 0x000000001014794e */ /* 0x000fce0000000000 */
[----:B--2---:R-:W-:Y:S05]  /*7050*/  CALL.ABS.NOINC R14 ;  /* 0x000000000e007343 */ /* 0x004fea0003c00000 */
.L_x_2013:
[----:B------:R-:W-:Y:S01]  /*7060*/  CS2R R4, SRZ ;  /* 0x0000000000047805 */ /* 0x000fe2000001ff00 */
[----:B------:R-:W-:Y:S06]  /*7070*/  BRA `(.L_x_1992) ;  /* 0x0000000000147947 */ /* 0x000fec0003800000 */
.L_x_2012:
[----:B------:R-:W2:Y:S02]  /*7080*/  LDG.E.64 R4, desc[UR36][R6.64] ;  /* 0x0000002406047981 */ /* 0x000ea4000c1e1b00 */
[----:B--2---:R-:W2:Y:S02]  /*7090*/  I2F.F64.U64 R4, R4 ;  /* 0x0000000400047312 */ /* 0x004ea40000301800 */
[----:B--2---:R-:W-:Y:S05]  /*70a0*/  BRA `(.L_x_1992) ;  /* 0x0000000000087947 */ /* 0x004fea0003800000 */
.L_x_2011:
[----:B------:R-:W2:Y:S02]  /*70b0*/  LDG.E R4, desc[UR36][R6.64] ;  /* 0x0000002406047981 */ /* 0x000ea4000c1e1900 */
[----:B--2---:R-:W1:Y:S02]  /*70c0*/  I2F.F64.U32 R4, R4 ;  /* 0x0000000400047312 */ /* 0x004e640000201800 */
.L_x_1992:
[----:B------:R-:W-:Y:S05]  /*70d0*/  BSYNC.RECONVERGENT B7 ;  /* 0x0000000000077941 */ /* 0x000fea0003800200 */
.L_x_1986:
[----:B-1---5:R-:W1:Y:S01]  /*70e0*/  DADD R26, R4, -1 ;  /* 0xbff00000041a7429 */ /* 0x022e620000000000 */
[----:B0-2---:R-:W-:Y:S01]  /*70f0*/  IMAD.MOV.U32 R6, RZ, RZ, RZ ;  /* 0x000000ffff067224 */ /* 0x005fe200078e00ff */
[C---:B-1----:R-:W-:Y:S01]  /*7100*/  ISETP.NE.AND P1, PT, R27.reuse, RZ, PT ;  /* 0x000000ff1b00720c */ /* 0x042fe20003f25270 */
[----:B------:R-:W-:Y:S01]  /*7110*/  IMAD.MOV.U32 R8, RZ, RZ, RZ ;  /* 0x000000ffff087224 */ /* 0x000fe200078e00ff */
[----:B------:R-:W-:Y:S01]  /*7120*/  ISETP.GT.U32.AND P0, PT, R27, 0x432fffff, PT ;  /* 0x432fffff1b00780c */ /* 0x000fe20003f04070 */
[----:B------:R-:W-:-:S15]  /*7130*/  BSSY.RECONVERGENT B0, `(.L_x_2014) ;  /* 0x000017a000007945 */ /* 0x000fde0003800200 */
[----:B------:R-:W-:-:S15]  /*7140*/  NOP ;  /* 0x0000000000007918 */ /* 0x000fde0000000000 */
[----:B------:R-:W-:-:S15]  /*7150*/  NOP ;  /* 0x0000000000007918 */ /* 0x000fde0000000000 */
[----:B------:R-:W-:-:S14]  /*7160*/  NOP ;  /* 0x0000000000007918 */ /* 0x000fdc0000000000 */
[----:B------:R-:W0:Y:S02]  /*7170*/  DFMA R4, R4, R4, -1 ;  /* 0xbff000000404742b */ /* 0x000e240000000004 */
[----:B0-----:R-:W0:Y:S02]  /*7180*/  MUFU.RSQ64H R7, R5 ;  /* 0x0000000500077308 */ /* 0x001e240000001c00 */
[----:B0-----:R-:W-:-:S15]  /*7190*/  IADD3 R9, PT, PT, R7, -0x100000, RZ ;  /* 0xfff0000007097810 */ /* 0x001fde0007ffe0ff */
        /* <DEDUP_REMOVED lines=43> */
[----:B------:R-:W-:-:S13]  /*7450*/  FSETP.GT.FTZ.AND P0, PT, R29, -1.6999999284744262695, PT ;  /* 0xbfd999991d00780b */ /* 0x000fda0003f14000 */
[----:B------:R-:W-:Y:S05]  /*7460*/  @P0 BRA !P1, `(.L_x_2015) ;  /* 0x0000000c000c0947 */ /* 0x000fea0004800000 */
[----:B------:R-:W0:Y:S02]  /*7470*/  DADD R28, R28, 1 ;  /* 0x3ff000001c1c7429 */ /* 0x000e240000000000 */
[----:B0-----:R-:W-:Y:S01]  /*7480*/  ISETP.GT.AND P0, PT, R29, 0xfffff, PT ;  /* 0x000fffff1d00780c */ /* 0x001fe20003f04270 */
[----:B------:R-:W-:Y:S01]  /*7490*/  IMAD.MOV.U32 R4, RZ, RZ, R28 ;  /* 0x000000ffff047224 */ /* 0x000fe200078e001c */
[----:B------:R-:W-:-:S15]  /*74a0*/  MOV R5, R29 ;  /* 0x0000001d00057202 */ /* 0x000fde0000000f00 */
[----:B------:R-:W-:-:S15]  /*74b0*/  NOP ;  /* 0x0000000000007918 */ /* 0x000fde0000000000 */
[----:B------:R-:W-:-:S15]  /*74c0*/  NOP ;  /* 0x0000000000007918 */ /* 0x000fde0000000000 */
[----:B------:R-:W-:-:S15]  /*74d0*/  NOP ;  /* 0x0000000000007918 */ /* 0x000fde0000000000 */
[----:B------:R-:W0:Y:S02]  /*74e0*/  @!P0 DMUL R4, R4, 1.80143985094819840000e+16 ;  /* 0x4350000004048828 */ /* 0x000e240000000000 */
[----:B0-----:R-:W-:Y:S01]  /*74f0*/  @!P0 IMAD.MOV.U32 R29, RZ, RZ, R5 ;  /* 0x000000ffff1d8224 */ /* 0x001fe200078e0005 */
[----:B------:R-:W-:-:S03]  /*7500*/  @!P0 MOV R28, R4 ;  /* 0x00000004001c8202 */ /* 0x000fc60000000f00 */
[----:B------:R-:W-:-:S05]  /*7510*/  VIADD R0, R29, 0xffffffff ;  /* 0xffffffff1d007836 */ /* 0x000fca0000000000 */
[----:B------:R-:W-:Y:S01]  /*7520*/  ISETP.GE.U32.AND P1, PT, R0, 0x7fefffff, PT ;  /* 0x7fefffff0000780c */ /* 0x000fe20003f26070 */
[----:B------:R-:W-:Y:S02]  /*7530*/  IMAD.MOV.U32 R0, RZ, RZ, -0x3ff ;  /* 0xfffffc01ff007424 */ /* 0x000fe400078e00ff */
[----:B------:R-:W-:-:S10]  /*7540*/  @!P0 IMAD.MOV.U32 R0, RZ, RZ, -0x435 ;  /* 0xfffffbcbff008424 */ /* 0x000fd400078e00ff */
[----:B------:R-:W-:Y:S01]  /*7550*/  @P1 MOV R6, 0x0 ;  /* 0x0000000000061802 */ /* 0x000fe20000000f00 */
[----:B------:R-:W-:Y:S01]  /*7560*/  @P1 IMAD.MOV.U32 R7, RZ, RZ, 0x7ff00000 ;  /* 0x7ff00000ff071424 */ /* 0x000fe200078e00ff */
[----:B------:R-:W-:-:S15]  /*7570*/  @P1 LOP3.LUT P2, RZ, R5, 0x7fffffff, RZ, 0xc0, !PT ;  /* 0x7fffffff05ff1812 */ /* 0x000fde000784c0ff */
[----:B------:R-:W-:-:S15]  /*7580*/  NOP ;  /* 0x0000000000007918 */ /* 0x000fde0000000000 */
[----:B------:R-:W-:-:S08]  /*7590*/  NOP ;  /* 0x0000000000007918 */ /* 0x000fd00000000000 */
[----:B------:R-:W0:Y:S02]  /*75a0*/  @P1 DFMA R6, R4, R6, +INF ;  /* 0x7ff000000406142b */ /* 0x000e240000000006 */
[----:B0-----:R-:W-:Y:S02]  /*75b0*/  @P1 FSEL R6, R6, RZ, P2 ;  /* 0x000000ff06061208 */ /* 0x001fe40001000000 */
[----:B------:R-:W-:Y:S01]  /*75c0*/  @P1 FSEL R7, R7, -QNAN , P2 ;  /* 0xfff0000007071808 */ /* 0x000fe20001000000 */
[----:B------:R-:W-:Y:S06]  /*75d0*/  @P1 BRA `(.L_x_2016) ;  /* 0x0000001000bc1947 */ /* 0x000fec0003800000 */
        /* <DEDUP_REMOVED lines=170> */
[----:B0-----:R2:W3:Y:S02]  /*8080*/  DADD R6, R6, R12 ;  /* 0x0000000006067229 */ /* 0x0014e4000000000c */
[----:B--23--:R-:W-:Y:S05]  /*8090*/  BRA `(.L_x_2016) ;  /* 0x00000008000c7947 */ /* 0x00cfea0003800000 */
.L_x_2015:
[----:B------:R-:W0:Y:S01]  /*80a0*/  DADD R10, R28, 2 ;  /* 0x400000001c0a7429 */ /* 0x000e220000000000 */
[----:B------:R-:W-:Y:S01]  /*80b0*/  IMAD.MOV.U32 R4, RZ, RZ, 0x1 ;  /* 0x00000001ff047424 */ /* 0x000fe200078e00ff */
        /* <DEDUP_REMOVED lines=46> */
[----:B------:R-:W-:Y:S02]  /*83a0*/  MOV R13, R29 ;  /* 0x0000001d000d7202 */ /* 0x000fe40000000f00 */
[----:B------:R-:W-:-:S07]  /*83b0*/  MOV R0, 0x83d0 ;  /* 0x000083d000007802 */ /* 0x000fce0000000f00 */
[----:B------:R-:W-:Y:S05]  /*83c0*/  CALL.REL.NOINC `($__internal_0_$__cuda_sm20_div_rn_f64_full) ;  /* 0x000000b400247944 */ /* 0x000fea0003c00000 */
[----:B------:R-:W-:Y:S02]  /*83d0*/  IMAD.MOV.U32 R4, RZ, RZ, R18 ;  /* 0x000000ffff047224 */ /* 0x000fe400078e0012 */
[----:B------:R-:W-:-:S07]  /*83e0*/  IMAD.MOV.U32 R5, RZ, RZ, R19 ;  /* 0x000000ffff057224 */ /* 0x000fce00078e0013 */
.L_x_2018:
[----:B------:R-:W-:Y:S05]  /*83f0*/  BSYNC.RECONVERGENT B1 ;  /* 0x0000000000017941 */ /* 0x000fea0003800200 */
.L_x_2017:
[----:B------:R-:W-:Y:S01]  /*8400*/  MOV R10, 0xceb2dc44 ;  /* 0xceb2dc44000a7802 */ /* 0x000fe20000000f00 */
[----:B------:R-:W-:Y:S01]  /*8410*/  IMAD.MOV.U32 R11, RZ, RZ, 0x3ed087ff ;  /* 0x3ed087ffff0b7424 */ /* 0x000fe200078e00ff */
        /* <DEDUP_REMOVED lines=75> */
.L_x_2016:
[----:B------:R-:W-:Y:S05]  /*88d0*/  BSYNC.RECONVERGENT B0 ;  /* 0x0000000000007941 */ /* 0x000fea0003800200 */
.L_x_2014:
[----:B------:R-:W2:Y:S01]  /*88e0*/  LDCU.64 UR6, c[0x0][0x580] ;  /* 0x0000b000ff0677ac */ /* 0x000ea20008000a00 */
[----:B------:R-:W-:Y:S01]  /*88f0*/  ISETP.GT.U32.AND P1, PT, R27, 0x432fffff, PT ;  /* 0x432fffff1b00780c */ /* 0x000fe20003f24070 */
[----:B------:R-:W-:-:S04]  /*8900*/  UPRMT UR4, UR42, 0x9910, URZ ;  /* 0x000099102a047896 */ /* 0x000fc800080000ff */
[----:B------:R-:W-:Y:S01]  /*8910*/  UISETP.GT.AND UP0, UPT, UR4, 0x9, UPT ;  /* 0x000000090400788c */ /* 0x000fe2000bf04270 */
[----:B--2---:R-:W-:Y:S01]  /*8920*/  IADD3 R2, P0, PT, R2, UR6, RZ ;  /* 0x0000000602027c10 */ /* 0x004fe2000ff1e0ff */
[----:B------:R-:W-:-:S04]  /*8930*/  UMOV UR6, 0xfefa39ef ;  /* 0xfefa39ef00067882 */ /* 0x000fc80000000000 */
[----:B------:R-:W-:Y:S01]  /*8940*/  IMAD.X R3, RZ, RZ, UR7, P0 ;  /* 0x00000007ff037e24 */ /* 0x000fe200080e06ff */
[----:B------:R-:W-:Y:S02]  /*8950*/  UMOV UR7, 0x3fe62e42 ;  /* 0x3fe62e4200077882 */ /* 0x000fe40000000000 */
[----:B-1----:R-:W1:Y:S02]  /*8960*/  DADD R4, R6, UR6 ;  /* 0x0000000606047e29 */ /* 0x002e640008000000 */
[----:B-1----:R-:W-:Y:S02]  /*8970*/  FSEL R4, R4, R6, P1 ;  /* 0x0000000604047208 */ /* 0x002fe40000800000 */
        /* <DEDUP_REMOVED lines=10> */
[----:B------:R-:W1:Y:S02]  /*8a20*/  F2I.F64.TRUNC R5, R4 ;  /* 0x0000000400057311 */ /* 0x000e64000030d100 */
[----:B-1----:R4:W-:Y:S01]  /*8a30*/  STG.E.U8 desc[UR36][R2.64], R5 ;  /* 0x0000000502007986 */ /* 0x0029e2000c101124 */
[----:B------:R-:W-:Y:S05]  /*8a40*/  BRA `(.L_x_2024) ;  /* 0x0000001000907947 */ /* 0x000fea0003800000 */
.L_x_2022:
[----:B------:R-:W1:Y:S02]  /*8a50*/  F2I.S64.F64.TRUNC R4, R4 ;  /* 0x0000000400047311 */ /* 0x000e64000030d900 */
[----:B-1----:R-:W-:-:S05]  /*8a60*/  MOV R7, R4 ;  /* 0x0000000400077202 */ /* 0x002fca0000000f00 */
[----:B------:R1:W-:Y:S01]  /*8a70*/  STG.E.U8 desc[UR36][R2.64], R7 ;  /* 0x0000000702007986 */ /* 0x0003e2000c101124 */
[----:B------:R-:W-:Y:S05]  /*8a80*/  BRA `(.L_x_2024) ;  /* 0x0000001000807947 */ /* 0x000fea0003800000 */
.L_x_2021:
[----:B------:R-:W-:-:S09]  /*8a90*/  UISETP.NE.AND UP0, UPT, UR4, 0x2, UPT ;  /* 0x000000020400788c */ /* 0x000fd2000bf05270 */
[----:B------:R-:W-:Y:S05]  /*8aa0*/  BRA.U !UP0, `(.L_x_2025) ;  /* 0x0000000108287547 */ /* 0x000fea000b800000 */
[----:B------:R-:W-:-:S09]  /*8ab0*/  UISETP.NE.AND UP0, UPT, UR4, 0x3, UPT ;  /* 0x000000030400788c */ /* 0x000fd2000bf05270 */
[----:B------:R-:W-:Y:S05]  /*8ac0*/  BRA.U !UP0, `(.L_x_2026) ;  /* 0x0000000108147547 */ /* 0x000fea000b800000 */
[----:B------:R-:W-:-:S09]  /*8ad0*/  UISETP.NE.AND UP0, UPT, UR4, 0x4, UPT ;  /* 0x000000040400788c */ /* 0x000fd2000bf05270 */
[----:B------:R-:W-:Y:S05]  /*8ae0*/  BRA.U UP0, `(.L_x_2023) ;  /* 0x0000000d00247547 */ /* 0x000fea000b800000 */
[----:B------:R-:W1:Y:S02]  /*8af0*/  F2I.S64.F64.TRUNC R4, R4 ;  /* 0x0000000400047311 */ /* 0x000e64000030d900 */
[----:B-1----:R2:W-:Y:S01]  /*8b00*/  STG.E.64 desc[UR36][R2.64], R4 ;  /* 0x0000000402007986 */ /* 0x0025e2000c101b24 */
[----:B------:R-:W-:Y:S05]  /*8b10*/  BRA `(.L_x_2024) ;  /* 0x00000010005c7947 */ /* 0x000fea0003800000 */
.L_x_2026:
[----:B------:R-:W1:Y:S02]  /*8b20*/  F2I.F64.TRUNC R5, R4 ;  /* 0x0000000400057311 */ /* 0x000e64000030d100 */
[----:B-1----:R3:W-:Y:S01]  /*8b30*/  STG.E desc[UR36][R2.64], R5 ;  /* 0x0000000502007986 */ /* 0x0027e2000c101924 */
[----:B------:R-:W-:Y:S05]  /*8b40*/  BRA `(.L_x_2024) ;  /* 0x0000001000507947 */ /* 0x000fea0003800000 */
.L_x_2025:
[----:B------:R-:W1:Y:S02]  /*8b50*/  F2I.F64.TRUNC R5, R4 ;  /* 0x0000000400057311 */ /* 0x000e64000030d100 */
[----:B-1----:R1:W-:Y:S01]  /*8b60*/  STG.E.U16 desc[UR36][R2.64], R5 ;  /* 0x0000000502007986 */ /* 0x0023e2000c101524 */
[----:B------:R-:W-:Y:S05]  /*8b70*/  BRA `(.L_x_2024) ;  /* 0x0000001000447947 */ /* 0x000fea0003800000 */
.L_x_2020:
        /* <DEDUP_REMOVED lines=8> */
[----:B------:R-:W1:-:S15]  /*8c00*/  F2F.F32.F64 R7, R4 ;  /* 0x0000000400077310 */ /* 0x000e5e0000301000 */
[----:B------:R-:W-:-:S15]  /*8c10*/  NOP ;  /* 0x0000000000007918 */ /* 0x000fde0000000000 */
[----:B------:R-:W-:-:S15]  /*8c20*/  NOP ;  /* 0x0000000000007918 */ /* 0x000fde0000000000 */
[----:B------:R-:W-:-:S15]  /*8c30*/  NOP ;  /* 0x0000000000007918 */ /* 0x000fde0000000000 */
[----:B------:R-:W-:-:S04]  /*8c40*/  NOP ;  /* 0x0000000000007918 */ /* 0x000fc80000000000 */
[----:B------:R-:W1:Y:S02]  /*8c50*/  DSETP.GEU.AND P0, PT, |R4|, UR4, PT ;  /* 0x0000000404007e2a */ /* 0x000e64000bf0e200 */
[----:B-1----:R-:W-:-:S05]  /*8c60*/  @!P0 FMUL R7, R7, 1.175494350822287508e-38 ;  /* 0x0080000007078820 */ /* 0x002fca0000400000 */
[----:B------:R1:W-:Y:S01]  /*8c70*/  STG.E desc[UR36][R2.64], R7 ;  /* 0x0000000702007986 */ /* 0x0003e2000c101924 */
[----:B------:R-:W-:Y:S05]  /*8c80*/  BRA `(.L_x_2024) ;  /* 0x0000001000007947 */ /* 0x000fea0003800000 */
.L_x_2028:
        /* <DEDUP_REMOVED lines=9> */
[----:B------:R-:W-:-:S05]  /*8d20*/  F2FP.F16.F32.PACK_AB R0, RZ, R0 ;  /* 0x00000000ff00723e */ /* 0x000fca00000000ff */
[----:B------:R1:W-:Y:S01]  /*8d30*/  STG.E.U16 desc[UR36][R2.64], R0 ;  /* 0x0000000002007986 */ /* 0x0003e2000c101524 */
[----:B------:R-:W-:Y:S05]  /*8d40*/  BRA `(.L_x_2024) ;  /* 0x0000000c00d07947 */ /* 0x000fea0003800000 */
.L_x_2027:
        /* <DEDUP_REMOVED lines=13> */
[----:B------:R-:W1:Y:S01]  /*8e20*/  DSETP.GEU.AND P0, PT, |R4|, UR4, PT ;  /* 0x0000000404007e2a */ /* 0x000e62000bf0e200 */
[----:B------:R-:W-:Y:S02]  /*8e30*/  IMAD.MOV.U32 R7, RZ, RZ, RZ ;  /* 0x000000ffff077224 */ /* 0x000fe400078e00ff */
[----:B-1----:R-:W-:-:S05]  /*8e40*/  @!P0 FMUL R6, R6, 1.175494350822287508e-38 ;  /* 0x0080000006068820 */ /* 0x002fca0000400000 */
[----:B------:R1:W-:Y:S01]  /*8e50*/  STG.E.64 desc[UR36][R2.64], R6 ;  /* 0x0000000602007986 */ /* 0x0003e2000c101b24 */
[----:B------:R-:W-:Y:S05]  /*8e60*/  BRA `(.L_x_2024) ;  /* 0x0000000c00887947 */ /* 0x000fea0003800000 */
.L_x_2030:
        /* <DEDUP_REMOVED lines=9> */
[----:B------:R-:W-:-:S04]  /*8f00*/  F2FP.F16.F32.PACK_AB R5, RZ, R0 ;  /* 0x00000000ff05723e */ /* 0x000fc800000000ff */
[----:B------:R-:W-:-:S05]  /*8f10*/  PRMT R5, R5, 0x5410, RZ ;  /* 0x0000541005057816 */ /* 0x000fca00000000ff */
[----:B------:R1:W-:Y:S01]  /*8f20*/  STG.E desc[UR36][R2.64], R5 ;  /* 0x0000000502007986 */ /* 0x0003e2000c101924 */
[----:B------:R-:W-:Y:S05]  /*8f30*/  BRA `(.L_x_2024) ;  /* 0x0000000c00547947 */ /* 0x000fea0003800000 */
.L_x_2029:
[----:B------:R1:W-:Y:S01]  /*8f40*/  STG.E.64 desc[UR36][R2.64], R4 ;  /* 0x0000000402007986 */ /* 0x0003e2000c101b24 */
[----:B------:R-:W-:Y:S05]  /*8f50*/  BRA `(.L_x_2024) ;  /* 0x0000000c004c7947 */ /* 0x000fea0003800000 */
.L_x_2019:
        /* <DEDUP_REMOVED lines=10> */
[----:B------:R-:W1:Y:S02]  /*9000*/  F2I.U32.F64.TRUNC R5, R4 ;  /* 0x0000000400057311 */ /* 0x000e64000030d000 */
[----:B-1----:R1:W-:Y:S01]  /*9010*/  STG.E.U16 desc[UR36][R2.64], R5 ;  /* 0x0000000502007986 */ /* 0x0023e2000c101524 */
[----:B------:R-:W-:Y:S05]  /*9020*/  BRA `(.L_x_2024) ;  /* 0x0000000c00187947 */ /* 0x000fea0003800000 */
.L_x_2034:
        /* <DEDUP_REMOVED lines=8> */
[----:B------:R-:W-:Y:S01]  /*90b0*/  BSSY.RECONVERGENT B0, `(.L_x_2035) ;  /* 0x0000014000007945 */ /* 0x000fe20003800200 */
[----:B-1----:R-:W-:Y:S01]  /*90c0*/  @!P0 FMUL R7, R7, 1.175494350822287508e-38 ;  /* 0x0080000007078820 */ /* 0x002fe20000400000 */
[----:B------:R-:W-:-:S04]  /*90d0*/  IMAD.MOV.U32 R0, RZ, RZ, 0x80 ;  /* 0x00000080ff007424 */ /* 0x000fc800078e00ff */
        /* <DEDUP_REMOVED lines=14> */
[----:B------:R-:W-:-:S07]  /*91c0*/  MOV R0, R4 ;  /* 0x0000000400007202 */ /* 0x000fce0000000f00 */
.L_x_2037:
[----:B------:R-:W-:-:S04]  /*91d0*/  SHF.R.U32.HI R5, RZ, 0x18, R7 ;  /* 0x00000018ff057819 */ /* 0x000fc80000011607 */
[----:B------:R-:W-:-:S07]  /*91e0*/  LOP3.LUT R0, R0, 0x80, R5, 0xf8, !PT ;  /* 0x0000008000007812 */ /* 0x000fce00078ef805 */
.L_x_2036:
[----:B------:R-:W-:Y:S05]  /*91f0*/  BSYNC.RECONVERGENT B0 ;  /* 0x0000000000007941 */ /* 0x000fea0003800200 */
.L_x_2035:
[----:B------:R1:W-:Y:S01]  /*9200*/  STG.E.U8 desc[UR36][R2.64], R0 ;  /* 0x0000000002007986 */ /* 0x0003e2000c101124 */
[----:B------:R-:W-:Y:S05]  /*9210*/  BRA `(.L_x_2024) ;  /* 0x00000008009c7947 */ /* 0x000fea0003800000 */
.L_x_2033:
        /* <DEDUP_REMOVED lines=26> */
.L_x_2040:
[----:B------:R-:W-:-:S04]  /*93c0*/  SHF.R.U32.HI R5, RZ, 0x18, R7 ;  /* 0x00000018ff057819 */ /* 0x000fc80000011607 */
[----:B------:R-:W-:-:S07]  /*93d0*/  LOP3.LUT R0, R0, 0x80, R5, 0xf8, !PT ;  /* 0x0000008000007812 */ /* 0x000fce00078ef805 */
.L_x_2039:
[----:B------:R-:W-:Y:S05]  /*93e0*/  BSYNC.RECONVERGENT B0 ;  /* 0x0000000000007941 */ /* 0x000fea0003800200 */
.L_x_2038:
[----:B------:R1:W-:Y:S01]  /*93f0*/  STG.E.U8 desc[UR36][R2.64], R0 ;  /* 0x0000000002007986 */ /* 0x0003e2000c101124 */
[----:B------:R-:W-:Y:S05]  /*9400*/  BRA `(.L_x_2024) ;  /* 0x0000000800207947 */ /* 0x000fea0003800000 */
.L_x_2032:
        /* <DEDUP_REMOVED lines=14> */
[----:B-1----:R-:W-:Y:S01]  /*94f0*/  @!P0 FMUL R8, R8, 1.175494350822287508e-38 ;  /* 0x0080000008088820 */ /* 0x002fe20000400000 */
[----:B------:R-:W-:-:S04]  /*9500*/  HFMA2 R5, -RZ, RZ, 0, 1.5199184417724609375e-05 ;  /* 0x000000ffff057431 */ /* 0x000fc800000001ff */
        /* <DEDUP_REMOVED lines=14> */
.L_x_2042:
[----:B------:R-:W1:Y:S02]  /*95f0*/  F2I.U64.F64.TRUNC R4, R4 ;  /* 0x0000000400047311 */ /* 0x000e64000030d800 */
[----:B-1----:R1:W-:Y:S01]  /*9600*/  STG.E.64 desc[UR36][R2.64], R4 ;  /* 0x0000000402007986 */ /* 0x0023e2000c101b24 */
[----:B------:R-:W-:Y:S05]  /*9610*/  BRA `(.L_x_2024) ;  /* 0x00000004009c7947 */ /* 0x000fea0003800000 */
.L_x_2041:
[----:B------:R-:W1:Y:S02]  /*9620*/  F2I.U32.F64.TRUNC R5, R4 ;  /* 0x0000000400057311 */ /* 0x000e64000030d000 */
[----:B-1----:R1:W-:Y:S01]  /*9630*/  STG.E desc[UR36][R2.64], R5 ;  /* 0x0000000502007986 */ /* 0x0023e2000c101924 */
[----:B------:R-:W-:Y:S05]  /*9640*/  BRA `(.L_x_2024) ;  /* 0x0000000400907947 */ /* 0x000fea0003800000 */
.L_x_2031:
[----:B------:R-:W-:-:S09]  /*9650*/  UISETP.GT.AND UP0, UPT, UR4, 0xe, UPT ;  /* 0x0000000e0400788c */ /* 0x000fd2000bf04270 */
[----:B------:R-:W-:Y:S05]  /*9660*/  BRA.U UP0, `(.L_x_2043) ;  /* 0x00000001002c7547 */ /* 0x000fea000b800000 */
[----:B------:R-:W-:-:S09]  /*9670*/  UISETP.NE.AND UP0, UPT, UR4, 0xa, UPT ;  /* 0x0000000a0400788c */ /* 0x000fd2000bf05270 */
[----:B------:R-:W-:Y:S05]  /*9680*/  BRA.U !UP0, `(.L_x_2044) ;  /* 0x0000000108187547 */ /* 0x000fea000b800000 */
[----:B------:R-:W-:-:S09]  /*9690*/  UISETP.NE.AND UP0, UPT, UR4, 0xb, UPT ;  /* 0x0000000b0400788c */ /* 0x000fd2000bf05270 */
[----:B------:R-:W-:Y:S05]  /*96a0*/  BRA.U UP0, `(.L_x_2023) ;  /* 0x0000000100347547 */ /* 0x000fea000b800000 */
[----:B------:R-:W1:Y:S02]  /*96b0*/  DSETP.NEU.AND P0, PT, R4, RZ, PT ;  /* 0x000000ff0400722a */ /* 0x000e640003f0d000 */
[----:B-1----:R-:W-:-:S05]  /*96c0*/  SEL R5, RZ, 0x1, !P0 ;  /* 0x00000001ff057807 */ /* 0x002fca0004000000 */
[----:B------:R1:W-:Y:S01]  /*96d0*/  STG.E.U8 desc[UR36][R2.64], R5 ;  /* 0x0000000502007986 */ /* 0x0003e2000c101124 */
[----:B------:R-:W-:Y:S05]  /*96e0*/  BRA `(.L_x_2024) ;  /* 0x0000000400687947 */ /* 0x000fea0003800000 */
.L_x_2044:
[----:B------:R-:W-:-:S05]  /*96f0*/  CS2R R6, SRZ ;  /* 0x0000000000067805 */ /* 0x000fca000001ff00 */
[----:B------:R1:W-:Y:S01]  /*9700*/  STG.E.128 desc[UR36][R2.64], R4 ;  /* 0x0000000402007986 */ /* 0x0003e2000c101d24 */
[----:B------:R-:W-:Y:S05]  /*9710*/  BRA `(.L_x_2024) ;  /* 0x00000004005c7947 */ /* 0x000fea0003800000 */
.L_x_2043:
[----:B------:R-:W-:-:S09]  /*9720*/  UISETP.NE.AND UP0, UPT, UR4, 0xf, UPT ;  /* 0x0000000f0400788c */ /* 0x000fd2000bf05270 */
[----:B------:R-:W-:Y:S05]  /*9730*/  BRA.U !UP0, `(.L_x_2045) ;  /* 0x0000000508287547 */ /* 0x000fea000b800000 */
[----:B------:R-:W-:-:S09]  /*9740*/  UISETP.NE.AND UP0, UPT, UR4, 0x17, UPT ;  /* 0x000000170400788c */ /* 0x000fd2000bf05270 */
[----:B------:R-:W-:Y:S05]  /*9750*/  BRA.U !UP0, `(.L_x_2046) ;  /* 0x0000000108b07547 */ /* 0x000fea000b800000 */
[----:B------:R-:W-:-:S09]  /*9760*/  UISETP.NE.AND UP0, UPT, UR4, 0x18, UPT ;  /* 0x000000180400788c */ /* 0x000fd2000bf05270 */
[----:B------:R-:W-:Y:S05]  /*9770*/  BRA.U !UP0, `(.L_x_2047) ;  /* 0x0000000108447547 */ /* 0x000fea000b800000 */
.L_x_2023:
[----:B------:R-:W-:Y:S01]  /*9780*/  MOV R0, 0x0 ;  /* 0x0000000000007802 */ /* 0x000fe20000000f00 */
[----:B------:R-:W1:Y:S01]  /*9790*/  LDCU.64 UR4, c[0x4][0x158] ;  /* 0x01002b00ff0477ac */ /* 0x000e620008000a00 */
[----:B------:R-:W-:Y:S02]  /*97a0*/  HFMA2 R13, -RZ, RZ, 0, 0 ;  /* 0x00000000ff0d7431 */ /* 0x000fe400000001ff */
[----:B------:R-:W-:Y:S01]  /*97b0*/  IMAD.MOV.U32 R8, RZ, RZ, 0x65 ;  /* 0x00000065ff087424 */ /* 0x000fe200078e00ff */
[----:B------:R2:W3:Y:S01]  /*97c0*/  LDC.64 R2, c[0x4][R0] ;  /* 0x0100000000027b82 */ /* 0x0004e20000000a00 */
[----:B------:R-:W4:Y:S01]  /*97d0*/  LDCU.64 UR6, c[0x4][0x160] ;  /* 0x01002c00ff0677ac */ /* 0x000f220008000a00 */
[----:B------:R-:W-:Y:S01]  /*97e0*/  IMAD.MOV.U32 R12, RZ, RZ, 0x1 ;  /* 0x00000001ff0c7424 */ /* 0x000fe200078e00ff */
[----:B------:R-:W5:Y:S01]  /*97f0*/  LDCU.64 UR8, c[0x4][0x40] ;  /* 0x01000800ff0877ac */ /* 0x000f620008000a00 */
[----:B-1----:R-:W-:Y:S02]  /*9800*/  IMAD.U32 R4, RZ, RZ, UR4 ;  /* 0x00000004ff047e24 */ /* 0x002fe4000f8e00ff */
[----:B------:R-:W-:Y:S01]  /*9810*/  IMAD.U32 R5, RZ, RZ, UR5 ;  /* 0x00000005ff057e24 */ /* 0x000fe2000f8e00ff */
[----:B----4-:R-:W-:Y:S01]  /*9820*/  MOV R6, UR6 ;  /* 0x0000000600067c02 */ /* 0x010fe20008000f00 */
[----:B------:R-:W-:-:S02]  /*9830*/  IMAD.U32 R7, RZ, RZ, UR7 ;  /* 0x00000007ff077e24 */ /* 0x000fc4000f8e00ff */
[----:B-----5:R-:W-:Y:S01]  /*9840*/  IMAD.U32 R10, RZ, RZ, UR8 ;  /* 0x00000008ff0a7e24 */ /* 0x020fe2000f8e00ff */
[----:B--2---:R-:W-:-:S07]  /*9850*/  MOV R11, UR9 ;  /* 0x00000009000b7c02 */ /* 0x004fce0008000f00 */
[----:B------:R-:W-:-:S07]  /*9860*/  LEPC R20, `(.L_x_2048) ;  /* 0x000000001014794e */ /* 0x000fce0000000000 */
[----:B0--3--:R-:W-:Y:S05]  /*9870*/  CALL.ABS.NOINC R2 ;  /* 0x0000000002007343 */ /* 0x009fea0003c00000 */
.L_x_2048:
[----:B------:R-:W-:Y:S05]  /*9880*/  BRA `(.L_x_2024) ;  /* 0x0000000400007947 */ /* 0x000fea0003800000 */
.L_x_2047:
        /* <DEDUP_REMOVED lines=21> */
.L_x_2050:
[----:B------:R-:W-:Y:S05]  /*99e0*/  BSYNC.RECONVERGENT B0 ;  /* 0x0000000000007941 */ /* 0x000fea0003800200 */
.L_x_2049:
[----:B------:R-:W-:-:S05]  /*99f0*/  LOP3.LUT R7, R0, 0x80, R7, 0xf8, !PT ;  /* 0x0000008000077812 */ /* 0x000fca00078ef807 */
[----:B------:R1:W-:Y:S01]  /*9a00*/  STG.E.U8 desc[UR36][R2.64], R7 ;  /* 0x0000000702007986 */ /* 0x0003e2000c101124 */
[----:B------:R-:W-:Y:S05]  /*9a10*/  BRA `(.L_x_2024) ;  /* 0x00000000009c7947 */ /* 0x000fea0003800000 */
.L_x_2046:
        /* <DEDUP_REMOVED lines=9> */
[----:B-1----:R-:W-:-:S05]  /*9ab0*/  @!P0 FMUL R7, R7, 1.175494350822287508e-38 ;  /* 0x0080000007078820 */ /* 0x002fca0000400000 */
        /* <DEDUP_REMOVED lines=10> */
.L_x_2052:
[----:B------:R-:W-:Y:S01]  /*9b60*/  IMAD.MOV.U32 R0, RZ, RZ, 0x7f ;  /* 0x0000007fff007424 */ /* 0x000fe200078e00ff */
[----:B------:R-:W-:-:S04]  /*9b70*/  ISETP.GT.U32.AND P0, PT, R6, 0x7f800000, PT ;  /* 0x7f8000000600780c */ /* 0x000fc80003f04070 */
[----:B------:R-:W-:-:S09]  /*9b80*/  SEL R0, R0, 0x7c, P0 ;  /* 0x0000007c00007807 */ /* 0x000fd20000000000 */
.L_x_2053:
[----:B------:R-:W-:Y:S05]  /*9b90*/  BSYNC.RECONVERGENT B0 ;  /* 0x0000000000007941 */ /* 0x000fea0003800200 */
.L_x_2051:
[----:B------:R-:W-:-:S04]  /*9ba0*/  SHF.R.U32.HI R5, RZ, 0x18, R7 ;  /* 0x00000018ff057819 */ /* 0x000fc80000011607 */
[----:B------:R-:W-:-:S05]  /*9bb0*/  LOP3.LUT R5, R0, 0x80, R5, 0xf8, !PT ;  /* 0x0000008000057812 */ /* 0x000fca00078ef805 */
[----:B------:R1:W-:Y:S01]  /*9bc0*/  STG.E.U8 desc[UR36][R2.64], R5 ;  /* 0x0000000502007986 */ /* 0x0003e2000c101124 */
[----:B------:R-:W-:Y:S05]  /*9bd0*/  BRA `(.L_x_2024) ;  /* 0x00000000002c7947 */ /* 0x000fea0003800000 */
.L_x_2045:
        /* <DEDUP_REMOVED lines=9> */
[----:B------:R-:W-:-:S05]  /*9c70*/  F2FP.BF16.F32.PACK_AB R0, RZ, R0 ;  /* 0x00000000ff00723e */ /* 0x000fca00000010ff */
[----:B------:R1:W-:Y:S02]  /*9c80*/  STG.E.U16 desc[UR36][R2.64], R0 ;  /* 0x0000000002007986 */ /* 0x0003e4000c101524 */
.L_x_2024:
[----:B------:R-:W-:-:S07]  /*9c90*/  IADD3 R17, PT, PT, R17, 0x80, RZ ;  /* 0x0000008011117810 */ /* 0x000fce0007ffe0ff */
.L_x_1984:
[----:B------:R-:W-:Y:S05]  /*9ca0*/  BSYNC.RECONVERGENT B6 ;  /* 0x0000000000067941 */ /* 0x000fea0003800200 */
.L_x_1983:
[----:B------:R-:W5:Y:S01]  /*9cb0*/  LDCU UR4, c[0x0][0x380] ;  /* 0x00007000ff0477ac */ /* 0x000f620008000800 */
[----:B------:R-:W-:Y:S01]  /*9cc0*/  BSSY.RECONVERGENT B6, `(.L_x_2054) ;  /* 0x00004de000067945 */ /* 0x000fe20003800200 */
[----:B-----5:R-:W-:-:S13]  /*9cd0*/  ISETP.GE.AND P0, PT, R17, UR4, PT ;  /* 0x0000000411007c0c */ /* 0x020fda000bf06270 */
[----:B------:R-:W-:Y:S05]  /*9ce0*/  @P0 BRA `(.L_x_2055) ;  /* 0x0000004c006c0947 */ /* 0x000fea0003800000 */
[----:B------:R-:W5:Y:S01]  /*9cf0*/  LDCU UR4, c[0x0][0x388] ;  /* 0x00007100ff0477ac */ /* 0x000f620008000800 */
[----:B01----:R-:W-:Y:S02]  /*9d00*/  IMAD.MOV.U32 R0, RZ, RZ, RZ ;  /* 0x000000ffff007224 */ /* 0x003fe400078e00ff */
[----:B--234-:R-:W-:Y:S01]  /*9d10*/  IMAD.MOV.U32 R2, RZ, RZ, RZ ;  /* 0x000000ffff027224 */ /* 0x01cfe200078e00ff */
[----:B-----5:R-:W-:-:S09]  /*9d20*/  UISETP.NE.AND UP0, UPT, UR4, URZ, UPT ;  /* 0x000000ff0400728c */ /* 0x020fd2000bf05270 */
[----:B------:R-:W-:Y:S05]  /*9d30*/  BRA.U !UP0, `(.L_x_2056) ;  /* 0x0000001108a87547 */ /* 0x000fea000b800000 */
[----:B------:R-:W0:Y:S01]  /*9d40*/  LDCU.64 UR4, c[0x0][0x390] ;  /* 0x00007200ff0477ac */ /* 0x000e220008000a00 */
[----:B------:R-:W-:Y:S01]  /*9d50*/  MOV R16, RZ ;  /* 0x000000ff00107202 */ /* 0x000fe20000000f00 */
        /* <DEDUP_REMOVED lines=296> */
.L_x_2056:
        /* <DEDUP_REMOVED lines=16> */
[----:B--2---:R-:W2:Y:S02]  /*b0e0*/  I2F.F64.S16 R4, R4 ;  /* 0x0000000400047312 */ /* 0x004ea40000101c00 */
[----:B--2---:R-:W-:Y:S05]  /*b0f0*/  BRA `(.L_x_2063) ;  /* 0x0000000c00707947 */ /* 0x004fea0003800000 */
.L_x_2061:
[----:B------:R-:W2:Y:S02]  /*b100*/  LDG.E.U8 R4, desc[UR36][R6.64] ;  /* 0x0000002406047981 */ /* 0x000ea4000c1e1100 */
[----:B--2---:R-:W2:Y:S02]  /*b110*/  I2F.F64.U16 R4, R4 ;  /* 0x0000000400047312 */ /* 0x004ea40000101800 */
[----:B--2---:R-:W-:Y:S05]  /*b120*/  BRA `(.L_x_2063) ;  /* 0x0000000c00647947 */ /* 0x004fea0003800000 */
.L_x_2060:
[----:B------:R-:W-:-:S09]  /*b130*/  UISETP.NE.AND UP0, UPT, UR4, 0x2, UPT ;  /* 0x000000020400788c */ /* 0x000fd2000bf05270 */
[----:B------:R-:W-:Y:S05]  /*b140*/  BRA.U !UP0, `(.L_x_2064) ;  /* 0x0000000108287547 */ /* 0x000fea000b800000 */
[----:B------:R-:W-:-:S09]  /*b150*/  UISETP.NE.AND UP0, UPT, UR4, 0x3, UPT ;  /* 0x000000030400788c */ /* 0x000fd2000bf05270 */
[----:B------:R-:W-:Y:S05]  /*b160*/  BRA.U !UP0, `(.L_x_2065) ;  /* 0x0000000108147547 */ /* 0x000fea000b800000 */
[----:B------:R-:W-:-:S09]  /*b170*/  UISETP.NE.AND UP0, UPT, UR4, 0x4, UPT ;  /* 0x000000040400788c */ /* 0x000fd2000bf05270 */
[----:B------:R-:W-:Y:S05]  /*b180*/  BRA.U UP0, `(.L_x_2062) ;  /* 0x0000000900f07547 */ /* 0x000fea000b800000 */
[----:B------:R-:W2:Y:S02]  /*b190*/  LDG.E.64 R4, desc[UR36][R6.64] ;  /* 0x0000002406047981 */ /* 0x000ea4000c1e1b00 */
[----:B--2---:R-:W2:Y:S02]  /*b1a0*/  I2F.F64.S64 R4, R4 ;  /* 0x0000000400047312 */ /* 0x004ea40000301c00 */
[----:B--2---:R-:W-:Y:S05]  /*b1b0*/  BRA `(.L_x_2063) ;  /* 0x0000000c00407947 */ /* 0x004fea0003800000 */
.L_x_2065:
[----:B------:R-:W2:Y:S02]  /*b1c0*/  LDG.E R4, desc[UR36][R6.64] ;  /* 0x0000002406047981 */ /* 0x000ea4000c1e1900 */
[----:B--2---:R-:W2:Y:S02]  /*b1d0*/  I2F.F64 R4, R4 ;  /* 0x0000000400047312 */ /* 0x004ea40000201c00 */
[----:B--2---:R-:W-:Y:S05]  /*b1e0*/  BRA `(.L_x_2063) ;  /* 0x0000000c00347947 */ /* 0x004fea0003800000 */
.L_x_2064:
[----:B------:R-:W2:Y:S02]  /*b1f0*/  LDG.E.U16 R4, desc[UR36][R6.64] ;  /* 0x0000002406047981 */ /* 0x000ea4000c1e1500 */
[----:B--2---:R-:W2:Y:S02]  /*b200*/  I2F.F64.S16 R4, R4 ;  /* 0x0000000400047312 */ /* 0x004ea40000101c00 */
[----:B--2---:R-:W-:Y:S05]  /*b210*/  BRA `(.L_x_2063) ;  /* 0x0000000c00287947 */ /* 0x004fea0003800000 */
.L_x_2059:
        /* <DEDUP_REMOVED lines=10> */
.L_x_2067:
[----:B------:R-:W2:Y:S02]  /*b2c0*/  LDG.E.U16 R0, desc[UR36][R6.64] ;  /* 0x0000002406007981 */ /* 0x000ea4000c1e1500 */
[----:B--2---:R-:W-:-:S05]  /*b2d0*/  HADD2.F32 R0, -RZ, R0.H0_H0 ;  /* 0x20000000ff007230 */ /* 0x004fca0000004100 */
[----:B------:R-:W-:-:S04]  /*b2e0*/  FMUL.FTZ R0, R0, 1 ;  /* 0x3f80000000007820 */ /* 0x000fc80000410000 */
[----:B------:R3:W4:Y:S02]  /*b2f0*/  F2F.F64.F32 R4, R0 ;  /* 0x0000000000047310 */ /* 0x0007240000201800 */
[----:B---34-:R-:W-:Y:S05]  /*b300*/  BRA `(.L_x_2063) ;  /* 0x0000000800ec7947 */ /* 0x018fea0003800000 */
.L_x_2066:
        /* <DEDUP_REMOVED lines=10> */
.L_x_2069:
[----:B------:R-:W2:Y:S02]  /*b3b0*/  LDG.E.U16 R6, desc[UR36][R6.64] ;  /* 0x0000002406067981 */ /* 0x000ea4000c1e1500 */
[----:B--2---:R-:W-:-:S05]  /*b3c0*/  HADD2.F32 R0, -RZ, R6.H0_H0 ;  /* 0x20000006ff007230 */ /* 0x004fca0000004100 */
[----:B------:R-:W-:-:S04]  /*b3d0*/  FMUL.FTZ R0, R0, 1 ;  /* 0x3f80000000007820 */ /* 0x000fc80000410000 */
[----:B------:R3:W4:Y:S02]  /*b3e0*/  F2F.F64.F32 R4, R0 ;  /* 0x0000000000047310 */ /* 0x0007240000201800 */
[----:B---34-:R-:W-:Y:S05]  /*b3f0*/  BRA `(.L_x_2063) ;  /* 0x0000000800b07947 */ /* 0x018fea0003800000 */
.L_x_2068:
[----:B------:R2:W5:Y:S01]  /*b400*/  LDG.E.64 R4, desc[UR36][R6.64] ;  /* 0x0000002406047981 */ /* 0x000562000c1e1b00 */
[----:B------:R-:W-:Y:S05]  /*b410*/  BRA `(.L_x_2063) ;  /* 0x0000000800a87947 */ /* 0x000fea0003800000 */
.L_x_2058:
        /* <DEDUP_REMOVED lines=9> */
[----:B------:R-:W-:Y:S01]  /*b4b0*/  HFMA2 R4, -RZ, RZ, 0, 0 ;  /* 0x00000000ff047431 */ /* 0x000fe200000001ff */
[----:B--2---:R-:W-:-:S04]  /*b4c0*/  ISETP.NE.AND P0, PT, R6, RZ, PT ;  /* 0x000000ff0600720c */ /* 0x004fc80003f05270 */
[----:B------:R-:W-:Y:S01]  /*b4d0*/  FSEL R5, RZ, 1.875, !P0 ;  /* 0x3ff00000ff057808 */ /* 0x000fe20004000000 */
[----:B------:R-:W-:Y:S08]  /*b4e0*/  BRA `(.L_x_2063) ;  /* 0x0000000800747947 */ /* 0x000ff00003800000 */
.L_x_2072:
[----:B------:R1:W5:Y:S01]  /*b4f0*/  LDG.E.64 R4, desc[UR36][R6.64] ;  /* 0x0000002406047981 */ /* 0x000362000c1e1b00 */
[----:B------:R-:W-:Y:S05]  /*b500*/  BRA `(.L_x_2063) ;  /* 0x00000008006c7947 */ /* 0x000fea0003800000 */
.L_x_2071:
        /* <DEDUP_REMOVED lines=25> */
[----:B------:R2:W3:Y:S02]  /*b6a0*/  F2F.F64.F32 R4, R3 ;  /* 0x0000000300047310 */ /* 0x0004e40000201800 */
[----:B--23--:R-:W-:Y:S05]  /*b6b0*/  BRA `(.L_x_2063) ;  /* 0x0000000800007947 */ /* 0x00cfea0003800000 */
.L_x_2074:
[----:B------:R-:W2:Y:S02]  /*b6c0*/  LDG.E.U8 R4, desc[UR36][R6.64] ;  /* 0x0000002406047981 */ /* 0x000ea4000c1e1100 */
[C---:B--2---:R-:W-:Y:S01]  /*b6d0*/  IMAD.SHL.U32 R0, R4.reuse, 0x2000000, RZ ;  /* 0x0200000004007824 */ /* 0x044fe200078e00ff */
[----:B------:R-:W-:-:S04]  /*b6e0*/  SHF.L.U32 R4, R4, 0x8, RZ ;  /* 0x0000000804047819 */ /* 0x000fc800000006ff */
        /* <DEDUP_REMOVED lines=8> */
[----:B------:R-:W-:-:S05]  /*b770*/  LOP3.LUT R0, R0, 0x80000000, R3, 0xf8, !PT ;  /* 0x8000000000007812 */ /* 0x000fca00078ef803 */
[----:B------:R-:W-:-:S04]  /*b780*/  FMUL.FTZ R0, R0, 1 ;  /* 0x3f80000000007820 */ /* 0x000fc80000410000 */
[----:B------:R2:W3:Y:S02]  /*b790*/  F2F.F64.F32 R4, R0 ;  /* 0x0000000000047310 */ /* 0x0004e40000201800 */
[----:B--23--:R-:W-:Y:S05]  /*b7a0*/  BRA `(.L_x_2063) ;  /* 0x0000000400c47947 */ /* 0x00cfea0003800000 */
.L_x_2073:
[----:B------:R-:W2:Y:S02]  /*b7b0*/  LDG.E.U16 R0, desc[UR36][R6.64] ;  /* 0x0000002406007981 */ /* 0x000ea4000c1e1500 */
[----:B--2---:R-:W-:-:S04]  /*b7c0*/  IMAD.U32 R0, R0, 0x10000, RZ ;  /* 0x0001000000007824 */ /* 0x004fc800078e00ff */
[----:B------:R-:W-:-:S04]  /*b7d0*/  FMUL.FTZ R0, R0, 1 ;  /* 0x3f80000000007820 */ /* 0x000fc80000410000 */
[----:B------:R2:W3:Y:S02]  /*b7e0*/  F2F.F64.F32 R4, R0 ;  /* 0x0000000000047310 */ /* 0x0004e40000201800 */
[----:B--23--:R-:W-:Y:S05]  /*b7f0*/  BRA `(.L_x_2063) ;  /* 0x0000000400b07947 */ /* 0x00cfea0003800000 */
.L_x_2070:
        /* <DEDUP_REMOVED lines=11> */
.L_x_2077:
        /* <DEDUP_REMOVED lines=21> */
.L_x_2079:
[----:B------:R-:W-:Y:S05]  /*ba00*/  BSYNC.RECONVERGENT B0 ;  /* 0x0000000000007941 */ /* 0x000fea0003800200 */
.L_x_2078:
[----:B------:R-:W-:Y:S01]  /*ba10*/  IMAD.SHL.U32 R0, R0, 0x100000, RZ ;  /* 0x0010000000007824 */ /* 0x000fe200078e00ff */
[----:B------:R-:W-:-:S04]  /*ba20*/  LEA R3, R3, 0x3b800000, 0x17 ;  /* 0x3b80000003037811 */ /* 0x000fc800078eb8ff */
[----:B------:R-:W-:-:S05]  /*ba30*/  LOP3.LUT R0, R3, R0, R7, 0xfe, !PT ;  /* 0x0000000003007212 */ /* 0x000fca00078efe07 */
[----:B------:R-:W-:-:S04]  /*ba40*/  FMUL.FTZ R0, R0, 1 ;  /* 0x3f80000000007820 */ /* 0x000fc80000410000 */
[----:B------:R1:W2:Y:S02]  /*ba50*/  F2F.F64.F32 R4, R0 ;  /* 0x0000000000047310 */ /* 0x0002a40000201800 */
[----:B-12---:R-:W-:Y:S05]  /*ba60*/  BRA `(.L_x_2063) ;  /* 0x0000000400147947 */ /* 0x006fea0003800000 */
.L_x_2076:
        /* <DEDUP_REMOVED lines=21> */
.L_x_2081:
[----:B------:R-:W-:Y:S05]  /*bbc0*/  BSYNC.RECONVERGENT B0 ;  /* 0x0000000000007941 */ /* 0x000fea0003800200 */
.L_x_2080:
[----:B------:R-:W-:Y:S02]  /*bbd0*/  SHF.L.U32 R0, R0, 0x15, RZ ;  /* 0x0000001500007819 */ /* 0x000fe400000006ff */
[----:B------:R-:W-:-:S04]  /*bbe0*/  LEA R3, R3, 0x37800000, 0x17 ;  /* 0x3780000003037811 */ /* 0x000fc800078eb8ff */
[----:B------:R-:W-:-:S05]  /*bbf0*/  LOP3.LUT R0, R3, R0, R7, 0xfe, !PT ;  /* 0x0000000003007212 */ /* 0x000fca00078efe07 */
[----:B------:R-:W-:-:S04]  /*bc00*/  FMUL.FTZ R0, R0, 1 ;  /* 0x3f80000000007820 */ /* 0x000fc80000410000 */
[----:B------:R1:W2:Y:S02]  /*bc10*/  F2F.F64.F32 R4, R0 ;  /* 0x0000000000047310 */ /* 0x0002a40000201800 */
[----:B-12---:R-:W-:Y:S05]  /*bc20*/  BRA `(.L_x_2063) ;  /* 0x0000000000a47947 */ /* 0x006fea0003800000 */
.L_x_2075:
        /* <DEDUP_REMOVED lines=18> */
.L_x_2062:
[----:B------:R-:W-:Y:S01]  /*bd50*/  MOV R0, 0x0 ;  /* 0x0000000000007802 */ /* 0x000fe20000000f00 */
[----:B------:R-:W0:Y:S01]  /*bd60*/  LDCU.64 UR4, c[0x4][0x158] ;  /* 0x01002b00ff0477ac */ /* 0x000e220008000a00 */
[----:B------:R-:W-:Y:S02]  /*bd70*/  HFMA2 R8, -RZ, RZ, 0, 4.64916229248046875e-06 ;  /* 0x0000004eff087431 */ /* 0x000fe400000001ff */
        /* <DEDUP_REMOVED lines=13> */
.L_x_2084:
[----:B------:R-:W-:Y:S01]  /*be50*/  CS2R R4, SRZ ;  /* 0x0000000000047805 */ /* 0x000fe2000001ff00 */
[----:B------:R-:W-:Y:S06]  /*be60*/  BRA `(.L_x_2063) ;  /* 0x0000000000147947 */ /* 0x000fec0003800000 */
.L_x_2083:
[----:B------:R-:W2:Y:S02]  /*be70*/  LDG.E.64 R4, desc[UR36][R6.64] ;  /* 0x0000002406047981 */ /* 0x000ea4000c1e1b00 */
[----:B--2---:R-:W1:Y:S02]  /*be80*/  I2F.F64.U64 R4, R4 ;  /* 0x0000000400047312 */ /* 0x004e640000301800 */
[----:B-1----:R-:W-:Y:S05]  /*be90*/  BRA `(.L_x_2063) ;  /* 0x0000000000087947 */ /* 0x002fea0003800000 */
.L_x_2082:
[----:B------:R-:W2:Y:S02]  /*bea0*/  LDG.E R4, desc[UR36][R6.64] ;  /* 0x0000002406047981 */ /* 0x000ea4000c1e1900 */
[----:B--2---:R-:W0:Y:S02]  /*beb0*/  I2F.F64.U32 R4, R4 ;  /* 0x0000000400047312 */ /* 0x004e240000201800 */
.L_x_2063:
[----:B------:R-:W-:Y:S05]  /*bec0*/  BSYNC.RECONVERGENT B7 ;  /* 0x0000000000077941 */ /* 0x000fea0003800200 */
.L_x_2057:
        /* <DEDUP_REMOVED lines=65> */
[----:B0-----:R-:W-:Y:S02]  /*c2e0*/  @!P0 IMAD.MOV.U32 R29, RZ, RZ, R5 ;  /* 0x000000ffff1d8224 */ /* 0x001fe400078e0005 */
[----:B------:R-:W-:-:S03]  /*c2f0*/  @!P0 IMAD.MOV.U32 R28, RZ, RZ, R4 ;  /* 0x000000ffff1c8224 */ /* 0x000fc600078e0004 */
[----:B------:R-:W-:-:S04]  /*c300*/  IADD3 R0, PT, PT, R29, -0x1, RZ ;  /* 0xffffffff1d007810 */ /* 0x000fc80007ffe0ff */
[----:B------:R-:W-:Y:S02]  /*c310*/  ISETP.GE.U32.AND P1, PT, R0, 0x7fefffff, PT ;  /* 0x7fefffff0000780c */ /* 0x000fe40003f26070 */
[----:B------:R-:W-:Y:S01]  /*c320*/  MOV R0, 0xfffffc01 ;  /* 0xfffffc0100007802 */ /* 0x000fe20000000f00 */
[----:B------:R-:W-:-:S10]  /*c330*/  @!P0 IMAD.MOV.U32 R0, RZ, RZ, -0x435 ;  /* 0xfffffbcbff008424 */ /* 0x000fd400078e00ff */
[----:B------:R-:W-:Y:S01]  /*c340*/  @P1 IMAD.MOV.U32 R6, RZ, RZ, 0x0 ;  /* 0x00000000ff061424 */ /* 0x000fe200078e00ff */
[----:B------:R-:W-:Y:S01]  /*c350*/  @P1 LOP3.LUT P2, RZ, R5, 0x7fffffff, RZ, 0xc0, !PT ;  /* 0x7fffffff05ff1812 */ /* 0x000fe2000784c0ff */
[----:B------:R-:W-:-:S15]  /*c360*/  @P1 IMAD.MOV.U32 R7, RZ, RZ, 0x7ff00000 ;  /* 0x7ff00000ff071424 */ /* 0x000fde00078e00ff */
[----:B------:R-:W-:-:S15]  /*c370*/  NOP ;  /* 0x0000000000007918 */ /* 0x000fde0000000000 */
[----:B------:R-:W-:-:S08]  /*c380*/  NOP ;  /* 0x0000000000007918 */ /* 0x000fd00000000000 */
[----:B------:R-:W0:Y:S02]  /*c390*/  @P1 DFMA R6, R4, R6, +INF ;  /* 0x7ff000000406142b */ /* 0x000e240000000006 */
[----:B0-----:R-:W-:Y:S02]  /*c3a0*/  @P1 FSEL R6, R6, RZ, P2 ;  /* 0x000000ff06061208 */ /* 0x001fe40001000000 */
[----:B------:R-:W-:Y:S01]  /*c3b0*/  @P1 FSEL R7, R7, -QNAN , P2 ;  /* 0xfff0000007071808 */ /* 0x000fe20001000000 */
[----:B------:R-:W-:Y:S06]  /*c3c0*/  @P1 BRA `(.L_x_2087) ;  /* 0x0000001000c01947 */ /* 0x000fec0003800000 */
[----:B------:R-:W-:Y:S01]  /*c3d0*/  LOP3.LUT R3, R29, 0xfffff, RZ, 0xc0, !PT ;  /* 0x000fffff1d037812 */ /* 0x000fe200078ec0ff */
[----:B------:R-:W-:Y:S01]  /*c3e0*/  IMAD.MOV.U32 R6, RZ, RZ, RZ ;  /* 0x000000ffff067224 */ /* 0x000fe200078e00ff */
[----:B------:R-:W-:Y:S01]  /*c3f0*/  MOV R4, R28 ;  /* 0x0000001c00047202 */ /* 0x000fe20000000f00 */
[----:B------:R-:W-:Y:S01]  /*c400*/  UMOV UR4, 0x80000000 ;  /* 0x8000000000047882 */ /* 0x000fe20000000000 */
[----:B------:R-:W-:Y:S01]  /*c410*/  LOP3.LUT R5, R3, 0x3ff00000, RZ, 0xfc, !PT ;  /* 0x3ff0000003057812 */ /* 0x000fe200078efcff */
[----:B------:R-:W-:Y:S01]  /*c420*/  UMOV UR5, 0x43300000 ;  /* 0x4330000000057882 */ /* 0x000fe20000000000 */
[----:B------:R-:W-:Y:S02]  /*c430*/  LEA.HI R0, R29, R0, RZ, 0xc ;  /* 0x000000001d007211 */ /* 0x000fe400078f60ff */
[----:B------:R-:W-:-:S13]  /*c440*/  ISETP.GE.U32.AND P0, PT, R5, 0x3ff6a09f, PT ;  /* 0x3ff6a09f0500780c */ /* 0x000fda0003f06070 */
[----:B------:R-:W-:Y:S01]  /*c450*/  @P0 VIADD R3, R5, 0xfff00000 ;  /* 0xfff0000005030836 */ /* 0x000fe20000000000 */
[----:B------:R-:W-:-:S03]  /*c460*/  @P0 IADD3 R0, PT, PT, R0, 0x1, RZ ;  /* 0x0000000100000810 */ /* 0x000fc60007ffe0ff */
        /* <DEDUP_REMOVED lines=8> */
[----:B-1----:R-:W-:Y:S01]  /*c4f0*/  LOP3.LUT R4, R0, 0x80000000, RZ, 0x3c, !PT ;  /* 0x8000000000047812 */ /* 0x002fe200078e3cff */
[----:B------:R-:W-:-:S15]  /*c500*/  IMAD.MOV.U32 R5, RZ, RZ, 0x43300000 ;  /* 0x43300000ff057424 */ /* 0x000fde00078e00ff */
[----:B------:R-:W-:-:S15]  /*c510*/  NOP ;  /* 0x0000000000007918 */ /* 0x000fde0000000000 */
[----:B------:R-:W-:-:S15]  /*c520*/  NOP ;  /* 0x0000000000007918 */ /* 0x000fde0000000000 */
[----:B------:R-:W-:-:S15]  /*c530*/  NOP ;  /* 0x0000000000007918 */ /* 0x000fde0000000000 */
[----:B------:R-:W-:-:S01]  /*c540*/  NOP ;  /* 0x0000000000007918 */ /* 0x000fc20000000000 */
[----:B0-----:R0:W1:Y:S02]  /*c550*/  DFMA R8, -R14, R6, 1 ;  /* 0x3ff000000e08742b */ /* 0x0010640000000106 */
[----:B0-----:R-:W-:Y:S01]  /*c560*/  MOV R14, 0x8b7a8b04 ;  /* 0x8b7a8b04000e7802 */ /* 0x001fe20000000f00 */
[----:B------:R-:W-:-:S15]  /*c570*/  IMAD.MOV.U32 R15, RZ, RZ, 0x3ed0ee25 ;  /* 0x3ed0ee25ff0f7424 */ /* 0x000fde00078e00ff */
        /* <DEDUP_REMOVED lines=146> */
.L_x_2086:
        /* <DEDUP_REMOVED lines=47> */
[----:B------:R-:W-:Y:S01]  /*d190*/  MOV R12, R28 ;  /* 0x0000001c000c7202 */ /* 0x000fe20000000f00 */
[----:B------:R-:W-:Y:S01]  /*d1a0*/  IMAD.MOV.U32 R13, RZ, RZ, R29 ;  /* 0x000000ffff0d7224 */ /* 0x000fe200078e001d */
[----:B------:R-:W-:-:S07]  /*d1b0*/  MOV R0, 0xd1d0 ;  /* 0x0000d1d000007802 */ /* 0x000fce0000000f00 */
[----:B------:R-:W-:Y:S05]  /*d1c0*/  CALL.REL.NOINC `($__internal_0_$__cuda_sm20_div_rn_f64_full) ;  /* 0x0000006400a47944 */ /* 0x000fea0003c00000 */
[----:B------:R-:W-:Y:S01]  /*d1d0*/  IMAD.MOV.U32 R4, RZ, RZ, R18 ;  /* 0x000000ffff047224 */ /* 0x000fe200078e0012 */
[----:B------:R-:W-:-:S07]  /*d1e0*/  MOV R5, R19 ;  /* 0x0000001300057202 */ /* 0x000fce0000000f00 */
.L_x_2089:
[----:B------:R-:W-:Y:S05]  /*d1f0*/  BSYNC.RECONVERGENT B1 ;  /* 0x0000000000017941 */ /* 0x000fea0003800200 */
.L_x_2088:
[----:B------:R-:W-:Y:S01]  /*d200*/  IMAD.MOV.U32 R10, RZ, RZ, -0x314d23bc ;  /* 0xceb2dc44ff0a7424 */ /* 0x000fe200078e00ff */
[----:B------:R-:W0:Y:S01]  /*d210*/  DMUL R4, R28, -R4 ;  /* 0x800000041c047228 */ /* 0x000e220000000000 */
[----:B------:R-:W-:Y:S01]  /*d220*/  IMAD.MOV.U32 R11, RZ, RZ, 0x3ed087ff ;  /* 0x3ed087ffff0b7424 */ /* 0x000fe200078e00ff */
[----:B------:R-:W-:Y:S01]  /*d230*/  UMOV UR4, 0x2fbe14b5 ;  /* 0x2fbe14b500047882 */ /* 0x000fe20000000000 */
[----:B------:R-:W-:-:S15]  /*d240*/  UMOV UR5, 0x3eb372fb ;  /* 0x3eb372fb00057882 */ /* 0x000fde0000000000 */
[----:B------:R-:W-:-:S15]  /*d250*/  NOP ;  /* 0x0000000000007918 */ /* 0x000fde0000000000 */
[----:B------:R-:W-:-:S15]  /*d260*/  NOP ;  /* 0x0000000000007918 */ /* 0x000fde0000000000 */
[----:B------:R-:W-:-:S15]  /*d270*/  NOP ;  /* 0x0000000000007918 */ /* 0x000fde0000000000 */
[----:B------:R-:W-:-:S01]  /*d280*/  NOP ;  /* 0x0000000000007918 */ /* 0x000fc20000000000 */
        /* <DEDUP_REMOVED lines=68> */
.L_x_2087:
[----:B------:R-:W-:Y:S05]  /*d6d0*/  BSYNC.RECONVERGENT B0 ;  /* 0x0000000000007941 */ /* 0x000fea0003800200 */
.L_x_2085:
[----:B------:R-:W2:Y:S01]  /*d6e0*/  LDCU.64 UR6, c[0x0][0x580] ;  /* 0x0000b000ff0677ac */ /* 0x000ea20008000a00 */
[----:B------:R-:W-:Y:S01]  /*d6f0*/  ISETP.GT.U32.AND P1, PT, R27, 0x432fffff, PT ;  /* 0x432fffff1b00780c */ /* 0x000fe20003f24070 */
[----:B------:R-:W-:-:S04]  /*d700*/  UPRMT UR4, UR42, 0x9910, URZ ;  /* 0x000099102a047896 */ /* 0x000fc800080000ff */
[----:B------:R-:W-:Y:S01]  /*d710*/  UISETP.GT.AND UP0, UPT, UR4, 0x9, UPT ;  /* 0x000000090400788c */ /* 0x000fe2000bf04270 */
[----:B--2---:R-:W-:Y:S01]  /*d720*/  IADD3 R2, P0, PT, R2, UR6, RZ ;  /* 0x0000000602027c10 */ /* 0x004fe2000ff1e0ff */
[----:B------:R-:W-:-:S03]  /*d730*/  UMOV UR6, 0xfefa39ef ;  /* 0xfefa39ef00067882 */ /* 0x000fc60000000000 */
[----:B------:R-:W-:Y:S01]  /*d740*/  IADD3.X R3, PT, PT, RZ, UR7, RZ, P0, !PT ;  /* 0x00000007ff037c10 */ /* 0x000fe200087fe4ff */
        /* <DEDUP_REMOVED lines=16> */
.L_x_2093:
[----:B------:R-:W1:Y:S02]  /*d850*/  F2I.S64.F64.TRUNC R4, R4 ;  /* 0x0000000400047311 */ /* 0x000e64000030d900 */
[----:B-1----:R-:W-:-:S05]  /*d860*/  IMAD.MOV.U32 R7, RZ, RZ, R4 ;  /* 0x000000ffff077224 */ /* 0x002fca00078e0004 */
[----:B------:R1:W-:Y:S01]  /*d870*/  STG.E.U8 desc[UR36][R2.64], R7 ;  /* 0x0000000702007986 */ /* 0x0003e2000c101124 */
[----:B------:R-:W-:Y:S05]  /*d880*/  BRA `(.L_x_2095) ;  /* 0x0000001000807947 */ /* 0x000fea0003800000 */
.L_x_2092:
        /* <DEDUP_REMOVED lines=9> */
.L_x_2097:
[----:B------:R-:W1:Y:S02]  /*d920*/  F2I.F64.TRUNC R5, R4 ;  /* 0x0000000400057311 */ /* 0x000e64000030d100 */
[----:B-1----:R3:W-:Y:S01]  /*d930*/  STG.E desc[UR36][R2.64], R5 ;  /* 0x0000000502007986 */ /* 0x0027e2000c101924 */
[----:B------:R-:W-:Y:S05]  /*d940*/  BRA `(.L_x_2095) ;  /* 0x0000001000507947 */ /* 0x000fea0003800000 */
.L_x_2096:
[----:B------:R-:W1:Y:S02]  /*d950*/  F2I.F64.TRUNC R5, R4 ;  /* 0x0000000400057311 */ /* 0x000e64000030d100 */
[----:B-1----:R1:W-:Y:S01]  /*d960*/  STG.E.U16 desc[UR36][R2.64], R5 ;  /* 0x0000000502007986 */ /* 0x0023e2000c101524 */
[----:B------:R-:W-:Y:S05]  /*d970*/  BRA `(.L_x_2095) ;  /* 0x0000001000447947 */ /* 0x000fea0003800000 */
.L_x_2091:
        /* <DEDUP_REMOVED lines=17> */
.L_x_2099:
        /* <DEDUP_REMOVED lines=12> */
.L_x_2098:
        /* <DEDUP_REMOVED lines=18> */
.L_x_2101:
        /* <DEDUP_REMOVED lines=13> */
.L_x_2100:
[----:B------:R1:W-:Y:S01]  /*dd40*/  STG.E.64 desc[UR36][R2.64], R4 ;  /* 0x0000000402007986 */ /* 0x0003e2000c101b24 */
[----:B------:R-:W-:Y:S05]  /*dd50*/  BRA `(.L_x_2095) ;  /* 0x0000000c004c7947 */ /* 0x000fea0003800000 */
.L_x_2090:
        /* <DEDUP_REMOVED lines=13> */
.L_x_2105:
        /* <DEDUP_REMOVED lines=10> */
[----:B------:R-:W-:-:S04]  /*ded0*/  MOV R0, 0x80 ;  /* 0x0000008000007802 */ /* 0x000fc80000000f00 */
        /* <DEDUP_REMOVED lines=15> */
.L_x_2108:
[----:B------:R-:W-:-:S04]  /*dfd0*/  SHF.R.U32.HI R5, RZ, 0x18, R7 ;  /* 0x00000018ff057819 */ /* 0x000fc80000011607 */
[----:B------:R-:W-:-:S07]  /*dfe0*/  LOP3.LUT R0, R0, 0x80, R5, 0xf8, !PT ;  /* 0x0000008000007812 */ /* 0x000fce00078ef805 */
.L_x_2107:
[----:B------:R-:W-:Y:S05]  /*dff0*/  BSYNC.RECONVERGENT B0 ;  /* 0x0000000000007941 */ /* 0x000fea0003800200 */
.L_x_2106:
[----:B------:R1:W-:Y:S01]  /*e000*/  STG.E.U8 desc[UR36][R2.64], R0 ;  /* 0x0000000002007986 */ /* 0x0003e2000c101124 */
[----:B------:R-:W-:Y:S05]  /*e010*/  BRA `(.L_x_2095) ;  /* 0x00000008009c7947 */ /* 0x000fea0003800000 */
.L_x_2104:
        /* <DEDUP_REMOVED lines=26> */
.L_x_2111:
[----:B------:R-:W-:-:S04]  /*e1c0*/  SHF.R.U32.HI R5, RZ, 0x18, R7 ;  /* 0x00000018ff057819 */ /* 0x000fc80000011607 */
[----:B------:R-:W-:-:S07]  /*e1d0*/  LOP3.LUT R0, R0, 0x80, R5, 0xf8, !PT ;  /* 0x0000008000007812 */ /* 0x000fce00078ef805 */
.L_x_2110:
[----:B------:R-:W-:Y:S05]  /*e1e0*/  BSYNC.RECONVERGENT B0 ;  /* 0x0000000000007941 */ /* 0x000fea0003800200 */
.L_x_2109:
[----:B------:R1:W-:Y:S01]  /*e1f0*/  STG.E.U8 desc[UR36][R2.64], R0 ;  /* 0x0000000002007986 */ /* 0x0003e2000c101124 */
[----:B------:R-:W-:Y:S05]  /*e200*/  BRA `(.L_x_2095) ;  /* 0x0000000800207947 */ /* 0x000fea0003800000 */
.L_x_2103:
        /* <DEDUP_REMOVED lines=30> */
.L_x_2113:
[----:B------:R-:W1:Y:S02]  /*e3f0*/  F2I.U64.F64.TRUNC R4, R4 ;  /* 0x0000000400047311 */ /* 0x000e64000030d800 */
[----:B-1----:R1:W-:Y:S01]  /*e400*/  STG.E.64 desc[UR36][R2.64], R4 ;  /* 0x0000000402007986 */ /* 0x0023e2000c101b24 */
[----:B------:R-:W-:Y:S05]  /*e410*/  BRA `(.L_x_2095) ;  /* 0x00000004009c7947 */ /* 0x000fea0003800000 */
.L_x_2112:
[----:B------:R-:W1:Y:S02]  /*e420*/  F2I.U32.F64.TRUNC R5, R4 ;  /* 0x0000000400057311 */ /* 0x000e64000030d000 */
[----:B-1----:R1:W-:Y:S01]  /*e430*/  STG.E desc[UR36][R2.64], R5 ;  /* 0x0000000502007986 */ /* 0x0023e2000c101924 */
[----:B------:R-:W-:Y:S05]  /*e440*/  BRA `(.L_x_2095) ;  /* 0x0000000400907947 */ /* 0x000fea0003800000 */
.L_x_2102:
        /* <DEDUP_REMOVED lines=10> */
.L_x_2115:
[----:B------:R-:W-:-:S05]  /*e4f0*/  CS2R R6, SRZ ;  /* 0x0000000000067805 */ /* 0x000fca000001ff00 */
[----:B------:R1:W-:Y:S01]  /*e500*/  STG.E.128 desc[UR36][R2.64], R4 ;  /* 0x0000000402007986 */ /* 0x0003e2000c101d24 */
[----:B------:R-:W-:Y:S05]  /*e510*/  BRA `(.L_x_2095) ;  /* 0x00000004005c7947 */ /* 0x000fea0003800000 */
.L_x_2114:
[----:B------:R-:W-:-:S09]  /*e520*/  UISETP.NE.AND UP0, UPT, UR4, 0xf, UPT ;  /* 0x0000000f0400788c */ /* 0x000fd2000bf05270 */
[----:B------:R-:W-:Y:S05]  /*e530*/  BRA.U !UP0, `(.L_x_2116) ;  /* 0x0000000508287547 */ /* 0x000fea000b800000 */
[----:B------:R-:W-:-:S09]  /*e540*/  UISETP.NE.AND UP0, UPT, UR4, 0x17, UPT ;  /* 0x000000170400788c */ /* 0x000fd2000bf05270 */
[----:B------:R-:W-:Y:S05]  /*e550*/  BRA.U !UP0, `(.L_x_2117) ;  /* 0x0000000108b07547 */ /* 0x000fea000b800000 */
[----:B------:R-:W-:-:S09]  /*e560*/  UISETP.NE.AND UP0, UPT, UR4, 0x18, UPT ;  /* 0x000000180400788c */ /* 0x000fd2000bf05270 */
[----:B------:R-:W-:Y:S05]  /*e570*/  BRA.U !UP0, `(.L_x_2118) ;  /* 0x0000000108447547 */ /* 0x000fea000b800000 */
.L_x_2094:
[----:B------:R-:W-:Y:S01]  /*e580*/  MOV R0, 0x0 ;  /* 0x0000000000007802 */ /* 0x000fe20000000f00 */
[----:B------:R-:W1:Y:S01]  /*e590*/  LDCU.64 UR4, c[0x4][0x158] ;  /* 0x01002b00ff0477ac */ /* 0x000e620008000a00 */
[----:B------:R-:W-:Y:S02]  /*e5a0*/  HFMA2 R12, -RZ, RZ, 0, 5.9604644775390625e-08 ;  /* 0x00000001ff0c7431 */ /* 0x000fe400000001ff */
[----:B------:R-:W-:Y:S01]  /*e5b0*/  IMAD.MOV.U32 R8, RZ, RZ, 0x65 ;  /* 0x00000065ff087424 */ /* 0x000fe200078e00ff */
[----:B------:R2:W3:Y:S01]  /*e5c0*/  LDC.64 R2, c[0x4][R0] ;  /* 0x0100000000027b82 */ /* 0x0004e20000000a00 */
[----:B------:R-:W4:Y:S01]  /*e5d0*/  LDCU.64 UR6, c[0x4][0x160] ;  /* 0x01002c00ff0677ac */ /* 0x000f220008000a00 */
[----:B------:R-:W-:Y:S01]  /*e5e0*/  IMAD.MOV.U32 R13, RZ, RZ, RZ ;  /* 0x000000ffff0d7224 */ /* 0x000fe200078e00ff */
[----:B------:R-:W5:Y:S01]  /*e5f0*/  LDCU.64 UR8, c[0x4][0x40] ;  /* 0x01000800ff0877ac */ /* 0x000f620008000a00 */
[----:B-1----:R-:W-:Y:S01]  /*e600*/  IMAD.U32 R4, RZ, RZ, UR4 ;  /* 0x00000004ff047e24 */ /* 0x002fe2000f8e00ff */
[----:B------:R-:W-:Y:S01]  /*e610*/  MOV R5, UR5 ;  /* 0x0000000500057c02 */ /* 0x000fe20008000f00 */
[----:B----4-:R-:W-:-:S02]  /*e620*/  IMAD.U32 R6, RZ, RZ, UR6 ;  /* 0x00000006ff067e24 */ /* 0x010fc4000f8e00ff */
[----:B------:R-:W-:Y:S01]  /*e630*/  IMAD.U32 R7, RZ, RZ, UR7 ;  /* 0x00000007ff077e24 */ /* 0x000fe2000f8e00ff */
[----:B-----5:R-:W-:Y:S01]  /*e640*/  MOV R10, UR8 ;  /* 0x00000008000a7c02 */ /* 0x020fe20008000f00 */
[----:B--2---:R-:W-:-:S07]  /*e650*/  IMAD.U32 R11, RZ, RZ, UR9 ;  /* 0x00000009ff0b7e24 */ /* 0x004fce000f8e00ff */
[----:B------:R-:W-:-:S07]  /*e660*/  LEPC R20, `(.L_x_2119) ;  /* 0x000000001014794e */ /* 0x000fce0000000000 */
[----:B0--3--:R-:W-:Y:S05]  /*e670*/  CALL.ABS.NOINC R2 ;  /* 0x0000000002007343 */ /* 0x009fea0003c00000 */
.L_x_2119:
[----:B------:R-:W-:Y:S05]  /*e680*/  BRA `(.L_x_2095) ;  /* 0x0000000400007947 */ /* 0x000fea0003800000 */
.L_x_2118:
        /* <DEDUP_REMOVED lines=21> */
.L_x_2121:
[----:B------:R-:W-:Y:S05]  /*e7e0*/  BSYNC.RECONVERGENT B0 ;  /* 0x0000000000007941 */ /* 0x000fea0003800200 */
.L_x_2120:
[----:B------:R-:W-:-:S05]  /*e7f0*/  LOP3.LUT R7, R0, 0x80, R7, 0xf8, !PT ;  /* 0x0000008000077812 */ /* 0x000fca00078ef807 */
[----:B------:R1:W-:Y:S01]  /*e800*/  STG.E.U8 desc[UR36][R2.64], R7 ;  /* 0x0000000702007986 */ /* 0x0003e2000c101124 */
[----:B------:R-:W-:Y:S05]  /*e810*/  BRA `(.L_x_2095) ;  /* 0x00000000009c7947 */ /* 0x000fea0003800000 */
.L_x_2117:
        /* <DEDUP_REMOVED lines=20> */
.L_x_2123:
[----:B------:R-:W-:Y:S02]  /*e960*/  ISETP.GT.U32.AND P0, PT, R6, 0x7f800000, PT ;  /* 0x7f8000000600780c */ /* 0x000fe40003f04070 */
[----:B------:R-:W-:-:S04]  /*e970*/  MOV R0, 0x7f ;  /* 0x0000007f00007802 */ /* 0x000fc80000000f00 */
[----:B------:R-:W-:-:S07]  /*e980*/  SEL R0, R0, 0x7c, P0 ;  /* 0x0000007c00007807 */ /* 0x000fce0000000000 */
.L_x_2124:
[----:B------:R-:W-:Y:S05]  /*e990*/  BSYNC.RECONVERGENT B0 ;  /* 0x0000000000007941 */ /* 0x000fea0003800200 */
.L_x_2122:
[----:B------:R-:W-:-:S04]  /*e9a0*/  SHF.R.U32.HI R5, RZ, 0x18, R7 ;  /* 0x00000018ff057819 */ /* 0x000fc80000011607 */
[----:B------:R-:W-:-:S05]  /*e9b0*/  LOP3.LUT R5, R0, 0x80, R5, 0xf8, !PT ;  /* 0x0000008000057812 */ /* 0x000fca00078ef805 */
[----:B------:R1:W-:Y:S01]  /*e9c0*/  STG.E.U8 desc[UR36][R2.64], R5 ;  /* 0x0000000502007986 */ /* 0x0003e2000c101124 */
[----:B------:R-:W-:Y:S05]  /*e9d0*/  BRA `(.L_x_2095) ;  /* 0x00000000002c7947 */ /* 0x000fea0003800000 */
.L_x_2116:
        /* <DEDUP_REMOVED lines=11> */
.L_x_2095:
[----:B------:R-:W-:-:S07]  /*ea90*/  VIADD R17, R17, 0x80 ;  /* 0x0000008011117836 */ /* 0x000fce0000000000 */
.L_x_2055:
[----:B------:R-:W-:Y:S05]  /*eaa0*/  BSYNC.RECONVERGENT B6 ;  /* 0x0000000000067941 */ /* 0x000fea0003800200 */
.L_x_2054:
[----:B------:R-:W5:Y:S02]  /*eab0*/  LDCU UR4, c[0x0][0x380] ;  /* 0x00007000ff0477ac */ /* 0x000f640008000800 */
[----:B-----5:R-:W-:-:S13]  /*eac0*/  ISETP.GE.AND P0, PT, R17, UR4, PT ;  /* 0x0000000411007c0c */ /* 0x020fda000bf06270 */
[----:B------:R-:W-:Y:S05]  /*ead0*/  @P0 EXIT ;  /* 0x000000000000094d */ /* 0x000fea0003800000 */
[----:B------:R-:W5:Y:S01]  /*eae0*/  LDCU UR4, c[0x0][0x388] ;  /* 0x00007100ff0477ac */ /* 0x000f620008000800 */
[----:B01----:R-:W-:Y:S01]  /*eaf0*/  IMAD.MOV.U32 R0, RZ, RZ, RZ ;  /* 0x000000ffff007224 */ /* 0x003fe200078e00ff */
[----:B------:R-:W-:Y:S01]  /*eb00*/  MOV R16, RZ ;  /* 0x000000ff00107202 */ /* 0x000fe20000000f00 */
[----:B-----5:R-:W-:-:S09]  /*eb10*/  UISETP.NE.AND UP0, UPT, UR4, URZ, UPT ;  /* 0x000000ff0400728c */ /* 0x020fd2000bf05270 */
[----:B------:R-:W-:Y:S05]  /*eb20*/  BRA.U !UP0, `(.L_x_2125) ;  /* 0x0000001108a87547 */ /* 0x000fea000b800000 */
[----:B------:R-:W2:Y:S01]  /*eb30*/  LDCU.64 UR4, c[0x0][0x390] ;  /* 0x00007200ff0477ac */ /* 0x000ea20008000a00 */
[----:B------:R-:W-:Y:S01]  /*eb40*/  IMAD.MOV.U32 R16, RZ, RZ, RZ ;  /* 0x000000ffff107224 */ /* 0x000fe200078e00ff */
[----:B------:R-:W0:Y:S01]  /*eb50*/  LDCU UR6, c[0x0][0x38c] ;  /* 0x00007180ff0677ac */ /* 0x000e220008000800 */
[----:B------:R-:W1:Y:S01]  /*eb60*/  LDCU.64 UR8, c[0x0][0x4b8] ;  /* 0x00009700ff0877ac */ /* 0x000e620008000a00 */
[----:B------:R-:W-:Y:S01]  /*eb70*/  UISETP.NE.AND UP0, UPT, UR40, URZ, UPT ;  /* 0x000000ff2800728c */ /* 0x000fe2000bf05270 */
[----:B--234-:R-:W-:-:S05]  /*eb80*/  IMAD.HI.U32 R2, R17, UR4, R16 ;  /* 0x0000000411027c27 */ /* 0x01cfca000f8e0010 */
[----:B------:R-:W-:-:S05]  /*eb90*/  SHF.R.U32.HI R3, RZ, UR5, R2 ;  /* 0x00000005ff037c19 */ /* 0x000fca0008011602 */
[----:B------:R-:W-:-:S04]  /*eba0*/  IMAD.MOV R0, RZ, RZ, -R3 ;  /* 0x000000ffff007224 */ /* 0x000fc800078e0a03 */
[----:B0-----:R-:W-:-:S04]  /*ebb0*/  IMAD R0, R0, UR6, R17 ;  /* 0x0000000600007c24 */ /* 0x001fc8000f8e0211 */
[C---:B-1----:R-:W-:Y:S02]  /*ebc0*/  IMAD R16, R0.reuse, UR8, RZ ;  /* 0x0000000800107c24 */ /* 0x042fe4000f8e02ff */
[----:B------:R-:W-:Y:S01]  /*ebd0*/  IMAD R0, R0, UR9, RZ ;  /* 0x0000000900007c24 */ /* 0x000fe2000f8e02ff */
        /* <DEDUP_REMOVED lines=287> */
.L_x_2125:
[----:B------:R-:W2:Y:S01]  /*fdd0*/  LDCU.128 UR8, c[0x0][0x580] ;  /* 0x0000b000ff0877ac */ /* 0x000ea20008000c00 */
[----:B------:R-:W-:Y:S01]  /*fde0*/  BSSY.RECONVERGENT B6, `(.L_x_2126) ;  /* 0x00000ee000067945 */ /* 0x000fe20003800200 */
[----:B------:R-:W-:-:S04]  /*fdf0*/  UPRMT UR4, UR41, 0x9910, URZ ;  /* 0x0000991029047896 */ /* 0x000fc800080000ff */
[----:B------:R-:W-:Y:S01]  /*fe00*/  UISETP.GT.AND UP0, UPT, UR4, 0x9, UPT ;  /* 0x000000090400788c */ /* 0x000fe2000bf04270 */
[----:B--2-4-:R-:W-:Y:S02]  /*fe10*/  IADD3 R4, P1, PT, R0, UR10, RZ ;  /* 0x0000000a00047c10 */ /* 0x014fe4000ff3e0ff */
[----:B------:R-:W-:-:S03]  /*fe20*/  IADD3 R16, P0, PT, R16, UR8, RZ ;  /* 0x0000000810107c10 */ /* 0x000fc6000ff1e0ff */
[----:B---3--:R-:W-:Y:S01]  /*fe30*/  IMAD.X R5, RZ, RZ, UR11, P1 ;  /* 0x0000000bff057e24 */ /* 0x008fe200088e06ff */
        /* <DEDUP_REMOVED lines=13> */
.L_x_2130:
[----:B------:R-:W2:Y:S02]  /*ff10*/  LDG.E.U8 R2, desc[UR36][R4.64] ;  /* 0x0000002404027981 */ /* 0x000ea4000c1e1100 */
[----:B--2---:R-:W3:Y:S02]  /*ff20*/  I2F.F64.U16 R2, R2 ;  /* 0x0000000200027312 */ /* 0x004ee40000101800 */
[----:B---3--:R-:W-:Y:S05]  /*ff30*/  BRA `(.L_x_2132) ;  /* 0x0000000c00607947 */ /* 0x008fea0003800000 */
.L_x_2129:
        /* <DEDUP_REMOVED lines=9> */
.L_x_2134:
[----:B------:R-:W2:Y:S02]  /*ffd0*/  LDG.E R2, desc[UR36][R4.64] ;  /* 0x0000002404027981 */ /* 0x000ea4000c1e1900 */
[----:B--2---:R-:W3:Y:S02]  /*ffe0*/  I2F.F64 R2, R2 ;  /* 0x0000000200027312 */ /* 0x004ee40000201c00 */
[----:B---3--:R-:W-:Y:S05]  /*fff0*/  BRA `(.L_x_2132) ;  /* 0x0000000c00307947 */ /* 0x008fea0003800000 */
.L_x_2133:
[----:B------:R-:W2:Y:S02]  /*10000*/  LDG.E.U16 R2, desc[UR36][R4.64] ;  /* 0x0000002404027981 */ /* 0x000ea4000c1e1500 */
[----:B--2---:R-:W3:Y:S02]  /*10010*/  I2F.F64.S16 R2, R2 ;  /* 0x0000000200027312 */ /* 0x004ee40000101c00 */
[----:B---3--:R-:W-:Y:S05]  /*10020*/  BRA `(.L_x_2132) ;  /* 0x0000000c00247947 */ /* 0x008fea0003800000 */
.L_x_2128:
        /* <DEDUP_REMOVED lines=10> */
.L_x_2136:
[----:B------:R-:W2:Y:S02]  /*100d0*/  LDG.E.U16 R0, desc[UR36][R4.64] ;  /* 0x0000002404007981 */ /* 0x000ea4000c1e1500 */
[----:B--2---:R-:W-:-:S05]  /*100e0*/  HADD2.F32 R0, -RZ, R0.H0_H0 ;  /* 0x20000000ff007230 */ /* 0x004fca0000004100 */
[----:B------:R-:W-:-:S04]  /*100f0*/  FMUL.FTZ R0, R0, 1 ;  /* 0x3f80000000007820 */ /* 0x000fc80000410000 */
[----:B------:R3:W4:Y:S02]  /*10100*/  F2F.F64.F32 R2, R0 ;  /* 0x0000000000027310 */ /* 0x0007240000201800 */
[----:B---34-:R-:W-:Y:S05]  /*10110*/  BRA `(.L_x_2132) ;  /* 0x0000000800e87947 */ /* 0x018fea0003800000 */
.L_x_2135:
        /* <DEDUP_REMOVED lines=10> */
.L_x_2138:
[----:B------:R-:W2:Y:S02]  /*101c0*/  LDG.E.U16 R4, desc[UR36][R4.64] ;  /* 0x0000002404047981 */ /* 0x000ea4000c1e1500 */
[----:B--2---:R-:W-:-:S05]  /*101d0*/  HADD2.F32 R0, -RZ, R4.H0_H0 ;  /* 0x20000004ff007230 */ /* 0x004fca0000004100 */
[----:B------:R-:W-:-:S04]  /*101e0*/  FMUL.FTZ R0, R0, 1 ;  /* 0x3f80000000007820 */ /* 0x000fc80000410000 */
[----:B------:R2:W3:Y:S02]  /*101f0*/  F2F.F64.F32 R2, R0 ;  /* 0x0000000000027310 */ /* 0x0004e40000201800 */
[----:B--23--:R-:W-:Y:S05]  /*10200*/  BRA `(.L_x_2132) ;  /* 0x0000000800ac7947 */ /* 0x00cfea0003800000 */
.L_x_2137:
[----:B------:R2:W5:Y:S01]  /*10210*/  LDG.E.64 R2, desc[UR36][R4.64] ;  /* 0x0000002404027981 */ /* 0x000562000c1e1b00 */
[----:B------:R-:W-:Y:S05]  /*10220*/  BRA `(.L_x_2132) ;  /* 0x0000000800a47947 */ /* 0x000fea0003800000 */
.L_x_2127:
        /* <DEDUP_REMOVED lines=13> */
.L_x_2141:
[----:B------:R1:W5:Y:S01]  /*10300*/  LDG.E.64 R2, desc[UR36][R4.64] ;  /* 0x0000002404027981 */ /* 0x000362000c1e1b00 */
[----:B------:R-:W-:Y:S05]  /*10310*/  BRA `(.L_x_2132) ;  /* 0x0000000800687947 */ /* 0x000fea0003800000 */
.L_x_2140:
        /* <DEDUP_REMOVED lines=24> */
[----:B------:R-:W-:-:S06]  /*104a0*/  FMUL.FTZ R3, R3, 1 ;  /* 0x3f80000003037820 */ /* 0x000fcc0000410000 */
[----:B------:R-:W2:Y:S02]  /*104b0*/  F2F.F64.F32 R2, R3 ;  /* 0x0000000300027310 */ /* 0x000ea40000201800 */
[----:B--2---:R-:W-:Y:S05]  /*104c0*/  BRA `(.L_x_2132) ;  /* 0x0000000400fc7947 */ /* 0x004fea0003800000 */
.L_x_2143:
        /* <DEDUP_REMOVED lines=10> */
[----:B------:R-:W-:-:S05]  /*10570*/  LOP3.LUT R0, R0, 0x80000000, R3, 0xf8, !PT ;  /* 0x8000000000007812 */ /* 0x000fca00078ef803 */
[----:B------:R-:W-:-:S04]  /*10580*/  FMUL.FTZ R0, R0, 1 ;  /* 0x3f80000000007820 */ /* 0x000fc80000410000 */
[----:B------:R2:W3:Y:S02]  /*10590*/  F2F.F64.F32 R2, R0 ;  /* 0x0000000000027310 */ /* 0x0004e40000201800 */
[----:B--23--:R-:W-:Y:S05]  /*105a0*/  BRA `(.L_x_2132) ;  /* 0x0000000400c47947 */ /* 0x00cfea0003800000 */
.L_x_2142:
[----:B------:R-:W2:Y:S02]  /*105b0*/  LDG.E.U16 R0, desc[UR36][R4.64] ;  /* 0x0000002404007981 */ /* 0x000ea4000c1e1500 */
[----:B--2---:R-:W-:-:S05]  /*105c0*/  SHF.L.U32 R0, R0, 0x10, RZ ;  /* 0x0000001000007819 */ /* 0x004fca00000006ff */
[----:B------:R-:W-:-:S04]  /*105d0*/  FMUL.FTZ R0, R0, 1 ;  /* 0x3f80000000007820 */ /* 0x000fc80000410000 */
[----:B------:R2:W3:Y:S02]  /*105e0*/  F2F.F64.F32 R2, R0 ;  /* 0x0000000000027310 */ /* 0x0004e40000201800 */
[----:B--23--:R-:W-:Y:S05]  /*105f0*/  BRA `(.L_x_2132) ;  /* 0x0000000400b07947 */ /* 0x00cfea0003800000 */
.L_x_2139:
        /* <DEDUP_REMOVED lines=11> */
.L_x_2146:
        /* <DEDUP_REMOVED lines=21> */
.L_x_2148:
[----:B------:R-:W-:Y:S05]  /*10800*/  BSYNC.RECONVERGENT B0 ;  /* 0x0000000000007941 */ /* 0x000fea0003800200 */
.L_x_2147:
[----:B------:R-:W-:Y:S01]  /*10810*/  IMAD.SHL.U32 R0, R0, 0x100000, RZ ;  /* 0x0010000000007824 */ /* 0x000fe200078e00ff */
[----:B------:R-:W-:-:S04]  /*10820*/  LEA R2, R2, 0x3b800000, 0x17 ;  /* 0x3b80000002027811 */ /* 0x000fc800078eb8ff */
[----:B------:R-:W-:-:S05]  /*10830*/  LOP3.LUT R0, R2, R0, R7, 0xfe, !PT ;  /* 0x0000000002007212 */ /* 0x000fca00078efe07 */
[----:B------:R-:W-:-:S04]  /*10840*/  FMUL.FTZ R0, R0, 1 ;  /* 0x3f80000000007820 */ /* 0x000fc80000410000 */
[----:B------:R1:W2:Y:S02]  /*10850*/  F2F.F64.F32 R2, R0 ;  /* 0x0000000000027310 */ /* 0x0002a40000201800 */
[----:B-12---:R-:W-:Y:S05]  /*10860*/  BRA `(.L_x_2132) ;  /* 0x0000000400147947 */ /* 0x006fea0003800000 */
.L_x_2145:
        /* <DEDUP_REMOVED lines=21> */
.L_x_2150:
[----:B------:R-:W-:Y:S05]  /*109c0*/  BSYNC.RECONVERGENT B0 ;  /* 0x0000000000007941 */ /* 0x000fea0003800200 */
.L_x_2149:
[----:B------:R-:W-:Y:S01]  /*109d0*/  IMAD.SHL.U32 R0, R0, 0x200000, RZ ;  /* 0x0020000000007824 */ /* 0x000fe200078e00ff */
[----:B------:R-:W-:-:S04]  /*109e0*/  LEA R2, R2, 0x37800000, 0x17 ;  /* 0x3780000002027811 */ /* 0x000fc800078eb8ff */
[----:B------:R-:W-:-:S05]  /*109f0*/  LOP3.LUT R0, R2, R0, R7, 0xfe, !PT ;  /* 0x0000000002007212 */ /* 0x000fca00078efe07 */
[----:B------:R-:W-:-:S04]  /*10a00*/  FMUL.FTZ R0, R0, 1 ;  /* 0x3f80000000007820 */ /* 0x000fc80000410000 */
[----:B------:R1:W2:Y:S02]  /*10a10*/  F2F.F64.F32 R2, R0 ;  /* 0x0000000000027310 */ /* 0x0002a40000201800 */
[----:B-12---:R-:W-:Y:S05]  /*10a20*/  BRA `(.L_x_2132) ;  /* 0x0000000000a47947 */ /* 0x006fea0003800000 */
.L_x_2144:
[----:B------:R-:W-:-:S09]  /*10a30*/  UISETP.NE.AND UP0, UPT, UR4, 0x1c, UPT ;  /* 0x0000001c0400788c */ /* 0x000fd2000bf05270 */
[----:B------:R-:W-:Y:S05]  /*10a40*/  BRA.U !UP0, `(.L_x_2151) ;  /* 0x0000000108947547 */ /* 0x000fea000b800000 */
[----:B------:R-:W-:-:S09]  /*10a50*/  UISETP.NE.AND UP0, UPT, UR4, 0x1d, UPT ;  /* 0x0000001d0400788c */ /* 0x000fd2000bf05270 */
[----:B------:R-:W-:Y:S05]  /*10a60*/  BRA.U !UP0, `(.L_x_2152) ;  /* 0x0000000108807547 */ /* 0x000fea000b800000 */
[----:B------:R-:W-:-:S09]  /*10a70*/  UISETP.NE.AND UP0, UPT, UR4, 0x2c, UPT ;  /* 0x0000002c0400788c */ /* 0x000fd2000bf05270 */
[----:B------:R-:W-:Y:S05]  /*10a80*/  BRA.U UP0, `(.L_x_2131) ;  /* 0x0000000100307547 */ /* 0x000fea000b800000 */
[----:B------:R-:W2:Y:S01]  /*10a90*/  LDG.E.U8 R0, desc[UR36][R4.64] ;  /* 0x0000002404007981 */ /* 0x000ea2000c1e1100 */
[----:B------:R-:W-:Y:S02]  /*10aa0*/  HFMA2 R3, -RZ, RZ, 0.5, 0 ;  /* 0x38000000ff037431 */ /* 0x000fe400000001ff */
        /* <DEDUP_REMOVED lines=8> */
[----:B------:R1:W2:Y:S02]  /*10b30*/  @P0 F2F.F64.F32 R2, R0 ;  /* 0x0000000000020310 */ /* 0x0002a40000201800 */
[----:B-12---:R-:W-:Y:S05]  /*10b40*/  BRA `(.L_x_2132) ;  /* 0x00000000005c7947 */ /* 0x006fea0003800000 */
.L_x_2131:
        /* <DEDUP_REMOVED lines=16> */
.L_x_2153:
[----:B------:R-:W-:Y:S01]  /*10c50*/  CS2R R2, SRZ ;  /* 0x0000000000027805 */ /* 0x000fe2000001ff00 */
[----:B------:R-:W-:Y:S06]  /*10c60*/  BRA `(.L_x_2132) ;  /* 0x0000000000147947 */ /* 0x000fec0003800000 */
.L_x_2152:
[----:B------:R-:W2:Y:S02]  /*10c70*/  LDG.E.64 R2, desc[UR36][R4.64] ;  /* 0x0000002404027981 */ /* 0x000ea4000c1e1b00 */
[----:B--2---:R-:W1:Y:S02]  /*10c80*/  I2F.F64.U64 R2, R2 ;  /* 0x0000000200027312 */ /* 0x004e640000301800 */
[----:B-1----:R-:W-:Y:S05]  /*10c90*/  BRA `(.L_x_2132) ;  /* 0x0000000000087947 */ /* 0x002fea0003800000 */
.L_x_2151:
[----:B------:R-:W2:Y:S02]  /*10ca0*/  LDG.E R2, desc[UR36][R4.64] ;  /* 0x0000002404027981 */ /* 0x000ea4000c1e1900 */
[----:B--2---:R-:W0:Y:S02]  /*10cb0*/  I2F.F64.U32 R2, R2 ;  /* 0x0000000200027312 */ /* 0x004e240000201800 */
.L_x_2132:
[----:B------:R-:W-:Y:S05]  /*10cc0*/  BSYNC.RECONVERGENT B6 ;  /* 0x0000000000067941 */ /* 0x000fea0003800200 */
.L_x_2126:
[----:B0----5:R-:W0:Y:S01]  /*10cd0*/  DADD R28, R2, -1 ;  /* 0xbff00000021c7429 */ /* 0x021e220000000000 */
[----:B-12---:R-:W-:Y:S01]  /*10ce0*/  IMAD.MOV.U32 R4, RZ, RZ, RZ ;  /* 0x000000ffff047224 */ /* 0x006fe200078e00ff */
[----:B------:R-:W-:Y:S01]  /*10cf0*/  MOV R6, RZ ;  /* 0x000000ff00067202 */ /* 0x000fe20000000f00 */
[----:B------:R-:W-:Y:S01]  /*10d00*/  BSSY.RECONVERGENT B0, `(.L_x_2154) ;  /* 0x000017c000007945 */ /* 0x000fe20003800200 */
[C---:B0-----:R-:W-:Y:S02]  /*10d10*/  ISETP.NE.AND P1, PT, R29.reuse, RZ, PT ;  /* 0x000000ff1d00720c */ /* 0x041fe40003f25270 */
[----:B------:R-:W-:-:S15]  /*10d20*/  ISETP.GT.U32.AND P0, PT, R29, 0x432fffff, PT ;  /* 0x432fffff1d00780c */ /* 0x000fde0003f04070 */
[----:B------:R-:W-:-:S15]  /*10d30*/  NOP ;  /* 0x0000000000007918 */ /* 0x000fde0000000000 */
[----:B------:R-:W-:-:S15]  /*10d40*/  NOP ;  /* 0x0000000000007918 */ /* 0x000fde0000000000 */
[----:B------:R-:W-:-:S13]  /*10d50*/  NOP ;  /* 0x0000000000007918 */ /* 0x000fda0000000000 */
        /* <DEDUP_REMOVED lines=56> */
[----:B0-----:R-:W-:Y:S02]  /*110e0*/  @!P0 MOV R27, R3 ;  /* 0x00000003001b8202 */ /* 0x001fe40000000f00 */
[----:B------:R-:W-:-:S03]  /*110f0*/  @!P0 MOV R26, R2 ;  /* 0x00000002001a8202 */ /* 0x000fc60000000f00 */
[----:B------:R-:W-:-:S05]  /*11100*/  VIADD R0, R27, 0xffffffff ;  /* 0xffffffff1b007836 */ /* 0x000fca0000000000 */
[----:B------:R-:W-:Y:S01]  /*11110*/  ISETP.GE.U32.AND P1, PT, R0, 0x7fefffff, PT ;  /* 0x7fefffff0000780c */ /* 0x000fe20003f26070 */
[----:B------:R-:W-:Y:S02]  /*11120*/  IMAD.MOV.U32 R0, RZ, RZ, -0x3ff ;  /* 0xfffffc01ff007424 */ /* 0x000fe400078e00ff */
[----:B------:R-:W-:-:S10]  /*11130*/  @!P0 IMAD.MOV.U32 R0, RZ, RZ, -0x435 ;  /* 0xfffffbcbff008424 */ /* 0x000fd400078e00ff */
[----:B------:R-:W-:Y:S01]  /*11140*/  @P1 IMAD.MOV.U32 R4, RZ, RZ, 0x0 ;  /* 0x00000000ff041424 */ /* 0x000fe200078e00ff */
[----:B------:R-:W-:Y:S02]  /*11150*/  @P1 MOV R5, 0x7ff00000 ;  /* 0x7ff0000000051802 */ /* 0x000fe40000000f00 */
[----:B------:R-:W-:-:S15]  /*11160*/  @P1 LOP3.LUT P2, RZ, R3, 0x7fffffff, RZ, 0xc0, !PT ;  /* 0x7fffffff03ff1812 */ /* 0x000fde000784c0ff */
[----:B------:R-:W-:-:S15]  /*11170*/  NOP ;  /* 0x0000000000007918 */ /* 0x000fde0000000000 */
[----:B------:R-:W-:-:S06]  /*11180*/  NOP ;  /* 0x0000000000007918 */ /* 0x000fcc0000000000 */
[----:B------:R-:W0:Y:S02]  /*11190*/  @P1 DFMA R4, R2, R4, +INF ;  /* 0x7ff000000204142b */ /* 0x000e240000000004 */
[----:B0-----:R-:W-:Y:S02]  /*111a0*/  @P1 FSEL R4, R4, RZ, P2 ;  /* 0x000000ff04041208 */ /* 0x001fe40001000000 */
[----:B------:R-:W-:Y:S01]  /*111b0*/  @P1 FSEL R5, R5, -QNAN , P2 ;  /* 0xfff0000005051808 */ /* 0x000fe20001000000 */
[----:B------:R-:W-:Y:S06]  /*111c0*/  @P1 BRA `(.L_x_2156) ;  /* 0x0000001000bc1947 */ /* 0x000fec0003800000 */
[C---:B------:R-:W-:Y:S01]  /*111d0*/  LOP3.LUT R2, R27.reuse, 0xfffff, RZ, 0xc0, !PT ;  /* 0x000fffff1b027812 */ /* 0x040fe200078ec0ff */
[----:B------:R-:W-:Y:S01]  /*111e0*/  IMAD.MOV.U32 R4, RZ, RZ, RZ ;  /* 0x000000ffff047224 */ /* 0x000fe200078e00ff */
[----:B------:R-:W-:Y:S01]  /*111f0*/  LEA.HI R0, R27, R0, RZ, 0xc ;  /* 0x000000001b007211 */ /* 0x000fe200078f60ff */
[----:B------:R-:W-:Y:S01]  /*11200*/  UMOV UR4, 0x80000000 ;  /* 0x8000000000047882 */ /* 0x000fe20000000000 */
[----:B------:R-:W-:Y:S01]  /*11210*/  LOP3.LUT R3, R2, 0x3ff00000, RZ, 0xfc, !PT ;  /* 0x3ff0000002037812 */ /* 0x000fe200078efcff */
[----:B------:R-:W-:Y:S01]  /*11220*/  UMOV UR5, 0x43300000 ;  /* 0x4330000000057882 */ /* 0x000fe20000000000 */
[----:B------:R-:W-:Y:S02]  /*11230*/  MOV R2, R26 ;  /* 0x0000001a00027202 */ /* 0x000fe40000000f00 */
[----:B------:R-:W-:-:S13]  /*11240*/  ISETP.GE.U32.AND P0, PT, R3, 0x3ff6a09f, PT ;  /* 0x3ff6a09f0300780c */ /* 0x000fda0003f06070 */
[----:B------:R-:W-:Y:S02]  /*11250*/  @P0 VIADD R5, R3, 0xfff00000 ;  /* 0xfff0000003050836 */ /* 0x000fe40000000000 */
[----:B------:R-:W-:-:S03]  /*11260*/  @P0 VIADD R0, R0, 0x1 ;  /* 0x0000000100000836 */ /* 0x000fc60000000000 */
[----:B------:R-:W-:-:S06]  /*11270*/  @P0 MOV R3, R5 ;  /* 0x0000000500030202 */ /* 0x000fcc0000000f00 */
        /* <DEDUP_REMOVED lines=161> */
.L_x_2155:
        /* <DEDUP_REMOVED lines=51> */
[----:B------:R-:W-:Y:S01]  /*11fc0*/  IMAD.MOV.U32 R2, RZ, RZ, R18 ;  /* 0x000000ffff027224 */ /* 0x000fe200078e0012 */
[----:B------:R-:W-:-:S07]  /*11fd0*/  MOV R3, R19 ;  /* 0x0000001300037202 */ /* 0x000fce0000000f00 */
.L_x_2158:
[----:B------:R-:W-:Y:S05]  /*11fe0*/  BSYNC.RECONVERGENT B1 ;  /* 0x0000000000017941 */ /* 0x000fea0003800200 */
.L_x_2157:
        /* <DEDUP_REMOVED lines=77> */
.L_x_2156:
[----:B------:R-:W-:Y:S05]  /*124c0*/  BSYNC.RECONVERGENT B0 ;  /* 0x0000000000007941 */ /* 0x000fea0003800200 */
.L_x_2154:
[----:B------:R-:W-:Y:S01]  /*124d0*/  UPRMT UR4, UR42, 0x9910, URZ ;  /* 0x000099102a047896 */ /* 0x000fe200080000ff */
[----:B------:R-:W-:Y:S01]  /*124e0*/  ISETP.GT.U32.AND P0, PT, R29, 0x432fffff, PT ;  /* 0x432fffff1d00780c */ /* 0x000fe20003f04070 */
[----:B------:R-:W-:Y:S01]  /*124f0*/  UMOV UR6, 0xfefa39ef ;  /* 0xfefa39ef00067882 */ /* 0x000fe20000000000 */
[----:B------:R-:W-:Y:S01]  /*12500*/  UMOV UR7, 0x3fe62e42 ;  /* 0x3fe62e4200077882 */ /* 0x000fe20000000000 */
[----:B------:R-:W-:Y:S01]  /*12510*/  UISETP.GT.AND UP0, UPT, UR4, 0x9, UPT ;  /* 0x000000090400788c */ /* 0x000fe2000bf04270 */
[----:B-1----:R-:W1:Y:S02]  /*12520*/  DADD R2, R4, UR6 ;  /* 0x0000000604027e29 */ /* 0x002e640008000000 */
[----:B-1----:R-:W-:Y:S02]  /*12530*/  FSEL R4, R2, R4, P0 ;  /* 0x0000000402047208 */ /* 0x002fe40000000000 */
[----:B------:R-:W-:-:S04]  /*12540*/  FSEL R5, R3, R5, P0 ;  /* 0x0000000503057208 */ /* 0x000fc80000000000 */
        /* <DEDUP_REMOVED lines=10> */
[----:B-1----:R-:W-:Y:S01]  /*125f0*/  STG.E.U8 desc[UR36][R16.64], R5 ;  /* 0x0000000510007986 */ /* 0x002fe2000c101124 */
[----:B------:R-:W-:Y:S05]  /*12600*/  EXIT ;  /* 0x000000000000794d */ /* 0x000fea0003800000 */
.L_x_2162:
[----:B------:R-:W1:Y:S02]  /*12610*/  F2I.S64.F64.TRUNC R4, R4 ;  /* 0x0000000400047311 */ /* 0x000e64000030d900 */
[----:B-1----:R-:W-:-:S05]  /*12620*/  IMAD.MOV.U32 R3, RZ, RZ, R4 ;  /* 0x000000ffff037224 */ /* 0x002fca00078e0004 */
[----:B------:R-:W-:Y:S01]  /*12630*/  STG.E.U8 desc[UR36][R16.64], R3 ;  /* 0x0000000310007986 */ /* 0x000fe2000c101124 */
[----:B------:R-:W-:Y:S05]  /*12640*/  EXIT ;  /* 0x000000000000794d */ /* 0x000fea0003800000 */
.L_x_2161:
[----:B------:R-:W-:-:S09]  /*12650*/  UISETP.NE.AND UP0, UPT, UR4, 0x2, UPT ;  /* 0x000000020400788c */ /* 0x000fd2000bf05270 */
[----:B------:R-:W-:Y:S05]  /*12660*/  BRA.U !UP0, `(.L_x_2164) ;  /* 0x0000000108287547 */ /* 0x000fea000b800000 */
[----:B------:R-:W-:-:S09]  /*12670*/  UISETP.NE.AND UP0, UPT, UR4, 0x3, UPT ;  /* 0x000000030400788c */ /* 0x000fd2000bf05270 */
[----:B------:R-:W-:Y:S05]  /*12680*/  BRA.U !UP0, `(.L_x_2165) ;  /* 0x0000000108147547 */ /* 0x000fea000b800000 */
[----:B------:R-:W-:-:S09]  /*12690*/  UISETP.NE.AND UP0, UPT, UR4, 0x4, UPT ;  /* 0x000000040400788c */ /* 0x000fd2000bf05270 */
[----:B------:R-:W-:Y:S05]  /*126a0*/  BRA.U UP0, `(.L_x_2163) ;  /* 0x0000000d00247547 */ /* 0x000fea000b800000 */
[----:B------:R-:W1:Y:S02]  /*126b0*/  F2I.S64.F64.TRUNC R4, R4 ;  /* 0x0000000400047311 */ /* 0x000e64000030d900 */
[----:B-1----:R-:W-:Y:S01]  /*126c0*/  STG.E.64 desc[UR36][R16.64], R4 ;  /* 0x0000000410007986 */ /* 0x002fe2000c101b24 */
[----:B------:R-:W-:Y:S05]  /*126d0*/  EXIT ;  /* 0x000000000000794d */ /* 0x000fea0003800000 */
.L_x_2165:
[----:B------:R-:W1:Y:S02]  /*126e0*/  F2I.F64.TRUNC R5, R4 ;  /* 0x0000000400057311 */ /* 0x000e64000030d100 */
[----:B-1----:R-:W-:Y:S01]  /*126f0*/  STG.E desc[UR36][R16.64], R5 ;  /* 0x0000000510007986 */ /* 0x002fe2000c101924 */
[----:B------:R-:W-:Y:S05]  /*12700*/  EXIT ;  /* 0x000000000000794d */ /* 0x000fea0003800000 */
.L_x_2164:
[----:B------:R-:W1:Y:S02]  /*12710*/  F2I.F64.TRUNC R5, R4 ;  /* 0x0000000400057311 */ /* 0x000e64000030d100 */
[----:B-1----:R-:W-:Y:S01]  /*12720*/  STG.E.U16 desc[UR36][R16.64], R5 ;  /* 0x0000000510007986 */ /* 0x002fe2000c101524 */
[----:B------:R-:W-:Y:S05]  /*12730*/  EXIT ;  /* 0x000000000000794d */ /* 0x000fea0003800000 */
.L_x_2160:
        /* <DEDUP_REMOVED lines=15> */
[----:B------:R-:W-:Y:S01]  /*12830*/  STG.E desc[UR36][R16.64], R3 ;  /* 0x0000000310007986 */ /* 0x000fe2000c101924 */
[----:B------:R-:W-:Y:S05]  /*12840*/  EXIT ;  /* 0x000000000000794d */ /* 0x000fea0003800000 */
.L_x_2167:
        /* <DEDUP_REMOVED lines=10> */
[----:B------:R-:W-:Y:S01]  /*128f0*/  STG.E.U16 desc[UR36][R16.64], R0 ;  /* 0x0000000010007986 */ /* 0x000fe2000c101524 */
[----:B------:R-:W-:Y:S05]  /*12900*/  EXIT ;  /* 0x000000000000794d */ /* 0x000fea0003800000 */
.L_x_2166:
        /* <DEDUP_REMOVED lines=14> */
[----:B------:R-:W-:Y:S01]  /*129f0*/  MOV R3, RZ ;  /* 0x000000ff00037202 */ /* 0x000fe20000000f00 */
[----:B-1----:R-:W-:-:S05]  /*12a00*/  @!P0 FMUL R2, R2, 1.175494350822287508e-38 ;  /* 0x0080000002028820 */ /* 0x002fca0000400000 */
[----:B------:R-:W-:Y:S01]  /*12a10*/  STG.E.64 desc[UR36][R16.64], R2 ;  /* 0x0000000210007986 */ /* 0x000fe2000c101b24 */
[----:B------:R-:W-:Y:S05]  /*12a20*/  EXIT ;  /* 0x000000000000794d */ /* 0x000fea0003800000 */
.L_x_2169:
        /* <DEDUP_REMOVED lines=11> */
[----:B------:R-:W-:Y:S01]  /*12ae0*/  STG.E desc[UR36][R16.64], R3 ;  /* 0x0000000310007986 */ /* 0x000fe2000c101924 */
[----:B------:R-:W-:Y:S05]  /*12af0*/  EXIT ;  /* 0x000000000000794d */ /* 0x000fea0003800000 */
.L_x_2168:
[----:B------:R-:W-:Y:S01]  /*12b00*/  STG.E.64 desc[UR36][R16.64], R4 ;  /* 0x0000000410007986 */ /* 0x000fe2000c101b24 */
[----:B------:R-:W-:Y:S05]  /*12b10*/  EXIT ;  /* 0x000000000000794d */ /* 0x000fea0003800000 */
.L_x_2159:
        /* <DEDUP_REMOVED lines=11> */
[----:B-1----:R-:W-:Y:S01]  /*12bd0*/  STG.E.U16 desc[UR36][R16.64], R5 ;  /* 0x0000000510007986 */ /* 0x002fe2000c101524 */
[----:B------:R-:W-:Y:S05]  /*12be0*/  EXIT ;  /* 0x000000000000794d */ /* 0x000fea0003800000 */
.L_x_2173:
        /* <DEDUP_REMOVED lines=25> */
.L_x_2176:
[----:B------:R-:W-:-:S04]  /*12d80*/  SHF.R.U32.HI R3, RZ, 0x18, R3 ;  /* 0x00000018ff037819 */ /* 0x000fc80000011603 */
[----:B------:R-:W-:-:S04]  /*12d90*/  LOP3.LUT R0, R0, 0x80, R3, 0xf8, !PT ;  /* 0x0000008000007812 */ /* 0x000fc800078ef803 */
[----:B------:R-:W-:-:S07]  /*12da0*/  PRMT R8, R0, 0x7610, R8 ;  /* 0x0000761000087816 */ /* 0x000fce0000000008 */
.L_x_2175:
[----:B------:R-:W-:Y:S05]  /*12db0*/  BSYNC.RECONVERGENT B0 ;  /* 0x0000000000007941 */ /* 0x000fea0003800200 */
.L_x_2174:
[----:B------:R-:W-:Y:S01]  /*12dc0*/  STG.E.U8 desc[UR36][R16.64], R8 ;  /* 0x0000000810007986 */ /* 0x000fe2000c101124 */
[----:B------:R-:W-:Y:S05]  /*12dd0*/  EXIT ;  /* 0x000000000000794d */ /* 0x000fea0003800000 */
.L_x_2172:
        /* <DEDUP_REMOVED lines=25> */
.L_x_2179:
[----:B------:R-:W-:-:S04]  /*12f70*/  SHF.R.U32.HI R3, RZ, 0x18, R3 ;  /* 0x00000018ff037819 */ /* 0x000fc80000011603 */
[----:B------:R-:W-:-:S04]  /*12f80*/  LOP3.LUT R0, R0, 0x80, R3, 0xf8, !PT ;  /* 0x0000008000007812 */ /* 0x000fc800078ef803 */
[----:B------:R-:W-:-:S07]  /*12f90*/  PRMT R8, R0, 0x7610, R8 ;  /* 0x0000761000087816 */ /* 0x000fce0000000008 */
.L_x_2178:
[----:B------:R-:W-:Y:S05]  /*12fa0*/  BSYNC.RECONVERGENT B0 ;  /* 0x0000000000007941 */ /* 0x000fea0003800200 */
.L_x_2177:
[----:B------:R-:W-:Y:S01]  /*12fb0*/  STG.E.U8 desc[UR36][R16.64], R8 ;  /* 0x0000000810007986 */ /* 0x000fe2000c101124 */
[----:B------:R-:W-:Y:S05]  /*12fc0*/  EXIT ;  /* 0x000000000000794d */ /* 0x000fea0003800000 */
.L_x_2171:
        /* <DEDUP_REMOVED lines=15> */
[----:B------:R-:W-:-:S04]  /*130c0*/  SHF.R.U32.HI R2, RZ, 0x17, R6 ;  /* 0x00000017ff027819 */ /* 0x000fc80000011606 */
[----:B------:R-:W-:-:S04]  /*130d0*/  LOP3.LUT R3, R2, 0xff, RZ, 0xc0, !PT ;  /* 0x000000ff02037812 */ /* 0x000fc800078ec0ff */
[----:B------:R-:W-:-:S13]  /*130e0*/  ISETP.NE.AND P2, PT, R3, 0xff, PT ;  /* 0x000000ff0300780c */ /* 0x000fda0003f45270 */
[--C-:B------:R-:W-:Y:S02]  /*130f0*/  @P2 SHF.R.U32.HI R0, RZ, 0x16, R6.reuse ;  /* 0x00000016ff002819 */ /* 0x100fe40000011606 */
[----:B------:R-:W-:Y:S01]  /*13100*/  @P2 LOP3.LUT P0, RZ, R3, 0x3fffff, R6, 0xf8, !PT ;  /* 0x003fffff03ff2812 */ /* 0x000fe2000780f806 */
[----:B------:R-:W-:Y:S01]  /*13110*/  IMAD.MOV.U32 R3, RZ, RZ, 0xff ;  /* 0x000000ffff037424 */ /* 0x000fe200078e00ff */
[----:B------:R-:W-:-:S04]  /*13120*/  @P2 LOP3.LUT R0, R0, 0x1, RZ, 0xc0, !PT ;  /* 0x0000000100002812 */ /* 0x000fc800078ec0ff */
[----:B------:R-:W-:Y:S02]  /*13130*/  @P2 ISETP.EQ.U32.AND P1, PT, R0, 0x1, P0 ;  /* 0x000000010000280c */ /* 0x000fe40000722070 */
[----:B------:R-:W-:Y:S02]  /*13140*/  PLOP3.LUT P0, PT, PT, PT, PT, 0x80, 0x8 ;  /* 0x000000000008781c */ /* 0x000fe40003f0f070 */
[----:B------:R-:W-:Y:S02]  /*13150*/  @P2 PLOP3.LUT P0, PT, P1, PT, PT, 0x80, 0x8 ;  /* 0x000000000008281c */ /* 0x000fe40000f0f070 */
[----:B------:R-:W-:-:S11]  /*13160*/  @P2 IADD3 R0, PT, PT, R2, 0x1, RZ ;  /* 0x0000000102002810 */ /* 0x000fd60007ffe0ff */
[----:B------:R-:W-:-:S05]  /*13170*/  @!P0 IMAD.MOV R0, RZ, RZ, R2 ;  /* 0x000000ffff008224 */ /* 0x000fca00078e0202 */
[----:B------:R-:W-:-:S05]  /*13180*/  @P2 MOV R3, R0 ;  /* 0x0000000000032202 */ /* 0x000fca0000000f00 */
[----:B------:R-:W-:Y:S01]  /*13190*/  STG.E.U8 desc[UR36][R16.64], R3 ;  /* 0x0000000310007986 */ /* 0x000fe2000c101124 */
[----:B------:R-:W-:Y:S05]  /*131a0*/  EXIT ;  /* 0x000000000000794d */ /* 0x000fea0003800000 */
.L_x_2181:
[----:B------:R-:W1:Y:S02]  /*131b0*/  F2I.U64.F64.TRUNC R4, R4 ;  /* 0x0000000400047311 */ /* 0x000e64000030d800 */
[----:B-1----:R-:W-:Y:S01]  /*131c0*/  STG.E.64 desc[UR36][R16.64], R4 ;  /* 0x0000000410007986 */ /* 0x002fe2000c101b24 */
[----:B------:R-:W-:Y:S05]  /*131d0*/  EXIT ;  /* 0x000000000000794d */ /* 0x000fea0003800000 */
.L_x_2180:
[----:B------:R-:W1:Y:S02]  /*131e0*/  F2I.U32.F64.TRUNC R5, R4 ;  /* 0x0000000400057311 */ /* 0x000e64000030d000 */
[----:B-1----:R-:W-:Y:S01]  /*131f0*/  STG.E desc[UR36][R16.64], R5 ;  /* 0x0000000510007986 */ /* 0x002fe2000c101924 */
[----:B------:R-:W-:Y:S05]  /*13200*/  EXIT ;  /* 0x000000000000794d */ /* 0x000fea0003800000 */
.L_x_2170:
        /* <DEDUP_REMOVED lines=8> */
[----:B------:R-:W-:Y:S01]  /*13290*/  STG.E.U8 desc[UR36][R16.64], R3 ;  /* 0x0000000310007986 */ /* 0x000fe2000c101124 */
[----:B------:R-:W-:Y:S05]  /*132a0*/  EXIT ;  /* 0x000000000000794d */ /* 0x000fea0003800000 */
.L_x_2183:
[----:B------:R-:W-:-:S05]  /*132b0*/  CS2R R6, SRZ ;  /* 0x0000000000067805 */ /* 0x000fca000001ff00 */
[----:B------:R-:W-:Y:S01]  /*132c0*/  STG.E.128 desc[UR36][R16.64], R4 ;  /* 0x0000000410007986 */ /* 0x000fe2000c101d24 */
[----:B------:R-:W-:Y:S05]  /*132d0*/  EXIT ;  /* 0x000000000000794d */ /* 0x000fea0003800000 */
.L_x_2182:
[----:B------:R-:W-:-:S09]  /*132e0*/  UISETP.NE.AND UP0, UPT, UR4, 0xf, UPT ;  /* 0x0000000f0400788c */ /* 0x000fd2000bf05270 */
[----:B------:R-:W-:Y:S05]  /*132f0*/  BRA.U !UP0, `(.L_x_2184) ;  /* 0x0000000508287547 */ /* 0x000fea000b800000 */
[----:B------:R-:W-:-:S09]  /*13300*/  UISETP.NE.AND UP0, UPT, UR4, 0x17, UPT ;  /* 0x000000170400788c */ /* 0x000fd2000bf05270 */
[----:B------:R-:W-:Y:S05]  /*13310*/  BRA.U !UP0, `(.L_x_2185) ;  /* 0x0000000108b07547 */ /* 0x000fea000b800000 */
[----:B------:R-:W-:-:S09]  /*13320*/  UISETP.NE.AND UP0, UPT, UR4, 0x18, UPT ;  /* 0x000000180400788c */ /* 0x000fd2000bf05270 */
[----:B------:R-:W-:Y:S05]  /*13330*/  BRA.U !UP0, `(.L_x_2186) ;  /* 0x0000000108447547 */ /* 0x000fea000b800000 */
.L_x_2163:
        /* <DEDUP_REMOVED lines=10> */
[----:B----4-:R-:W-:Y:S01]  /*133e0*/  IMAD.U32 R6, RZ, RZ, UR6 ;  /* 0x00000006ff067e24 */ /* 0x010fe2000f8e00ff */
[----:B------:R-:W-:Y:S01]  /*133f0*/  MOV R7, UR7 ;  /* 0x0000000700077c02 */ /* 0x000fe20008000f00 */
[----:B-----5:R-:W-:Y:S01]  /*13400*/  IMAD.U32 R10, RZ, RZ, UR8 ;  /* 0x00000008ff0a7e24 */ /* 0x020fe2000f8e00ff */
[----:B--2---:R-:W-:-:S07]  /*13410*/  MOV R11, UR9 ;  /* 0x00000009000b7c02 */ /* 0x004fce0008000f00 */
[----:B------:R-:W-:-:S07]  /*13420*/  LEPC R20, `(.L_x_2187) ;  /* 0x000000001014794e */ /* 0x000fce0000000000 */
[----:B0--3--:R-:W-:Y:S05]  /*13430*/  CALL.ABS.NOINC R2 ;  /* 0x0000000002007343 */ /* 0x009fea0003c00000 */
.L_x_2187:
[----:B------:R-:W-:Y:S05]  /*13440*/  EXIT ;  /* 0x000000000000794d */ /* 0x000fea0003800000 */
.L_x_2186:
        /* <DEDUP_REMOVED lines=21> */
.L_x_2189:
[----:B------:R-:W-:Y:S05]  /*135a0*/  BSYNC.RECONVERGENT B0 ;  /* 0x0000000000007941 */ /* 0x000fea0003800200 */
.L_x_2188:
[----:B------:R-:W-:-:S05]  /*135b0*/  LOP3.LUT R3, R0, 0x80, R3, 0xf8, !PT ;  /* 0x0000008000037812 */ /* 0x000fca00078ef803 */
[----:B------:R-:W-:Y:S01]  /*135c0*/  STG.E.U8 desc[UR36][R16.64], R3 ;  /* 0x0000000310007986 */ /* 0x000fe2000c101124 */
[----:B------:R-:W-:Y:S05]  /*135d0*/  EXIT ;  /* 0x000000000000794d */ /* 0x000fea0003800000 */
.L_x_2185:
        /* <DEDUP_REMOVED lines=20> */
.L_x_2191:
[----:B------:R-:W-:Y:S01]  /*13720*/  IMAD.MOV.U32 R0, RZ, RZ, 0x7f ;  /* 0x0000007fff007424 */ /* 0x000fe200078e00ff */
[----:B------:R-:W-:-:S04]  /*13730*/  ISETP.GT.U32.AND P0, PT, R2, 0x7f800000, PT ;  /* 0x7f8000000200780c */ /* 0x000fc80003f04070 */
[----:B------:R-:W-:-:S09]  /*13740*/  SEL R0, R0, 0x7c, P0 ;  /* 0x0000007c00007807 */ /* 0x000fd20000000000 */
.L_x_2192:
[----:B------:R-:W-:Y:S05]  /*13750*/  BSYNC.RECONVERGENT B0 ;  /* 0x0000000000007941 */ /* 0x000fea0003800200 */
.L_x_2190:
[----:B------:R-:W-:-:S04]  /*13760*/  SHF.R.U32.HI R3, RZ, 0x18, R3 ;  /* 0x00000018ff037819 */ /* 0x000fc80000011603 */
[----:B------:R-:W-:-:S05]  /*13770*/  LOP3.LUT R3, R0, 0x80, R3, 0xf8, !PT ;  /* 0x0000008000037812 */ /* 0x000fca00078ef803 */
[----:B------:R-:W-:Y:S01]  /*13780*/  STG.E.U8 desc[UR36][R16.64], R3 ;  /* 0x0000000310007986 */ /* 0x000fe2000c101124 */
[----:B------:R-:W-:Y:S05]  /*13790*/  EXIT ;  /* 0x000000000000794d */ /* 0x000fea0003800000 */
.L_x_2184:
        /* <DEDUP_REMOVED lines=10> */
[----:B------:R-:W-:Y:S01]  /*13840*/  STG.E.U16 desc[UR36][R16.64], R0 ;  /* 0x0000000010007986 */ /* 0x000fe2000c101524 */
[----:B------:R-:W-:Y:S05]  /*13850*/  EXIT ;  /* 0x000000000000794d */ /* 0x000fea0003800000 */
        .weak           $__internal_0_$__cuda_sm20_div_rn_f64_full
        .type           $__internal_0_$__cuda_sm20_div_rn_f64_full,@function
        .size           $__internal_0_$__cuda_sm20_div_rn_f64_full,(.L_x_14244 - $__internal_0_$__cuda_sm20_div_rn_f64_full)
$__internal_0_$__cuda_sm20_div_rn_f64_full:
[C---:B------:R-:W-:Y:S01]  /*13860*/  FSETP.GEU.AND P2, PT, |R13|.reuse, 1.469367938527859385e-39, PT ;  /* 0x001000000d00780b */ /* 0x040fe20003f4e200 */
[----:B------:R-:W-:Y:S01]  /*13870*/  IMAD.MOV.U32 R14, RZ, RZ, R12 ;  /* 0x000000ffff0e7224 */ /* 0x000fe200078e000c */
[----:B------:R-:W-:Y:S01]  /*13880*/  LOP3.LUT R3, R13, 0x7ff00000, RZ, 0xc0, !PT ;  /* 0x7ff000000d037812 */ /* 0x000fe200078ec0ff */
[----:B------:R-:W-:Y:S01]  /*13890*/  IMAD.MOV.U32 R20, RZ, RZ, 0x1 ;  /* 0x00000001ff147424 */ /* 0x000fe200078e00ff */
[C---:B------:R-:W-:Y:S01]  /*138a0*/  LOP3.LUT R6, R11.reuse, 0x7ff00000, RZ, 0xc0, !PT ;  /* 0x7ff000000b067812 */ /* 0x040fe200078ec0ff */
[----:B------:R-:W-:Y:S01]  /*138b0*/  BSSY.RECONVERGENT B2, `(.L_x_2193) ;  /* 0x0000078000027945 */ /* 0x000fe20003800200 */
[----:B------:R-:W-:Y:S02]  /*138c0*/  FSETP.GEU.AND P0, PT, |R11|, 1.469367938527859385e-39, PT ;  /* 0x001000000b00780b */ /* 0x000fe40003f0e200 */
[----:B------:R-:W-:Y:S02]  /*138d0*/  ISETP.GE.U32.AND P1, PT, R3, R6, PT ;  /* 0x000000060300720c */ /* 0x000fe40003f26070 */
[----:B------:R-:W-:-:S03]  /*138e0*/  LOP3.LUT R8, R11, 0x800fffff, RZ, 0xc0, !PT ;  /* 0x800fffff0b087812 */ /* 0x000fc600078ec0ff */
[----:B------:R-:W-:Y:S02]  /*138f0*/  @!P2 LOP3.LUT R4, R11, 0x7ff00000, RZ, 0xc0, !PT ;  /* 0x7ff000000b04a812 */ /* 0x000fe400078ec0ff */
[----:B------:R-:W-:Y:S02]  /*13900*/  LOP3.LUT R9, R8, 0x3ff00000, RZ, 0xfc, !PT ;  /* 0x3ff0000008097812 */ /* 0x000fe400078efcff */
[----:B------:R-:W-:Y:S02]  /*13910*/  @!P2 ISETP.GE.U32.AND P3, PT, R3, R4, PT ;  /* 0x000000040300a20c */ /* 0x000fe40003f66070 */
[----:B------:R-:W-:Y:S02]  /*13920*/  MOV R4, 0x1ca00000 ;  /* 0x1ca0000000047802 */ /* 0x000fe40000000f00 */
[----:B------:R-:W-:Y:S02]  /*13930*/  MOV R8, R10 ;  /* 0x0000000a00087202 */ /* 0x000fe40000000f00 */
[----:B------:R-:W-:-:S02]  /*13940*/  @!P2 SEL R5, R4, 0x63400000, !P3 ;  /* 0x634000000405a807 */ /* 0x000fc40005800000 */
[----:B------:R-:W-:Y:S02]  /*13950*/  SEL R15, R4, 0x63400000, !P1 ;  /* 0x63400000040f7807 */ /* 0x000fe40004800000 */
[--C-:B------:R-:W-:Y:S01]  /*13960*/  @!P2 LOP3.LUT R5, R5, 0x80000000, R13.reuse, 0xf8, !PT ;  /* 0x800000000505a812 */ /* 0x100fe200078ef80d */
[----:B------:R-:W0:Y:S01]  /*13970*/  @!P0 DMUL R8, R10, 8.98846567431157953865e+307 ;  /* 0x7fe000000a088828 */ /* 0x000e220000000000 */
[----:B------:R-:W-:Y:S01]  /*13980*/  LOP3.LUT R15, R15, 0x800fffff, R13, 0xf8, !PT ;  /* 0x800fffff0f0f7812 */ /* 0x000fe200078ef80d */
[----:B0-----:R-:W0:Y:S01]  /*13990*/  MUFU.RCP64H R21, R9 ;  /* 0x0000000900157308 */ /* 0x001e220000001800 */
[----:B------:R-:W-:Y:S01]  /*139a0*/  @!P2 LOP3.LUT R23, R5, 0x100000, RZ, 0xfc, !PT ;  /* 0x001000000517a812 */ /* 0x000fe200078efcff */
[----:B------:R-:W-:Y:S01]  /*139b0*/  IMAD.MOV.U32 R5, RZ, RZ, R3 ;  /* 0x000000ffff057224 */ /* 0x000fe200078e0003 */
[----:B------:R-:W-:Y:S02]  /*139c0*/  @!P2 MOV R22, RZ ;  /* 0x000000ff0016a202 */ /* 0x000fe40000000f00 */
[----:B------:R-:W-:-:S05]  /*139d0*/  @!P0 LOP3.LUT R6, R9, 0x7ff00000, RZ, 0xc0, !PT ;  /* 0x7ff0000009068812 */ /* 0x000fca00078ec0ff */
[----:B------:R-:W-:-:S15]  /*139e0*/  VIADD R24, R6, 0xffffffff ;  /* 0xffffffff06187836 */ /* 0x000fde0000000000 */
[----:B------:R-:W-:-:S15]  /*139f0*/  NOP ;  /* 0x0000000000007918 */ /* 0x000fde0000000000 */
[----:B------:R-:W-:-:S15]  /*13a00*/  NOP ;  /* 0x0000000000007918 */ /* 0x000fde0000000000 */
[----:B------:R-:W-:-:S07]  /*13a10*/  NOP ;  /* 0x0000000000007918 */ /* 0x000fce0000000000 */
[----:B------:R-:W1:Y:S02]  /*13a20*/  @!P2 DFMA R14, R14, 2, -R22 ;  /* 0x400000000e0ea82b */ /* 0x000e640000000816 */
[----:B-1----:R-:W-:-:S04]  /*13a30*/  @!P2 LOP3.LUT R5, R15, 0x7ff00000, RZ, 0xc0, !PT ;  /* 0x7ff000000f05a812 */ /* 0x002fc800078ec0ff */
[----:B------:R-:W-:-:S04]  /*13a40*/  IADD3 R7, PT, PT, R5, -0x1, RZ ;  /* 0xffffffff05077810 */ /* 0x000fc80007ffe0ff */
[----:B------:R-:W-:-:S04]  /*13a50*/  ISETP.GT.U32.AND P0, PT, R7, 0x7feffffe, PT ;  /* 0x7feffffe0700780c */ /* 0x000fc80003f04070 */
[----:B------:R-:W-:-:S15]  /*13a60*/  ISETP.GT.U32.OR P0, PT, R24, 0x7feffffe, P0 ;  /* 0x7feffffe1800780c */ /* 0x000fde0000704470 */
[----:B------:R-:W-:-:S15]  /*13a70*/  NOP ;  /* 0x0000000000007918 */ /* 0x000fde0000000000 */
[----:B------:R-:W-:-:S15]  /*13a80*/  NOP ;  /* 0x0000000000007918 */ /* 0x000fde0000000000 */
[----:B------:R-:W-:-:S05]  /*13a90*/  NOP ;  /* 0x0000000000007918 */ /* 0x000fca0000000000 */
[----:B0-----:R-:W0:-:S15]  /*13aa0*/  DFMA R18, R20, -R8, 1 ;  /* 0x3ff000001412742b */ /* 0x001e1e0000000808 */
        /* <DEDUP_REMOVED lines=34> */
[----:B0-----:R0:W1:Y:S02]  /*13cd0*/  DFMA R20, R18, R20, R22 ;  /* 0x000000141214722b */ /* 0x0010640000000016 */
[----:B01----:R-:W-:Y:S05]  /*13ce0*/  @P0 BRA `(.L_x_2194) ;  /* 0x00000000007c0947 */ /* 0x003fea0003800000 */
[----:B------:R-:W-:-:S04]  /*13cf0*/  LOP3.LUT R6, R11, 0x7ff00000, RZ, 0xc0, !PT ;  /* 0x7ff000000b067812 */ /* 0x000fc800078ec0ff */
[CC--:B------:R-:W-:Y:S02]  /*13d00*/  VIADDMNMX R5, R3.reuse, -R6.reuse, 0xb9600000, !PT ;  /* 0xb960000003057446 */ /* 0x0c0fe40007800906 */
[----:B------:R-:W-:Y:S02]  /*13d10*/  ISETP.GE.U32.AND P0, PT, R3, R6, PT ;  /* 0x000000060300720c */ /* 0x000fe40003f06070 */
[----:B------:R-:W-:Y:S02]  /*13d20*/  VIMNMX R3, PT, PT, R5, 0x46a00000, PT ;  /* 0x46a0000005037848 */ /* 0x000fe40003fe0100 */
[----:B------:R-:W-:-:S04]  /*13d30*/  SEL R4, R4, 0x63400000, !P0 ;  /* 0x6340000004047807 */ /* 0x000fc80004000000 */
[----:B------:R-:W-:Y:S02]  /*13d40*/  IADD3 R3, PT, PT, -R4, R3, RZ ;  /* 0x0000000304037210 */ /* 0x000fe40007ffe1ff */
[----:B------:R-:W-:-:S03]  /*13d50*/  MOV R4, RZ ;  /* 0x000000ff00047202 */ /* 0x000fc60000000f00 */
[----:B------:R-:W-:-:S06]  /*13d60*/  VIADD R5, R3, 0x7fe00000 ;  /* 0x7fe0000003057836 */ /* 0x000fcc0000000000 */
[----:B------:R-:W0:Y:S02]  /*13d70*/  DMUL R18, R20, R4 ;  /* 0x0000000414127228 */ /* 0x000e240000000000 */
[----:B0-----:R-:W-:-:S13]  /*13d80*/  FSETP.GTU.AND P0, PT, |R19|, 1.469367938527859385e-39, PT ;  /* 0x001000001300780b */ /* 0x001fda0003f0c200 */
[----:B------:R-:W-:Y:S05]  /*13d90*/  @P0 BRA `(.L_x_2195) ;  /* 0x0000000000a40947 */ /* 0x000fea0003800000 */
[----:B------:R-:W0:Y:S01]  /*13da0*/  DFMA R8, R20, -R8, R14 ;  /* 0x800000081408722b */ /* 0x000e22000000000e */
[----:B------:R-:W-:Y:S01]  /*13db0*/  IMAD.MOV.U32 R6, RZ, RZ, RZ ;  /* 0x000000ffff067224 */ /* 0x000fe200078e00ff */
[C---:B0-----:R-:W-:Y:S02]  /*13dc0*/  FSETP.NEU.AND P0, PT, R9.reuse, RZ, PT ;  /* 0x000000ff0900720b */ /* 0x041fe40003f0d000 */
[----:B------:R-:W-:-:S04]  /*13dd0*/  LOP3.LUT R11, R9, 0x80000000, R11, 0x48, !PT ;  /* 0x80000000090b7812 */ /* 0x000fc800078e480b */
[----:B------:R-:W-:-:S07]  /*13de0*/  LOP3.LUT R7, R11, R5, RZ, 0xfc, !PT ;  /* 0x000000050b077212 */ /* 0x000fce00078efcff */
[----:B------:R-:W-:Y:S05]  /*13df0*/  @!P0 BRA `(.L_x_2195) ;  /* 0x00000000008c8947 */ /* 0x000fea0003800000 */
[C---:B------:R-:W-:Y:S01]  /*13e00*/  IADD3 R5, PT, PT, -R3.reuse, RZ, RZ ;  /* 0x000000ff03057210 */ /* 0x040fe20007ffe1ff */
[----:B------:R-:W-:Y:S01]  /*13e10*/  IMAD.MOV.U32 R4, RZ, RZ, RZ ;  /* 0x000000ffff047224 */ /* 0x000fe200078e00ff */
[----:B------:R-:W-:Y:S01]  /*13e20*/  IADD3 R3, PT, PT, -R3, -0x43300000, RZ ;  /* 0xbcd0000003037810 */ /* 0x000fe20007ffe1ff */
[----:B------:R-:W0:Y:S02]  /*13e30*/  DMUL.RP R6, R20, R6 ;  /* 0x0000000614067228 */ /* 0x000e240000008000 */
[----:B0-----:R-:W-:-:S15]  /*13e40*/  LOP3.LUT R11, R7, R11, RZ, 0x3c, !PT ;  /* 0x0000000b070b7212 */ /* 0x001fde00078e3cff */
[----:B------:R-:W-:-:S15]  /*13e50*/  NOP ;  /* 0x0000000000007918 */ /* 0x000fde0000000000 */
[----:B------:R-:W-:-:S15]  /*13e60*/  NOP ;  /* 0x0000000000007918 */ /* 0x000fde0000000000 */
[----:B------:R-:W-:-:S15]  /*13e70*/  NOP ;  /* 0x0000000000007918 */ /* 0x000fde0000000000 */
[----:B------:R-:W-:-:S02]  /*13e80*/  NOP ;  /* 0x0000000000007918 */ /* 0x000fc40000000000 */
[----:B------:R-:W0:Y:S02]  /*13e90*/  DFMA R4, R18, -R4, R20 ;  /* 0x800000041204722b */ /* 0x000e240000000014 */
[----:B0-----:R-:W-:-:S04]  /*13ea0*/  FSETP.NEU.AND P0, PT, |R5|, R3, PT ;  /* 0x000000030500720b */ /* 0x001fc80003f0d200 */
[----:B------:R-:W-:Y:S02]  /*13eb0*/  FSEL R18, R6, R18, !P0 ;  /* 0x0000001206127208 */ /* 0x000fe40004000000 */
[----:B------:R-:W-:Y:S01]  /*13ec0*/  FSEL R19, R11, R19, !P0 ;  /* 0x000000130b137208 */ /* 0x000fe20004000000 */
[----:B------:R-:W-:Y:S06]  /*13ed0*/  BRA `(.L_x_2195) ;  /* 0x0000000000547947 */ /* 0x000fec0003800000 */
.L_x_2194:
[----:B------:R-:W0:Y:S02]  /*13ee0*/  DSETP.NAN.AND P0, PT, R12, R12, PT ;  /* 0x0000000c0c00722a */ /* 0x000e240003f08000 */
[----:B0-----:R-:W-:Y:S05]  /*13ef0*/  @P0 BRA `(.L_x_2196) ;  /* 0x0000000000440947 */ /* 0x001fea0003800000 */
[----:B------:R-:W0:Y:S02]  /*13f00*/  DSETP.NAN.AND P0, PT, R10, R10, PT ;  /* 0x0000000a0a00722a */ /* 0x000e240003f08000 */
[----:B0-----:R-:W-:Y:S05]  /*13f10*/  @P0 BRA `(.L_x_2197) ;  /* 0x0000000000300947 */ /* 0x001fea0003800000 */
[----:B------:R-:W-:Y:S01]  /*13f20*/  ISETP.NE.AND P0, PT, R5, R6, PT ;  /* 0x000000060500720c */ /* 0x000fe20003f05270 */
[----:B------:R-:W-:Y:S01]  /*13f30*/  IMAD.MOV.U32 R19, RZ, RZ, -0x80000 ;  /* 0xfff80000ff137424 */ /* 0x000fe200078e00ff */
[----:B------:R-:W-:-:S11]  /*13f40*/  MOV R18, 0x0 ;  /* 0x0000000000127802 */ /* 0x000fd60000000f00 */
[----:B------:R-:W-:Y:S05]  /*13f50*/  @!P0 BRA `(.L_x_2195) ;  /* 0x0000000000348947 */ /* 0x000fea0003800000 */
[----:B------:R-:W-:Y:S02]  /*13f60*/  ISETP.NE.AND P0, PT, R5, 0x7ff00000, PT ;  /* 0x7ff000000500780c */ /* 0x000fe40003f05270 */
[----:B------:R-:W-:Y:S02]  /*13f70*/  LOP3.LUT R19, R13, 0x80000000, R11, 0x48, !PT ;  /* 0x800000000d137812 */ /* 0x000fe400078e480b */
[----:B------:R-:W-:-:S13]  /*13f80*/  ISETP.EQ.OR P0, PT, R6, RZ, !P0 ;  /* 0x000000ff0600720c */ /* 0x000fda0004702670 */
[----:B------:R-:W-:Y:S02]  /*13f90*/  @P0 LOP3.LUT R3, R19, 0x7ff00000, RZ, 0xfc, !PT ;  /* 0x7ff0000013030812 */ /* 0x000fe400078efcff */
[----:B------:R-:W-:Y:S01]  /*13fa0*/  @!P0 MOV R18, RZ ;  /* 0x000000ff00128202 */ /* 0x000fe20000000f00 */
[----:B------:R-:W-:Y:S01]  /*13fb0*/  @P0 IMAD.MOV.U32 R18, RZ, RZ, RZ ;  /* 0x000000ffff120224 */ /* 0x000fe200078e00ff */
[----:B------:R-:W-:Y:S01]  /*13fc0*/  @P0 MOV R19, R3 ;  /* 0x0000000300130202 */ /* 0x000fe20000000f00 */
[----:B------:R-:W-:Y:S06]  /*13fd0*/  BRA `(.L_x_2195) ;  /* 0x0000000000147947 */ /* 0x000fec0003800000 */
.L_x_2197:
[----:B------:R-:W-:Y:S01]  /*13fe0*/  LOP3.LUT R19, R11, 0x80000, RZ, 0xfc, !PT ;  /* 0x000800000b137812 */ /* 0x000fe200078efcff */
[----:B------:R-:W-:Y:S01]  /*13ff0*/  IMAD.MOV.U32 R18, RZ, RZ, R10 ;  /* 0x000000ffff127224 */ /* 0x000fe200078e000a */
[----:B------:R-:W-:Y:S06]  /*14000*/  BRA `(.L_x_2195) ;  /* 0x0000000000087947 */ /* 0x000fec0003800000 */
.L_x_2196:
[----:B------:R-:W-:Y:S02]  /*14010*/  LOP3.LUT R19, R13, 0x80000, RZ, 0xfc, !PT ;  /* 0x000800000d137812 */ /* 0x000fe400078efcff */
[----:B------:R-:W-:-:S07]  /*14020*/  MOV R18, R12 ;  /* 0x0000000c00127202 */ /* 0x000fce0000000f00 */
.L_x_2195:
[----:B------:R-:W-:Y:S05]  /*14030*/  BSYNC.RECONVERGENT B2 ;  /* 0x0000000000027941 */ /* 0x000fea0003800200 */
.L_x_2193:
[----:B------:R-:W-:Y:S02]  /*14040*/  IMAD.MOV.U32 R4, RZ, RZ, R0 ;  /* 0x000000ffff047224 */ /* 0x000fe400078e0000 */
[----:B------:R-:W-:-:S04]  /*14050*/  HFMA2 R5, -RZ, RZ, 0, 0 ;  /* 0x00000000ff057431 */ /* 0x000fc800000001ff */
[----:B------:R-:W-:Y:S05]  /*14060*/  RET.REL.NODEC R4 `(_ZN2at6native18elementwise_kernelILi128ELi4EZNS0_15gpu_kernel_implIZZZNS0_17acosh_kernel_cudaERNS_18TensorIteratorBaseEENKUlvE0_clEvENKUlvE_clEvEUldE_EEvS4_RKT_EUliE_EEviT1_) ;  /* 0xfffffebc04e47950 */ /* 0x000fea0003c3ffff */
.L_x_2198:
        /* <DEDUP_REMOVED lines=9> */
.L_x_14244:


//--------------------- .text._ZN2at6native27unrolled_elementwise_kernelIZZZNS0_17acosh_kernel_cudaERNS_18TensorIteratorBaseEENKUlvE0_clEvENKUlvE_clEvEUldE_St5arrayIPcLm2EELi4E23TrivialOffsetCalculatorILi1EjESB_NS0_6memory12LoadWithCastILi1EEENSC_13StoreWithCastILi1EEEEEviT_T0_T2_T3_T4_T5_ --------------------------
	.section	.text._ZN2at6native27unrolled_elementwise_kernelIZZZNS0_17acosh_kernel_cudaERNS_18TensorIteratorBaseEENKUlvE0_clEvENKUlvE_clEvEUldE_St5arrayIPcLm2EELi4E23TrivialOffsetCalculatorILi1EjESB_NS0_6memory12LoadWithCastILi1EEENSC_13StoreWithCastILi1EEEEEviT_T0_T2_T3_T4_T5_,"ax",@progbits
	.align	128
        .global         _ZN2at6native27unrolled_elementwise_kernelIZZZNS0_17acosh_kernel_cudaERNS_18TensorIteratorBaseEENKUlvE0_clEvENKUlvE_clEvEUldE_St5arrayIPcLm2EELi4E23TrivialOffsetCalculatorILi1EjESB_NS0_6memory12LoadWithCastILi1EEENSC_13StoreWithCastILi1EEEEEviT_T0_T2_T3_T4_T5_
        .type           _ZN2at6native27unrolled_elementwise_kernelIZZZNS0_17acosh_kernel_cudaERNS_18TensorIteratorBaseEENKUlvE0_clEvENKUlvE_clEvEUldE_St5arrayIPcLm2EELi4E23TrivialOffsetCalculatorILi1EjESB_NS0_6memory12LoadWithCastILi1EEENSC_13StoreWithCastILi1EEEEEviT_T0_T2_T3_T4_T5_,@function
        .size           _ZN2at6native27unrolled_elementwise_kernelIZZZNS0_17acosh_kernel_cudaERNS_18TensorIteratorBaseEENKUlvE0_clEvENKUlvE_clEvEUldE_St5arrayIPcLm2EELi4E23TrivialOffsetCalculatorILi1EjESB_NS0_6memory12LoadWithCastILi1EEENSC_13StoreWithCastILi1EEEEEviT_T0_T2_T3_T4_T5_,(.L_x_14245 - _ZN2at6native27unrolled_elementwise_kernelIZZZNS0_17acosh_kernel_cudaERNS_18TensorIteratorBaseEENKUlvE0_clEvENKUlvE_clEvEUldE_St5arrayIPcLm2EELi4E23TrivialOffsetCalculatorILi1EjESB_NS0_6memory12LoadWithCastILi1EEENSC_13StoreWithCastILi1EEEEEviT_T0_T2_T3_T4_T5_)
        .other          _ZN2at6native27unrolled_elementwise_kernelIZZZNS0_17acosh_kernel_cudaERNS_18TensorIteratorBaseEENKUlvE0_clEvENKUlvE_clEvEUldE_St5arrayIPcLm2EELi4E23TrivialOffsetCalculatorILi1EjESB_NS0_6memory12LoadWithCastILi1EEENSC_13StoreWithCastILi1EEEEEviT_T0_T2_T3_T4_T5_,@"STO_CUDA_ENTRY STV_DEFAULT"
_ZN2at6native27unrolled_elementwise_kernelIZZZNS0_17acosh_kernel_cudaERNS_18TensorIteratorBaseEENKUlvE0_clEvENKUlvE_clEvEUldE_St5arrayIPcLm2EELi4E23TrivialOffsetCalculatorILi1EjESB_NS0_6memory12LoadWithCastILi1EEENSC_13StoreWithCastILi1EEEEEviT_T0_T2_T3_T4_T5_:
.text._ZN2at6native27unrolled_elementwise_kernelIZZZNS0_17acosh_kernel_cudaERNS_18TensorIteratorBaseEENKUlvE0_clEvENKUlvE_clEvEUldE_St5arrayIPcLm2EELi4E23TrivialOffsetCalculatorILi1EjESB_NS0_6memory12LoadWithCastILi1EEENSC_13StoreWithCastILi1EEEEEviT_T0_T2_T3_T4_T5_:
[----:B------:R-:W0:Y:S01]  /*0000*/  LDC R1, c[0x0][0x37c] ;  /* 0x0000df00ff017b82 */ /* 0x000e220000000800 */
[----:B------:R-:W1:Y:S07]  /*0010*/  S2R R22, SR_CTAID.X ;  /* 0x0000000000167919 */ /* 0x000e6e0000002500 */
[----:B------:R-:W1:Y:S01]  /*0020*/  LDC R3, c[0x0][0x380] ;  /* 0x0000e000ff037b82 */ /* 0x000e620000000800 */
[----:B------:R-:W2:Y:S01]  /*0030*/  LDCU.64 UR36, c[0x0][0x358] ;  /* 0x00006b00ff2477ac */ /* 0x000ea20008000a00 */
[----:B------:R-:W-:Y:S01]  /*0040*/  BSSY.RECONVERGENT B6, `(.L_x_2199) ;  /* 0x00000fb000067945 */ /* 0x000fe20003800200 */
[----:B------:R-:W3:Y:S01]  /*0050*/  S2R R29, SR_TID.X ;  /* 0x00000000001d7919 */ /* 0x000ee20000002100 */
[----:B------:R-:W-:Y:S01]  /*0060*/  CS2R R26, SRZ ;  /* 0x00000000001a7805 */ /* 0x000fe2000001ff00 */
        /* <DEDUP_REMOVED lines=24> */
[----:B--2---:R0:W1:Y:S02]  /*01f0*/  I2F.F64.S16 R26, R4 ;  /* 0x00000004001a7312 */ /* 0x0040640000101c00 */
[----:B01----:R-:W-:Y:S05]  /*0200*/  BRA `(.L_x_2207) ;  /* 0x0000000c00707947 */ /* 0x003fea0003800000 */
.L_x_2205:
[----:B------:R-:W2:Y:S02]  /*0210*/  LDG.E.U8 R4, desc[UR36][R4.64] ;  /* 0x0000002404047981 */ /* 0x000ea4000c1e1100 */
[----:B--2---:R0:W1:Y:S02]  /*0220*/  I2F.F64.U16 R26, R4 ;  /* 0x00000004001a7312 */ /* 0x0040640000101800 */
[----:B01----:R-:W-:Y:S05]  /*0230*/  BRA `(.L_x_2207) ;  /* 0x0000000c00647947 */ /* 0x003fea0003800000 */
.L_x_2204:
[----:B------:R-:W-:-:S09]  /*0240*/  UISETP.NE.AND UP0, UPT, UR4, 0x2, UPT ;  /* 0x000000020400788c */ /* 0x000fd2000bf05270 */
[----:B------:R-:W-:Y:S05]  /*0250*/  BRA.U !UP0, `(.L_x_2208) ;  /* 0x0000000108287547 */ /* 0x000fea000b800000 */
[----:B------:R-:W-:-:S09]  /*0260*/  UISETP.NE.AND UP0, UPT, UR4, 0x3, UPT ;  /* 0x000000030400788c */ /* 0x000fd2000bf05270 */
[----:B------:R-:W-:Y:S05]  /*0270*/  BRA.U !UP0, `(.L_x_2209) ;  /* 0x0000000108147547 */ /* 0x000fea000b800000 */
[----:B------:R-:W-:-:S09]  /*0280*/  UISETP.NE.AND UP0, UPT, UR4, 0x4, UPT ;  /* 0x000000040400788c */ /* 0x000fd2000bf05270 */
[----:B------:R-:W-:Y:S05]  /*0290*/  BRA.U UP0, `(.L_x_2206) ;  /* 0x0000000900c07547 */ /* 0x000fea000b800000 */
[----:B------:R-:W2:Y:S02]  /*02a0*/  LDG.E.64 R26, desc[UR36][R4.64] ;  /* 0x00000024041a7981 */ /* 0x000ea4000c1e1b00 */
[----:B--2---:R-:W0:Y:S02]  /*02b0*/  I2F.F64.S64 R26, R26 ;  /* 0x0000001a001a7312 */ /* 0x004e240000301c00 */
[----:B0-----:R-:W-:Y:S05]  /*02c0*/  BRA `(.L_x_2207) ;  /* 0x0000000c00407947 */ /* 0x001fea0003800000 */
.L_x_2209:
[----:B------:R-:W2:Y:S02]  /*02d0*/  LDG.E R4, desc[UR36][R4.64] ;  /* 0x0000002404047981 */ /* 0x000ea4000c1e1900 */
[----:B--2---:R0:W1:Y:S02]  /*02e0*/  I2F.F64 R26, R4 ;  /* 0x00000004001a7312 */ /* 0x0040640000201c00 */
[----:B01----:R-:W-:Y:S05]  /*02f0*/  BRA `(.L_x_2207) ;  /* 0x0000000c00347947 */ /* 0x003fea0003800000 */
.L_x_2208:
[----:B------:R-:W2:Y:S02]  /*0300*/  LDG.E.U16 R4, desc[UR36][R4.64] ;  /* 0x0000002404047981 */ /* 0x000ea4000c1e1500 */
[----:B--2---:R0:W1:Y:S02]  /*0310*/  I2F.F64.S16 R26, R4 ;  /* 0x00000004001a7312 */ /* 0x0040640000101c00 */
[----:B01----:R-:W-:Y:S05]  /*0320*/  BRA `(.L_x_2207) ;  /* 0x0000000c00287947 */ /* 0x003fea0003800000 */
.L_x_2203:
        /* <DEDUP_REMOVED lines=8> */
[----:B------:R-:W1:Y:S02]  /*03b0*/  F2F.F64.F32 R26, R26 ;  /* 0x0000001a001a7310 */ /* 0x000e640000201800 */
[----:B-1----:R-:W-:Y:S05]  /*03c0*/  BRA `(.L_x_2207) ;  /* 0x0000000c00007947 */ /* 0x002fea0003800000 */
.L_x_2211:
[----:B------:R-:W2:Y:S02]  /*03d0*/  LDG.E.U16 R0, desc[UR36][R4.64] ;  /* 0x0000002404007981 */ /* 0x000ea4000c1e1500 */
[----:B--2---:R-:W-:-:S05]  /*03e0*/  HADD2.F32 R0, -RZ, R0.H0_H0 ;  /* 0x20000000ff007230 */ /* 0x004fca0000004100 */
[----:B------:R-:W-:-:S04]  /*03f0*/  FMUL.FTZ R0, R0, 1 ;  /* 0x3f80000000007820 */ /* 0x000fc80000410000 */
[----:B------:R1:W2:Y:S02]  /*0400*/  F2F.F64.F32 R26, R0 ;  /* 0x00000000001a7310 */ /* 0x0002a40000201800 */
[----:B-12---:R-:W-:Y:S05]  /*0410*/  BRA `(.L_x_2207) ;  /* 0x0000000800ec7947 */ /* 0x006fea0003800000 */
.L_x_2210:
        /* <DEDUP_REMOVED lines=10> */
.L_x_2213:
[----:B------:R-:W2:Y:S02]  /*04c0*/  LDG.E.U16 R4, desc[UR36][R4.64] ;  /* 0x0000002404047981 */ /* 0x000ea4000c1e1500 */
[----:B--2---:R-:W-:-:S05]  /*04d0*/  HADD2.F32 R0, -RZ, R4.H0_H0 ;  /* 0x20000004ff007230 */ /* 0x004fca0000004100 */
[----:B------:R-:W-:-:S04]  /*04e0*/  FMUL.FTZ R0, R0, 1 ;  /* 0x3f80000000007820 */ /* 0x000fc80000410000 */
[----:B------:R1:W2:Y:S02]  /*04f0*/  F2F.F64.F32 R26, R0 ;  /* 0x00000000001a7310 */ /* 0x0002a40000201800 */
[----:B-12---:R-:W-:Y:S05]  /*0500*/  BRA `(.L_x_2207) ;  /* 0x0000000800b07947 */ /* 0x006fea0003800000 */
.L_x_2212:
[----:B------:R0:W5:Y:S01]  /*0510*/  LDG.E.64 R26, desc[UR36][R4.64] ;  /* 0x00000024041a7981 */ /* 0x000162000c1e1b00 */
[----:B------:R-:W-:Y:S05]  /*0520*/  BRA `(.L_x_2207) ;  /* 0x0000000800a87947 */ /* 0x000fea0003800000 */
.L_x_2202:
        /* <DEDUP_REMOVED lines=13> */
.L_x_2216:
[----:B------:R1:W5:Y:S01]  /*0600*/  LDG.E.64 R26, desc[UR36][R4.64] ;  /* 0x00000024041a7981 */ /* 0x000362000c1e1b00 */
[----:B------:R-:W-:Y:S05]  /*0610*/  BRA `(.L_x_2207) ;  /* 0x00000008006c7947 */ /* 0x000fea0003800000 */
.L_x_2215:
        /* <DEDUP_REMOVED lines=27> */
.L_x_2218:
        /* <DEDUP_REMOVED lines=13> */
[----:B------:R2:W3:Y:S02]  /*08a0*/  F2F.F64.F32 R26, R0 ;  /* 0x00000000001a7310 */ /* 0x0004e40000201800 */
[----:B--23--:R-:W-:Y:S05]  /*08b0*/  BRA `(.L_x_2207) ;  /* 0x0000000400c47947 */ /* 0x00cfea0003800000 */
.L_x_2217:
[----:B------:R-:W2:Y:S02]  /*08c0*/  LDG.E.U16 R0, desc[UR36][R4.64] ;  /* 0x0000002404007981 */ /* 0x000ea4000c1e1500 */
[----:B--2---:R-:W-:-:S04]  /*08d0*/  IMAD.U32 R0, R0, 0x10000, RZ ;  /* 0x0001000000007824 */ /* 0x004fc800078e00ff */
[----:B------:R-:W-:-:S04]  /*08e0*/  FMUL.FTZ R0, R0, 1 ;  /* 0x3f80000000007820 */ /* 0x000fc80000410000 */
[----:B------:R2:W3:Y:S02]  /*08f0*/  F2F.F64.F32 R26, R0 ;  /* 0x00000000001a7310 */ /* 0x0004e40000201800 */
[----:B--23--:R-:W-:Y:S05]  /*0900*/  BRA `(.L_x_2207) ;  /* 0x0000000400b07947 */ /* 0x00cfea0003800000 */
.L_x_2214:
        /* <DEDUP_REMOVED lines=9> */
[----:B--2---:R4:W0:Y:S02]  /*09a0*/  I2F.F64.U16 R26, R4 ;  /* 0x00000004001a7312 */ /* 0x0048240000101800 */
[----:B0---4-:R-:W-:Y:S05]  /*09b0*/  BRA `(.L_x_2207) ;  /* 0x0000000400847947 */ /* 0x011fea0003800000 */
.L_x_2221:
        /* <DEDUP_REMOVED lines=21> */
.L_x_2223:
[----:B------:R-:W-:Y:S05]  /*0b10*/  BSYNC.RECONVERGENT B0 ;  /* 0x0000000000007941 */ /* 0x000fea0003800200 */
.L_x_2222:
[----:B------:R-:W-:Y:S01]  /*0b20*/  IMAD.SHL.U32 R0, R0, 0x100000, RZ ;  /* 0x0010000000007824 */ /* 0x000fe200078e00ff */
[----:B------:R-:W-:-:S04]  /*0b30*/  LEA R3, R3, 0x3b800000, 0x17 ;  /* 0x3b80000003037811 */ /* 0x000fc800078eb8ff */
[----:B------:R-:W-:-:S05]  /*0b40*/  LOP3.LUT R0, R3, R0, R7, 0xfe, !PT ;  /* 0x0000000003007212 */ /* 0x000fca00078efe07 */
[----:B------:R-:W-:-:S04]  /*0b50*/  FMUL.FTZ R0, R0, 1 ;  /* 0x3f80000000007820 */ /* 0x000fc80000410000 */
[----:B------:R4:W0:Y:S02]  /*0b60*/  F2F.F64.F32 R26, R0 ;  /* 0x00000000001a7310 */ /* 0x0008240000201800 */
[----:B0---4-:R-:W-:Y:S05]  /*0b70*/  BRA `(.L_x_2207) ;  /* 0x0000000400147947 */ /* 0x011fea0003800000 */
.L_x_2220:
        /* <DEDUP_REMOVED lines=21> */
.L_x_2225:
[----:B------:R-:W-:Y:S05]  /*0cd0*/  BSYNC.RECONVERGENT B0 ;  /* 0x0000000000007941 */ /* 0x000fea0003800200 */
.L_x_2224:
[----:B------:R-:W-:Y:S01]  /*0ce0*/  IMAD.SHL.U32 R0, R0, 0x200000, RZ ;  /* 0x0020000000007824 */ /* 0x000fe200078e00ff */
[----:B------:R-:W-:-:S04]  /*0cf0*/  LEA R3, R3, 0x37800000, 0x17 ;  /* 0x3780000003037811 */ /* 0x000fc800078eb8ff */
[----:B------:R-:W-:-:S05]  /*0d00*/  LOP3.LUT R0, R3, R0, R7, 0xfe, !PT ;  /* 0x0000000003007212 */ /* 0x000fca00078efe07 */
[----:B------:R-:W-:-:S04]  /*0d10*/  FMUL.FTZ R0, R0, 1 ;  /* 0x3f80000000007820 */ /* 0x000fc80000410000 */
[----:B------:R4:W0:Y:S02]  /*0d20*/  F2F.F64.F32 R26, R0 ;  /* 0x00000000001a7310 */ /* 0x0008240000201800 */
[----:B0---4-:R-:W-:Y:S05]  /*0d30*/  BRA `(.L_x_2207) ;  /* 0x0000000000a47947 */ /* 0x011fea0003800000 */
.L_x_2219:
[----:B------:R-:W-:-:S09]  /*0d40*/  UISETP.NE.AND UP0, UPT, UR4, 0x1c, UPT ;  /* 0x0000001c0400788c */ /* 0x000fd2000bf05270 */
[----:B------:R-:W-:Y:S05]  /*0d50*/  BRA.U !UP0, `(.L_x_2226) ;  /* 0x0000000108947547 */ /* 0x000fea000b800000 */
[----:B------:R-:W-:-:S09]  /*0d60*/  UISETP.NE.AND UP0, UPT, UR4, 0x1d, UPT ;  /* 0x0000001d0400788c */ /* 0x000fd2000bf05270 */
[----:B------:R-:W-:Y:S05]  /*0d70*/  BRA.U !UP0, `(.L_x_2227) ;  /* 0x0000000108807547 */ /* 0x000fea000b800000 */
[----:B------:R-:W-:-:S09]  /*0d80*/  UISETP.NE.AND UP0, UPT, UR4, 0x2c, UPT ;  /* 0x0000002c0400788c */ /* 0x000fd2000bf05270 */
[----:B------:R-:W-:Y:S05]  /*0d90*/  BRA.U !UP0, `(.L_x_2228) ;  /* 0x0000000108487547 */ /* 0x000fea000b800000 */
.L_x_2206:
        /* <DEDUP_REMOVED lines=16> */
.L_x_2229:
[----:B------:R-:W-:Y:S01]  /*0ea0*/  CS2R R26, SRZ ;  /* 0x00000000001a7805 */ /* 0x000fe2000001ff00 */
[----:B------:R-:W-:Y:S06]  /*0eb0*/  BRA `(.L_x_2207) ;  /* 0x0000000000447947 */ /* 0x000fec0003800000 */
.L_x_2228:
[----:B------:R-:W2:Y:S01]  /*0ec0*/  LDG.E.U8 R0, desc[UR36][R4.64] ;  /* 0x0000002404007981 */ /* 0x000ea2000c1e1100 */
[----:B------:R-:W-:Y:S02]  /*0ed0*/  IMAD.MOV.U32 R26, RZ, RZ, 0x0 ;  /* 0x00000000ff1a7424 */ /* 0x000fe400078e00ff */
[----:B------:R-:W-:Y:S01]  /*0ee0*/  IMAD.MOV.U32 R27, RZ, RZ, 0x38000000 ;  /* 0x38000000ff1b7424 */ /* 0x000fe200078e00ff */
[----:B--2---:R-:W-:-:S13]  /*0ef0*/  ISETP.NE.AND P0, PT, R0, RZ, PT ;  /* 0x000000ff0000720c */ /* 0x004fda0003f05270 */
[----:B------:R-:W-:Y:S05]  /*0f00*/  @!P0 BRA `(.L_x_2207) ;  /* 0x0000000000308947 */ /* 0x000fea0003800000 */
[----:B------:R-:W-:-:S13]  /*0f10*/  ISETP.NE.AND P0, PT, R0, 0xff, PT ;  /* 0x000000ff0000780c */ /* 0x000fda0003f05270 */
[----:B------:R-:W-:Y:S02]  /*0f20*/  @P0 IMAD.SHL.U32 R0, R0, 0x800000, RZ ;  /* 0x0080000000000824 */ /* 0x000fe400078e00ff */
[----:B------:R-:W-:Y:S02]  /*0f30*/  @!P0 IMAD.MOV.U32 R26, RZ, RZ, 0x20000000 ;  /* 0x20000000ff1a8424 */ /* 0x000fe400078e00ff */
[----:B------:R-:W-:Y:S02]  /*0f40*/  @!P0 IMAD.MOV.U32 R27, RZ, RZ, 0x7ff80000 ;  /* 0x7ff80000ff1b8424 */ /* 0x000fe400078e00ff */
[----:B------:R-:W-:-:S04]  /*0f50*/  @P0 FMUL.FTZ R0, R0, 1 ;  /* 0x3f80000000000820 */ /* 0x000fc80000410000 */
[----:B------:R4:W0:Y:S02]  /*0f60*/  @P0 F2F.F64.F32 R26, R0 ;  /* 0x00000000001a0310 */ /* 0x0008240000201800 */
[----:B0---4-:R-:W-:Y:S05]  /*0f70*/  BRA `(.L_x_2207) ;  /* 0x0000000000147947 */ /* 0x011fea0003800000 */
.L_x_2227:
[----:B------:R-:W2:Y:S02]  /*0f80*/  LDG.E.64 R26, desc[UR36][R4.64] ;  /* 0x00000024041a7981 */ /* 0x000ea4000c1e1b00 */
[----:B--2---:R-:W4:Y:S02]  /*0f90*/  I2F.F64.U64 R26, R26 ;  /* 0x0000001a001a7312 */ /* 0x004f240000301800 */
[----:B----4-:R-:W-:Y:S05]  /*0fa0*/  BRA `(.L_x_2207) ;  /* 0x0000000000087947 */ /* 0x010fea0003800000 */
.L_x_2226:
[----:B------:R-:W2:Y:S02]  /*0fb0*/  LDG.E R4, desc[UR36][R4.64] ;  /* 0x0000002404047981 */ /* 0x000ea4000c1e1900 */
[----:B--2---:R2:W3:Y:S02]  /*0fc0*/  I2F.F64.U32 R26, R4 ;  /* 0x00000004001a7312 */ /* 0x0044e40000201800 */
.L_x_2207:
[----:B------:R-:W-:Y:S05]  /*0fd0*/  BSYNC.RECONVERGENT B7 ;  /* 0x0000000000077941 */ /* 0x000fea0003800200 */
.L_x_2201:
[----:B------:R-:W-:-:S07]  /*0fe0*/  VIADD R29, R23, 0x80 ;  /* 0x00000080171d7836 */ /* 0x000fce0000000000 */
.L_x_2200:
[----:B------:R-:W-:Y:S05]  /*0ff0*/  BSYNC.RECONVERGENT B6 ;  /* 0x0000000000067941 */ /* 0x000fea0003800200 */
.L_x_2199:
[----:B------:R-:W-:Y:S01]  /*1000*/  ISETP.GE.AND P0, PT, R29, R2, PT ;  /* 0x000000021d00720c */ /* 0x000fe20003f06270 */
[----:B------:R-:W-:Y:S01]  /*1010*/  BSSY.RECONVERGENT B6, `(.L_x_2230) ;  /* 0x00000f6000067945 */ /* 0x000fe20003800200 */
[----:B------:R-:W-:-:S11]  /*1020*/  CS2R R24, SRZ ;  /* 0x0000000000187805 */ /* 0x000fd6000001ff00 */
[----:B------:R-:W-:Y:S05]  /*1030*/  @P0 BRA `(.L_x_2231) ;  /* 0x0000000c00cc0947 */ /* 0x000fea0003800000 */
[----:B012---:R-:W0:Y:S01]  /*1040*/  LDC.64 R4, c[0x0][0x390] ;  /* 0x0000e400ff047b82 */ /* 0x007e220000000a00 */
        /* <DEDUP_REMOVED lines=18> */
[----:B--2---:R1:W2:Y:S02]  /*1170*/  I2F.F64.S16 R24, R4 ;  /* 0x0000000400187312 */ /* 0x0042a40000101c00 */
[----:B-12---:R-:W-:Y:S05]  /*1180*/  BRA `(.L_x_2238) ;  /* 0x0000000c00707947 */ /* 0x006fea0003800000 */
.L_x_2236:
[----:B------:R-:W2:Y:S02]  /*1190*/  LDG.E.U8 R4, desc[UR36][R4.64] ;  /* 0x0000002404047981 */ /* 0x000ea4000c1e1100 */
[----:B--2---:R1:W2:Y:S02]  /*11a0*/  I2F.F64.U16 R24, R4 ;  /* 0x0000000400187312 */ /* 0x0042a40000101800 */
[----:B-12---:R-:W-:Y:S05]  /*11b0*/  BRA `(.L_x_2238) ;  /* 0x0000000c00647947 */ /* 0x006fea0003800000 */
.L_x_2235:
        /* <DEDUP_REMOVED lines=9> */
.L_x_2240:
[----:B------:R-:W2:Y:S02]  /*1250*/  LDG.E R4, desc[UR36][R4.64] ;  /* 0x0000002404047981 */ /* 0x000ea4000c1e1900 */
[----:B--2---:R1:W2:Y:S02]  /*1260*/  I2F.F64 R24, R4 ;  /* 0x0000000400187312 */ /* 0x0042a40000201c00 */
[----:B-12---:R-:W-:Y:S05]  /*1270*/  BRA `(.L_x_2238) ;  /* 0x0000000c00347947 */ /* 0x006fea0003800000 */
.L_x_2239:
[----:B------:R-:W2:Y:S02]  /*1280*/  LDG.E.U16 R4, desc[UR36][R4.64] ;  /* 0x0000002404047981 */ /* 0x000ea4000c1e1500 */
[----:B--2---:R1:W2:Y:S02]  /*1290*/  I2F.F64.S16 R24, R4 ;  /* 0x0000000400187312 */ /* 0x0042a40000101c00 */
[----:B-12---:R-:W-:Y:S05]  /*12a0*/  BRA `(.L_x_2238) ;  /* 0x0000000c00287947 */ /* 0x006fea0003800000 */
.L_x_2234:
        /* <DEDUP_REMOVED lines=10> */
.L_x_2242:
[----:B------:R-:W2:Y:S02]  /*1350*/  LDG.E.U16 R0, desc[UR36][R4.64] ;  /* 0x0000002404007981 */ /* 0x000ea4000c1e1500 */
[----:B--2---:R-:W-:-:S05]  /*1360*/  HADD2.F32 R0, -RZ, R0.H0_H0 ;  /* 0x20000000ff007230 */ /* 0x004fca0000004100 */
[----:B------:R-:W-:-:S04]  /*1370*/  FMUL.FTZ R0, R0, 1 ;  /* 0x3f80000000007820 */ /* 0x000fc80000410000 */
[----:B------:R0:W1:Y:S02]  /*1380*/  F2F.F64.F32 R24, R0 ;  /* 0x0000000000187310 */ /* 0x0000640000201800 */
[----:B01----:R-:W-:Y:S05]  /*1390*/  BRA `(.L_x_2238) ;  /* 0x0000000800ec7947 */ /* 0x003fea0003800000 */
.L_x_2241:
        /* <DEDUP_REMOVED lines=10> */
.L_x_2244:
[----:B------:R-:W2:Y:S02]  /*1440*/  LDG.E.U16 R4, desc[UR36][R4.64] ;  /* 0x0000002404047981 */ /* 0x000ea4000c1e1500 */
[----:B--2---:R-:W-:-:S05]  /*1450*/  HADD2.F32 R0, -RZ, R4.H0_H0 ;  /* 0x20000004ff007230 */ /* 0x004fca0000004100 */
[----:B------:R-:W-:-:S04]  /*1460*/  FMUL.FTZ R0, R0, 1 ;  /* 0x3f80000000007820 */ /* 0x000fc80000410000 */
[----:B------:R0:W1:Y:S02]  /*1470*/  F2F.F64.F32 R24, R0 ;  /* 0x0000000000187310 */ /* 0x0000640000201800 */
[----:B01----:R-:W-:Y:S05]  /*1480*/  BRA `(.L_x_2238) ;  /* 0x0000000800b07947 */ /* 0x003fea0003800000 */
.L_x_2243:
[----:B------:R0:W5:Y:S01]  /*1490*/  LDG.E.64 R24, desc[UR36][R4.64] ;  /* 0x0000002404187981 */ /* 0x000162000c1e1b00 */
[----:B------:R-:W-:Y:S05]  /*14a0*/  BRA `(.L_x_2238) ;  /* 0x0000000800a87947 */ /* 0x000fea0003800000 */
.L_x_2233:
        /* <DEDUP_REMOVED lines=13> */
.L_x_2247:
[----:B------:R4:W5:Y:S01]  /*1580*/  LDG.E.64 R24, desc[UR36][R4.64] ;  /* 0x0000002404187981 */ /* 0x000962000c1e1b00 */
[----:B------:R-:W-:Y:S05]  /*1590*/  BRA `(.L_x_2238) ;  /* 0x00000008006c7947 */ /* 0x000fea0003800000 */
.L_x_2246:
        /* <DEDUP_REMOVED lines=25> */
[----:B------:R4:W0:Y:S02]  /*1730*/  F2F.F64.F32 R24, R3 ;  /* 0x0000000300187310 */ /* 0x0008240000201800 */
[----:B0---4-:R-:W-:Y:S05]  /*1740*/  BRA `(.L_x_2238) ;  /* 0x0000000800007947 */ /* 0x011fea0003800000 */
.L_x_2249:
        /* <DEDUP_REMOVED lines=13> */
[----:B------:R4:W0:Y:S02]  /*1820*/  F2F.F64.F32 R24, R0 ;  /* 0x0000000000187310 */ /* 0x0008240000201800 */
[----:B0---4-:R-:W-:Y:S05]  /*1830*/  BRA `(.L_x_2238) ;  /* 0x0000000400c47947 */ /* 0x011fea0003800000 */
.L_x_2248:
[----:B------:R-:W2:Y:S02]  /*1840*/  LDG.E.U16 R0, desc[UR36][R4.64] ;  /* 0x0000002404007981 */ /* 0x000ea4000c1e1500 */
[----:B--2---:R-:W-:-:S04]  /*1850*/  IMAD.U32 R0, R0, 0x10000, RZ ;  /* 0x0001000000007824 */ /* 0x004fc800078e00ff */
[----:B------:R-:W-:-:S04]  /*1860*/  FMUL.FTZ R0, R0, 1 ;  /* 0x3f80000000007820 */ /* 0x000fc80000410000 */
[----:B------:R4:W0:Y:S02]  /*1870*/  F2F.F64.F32 R24, R0 ;  /* 0x0000000000187310 */ /* 0x0008240000201800 */
[----:B0---4-:R-:W-:Y:S05]  /*1880*/  BRA `(.L_x_2238) ;  /* 0x0000000400b07947 */ /* 0x011fea0003800000 */
.L_x_2245:
        /* <DEDUP_REMOVED lines=11> */
.L_x_2252:
        /* <DEDUP_REMOVED lines=21> */
.L_x_2254:
[----:B------:R-:W-:Y:S05]  /*1a90*/  BSYNC.RECONVERGENT B0 ;  /* 0x0000000000007941 */ /* 0x000fea0003800200 */
.L_x_2253:
[----:B------:R-:W-:Y:S01]  /*1aa0*/  IMAD.SHL.U32 R0, R0, 0x100000, RZ ;  /* 0x0010000000007824 */ /* 0x000fe200078e00ff */
[----:B------:R-:W-:-:S04]  /*1ab0*/  LEA R3, R3, 0x3b800000, 0x17 ;  /* 0x3b80000003037811 */ /* 0x000fc800078eb8ff */
[----:B------:R-:W-:-:S05]  /*1ac0*/  LOP3.LUT R0, R3, R0, R7, 0xfe, !PT ;  /* 0x0000000003007212 */ /* 0x000fca00078efe07 */
[----:B------:R-:W-:-:S04]  /*1ad0*/  FMUL.FTZ R0, R0, 1 ;  /* 0x3f80000000007820 */ /* 0x000fc80000410000 */
[----:B------:R4:W0:Y:S02]  /*1ae0*/  F2F.F64.F32 R24, R0 ;  /* 0x0000000000187310 */ /* 0x0008240000201800 */
[----:B0---4-:R-:W-:Y:S05]  /*1af0*/  BRA `(.L_x_2238) ;  /* 0x0000000400147947 */ /* 0x011fea0003800000 */
.L_x_2251:
        /* <DEDUP_REMOVED lines=21> */
.L_x_2256:
[----:B------:R-:W-:Y:S05]  /*1c50*/  BSYNC.RECONVERGENT B0 ;  /* 0x0000000000007941 */ /* 0x000fea0003800200 */
.L_x_2255:
[----:B------:R-:W-:Y:S01]  /*1c60*/  IMAD.SHL.U32 R0, R0, 0x200000, RZ ;  /* 0x0020000000007824 */ /* 0x000fe200078e00ff */
[----:B------:R-:W-:-:S04]  /*1c70*/  LEA R3, R3, 0x37800000, 0x17 ;  /* 0x3780000003037811 */ /* 0x000fc800078eb8ff */
[----:B------:R-:W-:-:S05]  /*1c80*/  LOP3.LUT R0, R3, R0, R7, 0xfe, !PT ;  /* 0x0000000003007212 */ /* 0x000fca00078efe07 */
[----:B------:R-:W-:-:S04]  /*1c90*/  FMUL.FTZ R0, R0, 1 ;  /* 0x3f80000000007820 */ /* 0x000fc80000410000 */
[----:B------:R4:W0:Y:S02]  /*1ca0*/  F2F.F64.F32 R24, R0 ;  /* 0x0000000000187310 */ /* 0x0008240000201800 */
[----:B0---4-:R-:W-:Y:S05]  /*1cb0*/  BRA `(.L_x_2238) ;  /* 0x0000000000a47947 */ /* 0x011fea0003800000 */
.L_x_2250:
        /* <DEDUP_REMOVED lines=16> */
[----:B------:R1:W2:Y:S02]  /*1dc0*/  @P0 F2F.F64.F32 R24, R0 ;  /* 0x0000000000180310 */ /* 0x0002a40000201800 */
[----:B-12---:R-:W-:Y:S05]  /*1dd0*/  BRA `(.L_x_2238) ;  /* 0x00000000005c7947 */ /* 0x006fea0003800000 */
.L_x_2237:
[----:B------:R-:W-:Y:S01]  /*1de0*/  MOV R0, 0x0 ;  /* 0x0000000000007802 */ /* 0x000fe20000000f00 */
[----:B------:R-:W0:Y:S01]  /*1df0*/  LDCU.64 UR4, c[0x4][0x158] ;  /* 0x01002b00ff0477ac */ /* 0x000e220008000a00 */
[----:B------:R-:W-:Y:S02]  /*1e00*/  IMAD.MOV.U32 R8, RZ, RZ, 0x4e ;  /* 0x0000004eff087424 */ /* 0x000fe400078e00ff */
[----:B------:R1:W2:Y:S01]  /*1e10*/  LDC.64 R14, c[0x4][R0] ;  /* 0x01000000000e7b82 */ /* 0x0002a20000000a00 */
[----:B------:R-:W4:Y:S01]  /*1e20*/  LDCU.64 UR6, c[0x4][0x160] ;  /* 0x01002c00ff0677ac */ /* 0x000f220008000a00 */
[----:B------:R-:W-:Y:S02]  /*1e30*/  IMAD.MOV.U32 R12, RZ, RZ, 0x1 ;  /* 0x00000001ff0c7424 */ /* 0x000fe400078e00ff */
[----:B------:R-:W-:Y:S01]  /*1e40*/  IMAD.MOV.U32 R13, RZ, RZ, RZ ;  /* 0x000000ffff0d7224 */ /* 0x000fe200078e00ff */
[----:B------:R-:W3:Y:S01]  /*1e50*/  LDCU.64 UR8, c[0x4][0x38] ;  /* 0x01000700ff0877ac */ /* 0x000ee20008000a00 */
[----:B0-----:R-:W-:-:S02]  /*1e60*/  IMAD.U32 R4, RZ, RZ, UR4 ;  /* 0x00000004ff047e24 */ /* 0x001fc4000f8e00ff */
[----:B------:R-:W-:Y:S02]  /*1e70*/  IMAD.U32 R5, RZ, RZ, UR5 ;  /* 0x00000005ff057e24 */ /* 0x000fe4000f8e00ff */
[----:B----4-:R-:W-:Y:S02]  /*1e80*/  IMAD.U32 R6, RZ, RZ, UR6 ;  /* 0x00000006ff067e24 */ /* 0x010fe4000f8e00ff */
[----:B------:R-:W-:Y:S02]  /*1e90*/  IMAD.U32 R7, RZ, RZ, UR7 ;  /* 0x00000007ff077e24 */ /* 0x000fe4000f8e00ff */
[----:B---3--:R-:W-:Y:S02]  /*1ea0*/  IMAD.U32 R10, RZ, RZ, UR8 ;  /* 0x00000008ff0a7e24 */ /* 0x008fe4000f8e00ff */
[----:B-1----:R-:W-:-:S07]  /*1eb0*/  IMAD.U32 R11, RZ, RZ, UR9 ;  /* 0x00000009ff0b7e24 */ /* 0x002fce000f8e00ff */
[----:B------:R-:W-:-:S07]  /*1ec0*/  LEPC R20, `(.L_x_2259) ;  /* 0x000000001014794e */ /* 0x000fce0000000000 */
[----:B--2--5:R-:W-:Y:S05]  /*1ed0*/  CALL.ABS.NOINC R14 ;  /* 0x000000000e007343 */ /* 0x024fea0003c00000 */
.L_x_2259:
[----:B------:R-:W-:Y:S01]  /*1ee0*/  CS2R R24, SRZ ;  /* 0x0000000000187805 */ /* 0x000fe2000001ff00 */
[----:B------:R-:W-:Y:S06]  /*1ef0*/  BRA `(.L_x_2238) ;  /* 0x0000000000147947 */ /* 0x000fec0003800000 */
.L_x_2258:
[----:B------:R-:W2:Y:S02]  /*1f00*/  LDG.E.64 R24, desc[UR36][R4.64] ;  /* 0x0000002404187981 */ /* 0x000ea4000c1e1b00 */
[----:B--2---:R-:W1:Y:S02]  /*1f10*/  I2F.F64.U64 R24, R24 ;  /* 0x0000001800187312 */ /* 0x004e640000301800 */
[----:B-1----:R-:W-:Y:S05]  /*1f20*/  BRA `(.L_x_2238) ;  /* 0x0000000000087947 */ /* 0x002fea0003800000 */
.L_x_2257:
[----:B------:R-:W2:Y:S02]  /*1f30*/  LDG.E R4, desc[UR36][R4.64] ;  /* 0x0000002404047981 */ /* 0x000ea4000c1e1900 */
[----:B--2---:R1:W2:Y:S02]  /*1f40*/  I2F.F64.U32 R24, R4 ;  /* 0x0000000400187312 */ /* 0x0042a40000201800 */
.L_x_2238:
[----:B------:R-:W-:Y:S05]  /*1f50*/  BSYNC.RECONVERGENT B7 ;  /* 0x0000000000077941 */ /* 0x000fea0003800200 */
.L_x_2232:
[----:B------:R-:W-:-:S07]  /*1f60*/  VIADD R29, R29, 0x80 ;  /* 0x000000801d1d7836 */ /* 0x000fce0000000000 */
.L_x_2231:
[----:B------:R-:W-:Y:S05]  /*1f70*/  BSYNC.RECONVERGENT B6 ;  /* 0x0000000000067941 */ /* 0x000fea0003800200 */
.L_x_2230:
[----:B------:R-:W-:Y:S01]  /*1f80*/  ISETP.GE.AND P0, PT, R29, R2, PT ;  /* 0x000000021d00720c */ /* 0x000fe20003f06270 */
[----:B------:R-:W-:Y:S01]  /*1f90*/  BSSY.RECONVERGENT B6, `(.L_x_2260) ;  /* 0x00000f6000067945 */ /* 0x000fe20003800200 */
[----:B------:R-:W-:-:S11]  /*1fa0*/  CS2R R18, SRZ ;  /* 0x0000000000127805 */ /* 0x000fd6000001ff00 */
[----:B------:R-:W-:Y:S05]  /*1fb0*/  @P0 BRA `(.L_x_2261) ;  /* 0x0000000c00cc0947 */ /* 0x000fea0003800000 */
[----:B012-4-:R-:W0:Y:S01]  /*1fc0*/  LDC.64 R4, c[0x0][0x390] ;  /* 0x0000e400ff047b82 */ /* 0x017e220000000a00 */
        /* <DEDUP_REMOVED lines=20> */
.L_x_2266:
[----:B------:R-:W2:Y:S02]  /*2110*/  LDG.E.U8 R4, desc[UR36][R4.64] ;  /* 0x0000002404047981 */ /* 0x000ea4000c1e1100 */
[----:B--2---:R0:W1:Y:S02]  /*2120*/  I2F.F64.U16 R18, R4 ;  /* 0x0000000400127312 */ /* 0x0040640000101800 */
[----:B01----:R-:W-:Y:S05]  /*2130*/  BRA `(.L_x_2268) ;  /* 0x0000000c00647947 */ /* 0x003fea0003800000 */
.L_x_2265:
        /* <DEDUP_REMOVED lines=9> */
.L_x_2270:
[----:B------:R-:W2:Y:S02]  /*21d0*/  LDG.E R4, desc[UR36][R4.64] ;  /* 0x0000002404047981 */ /* 0x000ea4000c1e1900 */
[----:B--2---:R0:W1:Y:S02]  /*21e0*/  I2F.F64 R18, R4 ;  /* 0x0000000400127312 */ /* 0x0040640000201c00 */
[----:B01----:R-:W-:Y:S05]  /*21f0*/  BRA `(.L_x_2268) ;  /* 0x0000000c00347947 */ /* 0x003fea0003800000 */
.L_x_2269:
[----:B------:R-:W2:Y:S02]  /*2200*/  LDG.E.U16 R4, desc[UR36][R4.64] ;  /* 0x0000002404047981 */ /* 0x000ea4000c1e1500 */
[----:B--2---:R0:W1:Y:S02]  /*2210*/  I2F.F64.S16 R18, R4 ;  /* 0x0000000400127312 */ /* 0x0040640000101c00 */
[----:B01----:R-:W-:Y:S05]  /*2220*/  BRA `(.L_x_2268) ;  /* 0x0000000c00287947 */ /* 0x003fea0003800000 */
.L_x_2264:
        /* <DEDUP_REMOVED lines=10> */
.L_x_2272:
[----:B------:R-:W2:Y:S02]  /*22d0*/  LDG.E.U16 R0, desc[UR36][R4.64] ;  /* 0x0000002404007981 */ /* 0x000ea4000c1e1500 */
[----:B--2---:R-:W-:-:S05]  /*22e0*/  HADD2.F32 R0, -RZ, R0.H0_H0 ;  /* 0x20000000ff007230 */ /* 0x004fca0000004100 */
[----:B------:R-:W-:-:S04]  /*22f0*/  FMUL.FTZ R0, R0, 1 ;  /* 0x3f80000000007820 */ /* 0x000fc80000410000 */
[----:B------:R1:W2:Y:S02]  /*2300*/  F2F.F64.F32 R18, R0 ;  /* 0x0000000000127310 */ /* 0x0002a40000201800 */
[----:B-12---:R-:W-:Y:S05]  /*2310*/  BRA `(.L_x_2268) ;  /* 0x0000000800ec7947 */ /* 0x006fea0003800000 */
.L_x_2271:
        /* <DEDUP_REMOVED lines=10> */
.L_x_2274:
[----:B------:R-:W2:Y:S02]  /*23c0*/  LDG.E.U16 R4, desc[UR36][R4.64] ;  /* 0x0000002404047981 */ /* 0x000ea4000c1e1500 */
[----:B--2---:R-:W-:-:S05]  /*23d0*/  HADD2.F32 R0, -RZ, R4.H0_H0 ;  /* 0x20000004ff007230 */ /* 0x004fca0000004100 */
[----:B------:R-:W-:-:S04]  /*23e0*/  FMUL.FTZ R0, R0, 1 ;  /* 0x3f80000000007820 */ /* 0x000fc80000410000 */
[----:B------:R1:W2:Y:S02]  /*23f0*/  F2F.F64.F32 R18, R0 ;  /* 0x0000000000127310 */ /* 0x0002a40000201800 */
[----:B-12---:R-:W-:Y:S05]  /*2400*/  BRA `(.L_x_2268) ;  /* 0x0000000800b07947 */ /* 0x006fea0003800000 */
.L_x_2273:
[----:B------:R0:W5:Y:S01]  /*2410*/  LDG.E.64 R18, desc[UR36][R4.64] ;  /* 0x0000002404127981 */ /* 0x000162000c1e1b00 */
[----:B------:R-:W-:Y:S05]  /*2420*/  BRA `(.L_x_2268) ;  /* 0x0000000800a87947 */ /* 0x000fea0003800000 */
.L_x_2263:
        /* <DEDUP_REMOVED lines=13> */
.L_x_2277:
[----:B------:R1:W5:Y:S01]  /*2500*/  LDG.E.64 R18, desc[UR36][R4.64] ;  /* 0x0000002404127981 */ /* 0x000362000c1e1b00 */
[----:B------:R-:W-:Y:S05]  /*2510*/  BRA `(.L_x_2268) ;  /* 0x00000008006c7947 */ /* 0x000fea0003800000 */
.L_x_2276:
        /* <DEDUP_REMOVED lines=25> */
[----:B------:R2:W4:Y:S02]  /*26b0*/  F2F.F64.F32 R18, R3 ;  /* 0x0000000300127310 */ /* 0x0005240000201800 */
[----:B--2-4-:R-:W-:Y:S05]  /*26c0*/  BRA `(.L_x_2268) ;  /* 0x0000000800007947 */ /* 0x014fea0003800000 */
.L_x_2279:
        /* <DEDUP_REMOVED lines=13> */
[----:B------:R2:W4:Y:S02]  /*27a0*/  F2F.F64.F32 R18, R0 ;  /* 0x0000000000127310 */ /* 0x0005240000201800 */
[----:B--2-4-:R-:W-:Y:S05]  /*27b0*/  BRA `(.L_x_2268) ;  /* 0x0000000400c47947 */ /* 0x014fea0003800000 */
.L_x_2278:
[----:B------:R-:W2:Y:S02]  /*27c0*/  LDG.E.U16 R0, desc[UR36][R4.64] ;  /* 0x0000002404007981 */ /* 0x000ea4000c1e1500 */
[----:B--2---:R-:W-:-:S04]  /*27d0*/  IMAD.U32 R0, R0, 0x10000, RZ ;  /* 0x0001000000007824 */ /* 0x004fc800078e00ff */
[----:B------:R-:W-:-:S04]  /*27e0*/  FMUL.FTZ R0, R0, 1 ;  /* 0x3f80000000007820 */ /* 0x000fc80000410000 */
[----:B------:R2:W4:Y:S02]  /*27f0*/  F2F.F64.F32 R18, R0 ;  /* 0x0000000000127310 */ /* 0x0005240000201800 */
[----:B--2-4-:R-:W-:Y:S05]  /*2800*/  BRA `(.L_x_2268) ;  /* 0x0000000400b07947 */ /* 0x014fea0003800000 */
.L_x_2275:
        /* <DEDUP_REMOVED lines=9> */
[----:B--2---:R0:W1:Y:S02]  /*28a0*/  I2F.F64.U16 R18, R4 ;  /* 0x0000000400127312 */ /* 0x0040640000101800 */
[----:B01----:R-:W-:Y:S05]  /*28b0*/  BRA `(.L_x_2268) ;  /* 0x0000000400847947 */ /* 0x003fea0003800000 */
.L_x_2282:
        /* <DEDUP_REMOVED lines=21> */
.L_x_2284:
[----:B------:R-:W-:Y:S05]  /*2a10*/  BSYNC.RECONVERGENT B0 ;  /* 0x0000000000007941 */ /* 0x000fea0003800200 */
.L_x_2283:
[----:B------:R-:W-:Y:S01]  /*2a20*/  IMAD.SHL.U32 R0, R0, 0x100000, RZ ;  /* 0x0010000000007824 */ /* 0x000fe200078e00ff */
[----:B------:R-:W-:-:S04]  /*2a30*/  LEA R3, R3, 0x3b800000, 0x17 ;  /* 0x3b80000003037811 */ /* 0x000fc800078eb8ff */
[----:B------:R-:W-:-:S05]  /*2a40*/  LOP3.LUT R0, R3, R0, R7, 0xfe, !PT ;  /* 0x0000000003007212 */ /* 0x000fca00078efe07 */
[----:B------:R-:W-:-:S04]  /*2a50*/  FMUL.FTZ R0, R0, 1 ;  /* 0x3f80000000007820 */ /* 0x000fc80000410000 */
[----:B------:R0:W1:Y:S02]  /*2a60*/  F2F.F64.F32 R18, R0 ;  /* 0x0000000000127310 */ /* 0x0000640000201800 */
[----:B01----:R-:W-:Y:S05]  /*2a70*/  BRA `(.L_x_2268) ;  /* 0x0000000400147947 */ /* 0x003fea0003800000 */
.L_x_2281:
        /* <DEDUP_REMOVED lines=21> */
.L_x_2286:
[----:B------:R-:W-:Y:S05]  /*2bd0*/  BSYNC.RECONVERGENT B0 ;  /* 0x0000000000007941 */ /* 0x000fea0003800200 */
.L_x_2285:
[----:B------:R-:W-:Y:S01]  /*2be0*/  IMAD.SHL.U32 R0, R0, 0x200000, RZ ;  /* 0x0020000000007824 */ /* 0x000fe200078e00ff */
[----:B------:R-:W-:-:S04]  /*2bf0*/  LEA R3, R3, 0x37800000, 0x17 ;  /* 0x3780000003037811 */ /* 0x000fc800078eb8ff */
[----:B------:R-:W-:-:S05]  /*2c00*/  LOP3.LUT R0, R3, R0, R7, 0xfe, !PT ;  /* 0x0000000003007212 */ /* 0x000fca00078efe07 */
[----:B------:R-:W-:-:S04]  /*2c10*/  FMUL.FTZ R0, R0, 1 ;  /* 0x3f80000000007820 */ /* 0x000fc80000410000 */
[----:B------:R0:W1:Y:S02]  /*2c20*/  F2F.F64.F32 R18, R0 ;  /* 0x0000000000127310 */ /* 0x0000640000201800 */
[----:B01----:R-:W-:Y:S05]  /*2c30*/  BRA `(.L_x_2268) ;  /* 0x0000000000a47947 */ /* 0x003fea0003800000 */
.L_x_2280:
        /* <DEDUP_REMOVED lines=16> */
[----:B------:R0:W1:Y:S02]  /*2d40*/  @P0 F2F.F64.F32 R18, R0 ;  /* 0x0000000000120310 */ /* 0x0000640000201800 */
[----:B01----:R-:W-:Y:S05]  /*2d50*/  BRA `(.L_x_2268) ;  /* 0x00000000005c7947 */ /* 0x003fea0003800000 */
.L_x_2267:
        /* <DEDUP_REMOVED lines=16> */
.L_x_2289:
[----:B------:R-:W-:Y:S01]  /*2e60*/  CS2R R18, SRZ ;  /* 0x0000000000127805 */ /* 0x000fe2000001ff00 */
[----:B------:R-:W-:Y:S06]  /*2e70*/  BRA `(.L_x_2268) ;  /* 0x0000000000147947 */ /* 0x000fec0003800000 */
.L_x_2288:
[----:B------:R-:W2:Y:S02]  /*2e80*/  LDG.E.64 R18, desc[UR36][R4.64] ;  /* 0x0000002404127981 */ /* 0x000ea4000c1e1b00 */
[----:B--2---:R-:W0:Y:S02]  /*2e90*/  I2F.F64.U64 R18, R18 ;  /* 0x0000001200127312 */ /* 0x004e240000301800 */
[----:B0-----:R-:W-:Y:S05]  /*2ea0*/  BRA `(.L_x_2268) ;  /* 0x0000000000087947 */ /* 0x001fea0003800000 */
.L_x_2287:
[----:B------:R-:W2:Y:S02]  /*2eb0*/  LDG.E R4, desc[UR36][R4.64] ;  /* 0x0000002404047981 */ /* 0x000ea4000c1e1900 */
[----:B--2---:R2:W4:Y:S02]  /*2ec0*/  I2F.F64.U32 R18, R4 ;  /* 0x0000000400127312 */ /* 0x0045240000201800 */
.L_x_2268:
[----:B------:R-:W-:Y:S05]  /*2ed0*/  BSYNC.RECONVERGENT B7 ;  /* 0x0000000000077941 */ /* 0x000fea0003800200 */
.L_x_2262:
[----:B------:R-:W-:-:S07]  /*2ee0*/  VIADD R29, R29, 0x80 ;  /* 0x000000801d1d7836 */ /* 0x000fce0000000000 */
.L_x_2261:
[----:B------:R-:W-:Y:S05]  /*2ef0*/  BSYNC.RECONVERGENT B6 ;  /* 0x0000000000067941 */ /* 0x000fea0003800200 */
.L_x_2260:
[----:B------:R-:W-:Y:S01]  /*2f00*/  ISETP.GE.AND P0, PT, R29, R2, PT ;  /* 0x000000021d00720c */ /* 0x000fe20003f06270 */
[----:B------:R-:W-:Y:S01]  /*2f10*/  BSSY.RECONVERGENT B6, `(.L_x_2290) ;  /* 0x00000f0000067945 */ /* 0x000fe20003800200 */
[----:B------:R-:W-:-:S11]  /*2f20*/  CS2R R16, SRZ ;  /* 0x0000000000107805 */ /* 0x000fd6000001ff00 */
[----:B------:R-:W-:Y:S05]  /*2f30*/  @P0 BRA `(.L_x_2291) ;  /* 0x0000000c00b40947 */ /* 0x000fea0003800000 */
[----:B012-4-:R-:W0:Y:S01]  /*2f40*/  LDC.64 R4, c[0x0][0x390] ;  /* 0x0000e400ff047b82 */ /* 0x017e220000000a00 */
        /* <DEDUP_REMOVED lines=19> */
.L_x_2295:
[----:B------:R-:W2:Y:S02]  /*3080*/  LDG.E.U8 R4, desc[UR36][R4.64] ;  /* 0x0000002404047981 */ /* 0x000ea4000c1e1100 */
[----:B--2---:R0:W1:Y:S02]  /*3090*/  I2F.F64.U16 R16, R4 ;  /* 0x0000000400107312 */ /* 0x0040640000101800 */
[----:B01----:R-:W-:Y:S05]  /*30a0*/  BRA `(.L_x_2291) ;  /* 0x0000000c00587947 */ /* 0x003fea0003800000 */
.L_x_2294:
        /* <DEDUP_REMOVED lines=9> */
.L_x_2298:
[----:B------:R-:W2:Y:S02]  /*3140*/  LDG.E R4, desc[UR36][R4.64] ;  /* 0x0000002404047981 */ /* 0x000ea4000c1e1900 */
[----:B--2---:R0:W1:Y:S02]  /*3150*/  I2F.F64 R16, R4 ;  /* 0x0000000400107312 */ /* 0x0040640000201c00 */
[----:B01----:R-:W-:Y:S05]  /*3160*/  BRA `(.L_x_2291) ;  /* 0x0000000c00287947 */ /* 0x003fea0003800000 */
.L_x_2297:
[----:B------:R-:W2:Y:S02]  /*3170*/  LDG.E.U16 R4, desc[UR36][R4.64] ;  /* 0x0000002404047981 */ /* 0x000ea4000c1e1500 */
[----:B--2---:R0:W1:Y:S02]  /*3180*/  I2F.F64.S16 R16, R4 ;  /* 0x0000000400107312 */ /* 0x0040640000101c00 */
[----:B01----:R-:W-:Y:S05]  /*3190*/  BRA `(.L_x_2291) ;  /* 0x0000000c001c7947 */ /* 0x003fea0003800000 */
.L_x_2293:
        /* <DEDUP_REMOVED lines=10> */
.L_x_2300:
[----:B------:R-:W2:Y:S02]  /*3240*/  LDG.E.U16 R0, desc[UR36][R4.64] ;  /* 0x0000002404007981 */ /* 0x000ea4000c1e1500 */
[----:B--2---:R-:W-:-:S05]  /*3250*/  HADD2.F32 R0, -RZ, R0.H0_H0 ;  /* 0x20000000ff007230 */ /* 0x004fca0000004100 */
[----:B------:R-:W-:-:S04]  /*3260*/  FMUL.FTZ R0, R0, 1 ;  /* 0x3f80000000007820 */ /* 0x000fc80000410000 */
[----:B------:R0:W1:Y:S02]  /*3270*/  F2F.F64.F32 R16, R0 ;  /* 0x0000000000107310 */ /* 0x0000640000201800 */
[----:B01----:R-:W-:Y:S05]  /*3280*/  BRA `(.L_x_2291) ;  /* 0x0000000800e07947 */ /* 0x003fea0003800000 */
.L_x_2299:
        /* <DEDUP_REMOVED lines=10> */
.L_x_2302:
[----:B------:R-:W2:Y:S02]  /*3330*/  LDG.E.U16 R4, desc[UR36][R4.64] ;  /* 0x0000002404047981 */ /* 0x000ea4000c1e1500 */
[----:B--2---:R-:W-:-:S05]  /*3340*/  HADD2.F32 R0, -RZ, R4.H0_H0 ;  /* 0x20000004ff007230 */ /* 0x004fca0000004100 */
[----:B------:R-:W-:-:S04]  /*3350*/  FMUL.FTZ R0, R0, 1 ;  /* 0x3f80000000007820 */ /* 0x000fc80000410000 */
[----:B------:R0:W1:Y:S02]  /*3360*/  F2F.F64.F32 R16, R0 ;  /* 0x0000000000107310 */ /* 0x0000640000201800 */
[----:B01----:R-:W-:Y:S05]  /*3370*/  BRA `(.L_x_2291) ;  /* 0x0000000800a47947 */ /* 0x003fea0003800000 */
.L_x_2301:
[----:B------:R0:W5:Y:S01]  /*3380*/  LDG.E.64 R16, desc[UR36][R4.64] ;  /* 0x0000002404107981 */ /* 0x000162000c1e1b00 */
[----:B------:R-:W-:Y:S05]  /*3390*/  BRA `(.L_x_2291) ;  /* 0x00000008009c7947 */ /* 0x000fea0003800000 */
.L_x_2292:
        /* <DEDUP_REMOVED lines=13> */
.L_x_2305:
[----:B------:R0:W5:Y:S01]  /*3470*/  LDG.E.64 R16, desc[UR36][R4.64] ;  /* 0x0000002404107981 */ /* 0x000162000c1e1b00 */
[----:B------:R-:W-:Y:S05]  /*3480*/  BRA `(.L_x_2291) ;  /* 0x0000000800607947 */ /* 0x000fea0003800000 */
.L_x_2304:
        /* <DEDUP_REMOVED lines=25> */
[----:B------:R0:W1:Y:S02]  /*3620*/  F2F.F64.F32 R16, R3 ;  /* 0x0000000300107310 */ /* 0x0000640000201800 */
[----:B01----:R-:W-:Y:S05]  /*3630*/  BRA `(.L_x_2291) ;  /* 0x0000000400f47947 */ /* 0x003fea0003800000 */
.L_x_2307:
        /* <DEDUP_REMOVED lines=13> */
[----:B------:R0:W1:Y:S02]  /*3710*/  F2F.F64.F32 R16, R0 ;  /* 0x0000000000107310 */ /* 0x0000640000201800 */
[----:B01----:R-:W-:Y:S05]  /*3720*/  BRA `(.L_x_2291) ;  /* 0x0000000400b87947 */ /* 0x003fea0003800000 */
.L_x_2306:
[----:B------:R-:W2:Y:S02]  /*3730*/  LDG.E.U16 R0, desc[UR36][R4.64] ;  /* 0x0000002404007981 */ /* 0x000ea4000c1e1500 */
[----:B--2---:R-:W-:-:S04]  /*3740*/  IMAD.U32 R0, R0, 0x10000, RZ ;  /* 0x0001000000007824 */ /* 0x004fc800078e00ff */
[----:B------:R-:W-:-:S04]  /*3750*/  FMUL.FTZ R0, R0, 1 ;  /* 0x3f80000000007820 */ /* 0x000fc80000410000 */
[----:B------:R0:W1:Y:S02]  /*3760*/  F2F.F64.F32 R16, R0 ;  /* 0x0000000000107310 */ /* 0x0000640000201800 */
[----:B01----:R-:W-:Y:S05]  /*3770*/  BRA `(.L_x_2291) ;  /* 0x0000000400a47947 */ /* 0x003fea0003800000 */
.L_x_2303:
        /* <DEDUP_REMOVED lines=11> */
.L_x_2310:
[----:B------:R-:W2:Y:S02]  /*3830*/  LDG.E.U8 R4, desc[UR36][R4.64] ;  /* 0x0000002404047981 */ /* 0x000ea4000c1e1100 */
        /* <DEDUP_REMOVED lines=19> */
.L_x_2312:
[----:B------:R-:W-:Y:S05]  /*3970*/  BSYNC.RECONVERGENT B0 ;  /* 0x0000000000007941 */ /* 0x000fea0003800200 */
.L_x_2311:
[----:B------:R-:W-:Y:S01]  /*3980*/  IMAD.SHL.U32 R0, R0, 0x100000, RZ ;  /* 0x0010000000007824 */ /* 0x000fe200078e00ff */
[----:B------:R-:W-:-:S04]  /*3990*/  LEA R3, R3, 0x3b800000, 0x17 ;  /* 0x3b80000003037811 */ /* 0x000fc800078eb8ff */
[----:B------:R-:W-:-:S05]  /*39a0*/  LOP3.LUT R0, R3, R0, R7, 0xfe, !PT ;  /* 0x0000000003007212 */ /* 0x000fca00078efe07 */
[----:B------:R-:W-:-:S04]  /*39b0*/  FMUL.FTZ R0, R0, 1 ;  /* 0x3f80000000007820 */ /* 0x000fc80000410000 */
[----:B------:R0:W1:Y:S02]  /*39c0*/  F2F.F64.F32 R16, R0 ;  /* 0x0000000000107310 */ /* 0x0000640000201800 */
[----:B01----:R-:W-:Y:S05]  /*39d0*/  BRA `(.L_x_2291) ;  /* 0x00000004000c7947 */ /* 0x003fea0003800000 */
.L_x_2309:
        /* <DEDUP_REMOVED lines=20> */
.L_x_2314:
[----:B------:R-:W-:Y:S05]  /*3b20*/  BSYNC.RECONVERGENT B0 ;  /* 0x0000000000007941 */ /* 0x000fea0003800200 */
.L_x_2313:
[----:B------:R-:W-:Y:S01]  /*3b30*/  IMAD.SHL.U32 R0, R0, 0x200000, RZ ;  /* 0x0020000000007824 */ /* 0x000fe200078e00ff */
[----:B------:R-:W-:-:S04]  /*3b40*/  LEA R3, R3, 0x37800000, 0x17 ;  /* 0x3780000003037811 */ /* 0x000fc800078eb8ff */
[----:B------:R-:W-:-:S05]  /*3b50*/  LOP3.LUT R0, R3, R0, R7, 0xfe, !PT ;  /* 0x0000000003007212 */ /* 0x000fca00078efe07 */
[----:B------:R-:W-:-:S04]  /*3b60*/  FMUL.FTZ R0, R0, 1 ;  /* 0x3f80000000007820 */ /* 0x000fc80000410000 */
[----:B------:R0:W1:Y:S02]  /*3b70*/  F2F.F64.F32 R16, R0 ;  /* 0x0000000000107310 */ /* 0x0000640000201800 */
[----:B01----:R-:W-:Y:S05]  /*3b80*/  BRA `(.L_x_2291) ;  /* 0x0000000000a07947 */ /* 0x003fea0003800000 */
.L_x_2308:
        /* <DEDUP_REMOVED lines=18> */
.L_x_2296:
        /* <DEDUP_REMOVED lines=16> */
.L_x_2317:
[----:B------:R-:W-:Y:S05]  /*3db0*/  BRA `(.L_x_2291) ;  /* 0x0000000000147947 */ /* 0x000fea0003800000 */
.L_x_2316:
[----:B------:R-:W2:Y:S02]  /*3dc0*/  LDG.E.64 R16, desc[UR36][R4.64] ;  /* 0x0000002404107981 */ /* 0x000ea4000c1e1b00 */
[----:B--2---:R-:W0:Y:S02]  /*3dd0*/  I2F.F64.U64 R16, R16 ;  /* 0x0000001000107312 */ /* 0x004e240000301800 */
[----:B0-----:R-:W-:Y:S05]  /*3de0*/  BRA `(.L_x_2291) ;  /* 0x0000000000087947 */ /* 0x001fea0003800000 */
.L_x_2315:
[----:B------:R-:W2:Y:S02]  /*3df0*/  LDG.E R4, desc[UR36][R4.64] ;  /* 0x0000002404047981 */ /* 0x000ea4000c1e1900 */
[----:B--2---:R0:W1:Y:S02]  /*3e00*/  I2F.F64.U32 R16, R4 ;  /* 0x0000000400107312 */ /* 0x0040640000201800 */
.L_x_2291:
[----:B------:R-:W-:Y:S05]  /*3e10*/  BSYNC.RECONVERGENT B6 ;  /* 0x0000000000067941 */ /* 0x000fea0003800200 */
.L_x_2290:
[----:B------:R-:W-:Y:S01]  /*3e20*/  ISETP.GE.AND P0, PT, R23, R2, PT ;  /* 0x000000021700720c */ /* 0x000fe20003f06270 */
[----:B------:R-:W-:-:S12]  /*3e30*/  BSSY.RECONVERGENT B1, `(.L_x_2318) ;  /* 0x0000186000017945 */ /* 0x000fd80003800200 */
[----:B------:R-:W-:Y:S05]  /*3e40*/  @P0 BRA `(.L_x_2319) ;  /* 0x0000001800100947 */ /* 0x000fea0003800000 */
[----:B---3-5:R-:W3:Y:S01]  /*3e50*/  DADD R28, R26, -1 ;  /* 0xbff000001a1c7429 */ /* 0x028ee20000000000 */
[----:B012-4-:R-:W-:Y:S01]  /*3e60*/  IMAD.MOV.U32 R4, RZ, RZ, RZ ;  /* 0x000000ffff047224 */ /* 0x017fe200078e00ff */
[C---:B---3--:R-:W-:Y:S01]  /*3e70*/  ISETP.NE.AND P1, PT, R29.reuse, RZ, PT ;  /* 0x000000ff1d00720c */ /* 0x048fe20003f25270 */
        /* <DEDUP_REMOVED lines=105> */
[----:B------:R-:W-:Y:S05]  /*4510*/  CALL.REL.NOINC `($__internal_1_$__cuda_sm20_div_rn_f64_full) ;  /* 0x000000a800f87944 */ /* 0x000fea0003c00000 */
.L_x_2323:
[----:B------:R-:W-:Y:S05]  /*4520*/  BSYNC.RECONVERGENT B3 ;  /* 0x0000000000037941 */ /* 0x000fea0003800200 */
.L_x_2322:
        /* <DEDUP_REMOVED lines=78> */
.L_x_2321:
[----:B------:R-:W0:Y:S02]  /*4a10*/  DADD R4, R4, 1 ;  /* 0x3ff0000004047429 */ /* 0x000e240000000000 */
[----:B0-----:R-:W-:Y:S01]  /*4a20*/  ISETP.GT.AND P0, PT, R5, 0xfffff, PT ;  /* 0x000fffff0500780c */ /* 0x001fe20003f04270 */
[----:B------:R-:W-:Y:S02]  /*4a30*/  IMAD.MOV.U32 R6, RZ, RZ, R4 ;  /* 0x000000ffff067224 */ /* 0x000fe400078e0004 */
[--C-:B------:R-:W-:Y:S02]  /*4a40*/  IMAD.MOV.U32 R7, RZ, RZ, R5.reuse ;  /* 0x000000ffff077224 */ /* 0x100fe400078e0005 */
[----:B------:R-:W-:-:S15]  /*4a50*/  IMAD.MOV.U32 R0, RZ, RZ, R5 ;  /* 0x000000ffff007224 */ /* 0x000fde00078e0005 */
[----:B------:R-:W-:-:S15]  /*4a60*/  NOP ;  /* 0x0000000000007918 */ /* 0x000fde0000000000 */
[----:B------:R-:W-:-:S15]  /*4a70*/  NOP ;  /* 0x0000000000007918 */ /* 0x000fde0000000000 */
[----:B------:R-:W-:-:S12]  /*4a80*/  NOP ;  /* 0x0000000000007918 */ /* 0x000fd80000000000 */
[----:B------:R-:W0:Y:S02]  /*4a90*/  @!P0 DMUL R6, R6, 1.80143985094819840000e+16 ;  /* 0x4350000006068828 */ /* 0x000e240000000000 */
[----:B0-----:R-:W-:Y:S02]  /*4aa0*/  @!P0 IMAD.MOV.U32 R0, RZ, RZ, R7 ;  /* 0x000000ffff008224 */ /* 0x001fe400078e0007 */
[----:B------:R-:W-:Y:S02]  /*4ab0*/  @!P0 IMAD.MOV.U32 R4, RZ, RZ, R6 ;  /* 0x000000ffff048224 */ /* 0x000fe400078e0006 */
[----:B------:R-:W-:-:S05]  /*4ac0*/  VIADD R3, R0, 0xffffffff ;  /* 0xffffffff00037836 */ /* 0x000fca0000000000 */
[----:B------:R-:W-:Y:S01]  /*4ad0*/  ISETP.GT.U32.AND P1, PT, R3, 0x7feffffe, PT ;  /* 0x7feffffe0300780c */ /* 0x000fe20003f24070 */
[----:B------:R-:W-:Y:S02]  /*4ae0*/  IMAD.MOV.U32 R3, RZ, RZ, -0x3ff ;  /* 0xfffffc01ff037424 */ /* 0x000fe400078e00ff */
[----:B------:R-:W-:-:S10]  /*4af0*/  @!P0 IMAD.MOV.U32 R3, RZ, RZ, -0x435 ;  /* 0xfffffbcbff038424 */ /* 0x000fd400078e00ff */
[----:B------:R-:W-:Y:S05]  /*4b00*/  @P1 BRA `(.L_x_2325) ;  /* 0x0000000800ac1947 */ /* 0x000fea0003800000 */
[C---:B------:R-:W-:Y:S01]  /*4b10*/  LOP3.LUT R5, R0.reuse, 0xfffff, RZ, 0xc0, !PT ;  /* 0x000fffff00057812 */ /* 0x040fe200078ec0ff */
[----:B------:R-:W-:Y:S01]  /*4b20*/  IMAD.MOV.U32 R14, RZ, RZ, RZ ;  /* 0x000000ffff0e7224 */ /* 0x000fe200078e00ff */
[----:B------:R-:W-:Y:S01]  /*4b30*/  LEA.HI R0, R0, R3, RZ, 0xc ;  /* 0x0000000300007211 */ /* 0x000fe200078f60ff */
[----:B------:R-:W-:Y:S01]  /*4b40*/  UMOV UR4, 0x80000000 ;  /* 0x8000000000047882 */ /* 0x000fe20000000000 */
[----:B------:R-:W-:Y:S01]  /*4b50*/  LOP3.LUT R5, R5, 0x3ff00000, RZ, 0xfc, !PT ;  /* 0x3ff0000005057812 */ /* 0x000fe200078efcff */
[----:B------:R-:W-:-:S03]  /*4b60*/  UMOV UR5, 0x43300000 ;  /* 0x4330000000057882 */ /* 0x000fc60000000000 */
[----:B------:R-:W-:-:S13]  /*4b70*/  ISETP.GE.U32.AND P0, PT, R5, 0x3ff6a09f, PT ;  /* 0x3ff6a09f0500780c */ /* 0x000fda0003f06070 */
[----:B------:R-:W-:Y:S02]  /*4b80*/  @P0 VIADD R7, R5, 0xfff00000 ;  /* 0xfff0000005070836 */ /* 0x000fe40000000000 */
[----:B------:R-:W-:Y:S02]  /*4b90*/  @P0 VIADD R0, R0, 0x1 ;  /* 0x0000000100000836 */ /* 0x000fe40000000000 */
        /* <DEDUP_REMOVED lines=15> */
[----:B0-----:R-:W-:Y:S02]  /*4c90*/  IMAD.MOV.U32 R20, RZ, RZ, -0x748574fc ;  /* 0x8b7a8b04ff147424 */ /* 0x001fe400078e00ff */
[----:B------:R-:W-:-:S15]  /*4ca0*/  IMAD.MOV.U32 R21, RZ, RZ, 0x3ed0ee25 ;  /* 0x3ed0ee25ff157424 */ /* 0x000fde00078e00ff */
[----:B------:R-:W-:-:S15]  /*4cb0*/  NOP ;  /* 0x0000000000007918 */ /* 0x000fde0000000000 */
[----:B------:R-:W-:-:S15]  /*4cc0*/  NOP ;  /* 0x0000000000007918 */ /* 0x000fde0000000000 */
[----:B------:R-:W-:-:S15]  /*4cd0*/  NOP ;  /* 0x0000000000007918 */ /* 0x000fde0000000000 */
        /* <DEDUP_REMOVED lines=142> */
.L_x_2325:
[----:B------:R-:W-:Y:S01]  /*55c0*/  IMAD.MOV.U32 R4, RZ, RZ, 0x0 ;  /* 0x00000000ff047424 */ /* 0x000fe200078e00ff */
[----:B------:R-:W-:Y:S01]  /*55d0*/  LOP3.LUT P0, RZ, R7, 0x7fffffff, RZ, 0xc0, !PT ;  /* 0x7fffffff07ff7812 */ /* 0x000fe2000780c0ff */
[----:B------:R-:W-:-:S06]  /*55e0*/  IMAD.MOV.U32 R5, RZ, RZ, 0x7ff00000 ;  /* 0x7ff00000ff057424 */ /* 0x000fcc00078e00ff */
[----:B------:R-:W0:Y:S02]  /*55f0*/  DFMA R6, R6, R4, +INF ;  /* 0x7ff000000606742b */ /* 0x000e240000000004 */
[----:B0-----:R-:W-:Y:S02]  /*5600*/  FSEL R4, R6, RZ, P0 ;  /* 0x000000ff06047208 */ /* 0x001fe40000000000 */
[----:B------:R-:W-:-:S07]  /*5610*/  FSEL R5, R7, -QNAN , P0 ;  /* 0xfff0000007057808 */ /* 0x000fce0000000000 */
.L_x_2324:
[----:B------:R-:W-:Y:S05]  /*5620*/  BSYNC.RECONVERGENT B2 ;  /* 0x0000000000027941 */ /* 0x000fea0003800200 */
.L_x_2320:
[----:B------:R-:W-:Y:S01]  /*5630*/  ISETP.GT.U32.AND P0, PT, R29, 0x432fffff, PT ;  /* 0x432fffff1d00780c */ /* 0x000fe20003f04070 */
[----:B------:R-:W-:Y:S01]  /*5640*/  UMOV UR4, 0xfefa39ef ;  /* 0xfefa39ef00047882 */ /* 0x000fe20000000000 */
[----:B------:R-:W-:Y:S02]  /*5650*/  UMOV UR5, 0x3fe62e42 ;  /* 0x3fe62e4200057882 */ /* 0x000fe40000000000 */
[----:B------:R-:W0:Y:S02]  /*5660*/  DADD R6, R4, UR4 ;  /* 0x0000000404067e29 */ /* 0x000e240008000000 */
[----:B0-----:R-:W-:Y:S02]  /*5670*/  FSEL R4, R6, R4, P0 ;  /* 0x0000000406047208 */ /* 0x001fe40000000000 */
[----:B------:R-:W-:-:S07]  /*5680*/  FSEL R5, R7, R5, P0 ;  /* 0x0000000507057208 */ /* 0x000fce0000000000 */
.L_x_2319:
[----:B------:R-:W-:Y:S05]  /*5690*/  BSYNC.RECONVERGENT B1 ;  /* 0x0000000000017941 */ /* 0x000fea0003800200 */
.L_x_2318:
[----:B---3-5:R-:W-:Y:S01]  /*56a0*/  VIADD R27, R23, 0x80 ;  /* 0x00000080171b7836 */ /* 0x028fe20000000000 */
[----:B------:R-:W-:Y:S04]  /*56b0*/  BSSY.RECONVERGENT B1, `(.L_x_2326) ;  /* 0x0000188000017945 */ /* 0x000fe80003800200 */
[----:B------:R-:W-:-:S13]  /*56c0*/  ISETP.GE.AND P0, PT, R27, R2, PT ;  /* 0x000000021b00720c */ /* 0x000fda0003f06270 */
[----:B------:R-:W-:Y:S05]  /*56d0*/  @P0 BRA `(.L_x_2327) ;  /* 0x0000001800140947 */ /* 0x000fea0003800000 */
[----:B--2---:R-:W2:Y:S01]  /*56e0*/  DADD R28, R24, -1 ;  /* 0xbff00000181c7429 */ /* 0x004ea20000000000 */
[----:B------:R-:W-:Y:S01]  /*56f0*/  IMAD.MOV.U32 R6, RZ, RZ, RZ ;  /* 0x000000ffff067224 */ /* 0x000fe200078e00ff */
[C---:B--2---:R-:W-:Y:S01]  /*5700*/  ISETP.NE.AND P1, PT, R29.reuse, RZ, PT ;  /* 0x000000ff1d00720c */ /* 0x044fe20003f25270 */
[----:B------:R-:W-:Y:S01]  /*5710*/  IMAD.MOV.U32 R8, RZ, RZ, RZ ;  /* 0x000000ffff087224 */ /* 0x000fe200078e00ff */
[----:B------:R-:W-:Y:S01]  /*5720*/  ISETP.GT.U32.AND P0, PT, R29, 0x432fffff, PT ;  /* 0x432fffff1d00780c */ /* 0x000fe20003f04070 */
[----:B------:R-:W-:-:S15]  /*5730*/  BSSY.RECONVERGENT B2, `(.L_x_2328) ;  /* 0x0000179000027945 */ /* 0x000fde0003800200 */
[----:B------:R-:W-:-:S15]  /*5740*/  NOP ;  /* 0x0000000000007918 */ /* 0x000fde0000000000 */
[----:B------:R-:W-:-:S15]  /*5750*/  NOP ;  /* 0x0000000000007918 */ /* 0x000fde0000000000 */
[----:B------:R-:W-:-:S14]  /*5760*/  NOP ;  /* 0x0000000000007918 */ /* 0x000fdc0000000000 */
[----:B------:R-:W2:Y:S02]  /*5770*/  DFMA R24, R24, R24, -1 ;  /* 0xbff000001818742b */ /* 0x000ea40000000018 */
[----:B--2---:R-:W2:Y:S02]  /*5780*/  MUFU.RSQ64H R7, R25 ;  /* 0x0000001900077308 */ /* 0x004ea40000001c00 */
[----:B--2---:R-:W-:-:S15]  /*5790*/  VIADD R9, R7, 0xfff00000 ;  /* 0xfff0000007097836 */ /* 0x004fde0000000000 */
[----:B------:R-:W-:-:S15]  /*57a0*/  NOP ;  /* 0x0000000000007918 */ /* 0x000fde0000000000 */
[----:B------:R-:W-:-:S15]  /*57b0*/  NOP ;  /* 0x0000000000007918 */ /* 0x000fde0000000000 */
[----:B------:R-:W-:-:S15]  /*57c0*/  NOP ;  /* 0x0000000000007918 */ /* 0x000fde0000000000 */
[----:B------:R-:W2:-:S15]  /*57d0*/  DMUL R10, R24, R6 ;  /* 0x00000006180a7228 */ /* 0x000e9e0000000000 */
[----:B------:R-:W-:-:S15]  /*57e0*/  NOP ;  /* 0x0000000000007918 */ /* 0x000fde0000000000 */
[----:B------:R-:W-:-:S15]  /*57f0*/  NOP ;  /* 0x0000000000007918 */ /* 0x000fde0000000000 */
[----:B------:R-:W-:-:S15]  /*5800*/  NOP ;  /* 0x0000000000007918 */ /* 0x000fde0000000000 */
[----:B------:R-:W-:-:S04]  /*5810*/  NOP ;  /* 0x0000000000007918 */ /* 0x000fc80000000000 */
[----:B--2---:R-:W2:-:S15]  /*5820*/  DFMA R12, R10, -R10, R24 ;  /* 0x8000000a0a0c722b */ /* 0x004e9e0000000018 */
[----:B------:R-:W-:-:S15]  /*5830*/  NOP ;  /* 0x0000000000007918 */ /* 0x000fde0000000000 */
[----:B------:R-:W-:-:S15]  /*5840*/  NOP ;  /* 0x0000000000007918 */ /* 0x000fde0000000000 */
[----:B------:R-:W-:-:S15]  /*5850*/  NOP ;  /* 0x0000000000007918 */ /* 0x000fde0000000000 */
[----:B------:R-:W-:-:S04]  /*5860*/  NOP ;  /* 0x0000000000007918 */ /* 0x000fc80000000000 */
[----:B--2---:R-:W2:-:S15]  /*5870*/  DFMA R12, R8, R12, R10 ;  /* 0x0000000c080c722b */ /* 0x004e9e000000000a */
[----:B------:R-:W-:-:S15]  /*5880*/  NOP ;  /* 0x0000000000007918 */ /* 0x000fde0000000000 */
[----:B------:R-:W-:-:S15]  /*5890*/  NOP ;  /* 0x0000000000007918 */ /* 0x000fde0000000000 */
[----:B------:R-:W-:-:S15]  /*58a0*/  NOP ;  /* 0x0000000000007918 */ /* 0x000fde0000000000 */
[----:B------:R-:W-:-:S04]  /*58b0*/  NOP ;  /* 0x0000000000007918 */ /* 0x000fc80000000000 */
[----:B--2---:R-:W2:-:S15]  /*58c0*/  DFMA R6, R6, -R12, 1 ;  /* 0x3ff000000606742b */ /* 0x004e9e000000080c */
        /* <DEDUP_REMOVED lines=14> */
[----:B--2---:R-:W2:Y:S02]  /*59b0*/  DFMA R6, R6, R10, R12 ;  /* 0x0000000a0606722b */ /* 0x004ea4000000000c */
[----:B--2---:R-:W-:Y:S02]  /*59c0*/  FSEL R24, R6, RZ, P1 ;  /* 0x000000ff06187208 */ /* 0x004fe40000800000 */
[----:B------:R-:W-:Y:S02]  /*59d0*/  FSEL R6, R7, RZ, P1 ;  /* 0x000000ff07067208 */ /* 0x000fe40000800000 */
[----:B------:R-:W-:Y:S02]  /*59e0*/  FSEL R24, R24, 1.4012984643248170709e-45, !P0 ;  /* 0x0000000118187808 */ /* 0x000fe40004000000 */
[----:B------:R-:W-:-:S15]  /*59f0*/  FSEL R25, R6, -1.875, !P0 ;  /* 0xbff0000006197808 */ /* 0x000fde0004000000 */
[----:B------:R-:W-:-:S15]  /*5a00*/  NOP ;  /* 0x0000000000007918 */ /* 0x000fde0000000000 */
[----:B------:R-:W-:-:S15]  /*5a10*/  NOP ;  /* 0x0000000000007918 */ /* 0x000fde0000000000 */
[----:B------:R-:W-:-:S11]  /*5a20*/  NOP ;  /* 0x0000000000007918 */ /* 0x000fd60000000000 */
[----:B------:R-:W2:Y:S02]  /*5a30*/  DADD R24, R28, R24 ;  /* 0x000000001c187229 */ /* 0x000ea40000000018 */
[C---:B--2---:R-:W-:Y:S02]  /*5a40*/  FSETP.GEU.FTZ.AND P1, PT, R25.reuse, 1.7916666269302368164, PT ;  /* 0x3fe555551900780b */ /* 0x044fe40003f3e000 */
[----:B------:R-:W-:-:S13]  /*5a50*/  FSETP.GT.FTZ.AND P0, PT, R25, -1.6999999284744262695, PT ;  /* 0xbfd999991900780b */ /* 0x000fda0003f14000 */
[----:B------:R-:W-:Y:S05]  /*5a60*/  @P0 BRA !P1, `(.L_x_2329) ;  /* 0x0000000c00100947 */ /* 0x000fea0004800000 */
[----:B------:R-:W2:Y:S02]  /*5a70*/  DADD R24, R24, 1 ;  /* 0x3ff0000018187429 */ /* 0x000ea40000000000 */
[----:B--2---:R-:W-:Y:S01]  /*5a80*/  ISETP.GT.AND P0, PT, R25, 0xfffff, PT ;  /* 0x000fffff1900780c */ /* 0x004fe20003f04270 */
[----:B------:R-:W-:Y:S02]  /*5a90*/  IMAD.MOV.U32 R6, RZ, RZ, R24 ;  /* 0x000000ffff067224 */ /* 0x000fe400078e0018 */
[--C-:B------:R-:W-:Y:S02]  /*5aa0*/  IMAD.MOV.U32 R7, RZ, RZ, R25.reuse ;  /* 0x000000ffff077224 */ /* 0x100fe400078e0019 */
[----:B------:R-:W-:-:S15]  /*5ab0*/  IMAD.MOV.U32 R0, RZ, RZ, R25 ;  /* 0x000000ffff007224 */ /* 0x000fde00078e0019 */
[----:B------:R-:W-:-:S15]  /*5ac0*/  NOP ;  /* 0x0000000000007918 */ /* 0x000fde0000000000 */
[----:B------:R-:W-:-:S15]  /*5ad0*/  NOP ;  /* 0x0000000000007918 */ /* 0x000fde0000000000 */
[----:B------:R-:W-:-:S12]  /*5ae0*/  NOP ;  /* 0x0000000000007918 */ /* 0x000fd80000000000 */
[----:B------:R-:W2:Y:S02]  /*5af0*/  @!P0 DMUL R6, R6, 1.80143985094819840000e+16 ;  /* 0x4350000006068828 */ /* 0x000ea40000000000 */
[----:B--2---:R-:W-:Y:S02]  /*5b00*/  @!P0 IMAD.MOV.U32 R0, RZ, RZ, R7 ;  /* 0x000000ffff008224 */ /* 0x004fe400078e0007 */
[----:B------:R-:W-:Y:S02]  /*5b10*/  @!P0 IMAD.MOV.U32 R24, RZ, RZ, R6 ;  /* 0x000000ffff188224 */ /* 0x000fe400078e0006 */
[----:B------:R-:W-:-:S05]  /*5b20*/  VIADD R3, R0, 0xffffffff ;  /* 0xffffffff00037836 */ /* 0x000fca0000000000 */
[----:B------:R-:W-:Y:S01]  /*5b30*/  ISETP.GE.U32.AND P1, PT, R3, 0x7fefffff, PT ;  /* 0x7fefffff0300780c */ /* 0x000fe20003f26070 */
[----:B------:R-:W-:Y:S02]  /*5b40*/  IMAD.MOV.U32 R3, RZ, RZ, -0x3ff ;  /* 0xfffffc01ff037424 */ /* 0x000fe400078e00ff */
[----:B------:R-:W-:-:S10]  /*5b50*/  @!P0 IMAD.MOV.U32 R3, RZ, RZ, -0x435 ;  /* 0xfffffbcbff038424 */ /* 0x000fd400078e00ff */
[----:B------:R-:W-:Y:S01]  /*5b60*/  @P1 IMAD.MOV.U32 R8, RZ, RZ, 0x0 ;  /* 0x00000000ff081424 */ /* 0x000fe200078e00ff */
[----:B------:R-:W-:Y:S01]  /*5b70*/  @P1 LOP3.LUT P2, RZ, R7, 0x7fffffff, RZ, 0xc0, !PT ;  /* 0x7fffffff07ff1812 */ /* 0x000fe2000784c0ff */
[----:B------:R-:W-:-:S15]  /*5b80*/  @P1 IMAD.MOV.U32 R9, RZ, RZ, 0x7ff00000 ;  /* 0x7ff00000ff091424 */ /* 0x000fde00078e00ff */
[----:B------:R-:W-:-:S15]  /*5b90*/  NOP ;  /* 0x0000000000007918 */ /* 0x000fde0000000000 */
[----:B------:R-:W-:-:S08]  /*5ba0*/  NOP ;  /* 0x0000000000007918 */ /* 0x000fd00000000000 */
[----:B------:R-:W2:Y:S02]  /*5bb0*/  @P1 DFMA R8, R6, R8, +INF ;  /* 0x7ff000000608142b */ /* 0x000ea40000000008 */
[----:B--2---:R-:W-:Y:S02]  /*5bc0*/  @P1 FSEL R10, R8, RZ, P2 ;  /* 0x000000ff080a1208 */ /* 0x004fe40001000000 */
[----:B------:R-:W-:Y:S01]  /*5bd0*/  @P1 FSEL R11, R9, -QNAN , P2 ;  /* 0xfff00000090b1808 */ /* 0x000fe20001000000 */
[----:B------:R-:W-:Y:S06]  /*5be0*/  @P1 BRA `(.L_x_2330) ;  /* 0x0000001000b41947 */ /* 0x000fec0003800000 */
[C---:B------:R-:W-:Y:S01]  /*5bf0*/  LOP3.LUT R6, R0.reuse, 0xfffff, RZ, 0xc0, !PT ;  /* 0x000fffff00067812 */ /* 0x040fe200078ec0ff */
[----:B------:R-:W-:Y:S01]  /*5c00*/  IMAD.MOV.U32 R20, RZ, RZ, RZ ;  /* 0x000000ffff147224 */ /* 0x000fe200078e00ff */
[----:B------:R-:W-:Y:S01]  /*5c10*/  LEA.HI R0, R0, R3, RZ, 0xc ;  /* 0x0000000300007211 */ /* 0x000fe200078f60ff */
[----:B------:R-:W-:Y:S01]  /*5c20*/  UMOV UR4, 0x80000000 ;  /* 0x8000000000047882 */ /* 0x000fe20000000000 */
[----:B------:R-:W-:Y:S01]  /*5c30*/  LOP3.LUT R7, R6, 0x3ff00000, RZ, 0xfc, !PT ;  /* 0x3ff0000006077812 */ /* 0x000fe200078efcff */
[----:B------:R-:W-:Y:S01]  /*5c40*/  IMAD.MOV.U32 R6, RZ, RZ, R24 ;  /* 0x000000ffff067224 */ /* 0x000fe200078e0018 */
[----:B------:R-:W-:Y:S02]  /*5c50*/  UMOV UR5, 0x43300000 ;  /* 0x4330000000057882 */ /* 0x000fe40000000000 */
[----:B------:R-:W-:-:S13]  /*5c60*/  ISETP.GE.U32.AND P0, PT, R7, 0x3ff6a09f, PT ;  /* 0x3ff6a09f0700780c */ /* 0x000fda0003f06070 */
[----:B------:R-:W-:Y:S02]  /*5c70*/  @P0 VIADD R9, R7, 0xfff00000 ;  /* 0xfff0000007090836 */ /* 0x000fe40000000000 */
[----:B------:R-:W-:Y:S02]  /*5c80*/  @P0 VIADD R0, R0, 0x1 ;  /* 0x0000000100000836 */ /* 0x000fe40000000000 */
[----:B------:R-:W-:-:S06]  /*5c90*/  @P0 IMAD.MOV.U32 R7, RZ, RZ, R9 ;  /* 0x000000ffff070224 */ /* 0x000fcc00078e0009 */
[----:B------:R-:W2:Y:S02]  /*5ca0*/  DADD R24, R6, 1 ;  /* 0x3ff0000006187429 */ /* 0x000ea40000000000 */
[----:B--2---:R-:W2:-:S15]  /*5cb0*/  MUFU.RCP64H R21, R25 ;  /* 0x0000001900157308 */ /* 0x004e9e0000001800 */
[----:B------:R-:W-:-:S15]  /*5cc0*/  NOP ;  /* 0x0000000000007918 */ /* 0x000fde0000000000 */
[----:B------:R-:W-:-:S15]  /*5cd0*/  NOP ;  /* 0x0000000000007918 */ /* 0x000fde0000000000 */
[----:B------:R-:W-:-:S15]  /*5ce0*/  NOP ;  /* 0x0000000000007918 */ /* 0x000fde0000000000 */
[----:B------:R-:W-:-:S02]  /*5cf0*/  NOP ;  /* 0x0000000000007918 */ /* 0x000fc40000000000 */
[----:B------:R3:W-:Y:S02]  /*5d00*/  DADD R8, R6, -1 ;  /* 0xbff0000006087429 */ /* 0x0007e40000000000 */
[----:B---3--:R-:W-:Y:S01]  /*5d10*/  LOP3.LUT R6, R0, 0x80000000, RZ, 0x3c, !PT ;  /* 0x8000000000067812 */ /* 0x008fe200078e3cff */
[----:B------:R-:W-:-:S15]  /*5d20*/  IMAD.MOV.U32 R7, RZ, RZ, 0x43300000 ;  /* 0x43300000ff077424 */ /* 0x000fde00078e00ff */
[----:B------:R-:W-:-:S15]  /*5d30*/  NOP ;  /* 0x0000000000007918 */ /* 0x000fde0000000000 */
[----:B------:R-:W-:-:S15]  /*5d40*/  NOP ;  /* 0x0000000000007918 */ /* 0x000fde0000000000 */
[----:B------:R-:W-:-:S15]  /*5d50*/  NOP ;  /* 0x0000000000007918 */ /* 0x000fde0000000000 */
[----:B------:R-:W-:-:S01]  /*5d60*/  NOP ;  /* 0x0000000000007918 */ /* 0x000fc20000000000 */
[----:B--2---:R-:W2:-:S15]  /*5d70*/  DFMA R10, -R24, R20, 1 ;  /* 0x3ff00000180a742b */ /* 0x004e9e0000000114 */
        /* <DEDUP_REMOVED lines=14> */
[----:B--2---:R-:W2:-:S15]  /*5e60*/  DMUL R12, R8, R20 ;  /* 0x00000014080c7228 */ /* 0x004e9e0000000000 */
        /* <DEDUP_REMOVED lines=9> */
[----:B--2---:R-:W2:-:S15]  /*5f00*/  DADD R30, R8, -R12 ;  /* 0x00000000081e7229 */ /* 0x004e9e000000080c */
[----:B------:R-:W-:-:S15]  /*5f10*/  NOP ;  /* 0x0000000000007918 */ /* 0x000fde0000000000 */
[----:B------:R-:W-:-:S15]  /*5f20*/  NOP ;  /* 0x0000000000007918 */ /* 0x000fde0000000000 */
[----:B------:R-:W-:-:S15]  /*5f30*/  NOP ;  /* 0x0000000000007918 */ /* 0x000fde0000000000 */
[----:B------:R-:W-:-:S04]  /*5f40*/  NOP ;  /* 0x0000000000007918 */ /* 0x000fc80000000000 */
[----:B--2---:R2:W-:Y:S02]  /*5f50*/  DADD R32, R30, R30 ;  /* 0x000000001e207229 */ /* 0x0045e4000000001e */
[----:B--2---:R-:W-:Y:S02]  /*5f60*/  IMAD.MOV.U32 R30, RZ, RZ, -0x748574fc ;  /* 0x8b7a8b04ff1e7424 */ /* 0x004fe400078e00ff */
[----:B------:R-:W-:-:S15]  /*5f70*/  IMAD.MOV.U32 R31, RZ, RZ, 0x3ed0ee25 ;  /* 0x3ed0ee25ff1f7424 */ /* 0x000fde00078e00ff */
[----:B------:R-:W-:-:S15]  /*5f80*/  NOP ;  /* 0x0000000000007918 */ /* 0x000fde0000000000 */
[----:B------:R-:W-:-:S15]  /*5f90*/  NOP ;  /* 0x0000000000007918 */ /* 0x000fde0000000000 */
[----:B------:R-:W-:-:S15]  /*5fa0*/  NOP ;  /* 0x0000000000007918 */ /* 0x000fde0000000000 */
[----:B------:R-:W2:Y:S01]  /*5fb0*/  DADD R6, R6, -UR4 ;  /* 0x8000000406067e29 */ /* 0x000ea20008000000 */
[----:B------:R-:W-:Y:S01]  /*5fc0*/  UMOV UR4, 0xfefa39ef ;  /* 0xfefa39ef00047882 */ /* 0x000fe20000000000 */
[----:B------:R-:W-:-:S15]  /*5fd0*/  UMOV UR5, 0x3fe62e42 ;  /* 0x3fe62e4200057882 */ /* 0x000fde0000000000 */
[----:B------:R-:W-:-:S15]  /*5fe0*/  NOP ;  /* 0x0000000000007918 */ /* 0x000fde0000000000 */
[----:B------:R-:W-:-:S15]  /*5ff0*/  NOP ;  /* 0x0000000000007918 */ /* 0x000fde0000000000 */
[----:B------:R-:W-:-:S15]  /*6000*/  NOP ;  /* 0x0000000000007918 */ /* 0x000fde0000000000 */
[----:B------:R-:W-:-:S02]  /*6010*/  NOP ;  /* 0x0000000000007918 */ /* 0x000fc40000000000 */
[----:B--2---:R-:W-:Y:S01]  /*6020*/  DFMA R10, R6, UR4, R12 ;  /* 0x00000004060a7c2b */ /* 0x004fe2000800000c */
[----:B------:R-:W-:Y:S01]  /*6030*/  UMOV UR4, 0x3ae80f1e ;  /* 0x3ae80f1e00047882 */ /* 0x000fe20000000000 */
[----:B------:R-:W-:-:S15]  /*6040*/  UMOV UR5, 0x3eb1380b ;  /* 0x3eb1380b00057882 */ /* 0x000fde0000000000 */
[----:B------:R-:W-:-:S15]  /*6050*/  NOP ;  /* 0x0000000000007918 */ /* 0x000fde0000000000 */
[----:B------:R-:W-:-:S15]  /*6060*/  NOP ;  /* 0x0000000000007918 */ /* 0x000fde0000000000 */
[----:B------:R-:W-:-:S15]  /*6070*/  NOP ;  /* 0x0000000000007918 */ /* 0x000fde0000000000 */
[----:B------:R-:W-:-:S02]  /*6080*/  NOP ;  /* 0x0000000000007918 */ /* 0x000fc40000000000 */
[----:B------:R-:W2:-:S15]  /*6090*/  DMUL R14, R12, R12 ;  /* 0x0000000c0c0e7228 */ /* 0x000e9e0000000000 */
[----:B------:R-:W-:-:S15]  /*60a0*/  NOP ;  /* 0x0000000000007918 */ /* 0x000fde0000000000 */
[----:B------:R-:W-:-:S15]  /*60b0*/  NOP ;  /* 0x0000000000007918 */ /* 0x000fde0000000000 */
[----:B------:R-:W-:-:S15]  /*60c0*/  NOP ;  /* 0x0000000000007918 */ /* 0x000fde0000000000 */
[----:B------:R-:W-:-:S04]  /*60d0*/  NOP ;  /* 0x0000000000007918 */ /* 0x000fc80000000000 */
[----:B--2---:R-:W2:Y:S01]  /*60e0*/  DFMA R30, R14, UR4, R30 ;  /* 0x000000040e1e7c2b */ /* 0x004ea2000800001e */
        /* <DEDUP_REMOVED lines=13> */
[----:B--2---:R-:W2:Y:S01]  /*61c0*/  DFMA R30, R14, R30, UR4 ;  /* 0x000000040e1e7e2b */ /* 0x004ea2000800001e */
        /* <DEDUP_REMOVED lines=34> */
[----:B------:R-:W3:-:S15]  /*63f0*/  DFMA R32, R8, -R12, R32 ;  /* 0x8000000c0820722b */ /* 0x000ede0000000020 */
[----:B------:R-:W-:-:S15]  /*6400*/  NOP ;  /* 0x0000000000007918 */ /* 0x000fde0000000000 */
[----:B------:R-:W-:-:S15]  /*6410*/  NOP ;  /* 0x0000000000007918 */ /* 0x000fde0000000000 */
[----:B------:R-:W-:-:S15]  /*6420*/  NOP ;  /* 0x0000000000007918 */ /* 0x000fde0000000000 */
[----:B------:R-:W-:-:S04]  /*6430*/  NOP ;  /* 0x0000000000007918 */ /* 0x000fc80000000000 */
[----:B--2---:R-:W2:Y:S01]  /*6440*/  DFMA R30, R14, R30, UR4 ;  /* 0x000000040e1e7e2b */ /* 0x004ea2000800001e */
[----:B------:R-:W-:Y:S01]  /*6450*/  UMOV UR4, 0x3b39803f ;  /* 0x3b39803f00047882 */ /* 0x000fe20000000000 */
[----:B------:R-:W-:-:S15]  /*6460*/  UMOV UR5, 0x3c7abc9e ;  /* 0x3c7abc9e00057882 */ /* 0x000fde0000000000 */
[----:B------:R-:W-:-:S15]  /*6470*/  NOP ;  /* 0x0000000000007918 */ /* 0x000fde0000000000 */
[----:B------:R-:W-:-:S15]  /*6480*/  NOP ;  /* 0x0000000000007918 */ /* 0x000fde0000000000 */
[----:B------:R-:W-:-:S15]  /*6490*/  NOP ;  /* 0x0000000000007918 */ /* 0x000fde0000000000 */
[----:B------:R-:W-:-:S02]  /*64a0*/  NOP ;  /* 0x0000000000007918 */ /* 0x000fc40000000000 */
[----:B---3--:R-:W-:-:S15]  /*64b0*/  DMUL R20, R20, R32 ;  /* 0x0000002014147228 */ /* 0x008fde0000000000 */
        /* <DEDUP_REMOVED lines=24> */
[----:B--2---:R-:W2:-:S15]  /*6640*/  DFMA R8, R6, UR4, R8 ;  /* 0x0000000406087c2b */ /* 0x004e9e0008000008 */
[----:B------:R-:W-:-:S15]  /*6650*/  NOP ;  /* 0x0000000000007918 */ /* 0x000fde0000000000 */
[----:B------:R-:W-:-:S15]  /*6660*/  NOP ;  /* 0x0000000000007918 */ /* 0x000fde0000000000 */
[----:B------:R-:W-:-:S15]  /*6670*/  NOP ;  /* 0x0000000000007918 */ /* 0x000fde0000000000 */
[----:B------:R-:W-:-:S04]  /*6680*/  NOP ;  /* 0x0000000000007918 */ /* 0x000fc80000000000 */
[----:B--2---:R2:W3:Y:S02]  /*6690*/  DADD R10, R10, R8 ;  /* 0x000000000a0a7229 */ /* 0x0044e40000000008 */
[----:B--23--:R-:W-:Y:S05]  /*66a0*/  BRA `(.L_x_2330) ;  /* 0x0000000800047947 */ /* 0x00cfea0003800000 */
.L_x_2329:
[----:B------:R-:W2:Y:S01]  /*66b0*/  DADD R14, R24, 2 ;  /* 0x40000000180e7429 */ /* 0x000ea20000000000 */
[----:B------:R-:W-:Y:S01]  /*66c0*/  IMAD.MOV.U32 R6, RZ, RZ, 0x1 ;  /* 0x00000001ff067424 */ /* 0x000fe200078e00ff */
[----:B--2---:R-:W2:Y:S01]  /*66d0*/  MUFU.RCP64H R7, R15 ;  /* 0x0000000f00077308 */ /* 0x004ea20000001800 */
[----:B------:R-:W-:Y:S01]  /*66e0*/  FSETP.GEU.AND P1, PT, |R25|, 6.5827683646048100446e-37, PT ;  /* 0x036000001900780b */ /* 0x000fe20003f2e200 */
[----:B------:R-:W-:-:S15]  /*66f0*/  BSSY.RECONVERGENT B3, `(.L_x_2331) ;  /* 0x000002f000037945 */ /* 0x000fde0003800200 */
[----:B------:R-:W-:-:S15]  /*6700*/  NOP ;  /* 0x0000000000007918 */ /* 0x000fde0000000000 */
[----:B------:R-:W-:-:S15]  /*6710*/  NOP ;  /* 0x0000000000007918 */ /* 0x000fde0000000000 */
[----:B------:R-:W-:-:S15]  /*6720*/  NOP ;  /* 0x0000000000007918 */ /* 0x000fde0000000000 */
        /* <DEDUP_REMOVED lines=30> */
[----:B--2---:R-:W2:-:S15]  /*6910*/  DFMA R8, -R14, R30, R24 ;  /* 0x0000001e0e08722b */ /* 0x004e9e0000000118 */
[----:B------:R-:W-:-:S15]  /*6920*/  NOP ;  /* 0x0000000000007918 */ /* 0x000fde0000000000 */
[----:B------:R-:W-:-:S15]  /*6930*/  NOP ;  /* 0x0000000000007918 */ /* 0x000fde0000000000 */
[----:B------:R-:W-:-:S15]  /*6940*/  NOP ;  /* 0x0000000000007918 */ /* 0x000fde0000000000 */
[----:B------:R-:W-:-:S04]  /*6950*/  NOP ;  /* 0x0000000000007918 */ /* 0x000fc80000000000 */
[----:B--2---:R-:W2:Y:S02]  /*6960*/  DFMA R30, R6, R8, R30 ;  /* 0x00000008061e722b */ /* 0x004ea4000000001e */
[----:B--2---:R-:W-:-:S05]  /*6970*/  FFMA R0, RZ, R15, R31 ;  /* 0x0000000fff007223 */ /* 0x004fca000000001f */
[----:B------:R-:W-:-:S13]  /*6980*/  FSETP.GT.AND P0, PT, |R0|, 1.469367938527859385e-39, PT ;  /* 0x001000000000780b */ /* 0x000fda0003f04200 */
[----:B------:R-:W-:Y:S05]  /*6990*/  @P0 BRA P1, `(.L_x_2332) ;  /* 0x0000000000100947 */ /* 0x000fea0000800000 */
[----:B------:R-:W-:Y:S01]  /*69a0*/  IMAD.MOV.U32 R12, RZ, RZ, R24 ;  /* 0x000000ffff0c7224 */ /* 0x000fe200078e0018 */
[----:B------:R-:W-:Y:S01]  /*69b0*/  MOV R0, 0x69e0 ;  /* 0x000069e000007802 */ /* 0x000fe20000000f00 */
[----:B------:R-:W-:-:S07]  /*69c0*/  IMAD.MOV.U32 R13, RZ, RZ, R25 ;  /* 0x000000ffff0d7224 */ /* 0x000fce00078e0019 */
[----:B01--4-:R-:W-:Y:S05]  /*69d0*/  CALL.REL.NOINC `($__internal_1_$__cuda_sm20_div_rn_f64_full) ;  /* 0x0000008400c87944 */ /* 0x013fea0003c00000 */
.L_x_2332:
[----:B------:R-:W-:Y:S05]  /*69e0*/  BSYNC.RECONVERGENT B3 ;  /* 0x0000000000037941 */ /* 0x000fea0003800200 */
.L_x_2331:
[----:B------:R-:W-:Y:S01]  /*69f0*/  IMAD.MOV.U32 R10, RZ, RZ, -0x314d23bc ;  /* 0xceb2dc44ff0a7424 */ /* 0x000fe200078e00ff */
[----:B------:R-:W2:Y:S01]  /*6a00*/  DMUL R30, R24, -R30 ;  /* 0x8000001e181e7228 */ /* 0x000ea20000000000 */
[----:B------:R-:W-:Y:S01]  /*6a10*/  IMAD.MOV.U32 R11, RZ, RZ, 0x3ed087ff ;  /* 0x3ed087ffff0b7424 */ /* 0x000fe200078e00ff */
[----:B------:R-:W-:Y:S01]  /*6a20*/  UMOV UR4, 0x2fbe14b5 ;  /* 0x2fbe14b500047882 */ /* 0x000fe20000000000 */
[----:B------:R-:W-:-:S15]  /*6a30*/  UMOV UR5, 0x3eb372fb ;  /* 0x3eb372fb00057882 */ /* 0x000fde0000000000 */
[----:B------:R-:W-:-:S15]  /*6a40*/  NOP ;  /* 0x0000000000007918 */ /* 0x000fde0000000000 */
[----:B------:R-:W-:-:S15]  /*6a50*/  NOP ;  /* 0x0000000000007918 */ /* 0x000fde0000000000 */
[----:B------:R-:W-:-:S15]  /*6a60*/  NOP ;  /* 0x0000000000007918 */ /* 0x000fde0000000000 */
[----:B------:R-:W-:-:S01]  /*6a70*/  NOP ;  /* 0x0000000000007918 */ /* 0x000fc20000000000 */
[----:B--2---:R-:W2:-:S15]  /*6a80*/  DADD R6, R24, R30 ;  /* 0x0000000018067229 */ /* 0x004e9e000000001e */
        /* <DEDUP_REMOVED lines=51> */
[----:B--2---:R-:W2:-:S15]  /*6dc0*/  DFMA R10, R8, R10, UR4 ;  /* 0x00000004080a7e2b */ /* 0x004e9e000800000a */
        /* <DEDUP_REMOVED lines=14> */
[----:B--2---:R2:W3:Y:S02]  /*6eb0*/  DADD R10, R24, R10 ;  /* 0x00000000180a7229 */ /* 0x0044e4000000000a */
.L_x_2330:
[----:B------:R-:W-:Y:S05]  /*6ec0*/  BSYNC.RECONVERGENT B2 ;  /* 0x0000000000027941 */ /* 0x000fea0003800200 */
.L_x_2328:
[----:B------:R-:W-:Y:S01]  /*6ed0*/  ISETP.GT.U32.AND P0, PT, R29, 0x432fffff, PT ;  /* 0x432fffff1d00780c */ /* 0x000fe20003f04070 */
[----:B------:R-:W-:Y:S01]  /*6ee0*/  UMOV UR4, 0xfefa39ef ;  /* 0xfefa39ef00047882 */ /* 0x000fe20000000000 */
[----:B------:R-:W-:Y:S02]  /*6ef0*/  UMOV UR5, 0x3fe62e42 ;  /* 0x3fe62e4200057882 */ /* 0x000fe40000000000 */
[----:B---3--:R-:W3:Y:S02]  /*6f00*/  DADD R6, R10, UR4 ;  /* 0x000000040a067e29 */ /* 0x008ee40008000000 */
[----:B---3--:R-:W-:Y:S02]  /*6f10*/  FSEL R28, R6, R10, P0 ;  /* 0x0000000a061c7208 */ /* 0x008fe40000000000 */
[----:B------:R-:W-:-:S07]  /*6f20*/  FSEL R29, R7, R11, P0 ;  /* 0x0000000b071d7208 */ /* 0x000fce0000000000 */
.L_x_2327:
[----:B------:R-:W-:Y:S05]  /*6f30*/  BSYNC.RECONVERGENT B1 ;  /* 0x0000000000017941 */ /* 0x000fea0003800200 */
.L_x_2326:
[----:B------:R-:W-:Y:S01]  /*6f40*/  VIADD R3, R23, 0x100 ;  /* 0x0000010017037836 */ /* 0x000fe20000000000 */
[----:B------:R-:W-:Y:S04]  /*6f50*/  BSSY.RECONVERGENT B1, `(.L_x_2333) ;  /* 0x0000187000017945 */ /* 0x000fe80003800200 */
[----:B------:R-:W-:-:S13]  /*6f60*/  ISETP.GE.AND P0, PT, R3, R2, PT ;  /* 0x000000020300720c */ /* 0x000fda0003f06270 */
[----:B------:R-:W-:Y:S05]  /*6f70*/  @P0 BRA `(.L_x_2334) ;  /* 0x0000001800100947 */ /* 0x000fea0003800000 */
[----:B--2-4-:R-:W2:Y:S01]  /*6f80*/  DADD R24, R18, -1 ;  /* 0xbff0000012187429 */ /* 0x014ea20000000000 */
        /* <DEDUP_REMOVED lines=59> */
[----:B------:R-:W-:-:S15]  /*7340*/  IMAD.MOV.U32 R7, RZ, RZ, R19 ;  /* 0x000000ffff077224 */ /* 0x000fde00078e0013 */
[----:B------:R-:W-:-:S15]  /*7350*/  NOP ;  /* 0x0000000000007918 */ /* 0x000fde0000000000 */
[----:B------:R-:W-:-:S15]  /*7360*/  NOP ;  /* 0x0000000000007918 */ /* 0x000fde0000000000 */
[----:B------:R-:W-:-:S14]  /*7370*/  NOP ;  /* 0x0000000000007918 */ /* 0x000fdc0000000000 */
        /* <DEDUP_REMOVED lines=188> */
.L_x_2336:
        /* <DEDUP_REMOVED lines=50> */
[----:B01----:R-:W-:Y:S05]  /*8260*/  CALL.REL.NOINC `($__internal_1_$__cuda_sm20_div_rn_f64_full) ;  /* 0x0000006c00a47944 */ /* 0x003fea0003c00000 */
.L_x_2339:
[----:B------:R-:W-:Y:S05]  /*8270*/  BSYNC.RECONVERGENT B3 ;  /* 0x0000000000037941 */ /* 0x000fea0003800200 */
.L_x_2338:
        /* <DEDUP_REMOVED lines=77> */
.L_x_2337:
[----:B------:R-:W-:Y:S05]  /*8750*/  BSYNC.RECONVERGENT B2 ;  /* 0x0000000000027941 */ /* 0x000fea0003800200 */
.L_x_2335:
[----:B------:R-:W-:Y:S01]  /*8760*/  ISETP.GT.U32.AND P0, PT, R25, 0x432fffff, PT ;  /* 0x432fffff1900780c */ /* 0x000fe20003f04070 */
[----:B------:R-:W-:Y:S01]  /*8770*/  UMOV UR4, 0xfefa39ef ;  /* 0xfefa39ef00047882 */ /* 0x000fe20000000000 */
[----:B------:R-:W-:Y:S02]  /*8780*/  UMOV UR5, 0x3fe62e42 ;  /* 0x3fe62e4200057882 */ /* 0x000fe40000000000 */
[----:B---3--:R-:W3:Y:S02]  /*8790*/  DADD R6, R10, UR4 ;  /* 0x000000040a067e29 */ /* 0x008ee40008000000 */
[----:B---3--:R-:W-:Y:S02]  /*87a0*/  FSEL R24, R6, R10, P0 ;  /* 0x0000000a06187208 */ /* 0x008fe40000000000 */
[----:B------:R-:W-:-:S07]  /*87b0*/  FSEL R25, R7, R11, P0 ;  /* 0x0000000b07197208 */ /* 0x000fce0000000000 */
.L_x_2334:
[----:B------:R-:W-:Y:S05]  /*87c0*/  BSYNC.RECONVERGENT B1 ;  /* 0x0000000000017941 */ /* 0x000fea0003800200 */
.L_x_2333:
[----:B------:R-:W-:Y:S01]  /*87d0*/  VIADD R3, R23, 0x180 ;  /* 0x0000018017037836 */ /* 0x000fe20000000000 */
[----:B------:R-:W-:Y:S04]  /*87e0*/  BSSY.RECONVERGENT B1, `(.L_x_2340) ;  /* 0x0000187000017945 */ /* 0x000fe80003800200 */
[----:B------:R-:W-:-:S13]  /*87f0*/  ISETP.GE.AND P0, PT, R3, R2, PT ;  /* 0x000000020300720c */ /* 0x000fda0003f06270 */
[----:B------:R-:W-:Y:S05]  /*8800*/  @P0 BRA `(.L_x_2341) ;  /* 0x0000001800100947 */ /* 0x000fea0003800000 */
[----:B-12-4-:R-:W1:Y:S01]  /*8810*/  DADD R18, R16, -1 ;  /* 0xbff0000010127429 */ /* 0x016e620000000000 */
[----:B------:R-:W-:Y:S01]  /*8820*/  IMAD.MOV.U32 R6, RZ, RZ, RZ ;  /* 0x000000ffff067224 */ /* 0x000fe200078e00ff */
[C---:B-1----:R-:W-:Y:S01]  /*8830*/  ISETP.NE.AND P1, PT, R19.reuse, RZ, PT ;  /* 0x000000ff1300720c */ /* 0x042fe20003f25270 */
[----:B------:R-:W-:Y:S01]  /*8840*/  IMAD.MOV.U32 R8, RZ, RZ, RZ ;  /* 0x000000ffff087224 */ /* 0x000fe200078e00ff */
[----:B------:R-:W-:Y:S01]  /*8850*/  ISETP.GT.U32.AND P0, PT, R19, 0x432fffff, PT ;  /* 0x432fffff1300780c */ /* 0x000fe20003f04070 */
[----:B------:R-:W-:-:S15]  /*8860*/  BSSY.RECONVERGENT B2, `(.L_x_2342) ;  /* 0x0000178000027945 */ /* 0x000fde0003800200 */
[----:B------:R-:W-:-:S15]  /*8870*/  NOP ;  /* 0x0000000000007918 */ /* 0x000fde0000000000 */
[----:B------:R-:W-:-:S15]  /*8880*/  NOP ;  /* 0x0000000000007918 */ /* 0x000fde0000000000 */
[----:B------:R-:W-:-:S14]  /*8890*/  NOP ;  /* 0x0000000000007918 */ /* 0x000fdc0000000000 */
[----:B------:R-:W1:Y:S02]  /*88a0*/  DFMA R16, R16, R16, -1 ;  /* 0xbff000001010742b */ /* 0x000e640000000010 */
[----:B-1----:R-:W1:Y:S02]  /*88b0*/  MUFU.RSQ64H R7, R17 ;  /* 0x0000001100077308 */ /* 0x002e640000001c00 */
[----:B-1----:R-:W-:-:S15]  /*88c0*/  VIADD R9, R7, 0xfff00000 ;  /* 0xfff0000007097836 */ /* 0x002fde0000000000 */
[----:B------:R-:W-:-:S15]  /*88d0*/  NOP ;  /* 0x0000000000007918 */ /* 0x000fde0000000000 */
[----:B------:R-:W-:-:S15]  /*88e0*/  NOP ;  /* 0x0000000000007918 */ /* 0x000fde0000000000 */
[----:B------:R-:W-:-:S15]  /*88f0*/  NOP ;  /* 0x0000000000007918 */ /* 0x000fde0000000000 */
[----:B------:R-:W1:-:S15]  /*8900*/  DMUL R10, R16, R6 ;  /* 0x00000006100a7228 */ /* 0x000e5e0000000000 */
[----:B------:R-:W-:-:S15]  /*8910*/  NOP ;  /* 0x0000000000007918 */ /* 0x000fde0000000000 */
[----:B------:R-:W-:-:S15]  /*8920*/  NOP ;  /* 0x0000000000007918 */ /* 0x000fde0000000000 */
[----:B------:R-:W-:-:S15]  /*8930*/  NOP ;  /* 0x0000000000007918 */ /* 0x000fde0000000000 */
[----:B------:R-:W-:-:S04]  /*8940*/  NOP ;  /* 0x0000000000007918 */ /* 0x000fc80000000000 */
[----:B-1----:R-:W1:-:S15]  /*8950*/  DFMA R12, R10, -R10, R16 ;  /* 0x8000000a0a0c722b */ /* 0x002e5e0000000010 */
[----:B------:R-:W-:-:S15]  /*8960*/  NOP ;  /* 0x0000000000007918 */ /* 0x000fde0000000000 */
[----:B------:R-:W-:-:S15]  /*8970*/  NOP ;  /* 0x0000000000007918 */ /* 0x000fde0000000000 */
[----:B------:R-:W-:-:S15]  /*8980*/  NOP ;  /* 0x0000000000007918 */ /* 0x000fde0000000000 */
[----:B------:R-:W-:-:S04]  /*8990*/  NOP ;  /* 0x0000000000007918 */ /* 0x000fc80000000000 */
[----:B-1----:R-:W1:-:S15]  /*89a0*/  DFMA R12, R8, R12, R10 ;  /* 0x0000000c080c722b */ /* 0x002e5e000000000a */
[----:B------:R-:W-:-:S15]  /*89b0*/  NOP ;  /* 0x0000000000007918 */ /* 0x000fde0000000000 */
[----:B------:R-:W-:-:S15]  /*89c0*/  NOP ;  /* 0x0000000000007918 */ /* 0x000fde0000000000 */
[----:B------:R-:W-:-:S15]  /*89d0*/  NOP ;  /* 0x0000000000007918 */ /* 0x000fde0000000000 */
[----:B------:R-:W-:-:S04]  /*89e0*/  NOP ;  /* 0x0000000000007918 */ /* 0x000fc80000000000 */
[----:B-1----:R-:W1:-:S15]  /*89f0*/  DFMA R6, R6, -R12, 1 ;  /* 0x3ff000000606742b */ /* 0x002e5e000000080c */
        /* <DEDUP_REMOVED lines=14> */
[----:B-1----:R-:W1:Y:S02]  /*8ae0*/  DFMA R6, R6, R10, R12 ;  /* 0x0000000a0606722b */ /* 0x002e64000000000c */
[----:B-1----:R-:W-:Y:S02]  /*8af0*/  FSEL R16, R6, RZ, P1 ;  /* 0x000000ff06107208 */ /* 0x002fe40000800000 */
[----:B------:R-:W-:Y:S02]  /*8b00*/  FSEL R6, R7, RZ, P1 ;  /* 0x000000ff07067208 */ /* 0x000fe40000800000 */
[----:B------:R-:W-:Y:S02]  /*8b10*/  FSEL R16, R16, 1.4012984643248170709e-45, !P0 ;  /* 0x0000000110107808 */ /* 0x000fe40004000000 */
[----:B------:R-:W-:-:S15]  /*8b20*/  FSEL R17, R6, -1.875, !P0 ;  /* 0xbff0000006117808 */ /* 0x000fde0004000000 */
[----:B------:R-:W-:-:S15]  /*8b30*/  NOP ;  /* 0x0000000000007918 */ /* 0x000fde0000000000 */
[----:B------:R-:W-:-:S15]  /*8b40*/  NOP ;  /* 0x0000000000007918 */ /* 0x000fde0000000000 */
[----:B------:R-:W-:-:S11]  /*8b50*/  NOP ;  /* 0x0000000000007918 */ /* 0x000fd60000000000 */
[----:B------:R-:W1:Y:S02]  /*8b60*/  DADD R16, R18, R16 ;  /* 0x0000000012107229 */ /* 0x000e640000000010 */
[C---:B-1----:R-:W-:Y:S02]  /*8b70*/  FSETP.GEU.FTZ.AND P1, PT, R17.reuse, 1.7916666269302368164, PT ;  /* 0x3fe555551100780b */ /* 0x042fe40003f3e000 */
[----:B------:R-:W-:-:S13]  /*8b80*/  FSETP.GT.FTZ.AND P0, PT, R17, -1.6999999284744262695, PT ;  /* 0xbfd999991100780b */ /* 0x000fda0003f14000 */
[----:B------:R-:W-:Y:S05]  /*8b90*/  @P0 BRA !P1, `(.L_x_2343) ;  /* 0x0000000c000c0947 */ /* 0x000fea0004800000 */
[----:B------:R-:W1:Y:S02]  /*8ba0*/  DADD R16, R16, 1 ;  /* 0x3ff0000010107429 */ /* 0x000e640000000000 */
[----:B-1----:R-:W-:Y:S01]  /*8bb0*/  ISETP.GT.AND P0, PT, R17, 0xfffff, PT ;  /* 0x000fffff1100780c */ /* 0x002fe20003f04270 */
[----:B------:R-:W-:Y:S02]  /*8bc0*/  IMAD.MOV.U32 R6, RZ, RZ, R16 ;  /* 0x000000ffff067224 */ /* 0x000fe400078e0010 */
[----:B------:R-:W-:-:S15]  /*8bd0*/  IMAD.MOV.U32 R7, RZ, RZ, R17 ;  /* 0x000000ffff077224 */ /* 0x000fde00078e0011 */
[----:B------:R-:W-:-:S15]  /*8be0*/  NOP ;  /* 0x0000000000007918 */ /* 0x000fde0000000000 */
[----:B------:R-:W-:-:S15]  /*8bf0*/  NOP ;  /* 0x0000000000007918 */ /* 0x000fde0000000000 */
[----:B------:R-:W-:-:S14]  /*8c00*/  NOP ;  /* 0x0000000000007918 */ /* 0x000fdc0000000000 */
[----:B------:R-:W1:Y:S02]  /*8c10*/  @!P0 DMUL R6, R6, 1.80143985094819840000e+16 ;  /* 0x4350000006068828 */ /* 0x000e640000000000 */
[----:B-1----:R-:W-:Y:S02]  /*8c20*/  @!P0 IMAD.MOV.U32 R17, RZ, RZ, R7 ;  /* 0x000000ffff118224 */ /* 0x002fe400078e0007 */
        /* <DEDUP_REMOVED lines=10> */
[----:B------:R-:W1:Y:S02]  /*8cd0*/  @P1 DFMA R8, R6, R8, +INF ;  /* 0x7ff000000608142b */ /* 0x000e640000000008 */
[----:B-1----:R-:W-:Y:S02]  /*8ce0*/  @P1 FSEL R10, R8, RZ, P2 ;  /* 0x000000ff080a1208 */ /* 0x002fe40001000000 */
        /* <DEDUP_REMOVED lines=13> */
[----:B------:R-:W1:Y:S02]  /*8dc0*/  DADD R20, R6, 1 ;  /* 0x3ff0000006147429 */ /* 0x000e640000000000 */
[----:B-1----:R-:W1:-:S15]  /*8dd0*/  MUFU.RCP64H R17, R21 ;  /* 0x0000001500117308 */ /* 0x002e5e0000001800 */
[----:B------:R-:W-:-:S15]  /*8de0*/  NOP ;  /* 0x0000000000007918 */ /* 0x000fde0000000000 */
[----:B------:R-:W-:-:S15]  /*8df0*/  NOP ;  /* 0x0000000000007918 */ /* 0x000fde0000000000 */
[----:B------:R-:W-:-:S15]  /*8e00*/  NOP ;  /* 0x0000000000007918 */ /* 0x000fde0000000000 */
[----:B------:R-:W-:-:S02]  /*8e10*/  NOP ;  /* 0x0000000000007918 */ /* 0x000fc40000000000 */
[----:B------:R2:W-:Y:S02]  /*8e20*/  DADD R8, R6, -1 ;  /* 0xbff0000006087429 */ /* 0x0005e40000000000 */
[----:B--2---:R-:W-:Y:S01]  /*8e30*/  LOP3.LUT R6, R0, 0x80000000, RZ, 0x3c, !PT ;  /* 0x8000000000067812 */ /* 0x004fe200078e3cff */
[----:B------:R-:W-:-:S15]  /*8e40*/  IMAD.MOV.U32 R7, RZ, RZ, 0x43300000 ;  /* 0x43300000ff077424 */ /* 0x000fde00078e00ff */
[----:B------:R-:W-:-:S15]  /*8e50*/  NOP ;  /* 0x0000000000007918 */ /* 0x000fde0000000000 */
[----:B------:R-:W-:-:S15]  /*8e60*/  NOP ;  /* 0x0000000000007918 */ /* 0x000fde0000000000 */
[----:B------:R-:W-:-:S15]  /*8e70*/  NOP ;  /* 0x0000000000007918 */ /* 0x000fde0000000000 */
[----:B------:R-:W-:-:S01]  /*8e80*/  NOP ;  /* 0x0000000000007918 */ /* 0x000fc20000000000 */
[----:B-1----:R-:W1:-:S15]  /*8e90*/  DFMA R10, -R20, R16, 1 ;  /* 0x3ff00000140a742b */ /* 0x002e5e0000000110 */
        /* <DEDUP_REMOVED lines=14> */
[----:B-1----:R-:W1:-:S15]  /*8f80*/  DMUL R12, R8, R16 ;  /* 0x00000010080c7228 */ /* 0x002e5e0000000000 */
        /* <DEDUP_REMOVED lines=9> */
[----:B-1----:R-:W1:-:S15]  /*9020*/  DADD R30, R8, -R12 ;  /* 0x00000000081e7229 */ /* 0x002e5e000000080c */
[----:B------:R-:W-:-:S15]  /*9030*/  NOP ;  /* 0x0000000000007918 */ /* 0x000fde0000000000 */
[----:B------:R-:W-:-:S15]  /*9040*/  NOP ;  /* 0x0000000000007918 */ /* 0x000fde0000000000 */
[----:B------:R-:W-:-:S15]  /*9050*/  NOP ;  /* 0x0000000000007918 */ /* 0x000fde0000000000 */
[----:B------:R-:W-:-:S04]  /*9060*/  NOP ;  /* 0x0000000000007918 */ /* 0x000fc80000000000 */
[----:B-1----:R1:W-:Y:S02]  /*9070*/  DADD R32, R30, R30 ;  /* 0x000000001e207229 */ /* 0x0023e4000000001e */
[----:B-1----:R-:W-:Y:S02]  /*9080*/  IMAD.MOV.U32 R30, RZ, RZ, -0x748574fc ;  /* 0x8b7a8b04ff1e7424 */ /* 0x002fe400078e00ff */
[----:B------:R-:W-:-:S15]  /*9090*/  IMAD.MOV.U32 R31, RZ, RZ, 0x3ed0ee25 ;  /* 0x3ed0ee25ff1f7424 */ /* 0x000fde00078e00ff */
[----:B------:R-:W-:-:S15]  /*90a0*/  NOP ;  /* 0x0000000000007918 */ /* 0x000fde0000000000 */
[----:B------:R-:W-:-:S15]  /*90b0*/  NOP ;  /* 0x0000000000007918 */ /* 0x000fde0000000000 */
[----:B------:R-:W-:-:S15]  /*90c0*/  NOP ;  /* 0x0000000000007918 */ /* 0x000fde0000000000 */
[----:B------:R-:W1:Y:S01]  /*90d0*/  DADD R6, R6, -UR4 ;  /* 0x8000000406067e29 */ /* 0x000e620008000000 */
[----:B------:R-:W-:Y:S01]  /*90e0*/  UMOV UR4, 0xfefa39ef ;  /* 0xfefa39ef00047882 */ /* 0x000fe20000000000 */
[----:B------:R-:W-:-:S15]  /*90f0*/  UMOV UR5, 0x3fe62e42 ;  /* 0x3fe62e4200057882 */ /* 0x000fde0000000000 */
[----:B------:R-:W-:-:S15]  /*9100*/  NOP ;  /* 0x0000000000007918 */ /* 0x000fde0000000000 */
[----:B------:R-:W-:-:S15]  /*9110*/  NOP ;  /* 0x0000000000007918 */ /* 0x000fde0000000000 */
[----:B------:R-:W-:-:S15]  /*9120*/  NOP ;  /* 0x0000000000007918 */ /* 0x000fde0000000000 */
[----:B------:R-:W-:-:S02]  /*9130*/  NOP ;  /* 0x0000000000007918 */ /* 0x000fc40000000000 */
[----:B-1----:R-:W-:Y:S01]  /*9140*/  DFMA R10, R6, UR4, R12 ;  /* 0x00000004060a7c2b */ /* 0x002fe2000800000c */
[----:B------:R-:W-:Y:S01]  /*9150*/  UMOV UR4, 0x3ae80f1e ;  /* 0x3ae80f1e00047882 */ /* 0x000fe20000000000 */
[----:B------:R-:W-:-:S15]  /*9160*/  UMOV UR5, 0x3eb1380b ;  /* 0x3eb1380b00057882 */ /* 0x000fde0000000000 */
[----:B------:R-:W-:-:S15]  /*9170*/  NOP ;  /* 0x0000000000007918 */ /* 0x000fde0000000000 */
[----:B------:R-:W-:-:S15]  /*9180*/  NOP ;  /* 0x0000000000007918 */ /* 0x000fde0000000000 */
[----:B------:R-:W-:-:S15]  /*9190*/  NOP ;  /* 0x0000000000007918 */ /* 0x000fde0000000000 */
[----:B------:R-:W-:-:S02]  /*91a0*/  NOP ;  /* 0x0000000000007918 */ /* 0x000fc40000000000 */
[----:B------:R-:W1:-:S15]  /*91b0*/  DMUL R14, R12, R12 ;  /* 0x0000000c0c0e7228 */ /* 0x000e5e0000000000 */
[----:B------:R-:W-:-:S15]  /*91c0*/  NOP ;  /* 0x0000000000007918 */ /* 0x000fde0000000000 */
[----:B------:R-:W-:-:S15]  /*91d0*/  NOP ;  /* 0x0000000000007918 */ /* 0x000fde0000000000 */
[----:B------:R-:W-:-:S15]  /*91e0*/  NOP ;  /* 0x0000000000007918 */ /* 0x000fde0000000000 */
[----:B------:R-:W-:-:S04]  /*91f0*/  NOP ;  /* 0x0000000000007918 */ /* 0x000fc80000000000 */
[----:B-1----:R-:W1:Y:S01]  /*9200*/  DFMA R30, R14, UR4, R30 ;  /* 0x000000040e1e7c2b */ /* 0x002e62000800001e */
        /* <DEDUP_REMOVED lines=13> */
[----:B-1----:R-:W1:Y:S01]  /*92e0*/  DFMA R30, R14, R30, UR4 ;  /* 0x000000040e1e7e2b */ /* 0x002e62000800001e */
        /* <DEDUP_REMOVED lines=34> */
[----:B------:R-:W2:-:S15]  /*9510*/  DFMA R32, R8, -R12, R32 ;  /* 0x8000000c0820722b */ /* 0x000e9e0000000020 */
[----:B------:R-:W-:-:S15]  /*9520*/  NOP ;  /* 0x0000000000007918 */ /* 0x000fde0000000000 */
[----:B------:R-:W-:-:S15]  /*9530*/  NOP ;  /* 0x0000000000007918 */ /* 0x000fde0000000000 */
[----:B------:R-:W-:-:S15]  /*9540*/  NOP ;  /* 0x0000000000007918 */ /* 0x000fde0000000000 */
[----:B------:R-:W-:-:S04]  /*9550*/  NOP ;  /* 0x0000000000007918 */ /* 0x000fc80000000000 */
[----:B-1----:R-:W1:Y:S01]  /*9560*/  DFMA R30, R14, R30, UR4 ;  /* 0x000000040e1e7e2b */ /* 0x002e62000800001e */
[----:B------:R-:W-:Y:S01]  /*9570*/  UMOV UR4, 0x3b39803f ;  /* 0x3b39803f00047882 */ /* 0x000fe20000000000 */
[----:B------:R-:W-:-:S15]  /*9580*/  UMOV UR5, 0x3c7abc9e ;  /* 0x3c7abc9e00057882 */ /* 0x000fde0000000000 */
[----:B------:R-:W-:-:S15]  /*9590*/  NOP ;  /* 0x0000000000007918 */ /* 0x000fde0000000000 */
[----:B------:R-:W-:-:S15]  /*95a0*/  NOP ;  /* 0x0000000000007918 */ /* 0x000fde0000000000 */
[----:B------:R-:W-:-:S15]  /*95b0*/  NOP ;  /* 0x0000000000007918 */ /* 0x000fde0000000000 */
[----:B------:R-:W-:-:S02]  /*95c0*/  NOP ;  /* 0x0000000000007918 */ /* 0x000fc40000000000 */
[----:B--2---:R-:W-:-:S15]  /*95d0*/  DMUL R16, R16, R32 ;  /* 0x0000002010107228 */ /* 0x004fde0000000000 */
        /* <DEDUP_REMOVED lines=24> */
[----:B-1----:R-:W1:-:S15]  /*9760*/  DFMA R8, R6, UR4, R8 ;  /* 0x0000000406087c2b */ /* 0x002e5e0008000008 */
[----:B------:R-:W-:-:S15]  /*9770*/  NOP ;  /* 0x0000000000007918 */ /* 0x000fde0000000000 */
[----:B------:R-:W-:-:S15]  /*9780*/  NOP ;  /* 0x0000000000007918 */ /* 0x000fde0000000000 */
[----:B------:R-:W-:-:S15]  /*9790*/  NOP ;  /* 0x0000000000007918 */ /* 0x000fde0000000000 */
[----:B------:R-:W-:-:S04]  /*97a0*/  NOP ;  /* 0x0000000000007918 */ /* 0x000fc80000000000 */
[----:B-1----:R3:W4:Y:S02]  /*97b0*/  DADD R10, R10, R8 ;  /* 0x000000000a0a7229 */ /* 0x0027240000000008 */
[----:B---34-:R-:W-:Y:S05]  /*97c0*/  BRA `(.L_x_2344) ;  /* 0x0000000800047947 */ /* 0x018fea0003800000 */
.L_x_2343:
[----:B------:R-:W1:Y:S01]  /*97d0*/  DADD R14, R16, 2 ;  /* 0x40000000100e7429 */ /* 0x000e620000000000 */
[----:B------:R-:W-:Y:S01]  /*97e0*/  IMAD.MOV.U32 R6, RZ, RZ, 0x1 ;  /* 0x00000001ff067424 */ /* 0x000fe200078e00ff */
[----:B-1----:R-:W1:Y:S01]  /*97f0*/  MUFU.RCP64H R7, R15 ;  /* 0x0000000f00077308 */ /* 0x002e620000001800 */
[----:B------:R-:W-:Y:S01]  /*9800*/  FSETP.GEU.AND P1, PT, |R17|, 6.5827683646048100446e-37, PT ;  /* 0x036000001100780b */ /* 0x000fe20003f2e200 */
[----:B------:R-:W-:-:S15]  /*9810*/  BSSY.RECONVERGENT B3, `(.L_x_2345) ;  /* 0x000002f000037945 */ /* 0x000fde0003800200 */
[----:B------:R-:W-:-:S15]  /*9820*/  NOP ;  /* 0x0000000000007918 */ /* 0x000fde0000000000 */
[----:B------:R-:W-:-:S15]  /*9830*/  NOP ;  /* 0x0000000000007918 */ /* 0x000fde0000000000 */
[----:B------:R-:W-:-:S15]  /*9840*/  NOP ;  /* 0x0000000000007918 */ /* 0x000fde0000000000 */
        /* <DEDUP_REMOVED lines=30> */
[----:B-1----:R-:W1:-:S15]  /*9a30*/  DFMA R8, -R14, R30, R16 ;  /* 0x0000001e0e08722b */ /* 0x002e5e0000000110 */
[----:B------:R-:W-:-:S15]  /*9a40*/  NOP ;  /* 0x0000000000007918 */ /* 0x000fde0000000000 */
[----:B------:R-:W-:-:S15]  /*9a50*/  NOP ;  /* 0x0000000000007918 */ /* 0x000fde0000000000 */
[----:B------:R-:W-:-:S15]  /*9a60*/  NOP ;  /* 0x0000000000007918 */ /* 0x000fde0000000000 */
[----:B------:R-:W-:-:S04]  /*9a70*/  NOP ;  /* 0x0000000000007918 */ /* 0x000fc80000000000 */
[----:B-1----:R-:W1:Y:S02]  /*9a80*/  DFMA R30, R6, R8, R30 ;  /* 0x00000008061e722b */ /* 0x002e64000000001e */
[----:B-1----:R-:W-:-:S05]  /*9a90*/  FFMA R0, RZ, R15, R31 ;  /* 0x0000000fff007223 */ /* 0x002fca000000001f */
[----:B------:R-:W-:-:S13]  /*9aa0*/  FSETP.GT.AND P0, PT, |R0|, 1.469367938527859385e-39, PT ;  /* 0x001000000000780b */ /* 0x000fda0003f04200 */
[----:B------:R-:W-:Y:S05]  /*9ab0*/  @P0 BRA P1, `(.L_x_2346) ;  /* 0x0000000000100947 */ /* 0x000fea0000800000 */
[----:B------:R-:W-:Y:S01]  /*9ac0*/  IMAD.MOV.U32 R12, RZ, RZ, R16 ;  /* 0x000000ffff0c7224 */ /* 0x000fe200078e0010 */
[----:B------:R-:W-:Y:S01]  /*9ad0*/  MOV R0, 0x9b00 ;  /* 0x00009b0000007802 */ /* 0x000fe20000000f00 */
[----:B------:R-:W-:-:S07]  /*9ae0*/  IMAD.MOV.U32 R13, RZ, RZ, R17 ;  /* 0x000000ffff0d7224 */ /* 0x000fce00078e0011 */
[----:B0-----:R-:W-:Y:S05]  /*9af0*/  CALL.REL.NOINC `($__internal_1_$__cuda_sm20_div_rn_f64_full) ;  /* 0x0000005400807944 */ /* 0x001fea0003c00000 */
.L_x_2346:
[----:B------:R-:W-:Y:S05]  /*9b00*/  BSYNC.RECONVERGENT B3 ;  /* 0x0000000000037941 */ /* 0x000fea0003800200 */
.L_x_2345:
[----:B------:R-:W-:Y:S01]  /*9b10*/  IMAD.MOV.U32 R10, RZ, RZ, -0x314d23bc ;  /* 0xceb2dc44ff0a7424 */ /* 0x000fe200078e00ff */
[----:B------:R-:W1:Y:S01]  /*9b20*/  DMUL R30, R16, -R30 ;  /* 0x8000001e101e7228 */ /* 0x000e620000000000 */
[----:B------:R-:W-:Y:S01]  /*9b30*/  IMAD.MOV.U32 R11, RZ, RZ, 0x3ed087ff ;  /* 0x3ed087ffff0b7424 */ /* 0x000fe200078e00ff */
[----:B------:R-:W-:Y:S01]  /*9b40*/  UMOV UR4, 0x2fbe14b5 ;  /* 0x2fbe14b500047882 */ /* 0x000fe20000000000 */
[----:B------:R-:W-:-:S15]  /*9b50*/  UMOV UR5, 0x3eb372fb ;  /* 0x3eb372fb00057882 */ /* 0x000fde0000000000 */
[----:B------:R-:W-:-:S15]  /*9b60*/  NOP ;  /* 0x0000000000007918 */ /* 0x000fde0000000000 */
[----:B------:R-:W-:-:S15]  /*9b70*/  NOP ;  /* 0x0000000000007918 */ /* 0x000fde0000000000 */
[----:B------:R-:W-:-:S15]  /*9b80*/  NOP ;  /* 0x0000000000007918 */ /* 0x000fde0000000000 */
[----:B------:R-:W-:-:S01]  /*9b90*/  NOP ;  /* 0x0000000000007918 */ /* 0x000fc20000000000 */
[----:B-1----:R-:W1:-:S15]  /*9ba0*/  DADD R6, R16, R30 ;  /* 0x0000000010067229 */ /* 0x002e5e000000001e */
        /* <DEDUP_REMOVED lines=51> */
[----:B-1----:R-:W1:-:S15]  /*9ee0*/  DFMA R10, R8, R10, UR4 ;  /* 0x00000004080a7e2b */ /* 0x002e5e000800000a */
        /* <DEDUP_REMOVED lines=14> */
[----:B-1----:R1:W2:Y:S02]  /*9fd0*/  DADD R10, R16, R10 ;  /* 0x00000000100a7229 */ /* 0x0022a4000000000a */
.L_x_2344:
[----:B------:R-:W-:Y:S05]  /*9fe0*/  BSYNC.RECONVERGENT B2 ;  /* 0x0000000000027941 */ /* 0x000fea0003800200 */
.L_x_2342:
[----:B------:R-:W-:Y:S01]  /*9ff0*/  ISETP.GT.U32.AND P0, PT, R19, 0x432fffff, PT ;  /* 0x432fffff1300780c */ /* 0x000fe20003f04070 */
[----:B------:R-:W-:Y:S01]  /*a000*/  UMOV UR4, 0xfefa39ef ;  /* 0xfefa39ef00047882 */ /* 0x000fe20000000000 */
[----:B------:R-:W-:Y:S02]  /*a010*/  UMOV UR5, 0x3fe62e42 ;  /* 0x3fe62e4200057882 */ /* 0x000fe40000000000 */
[----:B--2---:R-:W1:Y:S02]  /*a020*/  DADD R6, R10, UR4 ;  /* 0x000000040a067e29 */ /* 0x004e640008000000 */
[----:B-1----:R-:W-:Y:S02]  /*a030*/  FSEL R16, R6, R10, P0 ;  /* 0x0000000a06107208 */ /* 0x002fe40000000000 */
[----:B------:R-:W-:-:S07]  /*a040*/  FSEL R17, R7, R11, P0 ;  /* 0x0000000b07117208 */ /* 0x000fce0000000000 */
.L_x_2341:
[----:B------:R-:W-:Y:S05]  /*a050*/  BSYNC.RECONVERGENT B1 ;  /* 0x0000000000017941 */ /* 0x000fea0003800200 */
.L_x_2340:
[----:B--2-4-:R-:W2:Y:S01]  /*a060*/  LDC.U8 R18, c[0x0][0x3a4] ;  /* 0x0000e900ff127b82 */ /* 0x014ea20000000000 */
[----:B------:R-:W-:Y:S01]  /*a070*/  ISETP.GE.AND P0, PT, R23, R2, PT ;  /* 0x000000021700720c */ /* 0x000fe20003f06270 */
[----:B------:R-:W-:Y:S04]  /*a080*/  BSSY.RECONVERGENT B7, `(.L_x_2347) ;  /* 0x00003cc000077945 */ /* 0x000fe80003800200 */
[----:B------:R-:W-:Y:S08]  /*a090*/  BSSY.RELIABLE B6, `(.L_x_2348) ;  /* 0x0000290000067945 */ /* 0x000ff00003800100 */
[----:B------:R-:W-:Y:S05]  /*a0a0*/  @P0 BRA `(.L_x_2349) ;  /* 0x00000028002c0947 */ /* 0x000fea0003800000 */
[----:B------:R-:W3:Y:S01]  /*a0b0*/  LDCU UR4, c[0x0][0x3a8] ;  /* 0x00007500ff0477ac */ /* 0x000ee20008000800 */
[----:B------:R-:W4:Y:S01]  /*a0c0*/  LDC.64 R8, c[0x0][0x388] ;  /* 0x0000e200ff087b82 */ /* 0x000f220000000a00 */
[----:B------:R-:W-:Y:S01]  /*a0d0*/  IMAD R0, R22, 0x200, R23 ;  /* 0x0000020016007824 */ /* 0x000fe200078e0217 */
[----:B--2---:R-:W-:-:S03]  /*a0e0*/  PRMT R6, R18, 0x9910, RZ ;  /* 0x0000991012067816 */ /* 0x004fc600000000ff */
[----:B---3--:R-:W-:Y:S02]  /*a0f0*/  IMAD R3, R0, UR4, RZ ;  /* 0x0000000400037c24 */ /* 0x008fe4000f8e02ff */
[----:B------:R-:W-:-:S05]  /*a100*/  IMAD.MOV.U32 R0, RZ, RZ, R6 ;  /* 0x000000ffff007224 */ /* 0x000fca00078e0006 */
[----:B------:R-:W-:Y:S02]  /*a110*/  ISETP.GT.AND P0, PT, R0, 0x9, PT ;  /* 0x000000090000780c */ /* 0x000fe40003f04270 */
[----:B----4-:R-:W-:-:S05]  /*a120*/  IADD3 R8, P1, PT, R3, R8, RZ ;  /* 0x0000000803087210 */ /* 0x010fca0007f3e0ff */
        /* <DEDUP_REMOVED lines=10> */
[----:B01----:R-:W0:Y:S01]  /*a1d0*/  F2I.F64.TRUNC R5, R4 ;  /* 0x0000000400057311 */ /* 0x003e22000030d100 */
[----:B------:R-:W-:Y:S01]  /*a1e0*/  IMAD.MOV.U32 R23, RZ, RZ, R27 ;  /* 0x000000ffff177224 */ /* 0x000fe200078e001b */
[----:B0-----:R3:W-:Y:S01]  /*a1f0*/  STG.E.U8 desc[UR36][R8.64], R5 ;  /* 0x0000000508007986 */ /* 0x0017e2000c101124 */
[----:B------:R-:W-:Y:S05]  /*a200*/  BRA `(.L_x_2355) ;  /* 0x0000001000e07947 */ /* 0x000fea0003800000 */
.L_x_2353:
[----:B01----:R-:W0:Y:S01]  /*a210*/  F2I.S64.F64.TRUNC R4, R4 ;  /* 0x0000000400047311 */ /* 0x003e22000030d900 */
[----:B------:R-:W-:Y:S02]  /*a220*/  IMAD.MOV.U32 R23, RZ, RZ, R27 ;  /* 0x000000ffff177224 */ /* 0x000fe400078e001b */
[----:B0-----:R-:W-:-:S05]  /*a230*/  IMAD.MOV.U32 R3, RZ, RZ, R4 ;  /* 0x000000ffff037224 */ /* 0x001fca00078e0004 */
[----:B------:R4:W-:Y:S01]  /*a240*/  STG.E.U8 desc[UR36][R8.64], R3 ;  /* 0x0000000308007986 */ /* 0x0009e2000c101124 */
[----:B------:R-:W-:Y:S05]  /*a250*/  BRA `(.L_x_2355) ;  /* 0x0000001000cc7947 */ /* 0x000fea0003800000 */
.L_x_2352:
[----:B------:R-:W-:-:S13]  /*a260*/  ISETP.NE.AND P0, PT, R0, 0x2, PT ;  /* 0x000000020000780c */ /* 0x000fda0003f05270 */
[----:B------:R-:W-:Y:S05]  /*a270*/  @!P0 BRA `(.L_x_2356) ;  /* 0x0000000000308947 */ /* 0x000fea0003800000 */
[----:B------:R-:W-:-:S13]  /*a280*/  ISETP.NE.AND P0, PT, R0, 0x3, PT ;  /* 0x000000030000780c */ /* 0x000fda0003f05270 */
[----:B------:R-:W-:Y:S05]  /*a290*/  @!P0 BRA `(.L_x_2357) ;  /* 0x0000000000188947 */ /* 0x000fea0003800000 */
[----:B------:R-:W-:-:S13]  /*a2a0*/  ISETP.NE.AND P0, PT, R0, 0x4, PT ;  /* 0x000000040000780c */ /* 0x000fda0003f05270 */
[----:B------:R-:W-:Y:S05]  /*a2b0*/  @P0 BRA `(.L_x_2354) ;  /* 0x0000000c00ec0947 */ /* 0x000fea0003800000 */
[----:B01----:R-:W0:Y:S01]  /*a2c0*/  F2I.S64.F64.TRUNC R4, R4 ;  /* 0x0000000400047311 */ /* 0x003e22000030d900 */
[----:B------:R-:W-:Y:S01]  /*a2d0*/  IMAD.MOV.U32 R23, RZ, RZ, R27 ;  /* 0x000000ffff177224 */ /* 0x000fe200078e001b */
[----:B0-----:R1:W-:Y:S01]  /*a2e0*/  STG.E.64 desc[UR36][R8.64], R4 ;  /* 0x0000000408007986 */ /* 0x0013e2000c101b24 */
[----:B------:R-:W-:Y:S05]  /*a2f0*/  BRA `(.L_x_2355) ;  /* 0x0000001000a47947 */ /* 0x000fea0003800000 */
.L_x_2357:
[----:B01----:R-:W0:Y:S01]  /*a300*/  F2I.F64.TRUNC R5, R4 ;  /* 0x0000000400057311 */ /* 0x003e22000030d100 */
[----:B------:R-:W-:Y:S01]  /*a310*/  IMAD.MOV.U32 R23, RZ, RZ, R27 ;  /* 0x000000ffff177224 */ /* 0x000fe200078e001b */
[----:B0-----:R2:W-:Y:S01]  /*a320*/  STG.E desc[UR36][R8.64], R5 ;  /* 0x0000000508007986 */ /* 0x0015e2000c101924 */
[----:B------:R-:W-:Y:S05]  /*a330*/  BRA `(.L_x_2355) ;  /* 0x0000001000947947 */ /* 0x000fea0003800000 */
.L_x_2356:
[----:B01----:R-:W0:Y:S01]  /*a340*/  F2I.F64.TRUNC R5, R4 ;  /* 0x0000000400057311 */ /* 0x003e22000030d100 */
[----:B------:R-:W-:Y:S01]  /*a350*/  IMAD.MOV.U32 R23, RZ, RZ, R27 ;  /* 0x000000ffff177224 */ /* 0x000fe200078e001b */
[----:B0-----:R0:W-:Y:S01]  /*a360*/  STG.E.U16 desc[UR36][R8.64], R5 ;  /* 0x0000000508007986 */ /* 0x0011e2000c101524 */
[----:B------:R-:W-:Y:S05]  /*a370*/  BRA `(.L_x_2355) ;  /* 0x0000001000847947 */ /* 0x000fea0003800000 */
.L_x_2351:
[----:B------:R-:W-:-:S13]  /*a380*/  ISETP.GT.AND P0, PT, R0, 0x6, PT ;  /* 0x000000060000780c */ /* 0x000fda0003f04270 */
[----:B------:R-:W-:Y:S05]  /*a390*/  @P0 BRA `(.L_x_2358) ;  /* 0x0000000000740947 */ /* 0x000fea0003800000 */
[----:B------:R-:W-:-:S13]  /*a3a0*/  ISETP.NE.AND P0, PT, R0, 0x5, PT ;  /* 0x000000050000780c */ /* 0x000fda0003f05270 */
[----:B------:R-:W-:Y:S05]  /*a3b0*/  @!P0 BRA `(.L_x_2359) ;  /* 0x0000000000388947 */ /* 0x000fea0003800000 */
[----:B------:R-:W-:-:S13]  /*a3c0*/  ISETP.NE.AND P0, PT, R0, 0x6, PT ;  /* 0x000000060000780c */ /* 0x000fda0003f05270 */
[----:B------:R-:W-:Y:S05]  /*a3d0*/  @P0 BRA `(.L_x_2354) ;  /* 0x0000000c00a40947 */ /* 0x000fea0003800000 */
[----:B------:R-:W-:Y:S01]  /*a3e0*/  UMOV UR4, 0xf0000000 ;  /* 0xf000000000047882 */ /* 0x000fe20000000000 */
[----:B------:R-:W-:Y:S01]  /*a3f0*/  UMOV UR5, 0x380fffff ;  /* 0x380fffff00057882 */ /* 0x000fe20000000000 */
[----:B------:R-:W2:-:S15]  /*a400*/  F2F.F32.F64 R3, R4 ;  /* 0x0000000400037310 */ /* 0x000e9e0000301000 */
[----:B------:R-:W-:-:S15]  /*a410*/  NOP ;  /* 0x0000000000007918 */ /* 0x000fde0000000000 */
[----:B------:R-:W-:-:S15]  /*a420*/  NOP ;  /* 0x0000000000007918 */ /* 0x000fde0000000000 */
[----:B------:R-:W-:-:S15]  /*a430*/  NOP ;  /* 0x0000000000007918 */ /* 0x000fde0000000000 */
[----:B------:R-:W-:-:S04]  /*a440*/  NOP ;  /* 0x0000000000007918 */ /* 0x000fc80000000000 */
[----:B------:R-:W2:Y:S01]  /*a450*/  DSETP.GEU.AND P0, PT, |R4|, UR4, PT ;  /* 0x0000000404007e2a */ /* 0x000ea2000bf0e200 */
[----:B------:R-:W-:Y:S02]  /*a460*/  IMAD.MOV.U32 R23, RZ, RZ, R27 ;  /* 0x000000ffff177224 */ /* 0x000fe400078e001b */
[----:B--2---:R-:W-:-:S05]  /*a470*/  @!P0 FMUL R3, R3, 1.175494350822287508e-38 ;  /* 0x0080000003038820 */ /* 0x004fca0000400000 */
[----:B------:R2:W-:Y:S01]  /*a480*/  STG.E desc[UR36][R8.64], R3 ;  /* 0x0000000308007986 */ /* 0x0005e2000c101924 */
[----:B------:R-:W-:Y:S05]  /*a490*/  BRA `(.L_x_2355) ;  /* 0x00000010003c7947 */ /* 0x000fea0003800000 */
.L_x_2359:
        /* <DEDUP_REMOVED lines=10> */
[----:B------:R-:W-:-:S05]  /*a540*/  F2FP.F16.F32.PACK_AB R0, RZ, R0 ;  /* 0x00000000ff00723e */ /* 0x000fca00000000ff */
[----:B------:R2:W-:Y:S01]  /*a550*/  STG.E.U16 desc[UR36][R8.64], R0 ;  /* 0x0000000008007986 */ /* 0x0005e2000c101524 */
[----:B------:R-:W-:Y:S05]  /*a560*/  BRA `(.L_x_2355) ;  /* 0x0000001000087947 */ /* 0x000fea0003800000 */
.L_x_2358:
[----:B------:R-:W-:-:S13]  /*a570*/  ISETP.NE.AND P0, PT, R0, 0x7, PT ;  /* 0x000000070000780c */ /* 0x000fda0003f05270 */
[----:B------:R-:W-:Y:S05]  /*a580*/  @!P0 BRA `(.L_x_2360) ;  /* 0x00000000007c8947 */ /* 0x000fea0003800000 */
        /* <DEDUP_REMOVED lines=12> */
[----:B------:R-:W-:Y:S02]  /*a650*/  IMAD.MOV.U32 R7, RZ, RZ, RZ ;  /* 0x000000ffff077224 */ /* 0x000fe400078e00ff */
[----:B--2---:R-:W-:Y:S01]  /*a660*/  @!P0 FMUL R6, R6, 1.175494350822287508e-38 ;  /* 0x0080000006068820 */ /* 0x004fe20000400000 */
[----:B------:R-:W-:-:S04]  /*a670*/  IMAD.MOV.U32 R23, RZ, RZ, R27 ;  /* 0x000000ffff177224 */ /* 0x000fc800078e001b */
[----:B------:R2:W-:Y:S01]  /*a680*/  STG.E.64 desc[UR36][R8.64], R6 ;  /* 0x0000000608007986 */ /* 0x0005e2000c101b24 */
[----:B------:R-:W-:Y:S05]  /*a690*/  BRA `(.L_x_2355) ;  /* 0x0000000c00bc7947 */ /* 0x000fea0003800000 */
.L_x_2361:
        /* <DEDUP_REMOVED lines=10> */
[----:B------:R-:W-:-:S04]  /*a740*/  F2FP.F16.F32.PACK_AB R3, RZ, R0 ;  /* 0x00000000ff03723e */ /* 0x000fc800000000ff */
[----:B------:R-:W-:-:S05]  /*a750*/  PRMT R3, R3, 0x5410, RZ ;  /* 0x0000541003037816 */ /* 0x000fca00000000ff */
[----:B------:R2:W-:Y:S01]  /*a760*/  STG.E desc[UR36][R8.64], R3 ;  /* 0x0000000308007986 */ /* 0x0005e2000c101924 */
[----:B------:R-:W-:Y:S05]  /*a770*/  BRA `(.L_x_2355) ;  /* 0x0000000c00847947 */ /* 0x000fea0003800000 */
.L_x_2360:
[----:B------:R2:W-:Y:S01]  /*a780*/  STG.E.64 desc[UR36][R8.64], R4 ;  /* 0x0000000408007986 */ /* 0x0005e2000c101b24 */
[----:B------:R-:W-:Y:S01]  /*a790*/  IMAD.MOV.U32 R23, RZ, RZ, R27 ;  /* 0x000000ffff177224 */ /* 0x000fe200078e001b */
[----:B------:R-:W-:Y:S06]  /*a7a0*/  BRA `(.L_x_2355) ;  /* 0x0000000c00787947 */ /* 0x000fec0003800000 */
.L_x_2350:
        /* <DEDUP_REMOVED lines=8> */
[----:B------:R-:W2:Y:S01]  /*a830*/  DSETP.NEU.AND P0, PT, R4, RZ, PT ;  /* 0x000000ff0400722a */ /* 0x000ea20003f0d000 */
[----:B------:R-:W-:Y:S01]  /*a840*/  IMAD.MOV.U32 R23, RZ, RZ, R27 ;  /* 0x000000ffff177224 */ /* 0x000fe200078e001b */
[----:B--2---:R-:W-:-:S05]  /*a850*/  SEL R3, RZ, 0x1, !P0 ;  /* 0x00000001ff037807 */ /* 0x004fca0004000000 */
[----:B------:R2:W-:Y:S01]  /*a860*/  STG.E.U8 desc[UR36][R8.64], R3 ;  /* 0x0000000308007986 */ /* 0x0005e2000c101124 */
[----:B------:R-:W-:Y:S05]  /*a870*/  BRA `(.L_x_2355) ;  /* 0x0000000c00447947 */ /* 0x000fea0003800000 */
.L_x_2364:
[----:B------:R-:W-:Y:S01]  /*a880*/  CS2R R6, SRZ ;  /* 0x0000000000067805 */ /* 0x000fe2000001ff00 */
[----:B------:R-:W-:-:S04]  /*a890*/  IMAD.MOV.U32 R23, RZ, RZ, R27 ;  /* 0x000000ffff177224 */ /* 0x000fc800078e001b */
[----:B------:R2:W-:Y:S01]  /*a8a0*/  STG.E.128 desc[UR36][R8.64], R4 ;  /* 0x0000000408007986 */ /* 0x0005e2000c101d24 */
[----:B------:R-:W-:Y:S05]  /*a8b0*/  BRA `(.L_x_2355) ;  /* 0x0000000c00347947 */ /* 0x000fea0003800000 */
.L_x_2363:
        /* <DEDUP_REMOVED lines=14> */
[----:B------:R-:W-:Y:S01]  /*a9a0*/  BSSY.RECONVERGENT B0, `(.L_x_2367) ;  /* 0x000000d000007945 */ /* 0x000fe20003800200 */
[----:B--2---:R-:W-:Y:S01]  /*a9b0*/  @!P0 FMUL R10, R10, 1.175494350822287508e-38 ;  /* 0x008000000a0a8820 */ /* 0x004fe20000400000 */
[----:B------:R-:W-:-:S04]  /*a9c0*/  IMAD.MOV.U32 R0, RZ, RZ, 0x7f ;  /* 0x0000007fff007424 */ /* 0x000fc800078e00ff */
        /* <DEDUP_REMOVED lines=10> */
.L_x_2368:
[----:B------:R-:W-:Y:S05]  /*aa70*/  BSYNC.RECONVERGENT B0 ;  /* 0x0000000000007941 */ /* 0x000fea0003800200 */
.L_x_2367:
[----:B------:R-:W-:Y:S01]  /*aa80*/  LOP3.LUT R7, R0, 0x80, R7, 0xf8, !PT ;  /* 0x0000008000077812 */ /* 0x000fe200078ef807 */
[----:B------:R-:W-:-:S04]  /*aa90*/  IMAD.MOV.U32 R23, RZ, RZ, R27 ;  /* 0x000000ffff177224 */ /* 0x000fc800078e001b */
[----:B------:R2:W-:Y:S01]  /*aaa0*/  STG.E.U8 desc[UR36][R8.64], R7 ;  /* 0x0000000708007986 */ /* 0x0005e2000c101124 */
[----:B------:R-:W-:Y:S05]  /*aab0*/  BRA `(.L_x_2355) ;  /* 0x0000000800b47947 */ /* 0x000fea0003800000 */
.L_x_2366:
        /* <DEDUP_REMOVED lines=9> */
[----:B--2---:R-:W-:-:S05]  /*ab50*/  @!P0 FMUL R10, R10, 1.175494350822287508e-38 ;  /* 0x008000000a0a8820 */ /* 0x004fca0000400000 */
        /* <DEDUP_REMOVED lines=13> */
.L_x_2370:
[----:B------:R-:W-:Y:S05]  /*ac30*/  BSYNC.RECONVERGENT B0 ;  /* 0x0000000000007941 */ /* 0x000fea0003800200 */
.L_x_2369:
[----:B------:R-:W-:Y:S01]  /*ac40*/  LOP3.LUT R7, R0, 0x80, R7, 0xf8, !PT ;  /* 0x0000008000077812 */ /* 0x000fe200078ef807 */
[----:B------:R-:W-:-:S04]  /*ac50*/  IMAD.MOV.U32 R23, RZ, RZ, R27 ;  /* 0x000000ffff177224 */ /* 0x000fc800078e001b */
[----:B------:R2:W-:Y:S01]  /*ac60*/  STG.E.U8 desc[UR36][R8.64], R7 ;  /* 0x0000000708007986 */ /* 0x0005e2000c101124 */
[----:B------:R-:W-:Y:S05]  /*ac70*/  BRA `(.L_x_2355) ;  /* 0x0000000800447947 */ /* 0x000fea0003800000 */
.L_x_2365:
        /* <DEDUP_REMOVED lines=10> */
[----:B------:R-:W-:-:S05]  /*ad20*/  F2FP.BF16.F32.PACK_AB R0, RZ, R0 ;  /* 0x00000000ff00723e */ /* 0x000fca00000010ff */
[----:B------:R2:W-:Y:S01]  /*ad30*/  STG.E.U16 desc[UR36][R8.64], R0 ;  /* 0x0000000008007986 */ /* 0x0005e2000c101524 */
[----:B------:R-:W-:Y:S05]  /*ad40*/  BRA `(.L_x_2355) ;  /* 0x0000000800107947 */ /* 0x000fea0003800000 */
.L_x_2362:
        /* <DEDUP_REMOVED lines=8> */
[----:B01----:R-:W0:Y:S01]  /*add0*/  F2I.U32.F64.TRUNC R5, R4 ;  /* 0x0000000400057311 */ /* 0x003e22000030d000 */
[----:B------:R-:W-:Y:S01]  /*ade0*/  IMAD.MOV.U32 R23, RZ, RZ, R27 ;  /* 0x000000ffff177224 */ /* 0x000fe200078e001b */
[----:B0-----:R0:W-:Y:S01]  /*adf0*/  STG.E.U16 desc[UR36][R8.64], R5 ;  /* 0x0000000508007986 */ /* 0x0011e2000c101524 */
[----:B------:R-:W-:Y:S05]  /*ae00*/  BRA `(.L_x_2355) ;  /* 0x0000000400e07947 */ /* 0x000fea0003800000 */
.L_x_2373:
        /* <DEDUP_REMOVED lines=21> */
.L_x_2376:
[----:B------:R-:W-:-:S04]  /*af60*/  SHF.R.U32.HI R0, RZ, 0x14, R7 ;  /* 0x00000014ff007819 */ /* 0x000fc80000011607 */
[----:B------:R-:W-:-:S04]  /*af70*/  LOP3.LUT R0, R0, 0x1, RZ, 0xc0, !PT ;  /* 0x0000000100007812 */ /* 0x000fc800078ec0ff */
[----:B------:R-:W-:-:S04]  /*af80*/  IADD3 R0, PT, PT, R7, 0x487ffff, R0 ;  /* 0x0487ffff07007810 */ /* 0x000fc80007ffe000 */
[----:B------:R-:W-:-:S04]  /*af90*/  SHF.R.U32.HI R0, RZ, 0x14, R0 ;  /* 0x00000014ff007819 */ /* 0x000fc80000011600 */
[----:B------:R-:W-:-:S07]  /*afa0*/  LOP3.LUT R3, R0, 0xff, RZ, 0xc0, !PT ;  /* 0x000000ff00037812 */ /* 0x000fce00078ec0ff */
.L_x_2377:
[----:B------:R-:W-:-:S04]  /*afb0*/  SHF.R.U32.HI R0, RZ, 0x18, R7 ;  /* 0x00000018ff007819 */ /* 0x000fc80000011607 */
[----:B------:R-:W-:-:S07]  /*afc0*/  LOP3.LUT R0, R3, 0x80, R0, 0xf8, !PT ;  /* 0x0000008003007812 */ /* 0x000fce00078ef800 */
.L_x_2375:
[----:B------:R-:W-:Y:S05]  /*afd0*/  BSYNC.RECONVERGENT B0 ;  /* 0x0000000000007941 */ /* 0x000fea0003800200 */
.L_x_2374:
[----:B------:R2:W-:Y:S01]  /*afe0*/  STG.E.U8 desc[UR36][R8.64], R0 ;  /* 0x0000000008007986 */ /* 0x0005e2000c101124 */
[----:B------:R-:W-:Y:S01]  /*aff0*/  IMAD.MOV.U32 R23, RZ, RZ, R27 ;  /* 0x000000ffff177224 */ /* 0x000fe200078e001b */
[----:B------:R-:W-:Y:S06]  /*b000*/  BRA `(.L_x_2355) ;  /* 0x0000000400607947 */ /* 0x000fec0003800000 */
.L_x_2372:
        /* <DEDUP_REMOVED lines=21> */
.L_x_2380:
[----:B------:R-:W-:-:S04]  /*b160*/  SHF.R.U32.HI R0, RZ, 0x15, R7 ;  /* 0x00000015ff007819 */ /* 0x000fc80000011607 */
[----:B------:R-:W-:-:S04]  /*b170*/  LOP3.LUT R0, R0, 0x1, RZ, 0xc0, !PT ;  /* 0x0000000100007812 */ /* 0x000fc800078ec0ff */
[----:B------:R-:W-:-:S04]  /*b180*/  IADD3 R0, PT, PT, R7, 0x88fffff, R0 ;  /* 0x088fffff07007810 */ /* 0x000fc80007ffe000 */
[----:B------:R-:W-:-:S04]  /*b190*/  SHF.R.U32.HI R0, RZ, 0x15, R0 ;  /* 0x00000015ff007819 */ /* 0x000fc80000011600 */
[----:B------:R-:W-:-:S07]  /*b1a0*/  LOP3.LUT R3, R0, 0xff, RZ, 0xc0, !PT ;  /* 0x000000ff00037812 */ /* 0x000fce00078ec0ff */
.L_x_2381:
[----:B------:R-:W-:-:S04]  /*b1b0*/  SHF.R.U32.HI R0, RZ, 0x18, R7 ;  /* 0x00000018ff007819 */ /* 0x000fc80000011607 */
[----:B------:R-:W-:-:S07]  /*b1c0*/  LOP3.LUT R0, R3, 0x80, R0, 0xf8, !PT ;  /* 0x0000008003007812 */ /* 0x000fce00078ef800 */
.L_x_2379:
[----:B------:R-:W-:Y:S05]  /*b1d0*/  BSYNC.RECONVERGENT B0 ;  /* 0x0000000000007941 */ /* 0x000fea0003800200 */
.L_x_2378:
[----:B------:R2:W-:Y:S01]  /*b1e0*/  STG.E.U8 desc[UR36][R8.64], R0 ;  /* 0x0000000008007986 */ /* 0x0005e2000c101124 */
[----:B------:R-:W-:Y:S01]  /*b1f0*/  IMAD.MOV.U32 R23, RZ, RZ, R27 ;  /* 0x000000ffff177224 */ /* 0x000fe200078e001b */
[----:B------:R-:W-:Y:S06]  /*b200*/  BRA `(.L_x_2355) ;  /* 0x0000000000e07947 */ /* 0x000fec0003800000 */
.L_x_2371:
[----:B------:R-:W-:-:S13]  /*b210*/  ISETP.NE.AND P0, PT, R0, 0x1c, PT ;  /* 0x0000001c0000780c */ /* 0x000fda0003f05270 */
[----:B------:R-:W-:Y:S05]  /*b220*/  @!P0 BRA `(.L_x_2382) ;  /* 0x0000000000cc8947 */ /* 0x000fea0003800000 */
[----:B------:R-:W-:-:S13]  /*b230*/  ISETP.NE.AND P0, PT, R0, 0x1d, PT ;  /* 0x0000001d0000780c */ /* 0x000fda0003f05270 */
[----:B------:R-:W-:Y:S05]  /*b240*/  @!P0 BRA `(.L_x_2383) ;  /* 0x0000000000b48947 */ /* 0x000fea0003800000 */
[----:B------:R-:W-:-:S13]  /*b250*/  ISETP.NE.AND P0, PT, R0, 0x2c, PT ;  /* 0x0000002c0000780c */ /* 0x000fda0003f05270 */
[----:B------:R-:W-:Y:S05]  /*b260*/  @!P0 BRA `(.L_x_2384) ;  /* 0x0000000000488947 */ /* 0x000fea0003800000 */
.L_x_2354:
[----:B------:R-:W-:Y:S01]  /*b270*/  MOV R14, 0x0 ;  /* 0x00000000000e7802 */ /* 0x000fe20000000f00 */
[----:B------:R-:W0:Y:S01]  /*b280*/  LDCU.64 UR6, c[0x4][0x158] ;  /* 0x01002b00ff0677ac */ /* 0x000e220008000a00 */
[----:B------:R-:W-:Y:S02]  /*b290*/  IMAD.MOV.U32 R8, RZ, RZ, 0x65 ;  /* 0x00000065ff087424 */ /* 0x000fe400078e00ff */
[----:B------:R-:W-:Y:S01]  /*b2a0*/  IMAD.MOV.U32 R12, RZ, RZ, 0x1 ;  /* 0x00000001ff0c7424 */ /* 0x000fe200078e00ff */
[----:B------:R-:W2:Y:S01]  /*b2b0*/  LDCU.64 UR8, c[0x4][0x160] ;  /* 0x01002c00ff0877ac */ /* 0x000ea20008000a00 */
[----:B------:R-:W3:Y:S01]  /*b2c0*/  LDC.64 R14, c[0x4][R14] ;  /* 0x010000000e0e7b82 */ /* 0x000ee20000000a00 */
[----:B------:R-:W-:Y:S01]  /*b2d0*/  IMAD.MOV.U32 R13, RZ, RZ, RZ ;  /* 0x000000ffff0d7224 */ /* 0x000fe200078e00ff */
[----:B------:R-:W4:Y:S01]  /*b2e0*/  LDCU.64 UR4, c[0x4][0x40] ;  /* 0x01000800ff0477ac */ /* 0x000f220008000a00 */
[----:B01----:R-:W-:Y:S02]  /*b2f0*/  IMAD.U32 R4, RZ, RZ, UR6 ;  /* 0x00000006ff047e24 */ /* 0x003fe4000f8e00ff */
[----:B------:R-:W-:-:S02]  /*b300*/  IMAD.U32 R5, RZ, RZ, UR7 ;  /* 0x00000007ff057e24 */ /* 0x000fc4000f8e00ff */
[----:B--2---:R-:W-:Y:S02]  /*b310*/  IMAD.U32 R6, RZ, RZ, UR8 ;  /* 0x00000008ff067e24 */ /* 0x004fe4000f8e00ff */
[----:B------:R-:W-:Y:S02]  /*b320*/  IMAD.U32 R7, RZ, RZ, UR9 ;  /* 0x00000009ff077e24 */ /* 0x000fe4000f8e00ff */
[----:B----4-:R-:W-:Y:S02]  /*b330*/  IMAD.U32 R10, RZ, RZ, UR4 ;  /* 0x00000004ff0a7e24 */ /* 0x010fe4000f8e00ff */
[----:B------:R-:W-:-:S07]  /*b340*/  IMAD.U32 R11, RZ, RZ, UR5 ;  /* 0x00000005ff0b7e24 */ /* 0x000fce000f8e00ff */
[----:B------:R-:W-:-:S07]  /*b350*/  LEPC R20, `(.L_x_2385) ;  /* 0x000000001014794e */ /* 0x000fce0000000000 */
[----:B---3--:R-:W-:Y:S05]  /*b360*/  CALL.ABS.NOINC R14 ;  /* 0x000000000e007343 */ /* 0x008fea0003c00000 */
.L_x_2385:
[----:B------:R-:W-:Y:S01]  /*b370*/  IMAD.MOV.U32 R23, RZ, RZ, R27 ;  /* 0x000000ffff177224 */ /* 0x000fe200078e001b */
[----:B------:R-:W-:Y:S06]  /*b380*/  BRA `(.L_x_2355) ;  /* 0x0000000000807947 */ /* 0x000fec0003800000 */
.L_x_2384:
        /* <DEDUP_REMOVED lines=25> */
.L_x_2383:
[----:B01----:R-:W0:Y:S01]  /*b520*/  F2I.U64.F64.TRUNC R4, R4 ;  /* 0x0000000400047311 */ /* 0x003e22000030d800 */
[----:B------:R-:W-:Y:S01]  /*b530*/  IMAD.MOV.U32 R23, RZ, RZ, R27 ;  /* 0x000000ffff177224 */ /* 0x000fe200078e001b */
[----:B0-----:R0:W-:Y:S01]  /*b540*/  STG.E.64 desc[UR36][R8.64], R4 ;  /* 0x0000000408007986 */ /* 0x0011e2000c101b24 */
[----:B------:R-:W-:Y:S05]  /*b550*/  BRA `(.L_x_2355) ;  /* 0x00000000000c7947 */ /* 0x000fea0003800000 */
.L_x_2382:
[----:B01----:R-:W0:Y:S01]  /*b560*/  F2I.U32.F64.TRUNC R5, R4 ;  /* 0x0000000400057311 */ /* 0x003e22000030d000 */
[----:B------:R-:W-:Y:S01]  /*b570*/  IMAD.MOV.U32 R23, RZ, RZ, R27 ;  /* 0x000000ffff177224 */ /* 0x000fe200078e001b */
[----:B0-----:R0:W-:Y:S06]  /*b580*/  STG.E desc[UR36][R8.64], R5 ;  /* 0x0000000508007986 */ /* 0x0011ec000c101924 */
.L_x_2355:
[----:B------:R-:W-:-:S13]  /*b590*/  ISETP.GE.AND P0, PT, R23, R2, PT ;  /* 0x000000021700720c */ /* 0x000fda0003f06270 */
[----:B------:R-:W-:Y:S05]  /*b5a0*/  @P0 BREAK.RELIABLE B6 ;  /* 0x0000000000060942 */ /* 0x000fea0003800100 */
[----:B------:R-:W-:Y:S05]  /*b5b0*/  @P0 BRA `(.L_x_2386) ;  /* 0x0000002400e00947 */ /* 0x000fea0003800000 */
[----:B------:R-:W4:Y:S01]  /*b5c0*/  LDCU UR4, c[0x0][0x3a8] ;  /* 0x00007500ff0477ac */ /* 0x000f220008000800 */
[----:B0123--:R-:W0:Y:S01]  /*b5d0*/  LDC.64 R4, c[0x0][0x388] ;  /* 0x0000e200ff047b82 */ /* 0x00fe220000000a00 */
[----:B------:R-:W-:Y:S01]  /*b5e0*/  IMAD R0, R22, 0x200, R23 ;  /* 0x0000020016007824 */ /* 0x000fe200078e0217 */
[----:B------:R-:W-:-:S03]  /*b5f0*/  PRMT R6, R18, 0x9910, RZ ;  /* 0x0000991012067816 */ /* 0x000fc600000000ff */
[----:B----4-:R-:W-:Y:S02]  /*b600*/  IMAD R3, R0, UR4, RZ ;  /* 0x0000000400037c24 */ /* 0x010fe4000f8e02ff */
        /* <DEDUP_REMOVED lines=13> */
[----:B------:R-:W0:Y:S02]  /*b6e0*/  F2I.F64.TRUNC R29, R28 ;  /* 0x0000001c001d7311 */ /* 0x000e24000030d100 */
[----:B0-----:R0:W-:Y:S01]  /*b6f0*/  STG.E.U8 desc[UR36][R4.64], R29 ;  /* 0x0000001d04007986 */ /* 0x0011e2000c101124 */
[----:B------:R-:W-:Y:S05]  /*b700*/  BRA `(.L_x_2392) ;  /* 0x0000001000907947 */ /* 0x000fea0003800000 */
.L_x_2390:
[----:B------:R-:W0:Y:S02]  /*b710*/  F2I.S64.F64.TRUNC R28, R28 ;  /* 0x0000001c001c7311 */ /* 0x000e24000030d900 */
[----:B0-----:R-:W-:-:S05]  /*b720*/  IMAD.MOV.U32 R3, RZ, RZ, R28 ;  /* 0x000000ffff037224 */ /* 0x001fca00078e001c */
[----:B------:R0:W-:Y:S01]  /*b730*/  STG.E.U8 desc[UR36][R4.64], R3 ;  /* 0x0000000304007986 */ /* 0x0001e2000c101124 */
[----:B------:R-:W-:Y:S05]  /*b740*/  BRA `(.L_x_2392) ;  /* 0x0000001000807947 */ /* 0x000fea0003800000 */
.L_x_2389:
[----:B------:R-:W-:-:S13]  /*b750*/  ISETP.NE.AND P0, PT, R0, 0x2, PT ;  /* 0x000000020000780c */ /* 0x000fda0003f05270 */
[----:B------:R-:W-:Y:S05]  /*b760*/  @!P0 BRA `(.L_x_2393) ;  /* 0x0000000000288947 */ /* 0x000fea0003800000 */
[----:B------:R-:W-:-:S13]  /*b770*/  ISETP.NE.AND P0, PT, R0, 0x3, PT ;  /* 0x000000030000780c */ /* 0x000fda0003f05270 */
[----:B------:R-:W-:Y:S05]  /*b780*/  @!P0 BRA `(.L_x_2394) ;  /* 0x0000000000148947 */ /* 0x000fea0003800000 */
[----:B------:R-:W-:-:S13]  /*b790*/  ISETP.NE.AND P0, PT, R0, 0x4, PT ;  /* 0x000000040000780c */ /* 0x000fda0003f05270 */
[----:B------:R-:W-:Y:S05]  /*b7a0*/  @P0 BRA `(.L_x_2391) ;  /* 0x0000000c00240947 */ /* 0x000fea0003800000 */
[----:B------:R-:W0:Y:S02]  /*b7b0*/  F2I.S64.F64.TRUNC R28, R28 ;  /* 0x0000001c001c7311 */ /* 0x000e24000030d900 */
[----:B0-----:R0:W-:Y:S01]  /*b7c0*/  STG.E.64 desc[UR36][R4.64], R28 ;  /* 0x0000001c04007986 */ /* 0x0011e2000c101b24 */
[----:B------:R-:W-:Y:S05]  /*b7d0*/  BRA `(.L_x_2392) ;  /* 0x00000010005c7947 */ /* 0x000fea0003800000 */
.L_x_2394:
[----:B------:R-:W0:Y:S02]  /*b7e0*/  F2I.F64.TRUNC R29, R28 ;  /* 0x0000001c001d7311 */ /* 0x000e24000030d100 */
[----:B0-----:R0:W-:Y:S01]  /*b7f0*/  STG.E desc[UR36][R4.64], R29 ;  /* 0x0000001d04007986 */ /* 0x0011e2000c101924 */
[----:B------:R-:W-:Y:S05]  /*b800*/  BRA `(.L_x_2392) ;  /* 0x0000001000507947 */ /* 0x000fea0003800000 */
.L_x_2393:
[----:B------:R-:W0:Y:S02]  /*b810*/  F2I.F64.TRUNC R29, R28 ;  /* 0x0000001c001d7311 */ /* 0x000e24000030d100 */
[----:B0-----:R0:W-:Y:S01]  /*b820*/  STG.E.U16 desc[UR36][R4.64], R29 ;  /* 0x0000001d04007986 */ /* 0x0011e2000c101524 */
[----:B------:R-:W-:Y:S05]  /*b830*/  BRA `(.L_x_2392) ;  /* 0x0000001000447947 */ /* 0x000fea0003800000 */
.L_x_2388:
        /* <DEDUP_REMOVED lines=17> */
.L_x_2396:
        /* <DEDUP_REMOVED lines=12> */
.L_x_2395:
        /* <DEDUP_REMOVED lines=18> */
.L_x_2398:
        /* <DEDUP_REMOVED lines=13> */
.L_x_2397:
[----:B------:R0:W-:Y:S01]  /*bc00*/  STG.E.64 desc[UR36][R4.64], R28 ;  /* 0x0000001c04007986 */ /* 0x0001e2000c101b24 */
[----:B------:R-:W-:Y:S05]  /*bc10*/  BRA `(.L_x_2392) ;  /* 0x0000000c004c7947 */ /* 0x000fea0003800000 */
.L_x_2387:
        /* <DEDUP_REMOVED lines=10> */
[----:B------:R-:W0:Y:S02]  /*bcc0*/  F2I.U32.F64.TRUNC R29, R28 ;  /* 0x0000001c001d7311 */ /* 0x000e24000030d000 */
[----:B0-----:R0:W-:Y:S01]  /*bcd0*/  STG.E.U16 desc[UR36][R4.64], R29 ;  /* 0x0000001d04007986 */ /* 0x0011e2000c101524 */
[----:B------:R-:W-:Y:S05]  /*bce0*/  BRA `(.L_x_2392) ;  /* 0x0000000c00187947 */ /* 0x000fea0003800000 */
.L_x_2402:
        /* <DEDUP_REMOVED lines=26> */
.L_x_2405:
[----:B------:R-:W-:-:S04]  /*be90*/  SHF.R.U32.HI R3, RZ, 0x18, R7 ;  /* 0x00000018ff037819 */ /* 0x000fc80000011607 */
[----:B------:R-:W-:-:S07]  /*bea0*/  LOP3.LUT R0, R0, 0x80, R3, 0xf8, !PT ;  /* 0x0000008000007812 */ /* 0x000fce00078ef803 */
.L_x_2404:
[----:B------:R-:W-:Y:S05]  /*beb0*/  BSYNC.RECONVERGENT B0 ;  /* 0x0000000000007941 */ /* 0x000fea0003800200 */
.L_x_2403:
[----:B------:R0:W-:Y:S01]  /*bec0*/  STG.E.U8 desc[UR36][R4.64], R0 ;  /* 0x0000000004007986 */ /* 0x0001e2000c101124 */
[----:B------:R-:W-:Y:S05]  /*bed0*/  BRA `(.L_x_2392) ;  /* 0x00000008009c7947 */ /* 0x000fea0003800000 */
.L_x_2401:
        /* <DEDUP_REMOVED lines=26> */
.L_x_2408:
[----:B------:R-:W-:-:S04]  /*c080*/  SHF.R.U32.HI R3, RZ, 0x18, R7 ;  /* 0x00000018ff037819 */ /* 0x000fc80000011607 */
[----:B------:R-:W-:-:S07]  /*c090*/  LOP3.LUT R0, R0, 0x80, R3, 0xf8, !PT ;  /* 0x0000008000007812 */ /* 0x000fce00078ef803 */
.L_x_2407:
[----:B------:R-:W-:Y:S05]  /*c0a0*/  BSYNC.RECONVERGENT B0 ;  /* 0x0000000000007941 */ /* 0x000fea0003800200 */
.L_x_2406:
[----:B------:R0:W-:Y:S01]  /*c0b0*/  STG.E.U8 desc[UR36][R4.64], R0 ;  /* 0x0000000004007986 */ /* 0x0001e2000c101124 */
[----:B------:R-:W-:Y:S05]  /*c0c0*/  BRA `(.L_x_2392) ;  /* 0x0000000800207947 */ /* 0x000fea0003800000 */
.L_x_2400:
        /* <DEDUP_REMOVED lines=30> */
.L_x_2410:
[----:B------:R-:W0:Y:S02]  /*c2b0*/  F2I.U64.F64.TRUNC R28, R28 ;  /* 0x0000001c001c7311 */ /* 0x000e24000030d800 */
[----:B0-----:R0:W-:Y:S01]  /*c2c0*/  STG.E.64 desc[UR36][R4.64], R28 ;  /* 0x0000001c04007986 */ /* 0x0011e2000c101b24 */
[----:B------:R-:W-:Y:S05]  /*c2d0*/  BRA `(.L_x_2392) ;  /* 0x00000004009c7947 */ /* 0x000fea0003800000 */
.L_x_2409:
[----:B------:R-:W0:Y:S02]  /*c2e0*/  F2I.U32.F64.TRUNC R29, R28 ;  /* 0x0000001c001d7311 */ /* 0x000e24000030d000 */
[----:B0-----:R0:W-:Y:S01]  /*c2f0*/  STG.E desc[UR36][R4.64], R29 ;  /* 0x0000001d04007986 */ /* 0x0011e2000c101924 */
[----:B------:R-:W-:Y:S05]  /*c300*/  BRA `(.L_x_2392) ;  /* 0x0000000400907947 */ /* 0x000fea0003800000 */
.L_x_2399:
[----:B------:R-:W-:-:S13]  /*c310*/  ISETP.GT.AND P0, PT, R0, 0xe, PT ;  /* 0x0000000e0000780c */ /* 0x000fda0003f04270 */
[----:B------:R-:W-:Y:S05]  /*c320*/  @P0 BRA `(.L_x_2411) ;  /* 0x00000000002c0947 */ /* 0x000fea0003800000 */
[----:B------:R-:W-:-:S13]  /*c330*/  ISETP.NE.AND P0, PT, R0, 0xa, PT ;  /* 0x0000000a0000780c */ /* 0x000fda0003f05270 */
[----:B------:R-:W-:Y:S05]  /*c340*/  @!P0 BRA `(.L_x_2412) ;  /* 0x0000000000188947 */ /* 0x000fea0003800000 */
[----:B------:R-:W-:-:S13]  /*c350*/  ISETP.NE.AND P0, PT, R0, 0xb, PT ;  /* 0x0000000b0000780c */ /* 0x000fda0003f05270 */
[----:B------:R-:W-:Y:S05]  /*c360*/  @P0 BRA `(.L_x_2391) ;  /* 0x0000000000340947 */ /* 0x000fea0003800000 */
[----:B------:R-:W0:Y:S02]  /*c370*/  DSETP.NEU.AND P0, PT, R28, RZ, PT ;  /* 0x000000ff1c00722a */ /* 0x000e240003f0d000 */
[----:B0-----:R-:W-:-:S05]  /*c380*/  SEL R3, RZ, 0x1, !P0 ;  /* 0x00000001ff037807 */ /* 0x001fca0004000000 */
[----:B------:R4:W-:Y:S01]  /*c390*/  STG.E.U8 desc[UR36][R4.64], R3 ;  /* 0x0000000304007986 */ /* 0x0009e2000c101124 */
[----:B------:R-:W-:Y:S05]  /*c3a0*/  BRA `(.L_x_2392) ;  /* 0x0000000400687947 */ /* 0x000fea0003800000 */
.L_x_2412:
[----:B------:R-:W-:-:S05]  /*c3b0*/  CS2R R30, SRZ ;  /* 0x00000000001e7805 */ /* 0x000fca000001ff00 */
[----:B------:R3:W-:Y:S01]  /*c3c0*/  STG.E.128 desc[UR36][R4.64], R28 ;  /* 0x0000001c04007986 */ /* 0x0007e2000c101d24 */
[----:B------:R-:W-:Y:S05]  /*c3d0*/  BRA `(.L_x_2392) ;  /* 0x00000004005c7947 */ /* 0x000fea0003800000 */
.L_x_2411:
[----:B------:R-:W-:-:S13]  /*c3e0*/  ISETP.NE.AND P0, PT, R0, 0xf, PT ;  /* 0x0000000f0000780c */ /* 0x000fda0003f05270 */
[----:B------:R-:W-:Y:S05]  /*c3f0*/  @!P0 BRA `(.L_x_2413) ;  /* 0x0000000400288947 */ /* 0x000fea0003800000 */
[----:B------:R-:W-:-:S13]  /*c400*/  ISETP.NE.AND P0, PT, R0, 0x17, PT ;  /* 0x000000170000780c */ /* 0x000fda0003f05270 */
[----:B------:R-:W-:Y:S05]  /*c410*/  @!P0 BRA `(.L_x_2414) ;  /* 0x0000000000b08947 */ /* 0x000fea0003800000 */
[----:B------:R-:W-:-:S13]  /*c420*/  ISETP.NE.AND P0, PT, R0, 0x18, PT ;  /* 0x000000180000780c */ /* 0x000fda0003f05270 */
[----:B------:R-:W-:Y:S05]  /*c430*/  @!P0 BRA `(.L_x_2415) ;  /* 0x0000000000448947 */ /* 0x000fea0003800000 */
.L_x_2391:
        /* <DEDUP_REMOVED lines=16> */
.L_x_2416:
[----:B------:R-:W-:Y:S05]  /*c540*/  BRA `(.L_x_2392) ;  /* 0x0000000400007947 */ /* 0x000fea0003800000 */
.L_x_2415:
        /* <DEDUP_REMOVED lines=21> */
.L_x_2418:
[----:B------:R-:W-:Y:S05]  /*c6a0*/  BSYNC.RECONVERGENT B0 ;  /* 0x0000000000007941 */ /* 0x000fea0003800200 */
.L_x_2417:
[----:B------:R-:W-:-:S05]  /*c6b0*/  LOP3.LUT R3, R0, 0x80, R3, 0xf8, !PT ;  /* 0x0000008000037812 */ /* 0x000fca00078ef803 */
[----:B------:R2:W-:Y:S01]  /*c6c0*/  STG.E.U8 desc[UR36][R4.64], R3 ;  /* 0x0000000304007986 */ /* 0x0005e2000c101124 */
[----:B------:R-:W-:Y:S05]  /*c6d0*/  BRA `(.L_x_2392) ;  /* 0x00000000009c7947 */ /* 0x000fea0003800000 */
.L_x_2414:
        /* <DEDUP_REMOVED lines=20> */
.L_x_2420:
[----:B------:R-:W-:Y:S01]  /*c820*/  IMAD.MOV.U32 R0, RZ, RZ, 0x7f ;  /* 0x0000007fff007424 */ /* 0x000fe200078e00ff */
[----:B------:R-:W-:-:S04]  /*c830*/  ISETP.GT.U32.AND P0, PT, R3, 0x7f800000, PT ;  /* 0x7f8000000300780c */ /* 0x000fc80003f04070 */
[----:B------:R-:W-:-:S09]  /*c840*/  SEL R0, R0, 0x7c, P0 ;  /* 0x0000007c00007807 */ /* 0x000fd20000000000 */
.L_x_2421:
[----:B------:R-:W-:Y:S05]  /*c850*/  BSYNC.RECONVERGENT B0 ;  /* 0x0000000000007941 */ /* 0x000fea0003800200 */
.L_x_2419:
[----:B------:R-:W-:-:S04]  /*c860*/  SHF.R.U32.HI R3, RZ, 0x18, R7 ;  /* 0x00000018ff037819 */ /* 0x000fc80000011607 */
[----:B------:R-:W-:-:S05]  /*c870*/  LOP3.LUT R3, R0, 0x80, R3, 0xf8, !PT ;  /* 0x0000008000037812 */ /* 0x000fca00078ef803 */
[----:B------:R1:W-:Y:S01]  /*c880*/  STG.E.U8 desc[UR36][R4.64], R3 ;  /* 0x0000000304007986 */ /* 0x0003e2000c101124 */
[----:B------:R-:W-:Y:S05]  /*c890*/  BRA `(.L_x_2392) ;  /* 0x00000000002c7947 */ /* 0x000fea0003800000 */
.L_x_2413:
        /* <DEDUP_REMOVED lines=10> */
[----:B------:R0:W-:Y:S02]  /*c940*/  STG.E.U16 desc[UR36][R4.64], R0 ;  /* 0x0000000004007986 */ /* 0x0001e4000c101524 */
.L_x_2392:
[----:B------:R-:W-:-:S07]  /*c950*/  VIADD R23, R23, 0x80 ;  /* 0x0000008017177836 */ /* 0x000fce0000000000 */
.L_x_2349:
[----:B------:R-:W-:-:S13]  /*c960*/  ISETP.GE.AND P0, PT, R23, R2, PT ;  /* 0x000000021700720c */ /* 0x000fda0003f06270 */
[----:B------:R-:W-:Y:S05]  /*c970*/  @P0 BREAK.RELIABLE B6 ;  /* 0x0000000000060942 */ /* 0x000fea0003800100 */
[----:B------:R-:W-:Y:S05]  /*c980*/  @P0 BRA `(.L_x_2386) ;  /* 0x0000001000ec0947 */ /* 0x000fea0003800000 */
[----:B------:R-:W-:Y:S05]  /*c990*/  BSYNC.RELIABLE B6 ;  /* 0x0000000000067941 */ /* 0x000fea0003800100 */
.L_x_2348:
        /* <DEDUP_REMOVED lines=21> */
.L_x_2425:
[----:B------:R-:W0:Y:S02]  /*caf0*/  F2I.S64.F64.TRUNC R24, R24 ;  /* 0x0000001800187311 */ /* 0x000e24000030d900 */
[----:B0-----:R-:W-:-:S05]  /*cb00*/  IMAD.MOV.U32 R3, RZ, RZ, R24 ;  /* 0x000000ffff037224 */ /* 0x001fca00078e0018 */
[----:B------:R0:W-:Y:S01]  /*cb10*/  STG.E.U8 desc[UR36][R4.64], R3 ;  /* 0x0000000304007986 */ /* 0x0001e2000c101124 */
[----:B------:R-:W-:Y:S05]  /*cb20*/  BRA `(.L_x_2427) ;  /* 0x0000001000807947 */ /* 0x000fea0003800000 */
.L_x_2424:
        /* <DEDUP_REMOVED lines=9> */
.L_x_2429:
[----:B------:R-:W0:Y:S02]  /*cbc0*/  F2I.F64.TRUNC R25, R24 ;  /* 0x0000001800197311 */ /* 0x000e24000030d100 */
[----:B0-----:R0:W-:Y:S01]  /*cbd0*/  STG.E desc[UR36][R4.64], R25 ;  /* 0x0000001904007986 */ /* 0x0011e2000c101924 */
[----:B------:R-:W-:Y:S05]  /*cbe0*/  BRA `(.L_x_2427) ;  /* 0x0000001000507947 */ /* 0x000fea0003800000 */
.L_x_2428:
[----:B------:R-:W0:Y:S02]  /*cbf0*/  F2I.F64.TRUNC R25, R24 ;  /* 0x0000001800197311 */ /* 0x000e24000030d100 */
[----:B0-----:R0:W-:Y:S01]  /*cc00*/  STG.E.U16 desc[UR36][R4.64], R25 ;  /* 0x0000001904007986 */ /* 0x0011e2000c101524 */
[----:B------:R-:W-:Y:S05]  /*cc10*/  BRA `(.L_x_2427) ;  /* 0x0000001000447947 */ /* 0x000fea0003800000 */
.L_x_2423:
        /* <DEDUP_REMOVED lines=17> */
.L_x_2431:
        /* <DEDUP_REMOVED lines=12> */
.L_x_2430:
        /* <DEDUP_REMOVED lines=18> */
.L_x_2433:
        /* <DEDUP_REMOVED lines=13> */
.L_x_2432:
[----:B------:R0:W-:Y:S01]  /*cfe0*/  STG.E.64 desc[UR36][R4.64], R24 ;  /* 0x0000001804007986 */ /* 0x0001e2000c101b24 */
[----:B------:R-:W-:Y:S05]  /*cff0*/  BRA `(.L_x_2427) ;  /* 0x0000000c004c7947 */ /* 0x000fea0003800000 */
.L_x_2422:
        /* <DEDUP_REMOVED lines=13> */
.L_x_2437:
        /* <DEDUP_REMOVED lines=26> */
.L_x_2440:
[----:B------:R-:W-:-:S04]  /*d270*/  SHF.R.U32.HI R3, RZ, 0x18, R7 ;  /* 0x00000018ff037819 */ /* 0x000fc80000011607 */
[----:B------:R-:W-:-:S07]  /*d280*/  LOP3.LUT R0, R0, 0x80, R3, 0xf8, !PT ;  /* 0x0000008000007812 */ /* 0x000fce00078ef803 */
.L_x_2439:
[----:B------:R-:W-:Y:S05]  /*d290*/  BSYNC.RECONVERGENT B0 ;  /* 0x0000000000007941 */ /* 0x000fea0003800200 */
.L_x_2438:
[----:B------:R0:W-:Y:S01]  /*d2a0*/  STG.E.U8 desc[UR36][R4.64], R0 ;  /* 0x0000000004007986 */ /* 0x0001e2000c101124 */
[----:B------:R-:W-:Y:S05]  /*d2b0*/  BRA `(.L_x_2427) ;  /* 0x00000008009c7947 */ /* 0x000fea0003800000 */
.L_x_2436:
        /* <DEDUP_REMOVED lines=26> */
.L_x_2443:
[----:B------:R-:W-:-:S04]  /*d460*/  SHF.R.U32.HI R3, RZ, 0x18, R7 ;  /* 0x00000018ff037819 */ /* 0x000fc80000011607 */
[----:B------:R-:W-:-:S07]  /*d470*/  LOP3.LUT R0, R0, 0x80, R3, 0xf8, !PT ;  /* 0x0000008000007812 */ /* 0x000fce00078ef803 */
.L_x_2442:
[----:B------:R-:W-:Y:S05]  /*d480*/  BSYNC.RECONVERGENT B0 ;  /* 0x0000000000007941 */ /* 0x000fea0003800200 */
.L_x_2441:
[----:B------:R0:W-:Y:S01]  /*d490*/  STG.E.U8 desc[UR36][R4.64], R0 ;  /* 0x0000000004007986 */ /* 0x0001e2000c101124 */
[----:B------:R-:W-:Y:S05]  /*d4a0*/  BRA `(.L_x_2427) ;  /* 0x0000000800207947 */ /* 0x000fea0003800000 */
.L_x_2435:
        /* <DEDUP_REMOVED lines=30> */
.L_x_2445:
[----:B------:R-:W0:Y:S02]  /*d690*/  F2I.U64.F64.TRUNC R24, R24 ;  /* 0x0000001800187311 */ /* 0x000e24000030d800 */
[----:B0-----:R0:W-:Y:S01]  /*d6a0*/  STG.E.64 desc[UR36][R4.64], R24 ;  /* 0x0000001804007986 */ /* 0x0011e2000c101b24 */
[----:B------:R-:W-:Y:S05]  /*d6b0*/  BRA `(.L_x_2427) ;  /* 0x00000004009c7947 */ /* 0x000fea0003800000 */
.L_x_2444:
[----:B------:R-:W0:Y:S02]  /*d6c0*/  F2I.U32.F64.TRUNC R25, R24 ;  /* 0x0000001800197311 */ /* 0x000e24000030d000 */
[----:B0-----:R0:W-:Y:S01]  /*d6d0*/  STG.E desc[UR36][R4.64], R25 ;  /* 0x0000001904007986 */ /* 0x0011e2000c101924 */
[----:B------:R-:W-:Y:S05]  /*d6e0*/  BRA `(.L_x_2427) ;  /* 0x0000000400907947 */ /* 0x000fea0003800000 */
.L_x_2434:
        /* <DEDUP_REMOVED lines=10> */
.L_x_2447:
[----:B------:R-:W-:-:S05]  /*d790*/  CS2R R26, SRZ ;  /* 0x00000000001a7805 */ /* 0x000fca000001ff00 */
[----:B------:R1:W-:Y:S01]  /*d7a0*/  STG.E.128 desc[UR36][R4.64], R24 ;  /* 0x0000001804007986 */ /* 0x0003e2000c101d24 */
[----:B------:R-:W-:Y:S05]  /*d7b0*/  BRA `(.L_x_2427) ;  /* 0x00000004005c7947 */ /* 0x000fea0003800000 */
.L_x_2446:
[----:B------:R-:W-:-:S13]  /*d7c0*/  ISETP.NE.AND P0, PT, R0, 0xf, PT ;  /* 0x0000000f0000780c */ /* 0x000fda0003f05270 */
[----:B------:R-:W-:Y:S05]  /*d7d0*/  @!P0 BRA `(.L_x_2448) ;  /* 0x0000000400288947 */ /* 0x000fea0003800000 */
[----:B------:R-:W-:-:S13]  /*d7e0*/  ISETP.NE.AND P0, PT, R0, 0x17, PT ;  /* 0x000000170000780c */ /* 0x000fda0003f05270 */
[----:B------:R-:W-:Y:S05]  /*d7f0*/  @!P0 BRA `(.L_x_2449) ;  /* 0x0000000000b08947 */ /* 0x000fea0003800000 */
[----:B------:R-:W-:-:S13]  /*d800*/  ISETP.NE.AND P0, PT, R0, 0x18, PT ;  /* 0x000000180000780c */ /* 0x000fda0003f05270 */
[----:B------:R-:W-:Y:S05]  /*d810*/  @!P0 BRA `(.L_x_2450) ;  /* 0x0000000000448947 */ /* 0x000fea0003800000 */
.L_x_2426:
        /* <DEDUP_REMOVED lines=16> */
.L_x_2451:
[----:B------:R-:W-:Y:S05]  /*d920*/  BRA `(.L_x_2427) ;  /* 0x0000000400007947 */ /* 0x000fea0003800000 */
.L_x_2450:
        /* <DEDUP_REMOVED lines=21> */
.L_x_2453:
[----:B------:R-:W-:Y:S05]  /*da80*/  BSYNC.RECONVERGENT B0 ;  /* 0x0000000000007941 */ /* 0x000fea0003800200 */
.L_x_2452:
[----:B------:R-:W-:-:S05]  /*da90*/  LOP3.LUT R3, R0, 0x80, R3, 0xf8, !PT ;  /* 0x0000008000037812 */ /* 0x000fca00078ef803 */
[----:B------:R3:W-:Y:S01]  /*daa0*/  STG.E.U8 desc[UR36][R4.64], R3 ;  /* 0x0000000304007986 */ /* 0x0007e2000c101124 */
[----:B------:R-:W-:Y:S05]  /*dab0*/  BRA `(.L_x_2427) ;  /* 0x00000000009c7947 */ /* 0x000fea0003800000 */
.L_x_2449:
        /* <DEDUP_REMOVED lines=20> */
.L_x_2455:
[----:B------:R-:W-:Y:S01]  /*dc00*/  IMAD.MOV.U32 R0, RZ, RZ, 0x7f ;  /* 0x0000007fff007424 */ /* 0x000fe200078e00ff */
[----:B------:R-:W-:-:S04]  /*dc10*/  ISETP.GT.U32.AND P0, PT, R3, 0x7f800000, PT ;  /* 0x7f8000000300780c */ /* 0x000fc80003f04070 */
[----:B------:R-:W-:-:S09]  /*dc20*/  SEL R0, R0, 0x7c, P0 ;  /* 0x0000007c00007807 */ /* 0x000fd20000000000 */
.L_x_2456:
[----:B------:R-:W-:Y:S05]  /*dc30*/  BSYNC.RECONVERGENT B0 ;  /* 0x0000000000007941 */ /* 0x000fea0003800200 */
.L_x_2454:
[----:B------:R-:W-:-:S04]  /*dc40*/  SHF.R.U32.HI R3, RZ, 0x18, R7 ;  /* 0x00000018ff037819 */ /* 0x000fc80000011607 */
[----:B------:R-:W-:-:S05]  /*dc50*/  LOP3.LUT R3, R0, 0x80, R3, 0xf8, !PT ;  /* 0x0000008000037812 */ /* 0x000fca00078ef803 */
[----:B------:R2:W-:Y:S01]  /*dc60*/  STG.E.U8 desc[UR36][R4.64], R3 ;  /* 0x0000000304007986 */ /* 0x0005e2000c101124 */
[----:B------:R-:W-:Y:S05]  /*dc70*/  BRA `(.L_x_2427) ;  /* 0x00000000002c7947 */ /* 0x000fea0003800000 */
.L_x_2448:
        /* <DEDUP_REMOVED lines=11> */
.L_x_2427:
[----:B------:R-:W-:-:S07]  /*dd30*/  VIADD R23, R23, 0x80 ;  /* 0x0000008017177836 */ /* 0x000fce0000000000 */
.L_x_2386:
[----:B------:R-:W-:Y:S05]  /*dd40*/  BSYNC.RECONVERGENT B7 ;  /* 0x0000000000077941 */ /* 0x000fea0003800200 */
.L_x_2347:
[----:B------:R-:W-:-:S13]  /*dd50*/  ISETP.GE.AND P0, PT, R23, R2, PT ;  /* 0x000000021700720c */ /* 0x000fda0003f06270 */
[----:B------:R-:W-:Y:S05]  /*dd60*/  @P0 EXIT ;  /* 0x000000000000094d */ /* 0x000fea0003800000 */
[----:B01234-:R-:W0:Y:S01]  /*dd70*/  LDC.64 R2, c[0x0][0x388] ;  /* 0x0000e200ff027b82 */ /* 0x01fe220000000a00 */
[----:B------:R-:W1:Y:S01]  /*dd80*/  LDCU UR4, c[0x0][0x3a8] ;  /* 0x00007500ff0477ac */ /* 0x000e620008000800 */
[----:B------:R-:W-:Y:S01]  /*dd90*/  PRMT R0, R18, 0x9910, RZ ;  /* 0x0000991012007816 */ /* 0x000fe200000000ff */
        /* <DEDUP_REMOVED lines=15> */
[----:B0-----:R-:W-:Y:S01]  /*de90*/  STG.E.U8 desc[UR36][R2.64], R17 ;  /* 0x0000001102007986 */ /* 0x001fe2000c101124 */
[----:B------:R-:W-:Y:S05]  /*dea0*/  EXIT ;  /* 0x000000000000794d */ /* 0x000fea0003800000 */
.L_x_2460:
[----:B------:R-:W0:Y:S02]  /*deb0*/  F2I.S64.F64.TRUNC R16, R16 ;  /* 0x0000001000107311 */ /* 0x000e24000030d900 */
[----:B0-----:R-:W-:-:S05]  /*dec0*/  IMAD.MOV.U32 R5, RZ, RZ, R16 ;  /* 0x000000ffff057224 */ /* 0x001fca00078e0010 */
[----:B------:R-:W-:Y:S01]  /*ded0*/  STG.E.U8 desc[UR36][R2.64], R5 ;  /* 0x0000000502007986 */ /* 0x000fe2000c101124 */
[----:B------:R-:W-:Y:S05]  /*dee0*/  EXIT ;  /* 0x000000000000794d */ /* 0x000fea0003800000 */
.L_x_2459:
[----:B------:R-:W-:-:S13]  /*def0*/  ISETP.NE.AND P0, PT, R0, 0x2, PT ;  /* 0x000000020000780c */ /* 0x000fda0003f05270 */
[----:B------:R-:W-:Y:S05]  /*df00*/  @!P0 BRA `(.L_x_2462) ;  /* 0x0000000000288947 */ /* 0x000fea0003800000 */
[----:B------:R-:W-:-:S13]  /*df10*/  ISETP.NE.AND P0, PT, R0, 0x3, PT ;  /* 0x000000030000780c */ /* 0x000fda0003f05270 */
[----:B------:R-:W-:Y:S05]  /*df20*/  @!P0 BRA `(.L_x_2463) ;  /* 0x0000000000148947 */ /* 0x000fea0003800000 */
[----:B------:R-:W-:-:S13]  /*df30*/  ISETP.NE.AND P0, PT, R0, 0x4, PT ;  /* 0x000000040000780c */ /* 0x000fda0003f05270 */
[----:B------:R-:W-:Y:S05]  /*df40*/  @P0 BRA `(.L_x_2461) ;  /* 0x0000000c00240947 */ /* 0x000fea0003800000 */
[----:B------:R-:W0:Y:S02]  /*df50*/  F2I.S64.F64.TRUNC R16, R16 ;  /* 0x0000001000107311 */ /* 0x000e24000030d900 */
[----:B0-----:R-:W-:Y:S01]  /*df60*/  STG.E.64 desc[UR36][R2.64], R16 ;  /* 0x0000001002007986 */ /* 0x001fe2000c101b24 */
[----:B------:R-:W-:Y:S05]  /*df70*/  EXIT ;  /* 0x000000000000794d */ /* 0x000fea0003800000 */
.L_x_2463:
[----:B------:R-:W0:Y:S02]  /*df80*/  F2I.F64.TRUNC R17, R16 ;  /* 0x0000001000117311 */ /* 0x000e24000030d100 */
[----:B0-----:R-:W-:Y:S01]  /*df90*/  STG.E desc[UR36][R2.64], R17 ;  /* 0x0000001102007986 */ /* 0x001fe2000c101924 */
[----:B------:R-:W-:Y:S05]  /*dfa0*/  EXIT ;  /* 0x000000000000794d */ /* 0x000fea0003800000 */
.L_x_2462:
[----:B------:R-:W0:Y:S02]  /*dfb0*/  F2I.F64.TRUNC R17, R16 ;  /* 0x0000001000117311 */ /* 0x000e24000030d100 */
[----:B0-----:R-:W-:Y:S01]  /*dfc0*/  STG.E.U16 desc[UR36][R2.64], R17 ;  /* 0x0000001102007986 */ /* 0x001fe2000c101524 */
[----:B------:R-:W-:Y:S05]  /*dfd0*/  EXIT ;  /* 0x000000000000794d */ /* 0x000fea0003800000 */
.L_x_2458:
        /* <DEDUP_REMOVED lines=15> */
[----:B------:R-:W-:Y:S01]  /*e0d0*/  STG.E desc[UR36][R2.64], R5 ;  /* 0x0000000502007986 */ /* 0x000fe2000c101924 */
[----:B------:R-:W-:Y:S05]  /*e0e0*/  EXIT ;  /* 0x000000000000794d */ /* 0x000fea0003800000 */
.L_x_2465:
        /* <DEDUP_REMOVED lines=10> */
[----:B------:R-:W-:Y:S01]  /*e190*/  STG.E.U16 desc[UR36][R2.64], R0 ;  /* 0x0000000002007986 */ /* 0x000fe2000c101524 */
[----:B------:R-:W-:Y:S05]  /*e1a0*/  EXIT ;  /* 0x000000000000794d */ /* 0x000fea0003800000 */
.L_x_2464:
        /* <DEDUP_REMOVED lines=16> */
[----:B------:R-:W-:Y:S01]  /*e2b0*/  STG.E.64 desc[UR36][R2.64], R4 ;  /* 0x0000000402007986 */ /* 0x000fe2000c101b24 */
[----:B------:R-:W-:Y:S05]  /*e2c0*/  EXIT ;  /* 0x000000000000794d */ /* 0x000fea0003800000 */
.L_x_2467:
        /* <DEDUP_REMOVED lines=11> */
[----:B------:R-:W-:Y:S01]  /*e380*/  STG.E desc[UR36][R2.64], R5 ;  /* 0x0000000502007986 */ /* 0x000fe2000c101924 */
[----:B------:R-:W-:Y:S05]  /*e390*/  EXIT ;  /* 0x000000000000794d */ /* 0x000fea0003800000 */
.L_x_2466:
[----:B------:R-:W-:Y:S01]  /*e3a0*/  STG.E.64 desc[UR36][R2.64], R16 ;  /* 0x0000001002007986 */ /* 0x000fe2000c101b24 */
[----:B------:R-:W-:Y:S05]  /*e3b0*/  EXIT ;  /* 0x000000000000794d */ /* 0x000fea0003800000 */
.L_x_2457:
        /* <DEDUP_REMOVED lines=11> */
[----:B0-----:R-:W-:Y:S01]  /*e470*/  STG.E.U16 desc[UR36][R2.64], R17 ;  /* 0x0000001102007986 */ /* 0x001fe2000c101524 */
[----:B------:R-:W-:Y:S05]  /*e480*/  EXIT ;  /* 0x000000000000794d */ /* 0x000fea0003800000 */
.L_x_2471:
        /* <DEDUP_REMOVED lines=26> */
.L_x_2474:
[----:B------:R-:W-:-:S04]  /*e630*/  SHF.R.U32.HI R5, RZ, 0x18, R5 ;  /* 0x00000018ff057819 */ /* 0x000fc80000011605 */
[----:B------:R-:W-:-:S07]  /*e640*/  LOP3.LUT R0, R0, 0x80, R5, 0xf8, !PT ;  /* 0x0000008000007812 */ /* 0x000fce00078ef805 */
.L_x_2473:
[----:B------:R-:W-:Y:S05]  /*e650*/  BSYNC.RECONVERGENT B0 ;  /* 0x0000000000007941 */ /* 0x000fea0003800200 */
.L_x_2472:
[----:B------:R-:W-:Y:S01]  /*e660*/  STG.E.U8 desc[UR36][R2.64], R0 ;  /* 0x0000000002007986 */ /* 0x000fe2000c101124 */
[----:B------:R-:W-:Y:S05]  /*e670*/  EXIT ;  /* 0x000000000000794d */ /* 0x000fea0003800000 */
.L_x_2470:
        /* <DEDUP_REMOVED lines=26> */
.L_x_2477:
[----:B------:R-:W-:-:S04]  /*e820*/  SHF.R.U32.HI R5, RZ, 0x18, R5 ;  /* 0x00000018ff057819 */ /* 0x000fc80000011605 */
[----:B------:R-:W-:-:S07]  /*e830*/  LOP3.LUT R0, R0, 0x80, R5, 0xf8, !PT ;  /* 0x0000008000007812 */ /* 0x000fce00078ef805 */
.L_x_2476:
[----:B------:R-:W-:Y:S05]  /*e840*/  BSYNC.RECONVERGENT B0 ;  /* 0x0000000000007941 */ /* 0x000fea0003800200 */
.L_x_2475:
[----:B------:R-:W-:Y:S01]  /*e850*/  STG.E.U8 desc[UR36][R2.64], R0 ;  /* 0x0000000002007986 */ /* 0x000fe2000c101124 */
[----:B------:R-:W-:Y:S05]  /*e860*/  EXIT ;  /* 0x000000000000794d */ /* 0x000fea0003800000 */
.L_x_2469:
        /* <DEDUP_REMOVED lines=30> */
.L_x_2479:
[----:B------:R-:W0:Y:S02]  /*ea50*/  F2I.U64.F64.TRUNC R16, R16 ;  /* 0x0000001000107311 */ /* 0x000e24000030d800 */
[----:B0-----:R-:W-:Y:S01]  /*ea60*/  STG.E.64 desc[UR36][R2.64], R16 ;  /* 0x0000001002007986 */ /* 0x001fe2000c101b24 */
[----:B------:R-:W-:Y:S05]  /*ea70*/  EXIT ;  /* 0x000000000000794d */ /* 0x000fea0003800000 */
.L_x_2478:
[----:B------:R-:W0:Y:S02]  /*ea80*/  F2I.U32.F64.TRUNC R17, R16 ;  /* 0x0000001000117311 */ /* 0x000e24000030d000 */
[----:B0-----:R-:W-:Y:S01]  /*ea90*/  STG.E desc[UR36][R2.64], R17 ;  /* 0x0000001102007986 */ /* 0x001fe2000c101924 */
[----:B------:R-:W-:Y:S05]  /*eaa0*/  EXIT ;  /* 0x000000000000794d */ /* 0x000fea0003800000 */
.L_x_2468:
        /* <DEDUP_REMOVED lines=8> */
[----:B------:R-:W-:Y:S01]  /*eb30*/  STG.E.U8 desc[UR36][R2.64], R5 ;  /* 0x0000000502007986 */ /* 0x000fe2000c101124 */
[----:B------:R-:W-:Y:S05]  /*eb40*/  EXIT ;  /* 0x000000000000794d */ /* 0x000fea0003800000 */
.L_x_2481:
[----:B------:R-:W-:-:S05]  /*eb50*/  CS2R R18, SRZ ;  /* 0x0000000000127805 */ /* 0x000fca000001ff00 */
[----:B------:R-:W-:Y:S01]  /*eb60*/  STG.E.128 desc[UR36][R2.64], R16 ;  /* 0x0000001002007986 */ /* 0x000fe2000c101d24 */
[----:B------:R-:W-:Y:S05]  /*eb70*/  EXIT ;  /* 0x000000000000794d */ /* 0x000fea0003800000 */
.L_x_2480:
[----:B------:R-:W-:-:S13]  /*eb80*/  ISETP.NE.AND P0, PT, R0, 0xf, PT ;  /* 0x0000000f0000780c */ /* 0x000fda0003f05270 */
[----:B------:R-:W-:Y:S05]  /*eb90*/  @!P0 BRA `(.L_x_2482) ;  /* 0x0000000400288947 */ /* 0x000fea0003800000 */
[----:B------:R-:W-:-:S13]  /*eba0*/  ISETP.NE.AND P0, PT, R0, 0x17, PT ;  /* 0x000000170000780c */ /* 0x000fda0003f05270 */
[----:B------:R-:W-:Y:S05]  /*ebb0*/  @!P0 BRA `(.L_x_2483) ;  /* 0x0000000000b08947 */ /* 0x000fea0003800000 */
[----:B------:R-:W-:-:S13]  /*ebc0*/  ISETP.NE.AND P0, PT, R0, 0x18, PT ;  /* 0x000000180000780c */ /* 0x000fda0003f05270 */
[----:B------:R-:W-:Y:S05]  /*ebd0*/  @!P0 BRA `(.L_x_2484) ;  /* 0x0000000000448947 */ /* 0x000fea0003800000 */
.L_x_2461:
        /* <DEDUP_REMOVED lines=16> */
.L_x_2485:
[----:B------:R-:W-:Y:S05]  /*ece0*/  EXIT ;  /* 0x000000000000794d */ /* 0x000fea0003800000 */
.L_x_2484:
        /* <DEDUP_REMOVED lines=21> */
.L_x_2487:
[----:B------:R-:W-:Y:S05]  /*ee40*/  BSYNC.RECONVERGENT B0 ;  /* 0x0000000000007941 */ /* 0x000fea0003800200 */
.L_x_2486:
[----:B------:R-:W-:-:S05]  /*ee50*/  LOP3.LUT R5, R0, 0x80, R5, 0xf8, !PT ;  /* 0x0000008000057812 */ /* 0x000fca00078ef805 */
[----:B------:R-:W-:Y:S01]  /*ee60*/  STG.E.U8 desc[UR36][R2.64], R5 ;  /* 0x0000000502007986 */ /* 0x000fe2000c101124 */
[----:B------:R-:W-:Y:S05]  /*ee70*/  EXIT ;  /* 0x000000000000794d */ /* 0x000fea0003800000 */
.L_x_2483:
        /* <DEDUP_REMOVED lines=20> */
.L_x_2489:
[----:B------:R-:W-:Y:S01]  /*efc0*/  IMAD.MOV.U32 R0, RZ, RZ, 0x7f ;  /* 0x0000007fff007424 */ /* 0x000fe200078e00ff */
[----:B------:R-:W-:-:S04]  /*efd0*/  ISETP.GT.U32.AND P0, PT, R4, 0x7f800000, PT ;  /* 0x7f8000000400780c */ /* 0x000fc80003f04070 */
[----:B------:R-:W-:-:S09]  /*efe0*/  SEL R0, R0, 0x7c, P0 ;  /* 0x0000007c00007807 */ /* 0x000fd20000000000 */
.L_x_2490:
[----:B------:R-:W-:Y:S05]  /*eff0*/  BSYNC.RECONVERGENT B0 ;  /* 0x0000000000007941 */ /* 0x000fea0003800200 */
.L_x_2488:
[----:B------:R-:W-:-:S04]  /*f000*/  SHF.R.U32.HI R5, RZ, 0x18, R5 ;  /* 0x00000018ff057819 */ /* 0x000fc80000011605 */
[----:B------:R-:W-:-:S05]  /*f010*/  LOP3.LUT R5, R0, 0x80, R5, 0xf8, !PT ;  /* 0x0000008000057812 */ /* 0x000fca00078ef805 */
[----:B------:R-:W-:Y:S01]  /*f020*/  STG.E.U8 desc[UR36][R2.64], R5 ;  /* 0x0000000502007986 */ /* 0x000fe2000c101124 */
[----:B------:R-:W-:Y:S05]  /*f030*/  EXIT ;  /* 0x000000000000794d */ /* 0x000fea0003800000 */
.L_x_2482:
        /* <DEDUP_REMOVED lines=10> */
[----:B------:R-:W-:Y:S01]  /*f0e0*/  STG.E.U16 desc[UR36][R2.64], R0 ;  /* 0x0000000002007986 */ /* 0x000fe2000c101524 */
[----:B------:R-:W-:Y:S05]  /*f0f0*/  EXIT ;  /* 0x000000000000794d */ /* 0x000fea0003800000 */
        .weak           $__internal_1_$__cuda_sm20_div_rn_f64_full
        .type           $__internal_1_$__cuda_sm20_div_rn_f64_full,@function
        .size           $__internal_1_$__cuda_sm20_div_rn_f64_full,(.L_x_14245 - $__internal_1_$__cuda_sm20_div_rn_f64_full)
$__internal_1_$__cuda_sm20_div_rn_f64_full:
[----:B------:R-:W-:Y:S01]  /*f100*/  FSETP.GEU.AND P2, PT, |R13|, 1.469367938527859385e-39, PT ;  /* 0x001000000d00780b */ /* 0x000fe20003f4e200 */
[----:B------:R-:W-:Y:S01]  /*f110*/  IMAD.MOV.U32 R10, RZ, RZ, R12 ;  /* 0x000000ffff0a7224 */ /* 0x000fe200078e000c */
[C---:B------:R-:W-:Y:S01]  /*f120*/  FSETP.GEU.AND P0, PT, |R15|.reuse, 1.469367938527859385e-39, PT ;  /* 0x001000000f00780b */ /* 0x040fe20003f0e200 */
[----:B------:R-:W-:Y:S01]  /*f130*/  IMAD.MOV.U32 R30, RZ, RZ, 0x1 ;  /* 0x00000001ff1e7424 */ /* 0x000fe200078e00ff */
[----:B------:R-:W-:Y:S01]  /*f140*/  LOP3.LUT R20, R15, 0x800fffff, RZ, 0xc0, !PT ;  /* 0x800fffff0f147812 */ /* 0x000fe200078ec0ff */
[----:B------:R-:W-:Y:S01]  /*f150*/  BSSY.RECONVERGENT B0, `(.L_x_2491) ;  /* 0x0000079000007945 */ /* 0x000fe20003800200 */
[----:B------:R-:W-:Y:S02]  /*f160*/  LOP3.LUT R3, R13, 0x7ff00000, RZ, 0xc0, !PT ;  /* 0x7ff000000d037812 */ /* 0x000fe400078ec0ff */
[----:B------:R-:W-:Y:S01]  /*f170*/  LOP3.LUT R21, R20, 0x3ff00000, RZ, 0xfc, !PT ;  /* 0x3ff0000014157812 */ /* 0x000fe200078efcff */
[----:B------:R-:W-:Y:S01]  /*f180*/  IMAD.MOV.U32 R20, RZ, RZ, R14 ;  /* 0x000000ffff147224 */ /* 0x000fe200078e000e */
[----:B------:R-:W-:-:S03]  /*f190*/  LOP3.LUT R26, R15, 0x7ff00000, RZ, 0xc0, !PT ;  /* 0x7ff000000f1a7812 */ /* 0x000fc600078ec0ff */
[----:B------:R-:W-:Y:S01]  /*f1a0*/  @!P2 LOP3.LUT R6, R15, 0x7ff00000, RZ, 0xc0, !PT ;  /* 0x7ff000000f06a812 */ /* 0x000fe200078ec0ff */
[----:B------:R-:W-:Y:S01]  /*f1b0*/  @!P2 IMAD.MOV.U32 R8, RZ, RZ, RZ ;  /* 0x000000ffff08a224 */ /* 0x000fe200078e00ff */
[----:B------:R-:W0:Y:S01]  /*f1c0*/  @!P0 DMUL R20, R14, 8.98846567431157953865e+307 ;  /* 0x7fe000000e148828 */ /* 0x000e220000000000 */
[C---:B------:R-:W-:Y:S01]  /*f1d0*/  ISETP.GE.U32.AND P1, PT, R3.reuse, R26, PT ;  /* 0x0000001a0300720c */ /* 0x040fe20003f26070 */
[----:B0-----:R-:W0:Y:S01]  /*f1e0*/  MUFU.RCP64H R31, R21 ;  /* 0x00000015001f7308 */ /* 0x001e220000001800 */
[----:B------:R-:W-:Y:S01]  /*f1f0*/  @!P2 ISETP.GE.U32.AND P3, PT, R3, R6, PT ;  /* 0x000000060300a20c */ /* 0x000fe20003f66070 */
[----:B------:R-:W-:Y:S01]  /*f200*/  IMAD.MOV.U32 R6, RZ, RZ, 0x1ca00000 ;  /* 0x1ca00000ff067424 */ /* 0x000fe200078e00ff */
[----:B------:R-:W-:-:S04]  /*f210*/  @!P0 LOP3.LUT R26, R21, 0x7ff00000, RZ, 0xc0, !PT ;  /* 0x7ff00000151a8812 */ /* 0x000fc800078ec0ff */
[C---:B------:R-:W-:Y:S02]  /*f220*/  @!P2 SEL R7, R6.reuse, 0x63400000, !P3 ;  /* 0x634000000607a807 */ /* 0x040fe40005800000 */
[----:B------:R-:W-:Y:S02]  /*f230*/  SEL R11, R6, 0x63400000, !P1 ;  /* 0x63400000060b7807 */ /* 0x000fe40004800000 */
[--C-:B------:R-:W-:Y:S02]  /*f240*/  @!P2 LOP3.LUT R7, R7, 0x80000000, R13.reuse, 0xf8, !PT ;  /* 0x800000000707a812 */ /* 0x100fe400078ef80d */
[----:B------:R-:W-:Y:S02]  /*f250*/  LOP3.LUT R11, R11, 0x800fffff, R13, 0xf8, !PT ;  /* 0x800fffff0b0b7812 */ /* 0x000fe400078ef80d */
[----:B------:R-:W-:Y:S01]  /*f260*/  @!P2 LOP3.LUT R9, R7, 0x100000, RZ, 0xfc, !PT ;  /* 0x001000000709a812 */ /* 0x000fe200078efcff */
[----:B------:R-:W-:-:S15]  /*f270*/  IMAD.MOV.U32 R7, RZ, RZ, R3 ;  /* 0x000000ffff077224 */ /* 0x000fde00078e0003 */
[----:B------:R-:W-:-:S15]  /*f280*/  NOP ;  /* 0x0000000000007918 */ /* 0x000fde0000000000 */
[----:B------:R-:W-:-:S15]  /*f290*/  NOP ;  /* 0x0000000000007918 */ /* 0x000fde0000000000 */
[----:B------:R-:W-:-:S01]  /*f2a0*/  NOP ;  /* 0x0000000000007918 */ /* 0x000fc20000000000 */
[----:B------:R-:W1:Y:S02]  /*f2b0*/  @!P2 DFMA R10, R10, 2, -R8 ;  /* 0x400000000a0aa82b */ /* 0x000e640000000808 */
[----:B-1----:R-:W-:-:S15]  /*f2c0*/  @!P2 LOP3.LUT R7, R11, 0x7ff00000, RZ, 0xc0, !PT ;  /* 0x7ff000000b07a812 */ /* 0x002fde00078ec0ff */
[----:B------:R-:W-:-:S15]  /*f2d0*/  NOP ;  /* 0x0000000000007918 */ /* 0x000fde0000000000 */
[----:B------:R-:W-:-:S15]  /*f2e0*/  NOP ;  /* 0x0000000000007918 */ /* 0x000fde0000000000 */
[----:B------:R-:W-:-:S15]  /*f2f0*/  NOP ;  /* 0x0000000000007918 */ /* 0x000fde0000000000 */
[----:B------:R-:W-:-:S02]  /*f300*/  NOP ;  /* 0x0000000000007918 */ /* 0x000fc40000000000 */
        /* <DEDUP_REMOVED lines=36> */
[----:B0-----:R-:W-:-:S05]  /*f550*/  VIADD R30, R7, 0xffffffff ;  /* 0xffffffff071e7836 */ /* 0x001fca0000000000 */
[----:B------:R-:W-:Y:S01]  /*f560*/  ISETP.GT.U32.AND P0, PT, R30, 0x7feffffe, PT ;  /* 0x7feffffe1e00780c */ /* 0x000fe20003f04070 */
[----:B------:R-:W-:-:S05]  /*f570*/  VIADD R30, R26, 0xffffffff ;  /* 0xffffffff1a1e7836 */ /* 0x000fca0000000000 */
[----:B------:R-:W-:-:S13]  /*f580*/  ISETP.GT.U32.OR P0, PT, R30, 0x7feffffe, P0 ;  /* 0x7feffffe1e00780c */ /* 0x000fda0000704470 */
[----:B-1----:R-:W-:Y:S05]  /*f590*/  @P0 BRA `(.L_x_2492) ;  /* 0x00000000007c0947 */ /* 0x002fea0003800000 */
[----:B------:R-:W-:-:S04]  /*f5a0*/  LOP3.LUT R12, R15, 0x7ff00000, RZ, 0xc0, !PT ;  /* 0x7ff000000f0c7812 */ /* 0x000fc800078ec0ff */
[CC--:B------:R-:W-:Y:S02]  /*f5b0*/  VIADDMNMX R7, R3.reuse, -R12.reuse, 0xb9600000, !PT ;  /* 0xb960000003077446 */ /* 0x0c0fe4000780090c */
[----:B------:R-:W-:Y:S01]  /*f5c0*/  ISETP.GE.U32.AND P0, PT, R3, R12, PT ;  /* 0x0000000c0300720c */ /* 0x000fe20003f06070 */
[----:B------:R-:W-:Y:S01]  /*f5d0*/  IMAD.MOV.U32 R12, RZ, RZ, RZ ;  /* 0x000000ffff0c7224 */ /* 0x000fe200078e00ff */
[----:B------:R-:W-:Y:S02]  /*f5e0*/  VIMNMX R7, PT, PT, R7, 0x46a00000, PT ;  /* 0x46a0000007077848 */ /* 0x000fe40003fe0100 */
[----:B------:R-:W-:-:S05]  /*f5f0*/  SEL R6, R6, 0x63400000, !P0 ;  /* 0x6340000006067807 */ /* 0x000fca0004000000 */
[----:B------:R-:W-:-:S04]  /*f600*/  IMAD.IADD R6, R7, 0x1, -R6 ;  /* 0x0000000107067824 */ /* 0x000fc800078e0a06 */
        /* <DEDUP_REMOVED lines=10> */
[----:B------:R-:W-:Y:S01]  /*f6b0*/  IMAD.MOV R11, RZ, RZ, -R6 ;  /* 0x000000ffff0b7224 */ /* 0x000fe200078e0a06 */
[----:B------:R-:W-:Y:S01]  /*f6c0*/  IADD3 R6, PT, PT, -R6, -0x43300000, RZ ;  /* 0xbcd0000006067810 */ /* 0x000fe20007ffe1ff */
[----:B------:R-:W-:-:S06]  /*f6d0*/  IMAD.MOV.U32 R10, RZ, RZ, RZ ;  /* 0x000000ffff0a7224 */ /* 0x000fcc00078e00ff */
[----:B------:R-:W0:Y:S02]  /*f6e0*/  DFMA R10, R30, -R10, R8 ;  /* 0x8000000a1e0a722b */ /* 0x000e240000000008 */
[----:B0-----:R-:W-:-:S15]  /*f6f0*/  FSETP.NEU.AND P0, PT, |R11|, R6, PT ;  /* 0x000000060b00720b */ /* 0x001fde0003f0d200 */
[----:B------:R-:W-:-:S15]  /*f700*/  NOP ;  /* 0x0000000000007918 */ /* 0x000fde0000000000 */
[----:B------:R-:W-:-:S15]  /*f710*/  NOP ;  /* 0x0000000000007918 */ /* 0x000fde0000000000 */
[----:B------:R-:W-:-:S15]  /*f720*/  NOP ;  /* 0x0000000000007918 */ /* 0x000fde0000000000 */
[----:B------:R-:W-:-:S02]  /*f730*/  NOP ;  /* 0x0000000000007918 */ /* 0x000fc40000000000 */
[----:B------:R-:W0:Y:S02]  /*f740*/  DMUL.RP R8, R8, R12 ;  /* 0x0000000c08087228 */ /* 0x000e240000008000 */
[----:B0-----:R-:W-:Y:S02]  /*f750*/  LOP3.LUT R3, R9, R14, RZ, 0x3c, !PT ;  /* 0x0000000e09037212 */ /* 0x001fe400078e3cff */
[----:B------:R-:W-:Y:S02]  /*f760*/  FSEL R30, R8, R30, !P0 ;  /* 0x0000001e081e7208 */ /* 0x000fe40004000000 */
[----:B------:R-:W-:Y:S01]  /*f770*/  FSEL R31, R3, R31, !P0 ;  /* 0x0000001f031f7208 */ /* 0x000fe20004000000 */
[----:B------:R-:W-:Y:S06]  /*f780*/  BRA `(.L_x_2493) ;  /* 0x0000000000547947 */ /* 0x000fec0003800000 */
.L_x_2492:
[----:B------:R-:W0:Y:S02]  /*f790*/  DSETP.NAN.AND P0, PT, R12, R12, PT ;  /* 0x0000000c0c00722a */ /* 0x000e240003f08000 */
[----:B0-----:R-:W-:Y:S05]  /*f7a0*/  @P0 BRA `(.L_x_2494) ;  /* 0x0000000000440947 */ /* 0x001fea0003800000 */
[----:B------:R-:W0:Y:S02]  /*f7b0*/  DSETP.NAN.AND P0, PT, R14, R14, PT ;  /* 0x0000000e0e00722a */ /* 0x000e240003f08000 */
[----:B0-----:R-:W-:Y:S05]  /*f7c0*/  @P0 BRA `(.L_x_2495) ;  /* 0x0000000000300947 */ /* 0x001fea0003800000 */
[----:B------:R-:W-:Y:S01]  /*f7d0*/  ISETP.NE.AND P0, PT, R7, R26, PT ;  /* 0x0000001a0700720c */ /* 0x000fe20003f05270 */
[----:B------:R-:W-:Y:S02]  /*f7e0*/  IMAD.MOV.U32 R30, RZ, RZ, 0x0 ;  /* 0x00000000ff1e7424 */ /* 0x000fe400078e00ff */
[----:B------:R-:W-:-:S10]  /*f7f0*/  IMAD.MOV.U32 R31, RZ, RZ, -0x80000 ;  /* 0xfff80000ff1f7424 */ /* 0x000fd400078e00ff */
[----:B------:R-:W-:Y:S05]  /*f800*/  @!P0 BRA `(.L_x_2493) ;  /* 0x0000000000348947 */ /* 0x000fea0003800000 */
[----:B------:R-:W-:Y:S02]  /*f810*/  ISETP.NE.AND P0, PT, R7, 0x7ff00000, PT ;  /* 0x7ff000000700780c */ /* 0x000fe40003f05270 */
[----:B------:R-:W-:Y:S02]  /*f820*/  LOP3.LUT R31, R13, 0x80000000, R15, 0x48, !PT ;  /* 0x800000000d1f7812 */ /* 0x000fe400078e480f */
[----:B------:R-:W-:-:S13]  /*f830*/  ISETP.EQ.OR P0, PT, R26, RZ, !P0 ;  /* 0x000000ff1a00720c */ /* 0x000fda0004702670 */
[----:B------:R-:W-:Y:S01]  /*f840*/  @P0 LOP3.LUT R3, R31, 0x7ff00000, RZ, 0xfc, !PT ;  /* 0x7ff000001f030812 */ /* 0x000fe200078efcff */
[----:B------:R-:W-:Y:S02]  /*f850*/  @!P0 IMAD.MOV.U32 R30, RZ, RZ, RZ ;  /* 0x000000ffff1e8224 */ /* 0x000fe400078e00ff */
[----:B------:R-:W-:Y:S02]  /*f860*/  @P0 IMAD.MOV.U32 R30, RZ, RZ, RZ ;  /* 0x000000ffff1e0224 */ /* 0x000fe400078e00ff */
[----:B------:R-:W-:Y:S01]  /*f870*/  @P0 IMAD.MOV.U32 R31, RZ, RZ, R3 ;  /* 0x000000ffff1f0224 */ /* 0x000fe200078e0003 */
[----:B------:R-:W-:Y:S06]  /*f880*/  BRA `(.L_x_2493) ;  /* 0x0000000000147947 */ /* 0x000fec0003800000 */
.L_x_2495:
[----:B------:R-:W-:Y:S01]  /*f890*/  LOP3.LUT R31, R15, 0x80000, RZ, 0xfc, !PT ;  /* 0x000800000f1f7812 */ /* 0x000fe200078efcff */
[----:B------:R-:W-:Y:S01]  /*f8a0*/  IMAD.MOV.U32 R30, RZ, RZ, R14 ;  /* 0x000000ffff1e7224 */ /* 0x000fe200078e000e */
[----:B------:R-:W-:Y:S06]  /*f8b0*/  BRA `(.L_x_2493) ;  /* 0x0000000000087947 */ /* 0x000fec0003800000 */
.L_x_2494:
[----:B------:R-:W-:Y:S01]  /*f8c0*/  LOP3.LUT R31, R13, 0x80000, RZ, 0xfc, !PT ;  /* 0x000800000d1f7812 */ /* 0x000fe200078efcff */
[----:B------:R-:W-:-:S07]  /*f8d0*/  IMAD.MOV.U32 R30, RZ, RZ, R12 ;  /* 0x000000ffff1e7224 */ /* 0x000fce00078e000c */
.L_x_2493:
[----:B------:R-:W-:Y:S05]  /*f8e0*/  BSYNC.RECONVERGENT B0 ;  /* 0x0000000000007941 */ /* 0x000fea0003800200 */
.L_x_2491:
[----:B------:R-:W-:Y:S02]  /*f8f0*/  IMAD.MOV.U32 R6, RZ, RZ, R0 ;  /* 0x000000ffff067224 */ /* 0x000fe400078e0000 */
[----:B------:R-:W-:-:S04]  /*f900*/  IMAD.MOV.U32 R7, RZ, RZ, 0x0 ;  /* 0x00000000ff077424 */ /* 0x000fc800078e00ff */
[----:B------:R-:W-:Y:S05]  /*f910*/  RET.REL.NODEC R6 `(_ZN2at6native27unrolled_elementwise_kernelIZZZNS0_17acosh_kernel_cudaERNS_18TensorIteratorBaseEENKUlvE0_clEvENKUlvE_clEvEUldE_St5arrayIPcLm2EELi4E23TrivialOffsetCalculatorILi1EjESB_NS0_6memory12LoadWithCastILi1EEENSC_13StoreWithCastILi1EEEEEviT_T0_T2_T3_T4_T5_) ;  /* 0xffffff0406b87950 */ /* 0x000fea0003c3ffff */
.L_x_2496:
        /* <DEDUP_REMOVED lines=14> */
.L_x_14245:


//--------------------- .text._ZN2at6native18elementwise_kernelILi128ELi2EZNS0_22gpu_kernel_impl_nocastIZZZNS0_17acosh_kernel_cudaERNS_18TensorIteratorBaseEENKUlvE0_clEvENKUlvE_clEvEUldE_EEvS4_RKT_EUliE_EEviT1_ --------------------------
	.section	.text._ZN2at6native18elementwise_kernelILi128ELi2EZNS0_22gpu_kernel_impl_nocastIZZZNS0_17acosh_kernel_cudaERNS_18TensorIteratorBaseEENKUlvE0_clEvENKUlvE_clEvEUldE_EEvS4_RKT_EUliE_EEviT1_,"ax",@progbits
	.align	128
        .global         _ZN2at6native18elementwise_kernelILi128ELi2EZNS0_22gpu_kernel_impl_nocastIZZZNS0_17acosh_kernel_cudaERNS_18TensorIteratorBaseEENKUlvE0_clEvENKUlvE_clEvEUldE_EEvS4_RKT_EUliE_EEviT1_
        .type           _ZN2at6native18elementwise_kernelILi128ELi2EZNS0_22gpu_kernel_impl_nocastIZZZNS0_17acosh_kernel_cudaERNS_18TensorIteratorBaseEENKUlvE0_clEvENKUlvE_clEvEUldE_EEvS4_RKT_EUliE_EEviT1_,@function
        .size           _ZN2at6native18elementwise_kernelILi128ELi2EZNS0_22gpu_kernel_impl_nocastIZZZNS0_17acosh_kernel_cudaERNS_18TensorIteratorBaseEENKUlvE0_clEvENKUlvE_clEvEUldE_EEvS4_RKT_EUliE_EEviT1_,(.L_x_14246 - _ZN2at6native18elementwise_kernelILi128ELi2EZNS0_22gpu_kernel_impl_nocastIZZZNS0_17acosh_kernel_cudaERNS_18TensorIteratorBaseEENKUlvE0_clEvENKUlvE_clEvEUldE_EEvS4_RKT_EUliE_EEviT1_)
        .other          _ZN2at6native18elementwise_kernelILi128ELi2EZNS0_22gpu_kernel_impl_nocastIZZZNS0_17acosh_kernel_cudaERNS_18TensorIteratorBaseEENKUlvE0_clEvENKUlvE_clEvEUldE_EEvS4_RKT_EUliE_EEviT1_,@"STO_CUDA_ENTRY STV_DEFAULT"
_ZN2at6native18elementwise_kernelILi128ELi2EZNS0_22gpu_kernel_impl_nocastIZZZNS0_17acosh_kernel_cudaERNS_18TensorIteratorBaseEENKUlvE0_clEvENKUlvE_clEvEUldE_EEvS4_RKT_EUliE_EEviT1_:
.text._ZN2at6native18elementwise_kernelILi128ELi2EZNS0_22gpu_kernel_impl_nocastIZZZNS0_17acosh_kernel_cudaERNS_18TensorIteratorBaseEENKUlvE0_clEvENKUlvE_clEvEUldE_EEvS4_RKT_EUliE_EEviT1_:
        /* <DEDUP_REMOVED lines=14> */
[----:B0-----:R-:W2:Y:S01]  /*00e0*/  LDG.E.64 R2, desc[UR6][R2.64] ;  /* 0x0000000602027981 */ /* 0x001ea2000c1e1b00 */
[----:B------:R-:W-:Y:S01]  /*00f0*/  IMAD.MOV.U32 R6, RZ, RZ, RZ ;  /* 0x000000ffff067224 */ /* 0x000fe200078e00ff */
[----:B------:R-:W-:Y:S01]  /*0100*/  MOV R8, RZ ;  /* 0x000000ff00087202 */ /* 0x000fe20000000f00 */
[----:B--2---:R-:W0:Y:S02]  /*0110*/  DFMA R4, R2, R2, -1 ;  /* 0xbff000000204742b */ /* 0x004e240000000002 */
[----:B0-----:R-:W0:Y:S02]  /*0120*/  MUFU.RSQ64H R7, R5 ;  /* 0x0000000500077308 */ /* 0x001e240000001c00 */
[----:B0-----:R-:W-:-:S15]  /*0130*/  VIADD R9, R7, 0xfff00000 ;  /* 0xfff0000007097836 */ /* 0x001fde0000000000 */
[----:B------:R-:W-:-:S15]  /*0140*/  NOP ;  /* 0x0000000000007918 */ /* 0x000fde0000000000 */
[----:B------:R-:W-:-:S15]  /*0150*/  NOP ;  /* 0x0000000000007918 */ /* 0x000fde0000000000 */
[----:B------:R-:W-:-:S15]  /*0160*/  NOP ;  /* 0x0000000000007918 */ /* 0x000fde0000000000 */
[----:B------:R-:W-:-:S15]  /*0170*/  DMUL R10, R4, R6 ;  /* 0x00000006040a7228 */ /* 0x000fde0000000000 */
[----:B------:R-:W-:-:S15]  /*0180*/  NOP ;  /* 0x0000000000007918 */ /* 0x000fde0000000000 */
[----:B------:R-:W-:-:S15]  /*0190*/  NOP ;  /* 0x0000000000007918 */ /* 0x000fde0000000000 */
[----:B------:R-:W-:-:S15]  /*01a0*/  NOP ;  /* 0x0000000000007918 */ /* 0x000fde0000000000 */
[----:B------:R-:W-:-:S04]  /*01b0*/  NOP ;  /* 0x0000000000007918 */ /* 0x000fc80000000000 */
[----:B------:R-:W0:Y:S02]  /*01c0*/  DADD R16, R2, -1 ;  /* 0xbff0000002107429 */ /* 0x000e240000000000 */
[C---:B0-----:R-:W-:Y:S02]  /*01d0*/  ISETP.NE.AND P1, PT, R17.reuse, RZ, PT ;  /* 0x000000ff1100720c */ /* 0x041fe40003f25270 */
[----:B------:R-:W-:-:S15]  /*01e0*/  ISETP.GT.U32.AND P0, PT, R17, 0x432fffff, PT ;  /* 0x432fffff1100780c */ /* 0x000fde0003f04070 */
[----:B------:R-:W-:-:S15]  /*01f0*/  NOP ;  /* 0x0000000000007918 */ /* 0x000fde0000000000 */
[----:B------:R-:W-:-:S15]  /*0200*/  NOP ;  /* 0x0000000000007918 */ /* 0x000fde0000000000 */
[----:B------:R-:W-:-:S15]  /*0210*/  NOP ;  /* 0x0000000000007918 */ /* 0x000fde0000000000 */
[----:B------:R-:W0:-:S15]  /*0220*/  DFMA R12, R10, -R10, R4 ;  /* 0x8000000a0a0c722b */ /* 0x000e1e0000000004 */
        /* <DEDUP_REMOVED lines=36> */
[----:B------:R-:W0:Y:S01]  /*0470*/  DADD R14, R14, 1 ;  /* 0x3ff000000e0e7429 */ /* 0x000e220000000000 */
[----:B------:R-:W-:Y:S01]  /*0480*/  MOV R7, 0xfffffc01 ;  /* 0xfffffc0100077802 */ /* 0x000fe20000000f00 */
[----:B0-----:R-:W-:Y:S01]  /*0490*/  IMAD.MOV.U32 R2, RZ, RZ, R14 ;  /* 0x000000ffff027224 */ /* 0x001fe200078e000e */
[----:B------:R-:W-:Y:S01]  /*04a0*/  ISETP.GT.AND P0, PT, R15, 0xfffff, PT ;  /* 0x000fffff0f00780c */ /* 0x000fe20003f04270 */
[----:B------:R-:W-:Y:S01]  /*04b0*/  IMAD.MOV.U32 R3, RZ, RZ, R15 ;  /* 0x000000ffff037224 */ /* 0x000fe200078e000f */
[----:B------:R-:W-:-:S11]  /*04c0*/  MOV R0, R15 ;  /* 0x0000000f00007202 */ /* 0x000fd60000000f00 */
[----:B------:R-:W-:-:S15]  /*04d0*/  @!P0 IMAD.MOV.U32 R7, RZ, RZ, -0x435 ;  /* 0xfffffbcbff078424 */ /* 0x000fde00078e00ff */
[----:B------:R-:W-:-:S15]  /*04e0*/  NOP ;  /* 0x0000000000007918 */ /* 0x000fde0000000000 */
[----:B------:R-:W-:-:S15]  /*04f0*/  NOP ;  /* 0x0000000000007918 */ /* 0x000fde0000000000 */
[----:B------:R-:W-:-:S03]  /*0500*/  NOP ;  /* 0x0000000000007918 */ /* 0x000fc60000000000 */
[----:B------:R-:W0:Y:S02]  /*0510*/  @!P0 DMUL R2, R2, 1.80143985094819840000e+16 ;  /* 0x4350000002028828 */ /* 0x000e240000000000 */
[----:B0-----:R-:W-:Y:S02]  /*0520*/  @!P0 IMAD.MOV.U32 R0, RZ, RZ, R3 ;  /* 0x000000ffff008224 */ /* 0x001fe400078e0003 */
[----:B------:R-:W-:Y:S02]  /*0530*/  @!P0 IMAD.MOV.U32 R14, RZ, RZ, R2 ;  /* 0x000000ffff0e8224 */ /* 0x000fe400078e0002 */
[----:B------:R-:W-:-:S05]  /*0540*/  VIADD R4, R0, 0xffffffff ;  /* 0xffffffff00047836 */ /* 0x000fca0000000000 */
[----:B------:R-:W-:-:S13]  /*0550*/  ISETP.GE.U32.AND P1, PT, R4, 0x7fefffff, PT ;  /* 0x7fefffff0400780c */ /* 0x000fda0003f26070 */
[----:B------:R-:W-:Y:S05]  /*0560*/  @!P1 BRA `(.L_x_2501) ;  /* 0x00000000001c9947 */ /* 0x000fea0003800000 */
[----:B------:R-:W-:Y:S01]  /*0570*/  MOV R4, 0x0 ;  /* 0x0000000000047802 */ /* 0x000fe20000000f00 */
[----:B------:R-:W-:Y:S01]  /*0580*/  IMAD.MOV.U32 R5, RZ, RZ, 0x7ff00000 ;  /* 0x7ff00000ff057424 */ /* 0x000fe200078e00ff */
[----:B------:R-:W-:-:S05]  /*0590*/  LOP3.LUT P0, RZ, R3, 0x7fffffff, RZ, 0xc0, !PT ;  /* 0x7fffffff03ff7812 */ /* 0x000fca000780c0ff */
[----:B------:R-:W0:Y:S02]  /*05a0*/  DFMA R2, R2, R4, +INF ;  /* 0x7ff000000202742b */ /* 0x000e240000000004 */
[----:B0-----:R-:W-:Y:S02]  /*05b0*/  FSEL R6, R2, RZ, P0 ;  /* 0x000000ff02067208 */ /* 0x001fe40000000000 */
[----:B------:R-:W-:Y:S01]  /*05c0*/  FSEL R7, R3, -QNAN , P0 ;  /* 0xfff0000003077808 */ /* 0x000fe20000000000 */
[----:B------:R-:W-:Y:S06]  /*05d0*/  BRA `(.L_x_2502) ;  /* 0x0000001000b87947 */ /* 0x000fec0003800000 */
.L_x_2501:
        /* <DEDUP_REMOVED lines=172> */
.L_x_2500:
[----:B------:R-:W0:Y:S01]  /*10a0*/  DADD R10, R14, 2 ;  /* 0x400000000e0a7429 */ /* 0x000e220000000000 */
[----:B------:R-:W-:Y:S01]  /*10b0*/  IMAD.MOV.U32 R2, RZ, RZ, 0x1 ;  /* 0x00000001ff027424 */ /* 0x000fe200078e00ff */
[----:B0-----:R-:W0:Y:S01]  /*10c0*/  MUFU.RCP64H R3, R11 ;  /* 0x0000000b00037308 */ /* 0x001e220000001800 */
[----:B------:R-:W-:-:S15]  /*10d0*/  FSETP.GEU.AND P1, PT, |R15|, 6.5827683646048100446e-37, PT ;  /* 0x036000000f00780b */ /* 0x000fde0003f2e200 */
[----:B------:R-:W-:-:S15]  /*10e0*/  NOP ;  /* 0x0000000000007918 */ /* 0x000fde0000000000 */
[----:B------:R-:W-:-:S15]  /*10f0*/  NOP ;  /* 0x0000000000007918 */ /* 0x000fde0000000000 */
[----:B------:R-:W-:-:S15]  /*1100*/  NOP ;  /* 0x0000000000007918 */ /* 0x000fde0000000000 */
[----:B------:R-:W-:-:S01]  /*1110*/  NOP ;  /* 0x0000000000007918 */ /* 0x000fc20000000000 */
        /* <DEDUP_REMOVED lines=42> */
[----:B------:R-:W-:Y:S05]  /*13c0*/  CALL.REL.NOINC `($__internal_2_$__cuda_sm20_div_rn_f64_full) ;  /* 0x0000007400907944 */ /* 0x000fea0003c00000 */
[----:B------:R-:W-:Y:S02]  /*13d0*/  IMAD.MOV.U32 R2, RZ, RZ, R22 ;  /* 0x000000ffff027224 */ /* 0x000fe400078e0016 */
[----:B------:R-:W-:-:S07]  /*13e0*/  IMAD.MOV.U32 R3, RZ, RZ, R23 ;  /* 0x000000ffff037224 */ /* 0x000fce00078e0017 */
.L_x_2503:
        /* <DEDUP_REMOVED lines=77> */
.L_x_2502:
[----:B------:R-:W2:Y:S01]  /*18c0*/  LDC.64 R4, c[0x0][0x580] ;  /* 0x00016000ff047b82 */ /* 0x000ea20000000a00 */
[----:B------:R-:W-:Y:S01]  /*18d0*/  ISETP.GT.U32.AND P0, PT, R17, 0x432fffff, PT ;  /* 0x432fffff1100780c */ /* 0x000fe20003f04070 */
[----:B------:R-:W-:Y:S01]  /*18e0*/  UMOV UR4, 0xfefa39ef ;  /* 0xfefa39ef00047882 */ /* 0x000fe20000000000 */
[----:B------:R-:W-:Y:S01]  /*18f0*/  UMOV UR5, 0x3fe62e42 ;  /* 0x3fe62e4200057882 */ /* 0x000fe20000000000 */
[----:B------:R-:W-:Y:S01]  /*1900*/  VIADD R19, R19, 0x80 ;  /* 0x0000008013137836 */ /* 0x000fe20000000000 */
[----:B-1----:R-:W1:Y:S02]  /*1910*/  DADD R2, R6, UR4 ;  /* 0x0000000406027e29 */ /* 0x002e640008000000 */
[----:B-1----:R-:W-:Y:S02]  /*1920*/  FSEL R2, R2, R6, P0 ;  /* 0x0000000602027208 */ /* 0x002fe40000000000 */
[----:B------:R-:W-:-:S05]  /*1930*/  FSEL R3, R3, R7, P0 ;  /* 0x0000000703037208 */ /* 0x000fca0000000000 */
[----:B--2---:R1:W-:Y:S02]  /*1940*/  STG.E.64 desc[UR6][R4.64], R2 ;  /* 0x0000000204007986 */ /* 0x0043e4000c101b06 */
.L_x_2499:
[----:B------:R-:W-:Y:S05]  /*1950*/  BSYNC.RECONVERGENT B0 ;  /* 0x0000000000007941 */ /* 0x000fea0003800200 */
.L_x_2498:
[----:B------:R-:W2:Y:S02]  /*1960*/  LDCU UR4, c[0x0][0x380] ;  /* 0x00007000ff0477ac */ /* 0x000ea40008000800 */
[----:B--2---:R-:W-:-:S13]  /*1970*/  ISETP.GE.AND P0, PT, R19, UR4, PT ;  /* 0x0000000413007c0c */ /* 0x004fda000bf06270 */
[----:B------:R-:W-:Y:S05]  /*1980*/  @P0 EXIT ;  /* 0x000000000000094d */ /* 0x000fea0003800000 */
[----:B------:R-:W1:Y:S02]  /*1990*/  LDC.64 R12, c[0x0][0x588] ;  /* 0x00016200ff0c7b82 */ /* 0x000e640000000a00 */
[----:B-1----:R-:W2:Y:S01]  /*19a0*/  LDG.E.64 R2, desc[UR6][R12.64] ;  /* 0x000000060c027981 */ /* 0x002ea2000c1e1b00 */
[----:B------:R-:W-:Y:S01]  /*19b0*/  MOV R4, RZ ;  /* 0x000000ff00047202 */ /* 0x000fe20000000f00 */
[----:B------:R-:W-:Y:S01]  /*19c0*/  IMAD.MOV.U32 R6, RZ, RZ, RZ ;  /* 0x000000ffff067224 */ /* 0x000fe200078e00ff */
[----:B--2---:R-:W1:Y:S02]  /*19d0*/  DADD R16, R2, -1 ;  /* 0xbff0000002107429 */ /* 0x004e640000000000 */
[C---:B-1----:R-:W-:Y:S02]  /*19e0*/  ISETP.NE.AND P1, PT, R17.reuse, RZ, PT ;  /* 0x000000ff1100720c */ /* 0x042fe40003f25270 */
[----:B------:R-:W-:-:S15]  /*19f0*/  ISETP.GT.U32.AND P0, PT, R17, 0x432fffff, PT ;  /* 0x432fffff1100780c */ /* 0x000fde0003f04070 */
[----:B------:R-:W-:-:S15]  /*1a00*/  NOP ;  /* 0x0000000000007918 */ /* 0x000fde0000000000 */
[----:B------:R-:W-:-:S15]  /*1a10*/  NOP ;  /* 0x0000000000007918 */ /* 0x000fde0000000000 */
[----:B------:R-:W-:-:S15]  /*1a20*/  NOP ;  /* 0x0000000000007918 */ /* 0x000fde0000000000 */
[----:B------:R-:W1:Y:S02]  /*1a30*/  DFMA R2, R2, R2, -1 ;  /* 0xbff000000202742b */ /* 0x000e640000000002 */
[----:B-1----:R-:W1:Y:S02]  /*1a40*/  MUFU.RSQ64H R5, R3 ;  /* 0x0000000300057308 */ /* 0x002e640000001c00 */
[----:B-1----:R-:W-:-:S15]  /*1a50*/  VIADD R7, R5, 0xfff00000 ;  /* 0xfff0000005077836 */ /* 0x002fde0000000000 */
[----:B------:R-:W-:-:S15]  /*1a60*/  NOP ;  /* 0x0000000000007918 */ /* 0x000fde0000000000 */
[----:B------:R-:W-:-:S15]  /*1a70*/  NOP ;  /* 0x0000000000007918 */ /* 0x000fde0000000000 */
[----:B------:R-:W-:-:S15]  /*1a80*/  NOP ;  /* 0x0000000000007918 */ /* 0x000fde0000000000 */
        /* <DEDUP_REMOVED lines=43> */
[----:B------:R-:W-:Y:S01]  /*1d40*/  IMAD.MOV.U32 R5, RZ, RZ, -0x3ff ;  /* 0xfffffc01ff057424 */ /* 0x000fe200078e00ff */
[----:B0-----:R-:W-:Y:S01]  /*1d50*/  ISETP.GT.AND P0, PT, R15, 0xfffff, PT ;  /* 0x000fffff0f00780c */ /* 0x001fe20003f04270 */
[--C-:B------:R-:W-:Y:S01]  /*1d60*/  IMAD.MOV.U32 R3, RZ, RZ, R15.reuse ;  /* 0x000000ffff037224 */ /* 0x100fe200078e000f */
[----:B------:R-:W-:Y:S01]  /*1d70*/  MOV R2, R14 ;  /* 0x0000000e00027202 */ /* 0x000fe20000000f00 */
[----:B------:R-:W-:-:S10]  /*1d80*/  IMAD.MOV.U32 R0, RZ, RZ, R15 ;  /* 0x000000ffff007224 */ /* 0x000fd400078e000f */
[----:B------:R-:W-:-:S15]  /*1d90*/  @!P0 MOV R5, 0xfffffbcb ;  /* 0xfffffbcb00058802 */ /* 0x000fde0000000f00 */
[----:B------:R-:W-:-:S15]  /*1da0*/  NOP ;  /* 0x0000000000007918 */ /* 0x000fde0000000000 */
[----:B------:R-:W-:-:S15]  /*1db0*/  NOP ;  /* 0x0000000000007918 */ /* 0x000fde0000000000 */
[----:B------:R-:W-:-:S04]  /*1dc0*/  NOP ;  /* 0x0000000000007918 */ /* 0x000fc80000000000 */
[----:B------:R-:W0:Y:S02]  /*1dd0*/  @!P0 DMUL R2, R2, 1.80143985094819840000e+16 ;  /* 0x4350000002028828 */ /* 0x000e240000000000 */
[----:B0-----:R-:W-:Y:S01]  /*1de0*/  @!P0 MOV R0, R3 ;  /* 0x0000000300008202 */ /* 0x001fe20000000f00 */
[----:B------:R-:W-:-:S04]  /*1df0*/  @!P0 IMAD.MOV.U32 R14, RZ, RZ, R2 ;  /* 0x000000ffff0e8224 */ /* 0x000fc800078e0002 */
[----:B------:R-:W-:-:S05]  /*1e00*/  VIADD R4, R0, 0xffffffff ;  /* 0xffffffff00047836 */ /* 0x000fca0000000000 */
[----:B------:R-:W-:-:S13]  /*1e10*/  ISETP.GE.U32.AND P1, PT, R4, 0x7fefffff, PT ;  /* 0x7fefffff0400780c */ /* 0x000fda0003f26070 */
[----:B------:R-:W-:Y:S05]  /*1e20*/  @!P1 BRA `(.L_x_2505) ;  /* 0x00000000001c9947 */ /* 0x000fea0003800000 */
[----:B------:R-:W-:Y:S01]  /*1e30*/  IMAD.MOV.U32 R4, RZ, RZ, 0x0 ;  /* 0x00000000ff047424 */ /* 0x000fe200078e00ff */
[----:B------:R-:W-:Y:S02]  /*1e40*/  MOV R5, 0x7ff00000 ;  /* 0x7ff0000000057802 */ /* 0x000fe40000000f00 */
[----:B------:R-:W-:-:S04]  /*1e50*/  LOP3.LUT P0, RZ, R3, 0x7fffffff, RZ, 0xc0, !PT ;  /* 0x7fffffff03ff7812 */ /* 0x000fc8000780c0ff */
[----:B------:R-:W0:Y:S02]  /*1e60*/  DFMA R2, R2, R4, +INF ;  /* 0x7ff000000202742b */ /* 0x000e240000000004 */
[----:B0-----:R-:W-:Y:S02]  /*1e70*/  FSEL R4, R2, RZ, P0 ;  /* 0x000000ff02047208 */ /* 0x001fe40000000000 */
[----:B------:R-:W-:Y:S01]  /*1e80*/  FSEL R5, R3, -QNAN , P0 ;  /* 0xfff0000003057808 */ /* 0x000fe20000000000 */
[----:B------:R-:W-:Y:S06]  /*1e90*/  BRA `(.L_x_2506) ;  /* 0x0000001000b87947 */ /* 0x000fec0003800000 */
.L_x_2505:
[C---:B------:R-:W-:Y:S01]  /*1ea0*/  LOP3.LUT R2, R0.reuse, 0xfffff, RZ, 0xc0, !PT ;  /* 0x000fffff00027812 */ /* 0x040fe200078ec0ff */
[----:B------:R-:W-:Y:S01]  /*1eb0*/  UMOV UR4, 0x80000000 ;  /* 0x8000000000047882 */ /* 0x000fe20000000000 */
[----:B------:R-:W-:Y:S01]  /*1ec0*/  LEA.HI R0, R0, R5, RZ, 0xc ;  /* 0x0000000500007211 */ /* 0x000fe200078f60ff */
[----:B------:R-:W-:Y:S01]  /*1ed0*/  UMOV UR5, 0x43300000 ;  /* 0x4330000000057882 */ /* 0x000fe20000000000 */
[----:B------:R-:W-:Y:S01]  /*1ee0*/  LOP3.LUT R3, R2, 0x3ff00000, RZ, 0xfc, !PT ;  /* 0x3ff0000002037812 */ /* 0x000fe200078efcff */
[----:B------:R-:W-:Y:S01]  /*1ef0*/  IMAD.MOV.U32 R2, RZ, RZ, R14 ;  /* 0x000000ffff027224 */ /* 0x000fe200078e000e */
[----:B------:R-:W-:Y:S02]  /*1f00*/  MOV R12, RZ ;  /* 0x000000ff000c7202 */ /* 0x000fe40000000f00 */
        /* <DEDUP_REMOVED lines=165> */
.L_x_2504:
[----:B------:R-:W0:Y:S01]  /*2960*/  DADD R10, R14, 2 ;  /* 0x400000000e0a7429 */ /* 0x000e220000000000 */
[----:B------:R-:W-:Y:S01]  /*2970*/  MOV R2, 0x1 ;  /* 0x0000000100027802 */ /* 0x000fe20000000f00 */
        /* <DEDUP_REMOVED lines=48> */
[----:B------:R-:W-:Y:S05]  /*2c80*/  CALL.REL.NOINC `($__internal_2_$__cuda_sm20_div_rn_f64_full) ;  /* 0x0000005c00607944 */ /* 0x000fea0003c00000 */
[----:B------:R-:W-:Y:S01]  /*2c90*/  MOV R2, R22 ;  /* 0x0000001600027202 */ /* 0x000fe20000000f00 */
[----:B------:R-:W-:-:S07]  /*2ca0*/  IMAD.MOV.U32 R3, RZ, RZ, R23 ;  /* 0x000000ffff037224 */ /* 0x000fce00078e0017 */
.L_x_2507:
        /* <DEDUP_REMOVED lines=77> */
.L_x_2506:
[----:B------:R-:W2:Y:S01]  /*3180*/  LDC.64 R6, c[0x0][0x580] ;  /* 0x00016000ff067b82 */ /* 0x000ea20000000a00 */
[----:B------:R-:W-:Y:S01]  /*3190*/  ISETP.GT.U32.AND P0, PT, R17, 0x432fffff, PT ;  /* 0x432fffff1100780c */ /* 0x000fe20003f04070 */
[----:B------:R-:W-:Y:S01]  /*31a0*/  UMOV UR4, 0xfefa39ef ;  /* 0xfefa39ef00047882 */ /* 0x000fe20000000000 */
[----:B------:R-:W-:Y:S02]  /*31b0*/  UMOV UR5, 0x3fe62e42 ;  /* 0x3fe62e4200057882 */ /* 0x000fe40000000000 */
[----:B-1----:R-:W1:Y:S02]  /*31c0*/  DADD R2, R4, UR4 ;  /* 0x0000000404027e29 */ /* 0x002e640008000000 */
[----:B-1----:R-:W-:Y:S02]  /*31d0*/  FSEL R2, R2, R4, P0 ;  /* 0x0000000402027208 */ /* 0x002fe40000000000 */
[----:B------:R-:W-:-:S05]  /*31e0*/  FSEL R3, R3, R5, P0 ;  /* 0x0000000503037208 */ /* 0x000fca0000000000 */
[----:B--2---:R-:W-:Y:S01]  /*31f0*/  STG.E.64 desc[UR6][R6.64], R2 ;  /* 0x0000000206007986 */ /* 0x004fe2000c101b06 */
[----:B------:R-:W-:Y:S05]  /*3200*/  EXIT ;  /* 0x000000000000794d */ /* 0x000fea0003800000 */
.L_x_2497:
[----:B------:R-:W0:Y:S01]  /*3210*/  LDCU UR4, c[0x0][0x380] ;  /* 0x00007000ff0477ac */ /* 0x000e220008000800 */
[----:B------:R-:W-:Y:S01]  /*3220*/  VIADD R18, R18, 0xffffffff ;  /* 0xffffffff12127836 */ /* 0x000fe20000000000 */
[----:B------:R-:W-:Y:S04]  /*3230*/  BSSY.RECONVERGENT B0, `(.L_x_2508) ;  /* 0x00002c0000007945 */ /* 0x000fe80003800200 */
[----:B------:R-:W-:-:S05]  /*3240*/  VIMNMX.U32 R24, PT, PT, R18, 0x18, PT ;  /* 0x0000001812187848 */ /* 0x000fca0003fe0000 */
[----:B------:R-:W-:Y:S01]  /*3250*/  VIADD R24, R24, 0x1 ;  /* 0x0000000118187836 */ /* 0x000fe20000000000 */
[----:B0-----:R-:W-:-:S13]  /*3260*/  ISETP.GE.AND P0, PT, R19, UR4, PT ;  /* 0x0000000413007c0c */ /* 0x001fda000bf06270 */
[----:B------:R-:W-:Y:S05]  /*3270*/  @P0 BRA `(.L_x_2509) ;  /* 0x0000002800ec0947 */ /* 0x000fea0003800000 */
[----:B------:R-:W0:Y:S01]  /*3280*/  LDCU.64 UR4, c[0x0][0x390] ;  /* 0x00007200ff0477ac */ /* 0x000e220008000a00 */
[----:B------:R-:W-:Y:S01]  /*3290*/  MOV R2, RZ ;  /* 0x000000ff00027202 */ /* 0x000fe20000000f00 */
[----:B------:R-:W-:Y:S01]  /*32a0*/  IMAD.MOV.U32 R3, RZ, RZ, R19 ;  /* 0x000000ffff037224 */ /* 0x000fe200078e0013 */
[----:B------:R-:W-:Y:S01]  /*32b0*/  ISETP.NE.AND P0, PT, R18, RZ, PT ;  /* 0x000000ff1200720c */ /* 0x000fe20003f05270 */
[----:B------:R-:W1:Y:S01]  /*32c0*/  LDCU UR8, c[0x0][0x38c] ;  /* 0x00007180ff0877ac */ /* 0x000e620008000800 */
[----:B------:R-:W2:Y:S01]  /*32d0*/  LDCU.64 UR10, c[0x0][0x4b8] ;  /* 0x00009700ff0a77ac */ /* 0x000ea20008000a00 */
[----:B0-----:R-:W-:-:S05]  /*32e0*/  IMAD.HI.U32 R2, R19, UR4, R2 ;  /* 0x0000000413027c27 */ /* 0x001fca000f8e0002 */
[----:B------:R-:W-:-:S05]  /*32f0*/  SHF.R.U32.HI R3, RZ, UR5, R2 ;  /* 0x00000005ff037c19 */ /* 0x000fca0008011602 */
[----:B------:R-:W-:-:S04]  /*3300*/  IMAD.MOV R0, RZ, RZ, -R3 ;  /* 0x000000ffff007224 */ /* 0x000fc800078e0a03 */
[----:B-1----:R-:W-:-:S04]  /*3310*/  IMAD R0, R0, UR8, R19 ;  /* 0x0000000800007c24 */ /* 0x002fc8000f8e0213 */
[C---:B--2---:R-:W-:Y:S02]  /*3320*/  IMAD R25, R0.reuse, UR10, RZ ;  /* 0x0000000a00197c24 */ /* 0x044fe4000f8e02ff */
[----:B------:R-:W-:Y:S01]  /*3330*/  IMAD R0, R0, UR11, RZ ;  /* 0x0000000b00007c24 */ /* 0x000fe2000f8e02ff */
[----:B------:R-:W-:Y:S06]  /*3340*/  @!P0 BRA `(.L_x_2510) ;  /* 0x0000001000748947 */ /* 0x000fec0003800000 */
[----:B------:R-:W0:Y:S01]  /*3350*/  LDCU.64 UR8, c[0x0][0x398] ;  /* 0x00007300ff0877ac */ /* 0x000e220008000a00 */
[----:B------:R-:W-:Y:S01]  /*3360*/  HFMA2 R2, -RZ, RZ, 0, 0 ;  /* 0x00000000ff027431 */ /* 0x000fe200000001ff */
[----:B------:R-:W-:Y:S01]  /*3370*/  ISETP.NE.AND P0, PT, R24, 0x2, PT ;  /* 0x000000021800780c */ /* 0x000fe20003f05270 */
[----:B------:R-:W1:Y:S01]  /*3380*/  LDCU UR4, c[0x0][0x3a0] ;  /* 0x00007400ff0477ac */ /* 0x000e620008000800 */
[----:B------:R-:W2:Y:S02]  /*3390*/  LDCU.64 UR10, c[0x0][0x4c0] ;  /* 0x00009800ff0a77ac */ /* 0x000ea40008000a00 */
[----:B0-----:R-:W-:-:S05]  /*33a0*/  IMAD.HI.U32 R4, R3, UR9, R2 ;  /* 0x0000000903047c27 */ /* 0x001fca000f8e0002 */
[----:B-1----:R-:W-:-:S05]  /*33b0*/  SHF.R.U32.HI R5, RZ, UR4, R4 ;  /* 0x00000004ff057c19 */ /* 0x002fca0008011604 */
[----:B------:R-:W-:-:S04]  /*33c0*/  IMAD.MOV R2, RZ, RZ, -R5 ;  /* 0x000000ffff027224 */ /* 0x000fc800078e0a05 */
[----:B------:R-:W-:-:S04]  /*33d0*/  IMAD R2, R2, UR8, R3 ;  /* 0x0000000802027c24 */ /* 0x000fc8000f8e0203 */
[C---:B--2---:R-:W-:Y:S02]  /*33e0*/  IMAD R25, R2.reuse, UR10, R25 ;  /* 0x0000000a02197c24 */ /* 0x044fe4000f8e0219 */
[----:B------:R-:W-:Y:S01]  /*33f0*/  IMAD R0, R2, UR11, R0 ;  /* 0x0000000b02007c24 */ /* 0x000fe2000f8e0200 */
[----:B------:R-:W-:Y:S06]  /*3400*/  @!P0 BRA `(.L_x_2510) ;  /* 0x0000001000448947 */ /* 0x000fec0003800000 */
[----:B------:R-:W0:Y:S01]  /*3410*/  LDCU.64 UR4, c[0x0][0x3a8] ;  /* 0x00007500ff0477ac */ /* 0x000e220008000a00 */
[----:B------:R-:W-:Y:S01]  /*3420*/  IMAD.MOV.U32 R4, RZ, RZ, RZ ;  /* 0x000000ffff047224 */ /* 0x000fe200078e00ff */
        /* <DEDUP_REMOVED lines=28> */
[----:B------:R-:W-:-:S05]  /*35f0*/  SHF.R.U32.HI R3, RZ, UR5, R2 ;  /* 0x00000005ff037c19 */ /* 0x000fca0008011602 */
[----:B------:R-:W-:-:S04]  /*3600*/  IMAD.MOV R4, RZ, RZ, -R3 ;  /* 0x000000ffff047224 */ /* 0x000fc800078e0a03 */
        /* <DEDUP_REMOVED lines=220> */
[----:B------:R-:W-:Y:S01]  /*43d0*/  ISETP.NE.AND P0, PT, R24, 0x18, PT ;  /* 0x000000181800780c */ /* 0x000fe20003f05270 */
[----:B------:R-:W0:Y:S01]  /*43e0*/  LDCU.64 UR8, c[0x0][0x4a0] ;  /* 0x00009400ff0877ac */ /* 0x000e220008000a00 */
[----:B------:R-:W-:Y:S01]  /*43f0*/  IMAD.MOV.U32 R2, RZ, RZ, RZ ;  /* 0x000000ffff027224 */ /* 0x000fe200078e00ff */
[----:B------:R-:W1:Y:S10]  /*4400*/  LDCU UR4, c[0x0][0x4a8] ;  /* 0x00009500ff0477ac */ /* 0x000e740008000800 */
[----:B------:R-:W2:Y:S01]  /*4410*/  @P0 LDC.64 R10, c[0x0][0x4b0] ;  /* 0x00012c00ff0a0b82 */ /* 0x000ea20000000a00 */
[----:B0-----:R-:W-:-:S07]  /*4420*/  IMAD.HI.U32 R6, R3, UR9, R2 ;  /* 0x0000000903067c27 */ /* 0x001fce000f8e0002 */
[----:B------:R-:W0:Y:S01]  /*4430*/  @P0 LDC R13, c[0x0][0x4ac] ;  /* 0x00012b00ff0d0b82 */ /* 0x000e220000000800 */
[----:B-1----:R-:W-:Y:S01]  /*4440*/  SHF.R.U32.HI R7, RZ, UR4, R6 ;  /* 0x00000004ff077c19 */ /* 0x002fe20008011606 */
[----:B------:R-:W1:Y:S01]  /*4450*/  LDCU.64 UR4, c[0x0][0x570] ;  /* 0x0000ae00ff0477ac */ /* 0x000e620008000a00 */
[----:B------:R-:W-:-:S05]  /*4460*/  @P0 MOV R6, RZ ;  /* 0x000000ff00060202 */ /* 0x000fca0000000f00 */
[----:B------:R-:W3:Y:S01]  /*4470*/  @P0 LDC.64 R4, c[0x0][0x578] ;  /* 0x00015e00ff040b82 */ /* 0x000ee20000000a00 */
[--C-:B------:R-:W-:Y:S02]  /*4480*/  IMAD.MOV R9, RZ, RZ, -R7.reuse ;  /* 0x000000ffff097224 */ /* 0x100fe400078e0a07 */
[----:B--2---:R-:W-:-:S05]  /*4490*/  @P0 IMAD.HI.U32 R2, R7, R10, R6 ;  /* 0x0000000a07020227 */ /* 0x004fca00078e0006 */
[----:B------:R-:W-:Y:S01]  /*44a0*/  @P0 SHF.R.U32.HI R6, RZ, R11, R2 ;  /* 0x0000000bff060219 */ /* 0x000fe20000011602 */
[----:B------:R-:W-:-:S04]  /*44b0*/  IMAD R2, R9, UR8, R3 ;  /* 0x0000000809027c24 */ /* 0x000fc8000f8e0203 */
[----:B------:R-:W-:Y:S02]  /*44c0*/  @P0 IMAD.MOV R6, RZ, RZ, -R6 ;  /* 0x000000ffff060224 */ /* 0x000fe400078e0a06 */
[----:B-1----:R-:W-:Y:S02]  /*44d0*/  IMAD R25, R2, UR4, R25 ;  /* 0x0000000402197c24 */ /* 0x002fe4000f8e0219 */
[----:B0-----:R-:W-:Y:S02]  /*44e0*/  @P0 IMAD R6, R6, R13, R7 ;  /* 0x0000000d06060224 */ /* 0x001fe400078e0207 */
[----:B------:R-:W-:Y:S02]  /*44f0*/  IMAD R0, R2, UR5, R0 ;  /* 0x0000000502007c24 */ /* 0x000fe4000f8e0200 */
[C---:B---3--:R-:W-:Y:S02]  /*4500*/  @P0 IMAD R25, R6.reuse, R4, R25 ;  /* 0x0000000406190224 */ /* 0x048fe400078e0219 */
[----:B------:R-:W-:-:S07]  /*4510*/  @P0 IMAD R0, R6, R5, R0 ;  /* 0x0000000506000224 */ /* 0x000fce00078e0200 */
.L_x_2510:
[----:B------:R-:W0:Y:S02]  /*4520*/  LDCU.64 UR4, c[0x0][0x588] ;  /* 0x0000b100ff0477ac */ /* 0x000e240008000a00 */
[----:B0-----:R-:W-:-:S04]  /*4530*/  IADD3 R12, P0, PT, R0, UR4, RZ ;  /* 0x00000004000c7c10 */ /* 0x001fc8000ff1e0ff */
[----:B------:R-:W-:-:S05]  /*4540*/  IADD3.X R13, PT, PT, RZ, UR5, RZ, P0, !PT ;  /* 0x00000005ff0d7c10 */ /* 0x000fca00087fe4ff */
[----:B------:R-:W2:Y:S01]  /*4550*/  LDG.E.64 R2, desc[UR6][R12.64] ;  /* 0x000000060c027981 */ /* 0x000ea2000c1e1b00 */
[----:B------:R-:W-:Y:S01]  /*4560*/  IMAD.MOV.U32 R4, RZ, RZ, RZ ;  /* 0x000000ffff047224 */ /* 0x000fe200078e00ff */
[----:B------:R-:W-:Y:S01]  /*4570*/  MOV R6, RZ ;  /* 0x000000ff00067202 */ /* 0x000fe20000000f00 */
[----:B------:R-:W-:Y:S01]  /*4580*/  BSSY.RECONVERGENT B1, `(.L_x_2511) ;  /* 0x000017f000017945 */ /* 0x000fe20003800200 */
[----:B--2---:R-:W0:Y:S02]  /*4590*/  DADD R14, R2, -1 ;  /* 0xbff00000020e7429 */ /* 0x004e240000000000 */
[C---:B0-----:R-:W-:Y:S02]  /*45a0*/  ISETP.NE.AND P1, PT, R15.reuse, RZ, PT ;  /* 0x000000ff0f00720c */ /* 0x041fe40003f25270 */
[----:B------:R-:W-:-:S15]  /*45b0*/  ISETP.GT.U32.AND P0, PT, R15, 0x432fffff, PT ;  /* 0x432fffff0f00780c */ /* 0x000fde0003f04070 */
[----:B------:R-:W-:-:S15]  /*45c0*/  NOP ;  /* 0x0000000000007918 */ /* 0x000fde0000000000 */
[----:B------:R-:W-:-:S15]  /*45d0*/  NOP ;  /* 0x0000000000007918 */ /* 0x000fde0000000000 */
[----:B------:R-:W-:-:S15]  /*45e0*/  NOP ;  /* 0x0000000000007918 */ /* 0x000fde0000000000 */
        /* <DEDUP_REMOVED lines=100> */
[----:B------:R-:W-:Y:S01]  /*4c30*/  IMAD.MOV.U32 R2, RZ, RZ, R22 ;  /* 0x000000ffff027224 */ /* 0x000fe200078e0016 */
[----:B------:R-:W-:-:S07]  /*4c40*/  MOV R3, R23 ;  /* 0x0000001700037202 */ /* 0x000fce0000000f00 */
.L_x_2514:
[----:B------:R-:W-:Y:S05]  /*4c50*/  BSYNC.RECONVERGENT B2 ;  /* 0x0000000000027941 */ /* 0x000fea0003800200 */
.L_x_2513:
        /* <DEDUP_REMOVED lines=78> */
.L_x_2512:
        /* <DEDUP_REMOVED lines=11> */
[----:B0-----:R-:W-:Y:S02]  /*51f0*/  @!P0 MOV R0, R3 ;  /* 0x0000000300008202 */ /* 0x001fe40000000f00 */
[----:B------:R-:W-:-:S03]  /*5200*/  @!P0 MOV R16, R2 ;  /* 0x0000000200108202 */ /* 0x000fc60000000f00 */
[----:B------:R-:W-:-:S05]  /*5210*/  VIADD R4, R0, 0xffffffff ;  /* 0xffffffff00047836 */ /* 0x000fca0000000000 */
[----:B------:R-:W-:-:S13]  /*5220*/  ISETP.GT.U32.AND P1, PT, R4, 0x7feffffe, PT ;  /* 0x7feffffe0400780c */ /* 0x000fda0003f24070 */
[----:B------:R-:W-:Y:S05]  /*5230*/  @P1 BRA `(.L_x_2516) ;  /* 0x0000000800b41947 */ /* 0x000fea0003800000 */
[C---:B------:R-:W-:Y:S01]  /*5240*/  LOP3.LUT R2, R0.reuse, 0xfffff, RZ, 0xc0, !PT ;  /* 0x000fffff00027812 */ /* 0x040fe200078ec0ff */
[----:B------:R-:W-:Y:S01]  /*5250*/  UMOV UR4, 0x80000000 ;  /* 0x8000000000047882 */ /* 0x000fe20000000000 */
[----:B------:R-:W-:Y:S01]  /*5260*/  LEA.HI R0, R0, R5, RZ, 0xc ;  /* 0x0000000500007211 */ /* 0x000fe200078f60ff */
[----:B------:R-:W-:Y:S01]  /*5270*/  UMOV UR5, 0x43300000 ;  /* 0x4330000000057882 */ /* 0x000fe20000000000 */
[----:B------:R-:W-:Y:S01]  /*5280*/  LOP3.LUT R3, R2, 0x3ff00000, RZ, 0xfc, !PT ;  /* 0x3ff0000002037812 */ /* 0x000fe200078efcff */
[----:B------:R-:W-:Y:S01]  /*5290*/  IMAD.MOV.U32 R2, RZ, RZ, R16 ;  /* 0x000000ffff027224 */ /* 0x000fe200078e0010 */
[----:B------:R-:W-:Y:S01]  /*52a0*/  MOV R4, RZ ;  /* 0x000000ff00047202 */ /* 0x000fe20000000f00 */
[----:B------:R-:W-:Y:S01]  /*52b0*/  IMAD.MOV.U32 R20, RZ, RZ, -0x748574fc ;  /* 0x8b7a8b04ff147424 */ /* 0x000fe200078e00ff */
[----:B------:R-:W-:Y:S02]  /*52c0*/  ISETP.GE.U32.AND P0, PT, R3, 0x3ff6a09f, PT ;  /* 0x3ff6a09f0300780c */ /* 0x000fe40003f06070 */
[----:B------:R-:W-:-:S11]  /*52d0*/  MOV R21, 0x3ed0ee25 ;  /* 0x3ed0ee2500157802 */ /* 0x000fd60000000f00 */
[----:B------:R-:W-:Y:S02]  /*52e0*/  @P0 IADD3 R7, PT, PT, R3, -0x100000, RZ ;  /* 0xfff0000003070810 */ /* 0x000fe40007ffe0ff */
        /* <DEDUP_REMOVED lines=162> */
.L_x_2516:
[----:B------:R-:W-:Y:S01]  /*5d10*/  IMAD.MOV.U32 R4, RZ, RZ, 0x0 ;  /* 0x00000000ff047424 */ /* 0x000fe200078e00ff */
[----:B------:R-:W-:Y:S02]  /*5d20*/  MOV R5, 0x7ff00000 ;  /* 0x7ff0000000057802 */ /* 0x000fe40000000f00 */
[----:B------:R-:W-:-:S04]  /*5d30*/  LOP3.LUT P0, RZ, R3, 0x7fffffff, RZ, 0xc0, !PT ;  /* 0x7fffffff03ff7812 */ /* 0x000fc8000780c0ff */
[----:B------:R-:W0:Y:S02]  /*5d40*/  DFMA R2, R2, R4, +INF ;  /* 0x7ff000000202742b */ /* 0x000e240000000004 */
[----:B0-----:R-:W-:Y:S02]  /*5d50*/  FSEL R8, R2, RZ, P0 ;  /* 0x000000ff02087208 */ /* 0x001fe40000000000 */
[----:B------:R-:W-:-:S07]  /*5d60*/  FSEL R9, R3, -QNAN , P0 ;  /* 0xfff0000003097808 */ /* 0x000fce0000000000 */
.L_x_2515:
[----:B------:R-:W-:Y:S05]  /*5d70*/  BSYNC.RECONVERGENT B1 ;  /* 0x0000000000017941 */ /* 0x000fea0003800200 */
.L_x_2511:
[----:B------:R-:W0:Y:S01]  /*5d80*/  LDCU.64 UR4, c[0x0][0x580] ;  /* 0x0000b000ff0477ac */ /* 0x000e220008000a00 */
[----:B------:R-:W-:Y:S02]  /*5d90*/  ISETP.GT.U32.AND P1, PT, R15, 0x432fffff, PT ;  /* 0x432fffff0f00780c */ /* 0x000fe40003f24070 */
[----:B------:R-:W-:Y:S01]  /*5da0*/  IADD3 R19, PT, PT, R19, 0x80, RZ ;  /* 0x0000008013137810 */ /* 0x000fe20007ffe0ff */
[----:B------:R-:W-:Y:S01]  /*5db0*/  UMOV UR8, 0xfefa39ef ;  /* 0xfefa39ef00087882 */ /* 0x000fe20000000000 */
[----:B------:R-:W-:Y:S02]  /*5dc0*/  UMOV UR9, 0x3fe62e42 ;  /* 0x3fe62e4200097882 */ /* 0x000fe40000000000 */
[----:B------:R-:W1:Y:S02]  /*5dd0*/  DADD R2, R8, UR8 ;  /* 0x0000000808027e29 */ /* 0x000e640008000000 */
[----:B-1----:R-:W-:Y:S02]  /*5de0*/  FSEL R2, R2, R8, P1 ;  /* 0x0000000802027208 */ /* 0x002fe40000800000 */
[----:B------:R-:W-:-:S02]  /*5df0*/  FSEL R3, R3, R9, P1 ;  /* 0x0000000903037208 */ /* 0x000fc40000800000 */
[----:B0-----:R-:W-:-:S05]  /*5e00*/  IADD3 R4, P0, PT, R25, UR4, RZ ;  /* 0x0000000419047c10 */ /* 0x001fca000ff1e0ff */
[----:B------:R-:W-:-:S05]  /*5e10*/  IMAD.X R5, RZ, RZ, UR5, P0 ;  /* 0x00000005ff057e24 */ /* 0x000fca00080e06ff */
[----:B------:R0:W-:Y:S03]  /*5e20*/  STG.E.64 desc[UR6][R4.64], R2 ;  /* 0x0000000204007986 */ /* 0x0001e6000c101b06 */
.L_x_2509:
[----:B------:R-:W-:Y:S05]  /*5e30*/  BSYNC.RECONVERGENT B0 ;  /* 0x0000000000007941 */ /* 0x000fea0003800200 */
.L_x_2508:
[----:B------:R-:W1:Y:S02]  /*5e40*/  LDCU UR4, c[0x0][0x380] ;  /* 0x00007000ff0477ac */ /* 0x000e640008000800 */
[----:B-1----:R-:W-:-:S13]  /*5e50*/  ISETP.GE.AND P0, PT, R19, UR4, PT ;  /* 0x0000000413007c0c */ /* 0x002fda000bf06270 */
[----:B------:R-:W-:Y:S05]  /*5e60*/  @P0 EXIT ;  /* 0x000000000000094d */ /* 0x000fea0003800000 */
[----:B------:R-:W1:Y:S01]  /*5e70*/  LDCU.64 UR4, c[0x0][0x390] ;  /* 0x00007200ff0477ac */ /* 0x000e620008000a00 */
[----:B0-----:R-:W-:Y:S01]  /*5e80*/  MOV R3, R19 ;  /* 0x0000001300037202 */ /* 0x001fe20000000f00 */
[----:B------:R-:W-:Y:S01]  /*5e90*/  IMAD.MOV.U32 R2, RZ, RZ, RZ ;  /* 0x000000ffff027224 */ /* 0x000fe200078e00ff */
[----:B------:R-:W-:Y:S01]  /*5ea0*/  ISETP.NE.AND P0, PT, R18, RZ, PT ;  /* 0x000000ff1200720c */ /* 0x000fe20003f05270 */
[----:B------:R-:W0:Y:S01]  /*5eb0*/  LDCU UR8, c[0x0][0x38c] ;  /* 0x00007180ff0877ac */ /* 0x000e220008000800 */
[----:B------:R-:W2:Y:S01]  /*5ec0*/  LDCU.64 UR10, c[0x0][0x4b8] ;  /* 0x00009700ff0a77ac */ /* 0x000ea20008000a00 */
[----:B-1----:R-:W-:-:S05]  /*5ed0*/  IMAD.HI.U32 R2, R19, UR4, R2 ;  /* 0x0000000413027c27 */ /* 0x002fca000f8e0002 */
[----:B------:R-:W-:-:S05]  /*5ee0*/  SHF.R.U32.HI R3, RZ, UR5, R2 ;  /* 0x00000005ff037c19 */ /* 0x000fca0008011602 */
[----:B------:R-:W-:-:S04]  /*5ef0*/  IMAD.MOV R0, RZ, RZ, -R3 ;  /* 0x000000ffff007224 */ /* 0x000fc800078e0a03 */
[----:B0-----:R-:W-:-:S04]  /*5f00*/  IMAD R0, R0, UR8, R19 ;  /* 0x0000000800007c24 */ /* 0x001fc8000f8e0213 */
        /* <DEDUP_REMOVED lines=269> */
[----:B------:R-:W-:Y:S01]  /*6fe0*/  MOV R2, RZ ;  /* 0x000000ff00027202 */ /* 0x000fe20000000f00 */
[----:B------:R-:W1:Y:S10]  /*6ff0*/  LDCU UR4, c[0x0][0x4a8] ;  /* 0x00009500ff0477ac */ /* 0x000e740008000800 */
[----:B------:R-:W2:Y:S01]  /*7000*/  @P0 LDC.64 R8, c[0x0][0x4b0] ;  /* 0x00012c00ff080b82 */ /* 0x000ea20000000a00 */
[----:B0-----:R-:W-:-:S07]  /*7010*/  IMAD.HI.U32 R4, R3, UR9, R2 ;  /* 0x0000000903047c27 */ /* 0x001fce000f8e0002 */
[----:B------:R-:W0:Y:S01]  /*7020*/  @P0 LDC R11, c[0x0][0x4ac] ;  /* 0x00012b00ff0b0b82 */ /* 0x000e220000000800 */
[----:B-1----:R-:W-:Y:S01]  /*7030*/  SHF.R.U32.HI R5, RZ, UR4, R4 ;  /* 0x00000004ff057c19 */ /* 0x002fe20008011604 */
[----:B------:R-:W1:Y:S01]  /*7040*/  LDCU.64 UR4, c[0x0][0x570] ;  /* 0x0000ae00ff0477ac */ /* 0x000e620008000a00 */
[----:B------:R-:W-:Y:S02]  /*7050*/  @P0 IMAD.MOV.U32 R4, RZ, RZ, RZ ;  /* 0x000000ffff040224 */ /* 0x000fe400078e00ff */
[----:B------:R-:W-:-:S03]  /*7060*/  IADD3 R7, PT, PT, -R5, RZ, RZ ;  /* 0x000000ff05077210 */ /* 0x000fc60007ffe1ff */
[----:B------:R-:W3:Y:S01]  /*7070*/  @P0 LDC.64 R12, c[0x0][0x578] ;  /* 0x00015e00ff0c0b82 */ /* 0x000ee20000000a00 */
[----:B--2---:R-:W-:-:S05]  /*7080*/  @P0 IMAD.HI.U32 R2, R5, R8, R4 ;  /* 0x0000000805020227 */ /* 0x004fca00078e0004 */
[----:B------:R-:W-:Y:S01]  /*7090*/  @P0 SHF.R.U32.HI R4, RZ, R9, R2 ;  /* 0x00000009ff040219 */ /* 0x000fe20000011602 */
[----:B------:R-:W-:-:S04]  /*70a0*/  IMAD R2, R7, UR8, R3 ;  /* 0x0000000807027c24 */ /* 0x000fc8000f8e0203 */
[----:B------:R-:W-:Y:S02]  /*70b0*/  @P0 IMAD.MOV R4, RZ, RZ, -R4 ;  /* 0x000000ffff040224 */ /* 0x000fe400078e0a04 */
[C---:B-1----:R-:W-:Y:S02]  /*70c0*/  IMAD R15, R2.reuse, UR4, R15 ;  /* 0x00000004020f7c24 */ /* 0x042fe4000f8e020f */
[----:B0-----:R-:W-:Y:S02]  /*70d0*/  @P0 IMAD R4, R11, R4, R5 ;  /* 0x000000040b040224 */ /* 0x001fe400078e0205 */
[----:B------:R-:W-:Y:S02]  /*70e0*/  IMAD R0, R2, UR5, R0 ;  /* 0x0000000502007c24 */ /* 0x000fe4000f8e0200 */
[C---:B---3--:R-:W-:Y:S02]  /*70f0*/  @P0 IMAD R15, R4.reuse, R12, R15 ;  /* 0x0000000c040f0224 */ /* 0x048fe400078e020f */
[----:B------:R-:W-:-:S07]  /*7100*/  @P0 IMAD R0, R4, R13, R0 ;  /* 0x0000000d04000224 */ /* 0x000fce00078e0200 */
.L_x_2517:
[----:B------:R-:W0:Y:S02]  /*7110*/  LDCU.128 UR8, c[0x0][0x580] ;  /* 0x0000b000ff0877ac */ /* 0x000e240008000c00 */
[----:B0-----:R-:W-:-:S04]  /*7120*/  IADD3 R12, P0, PT, R0, UR10, RZ ;  /* 0x0000000a000c7c10 */ /* 0x001fc8000ff1e0ff */
[----:B------:R-:W-:-:S05]  /*7130*/  IADD3.X R13, PT, PT, RZ, UR11, RZ, P0, !PT ;  /* 0x0000000bff0d7c10 */ /* 0x000fca00087fe4ff */
[----:B------:R-:W2:Y:S01]  /*7140*/  LDG.E.64 R2, desc[UR6][R12.64] ;  /* 0x000000060c027981 */ /* 0x000ea2000c1e1b00 */
[----:B------:R-:W-:Y:S01]  /*7150*/  IMAD.MOV.U32 R4, RZ, RZ, RZ ;  /* 0x000000ffff047224 */ /* 0x000fe200078e00ff */
[----:B------:R-:W-:Y:S01]  /*7160*/  BSSY.RECONVERGENT B0, `(.L_x_2518) ;  /* 0x0000182000007945 */ /* 0x000fe20003800200 */
[----:B------:R-:W-:Y:S01]  /*7170*/  IMAD.MOV.U32 R6, RZ, RZ, RZ ;  /* 0x000000ffff067224 */ /* 0x000fe200078e00ff */
        /* <DEDUP_REMOVED lines=46> */
[----:B------:R-:W-:Y:S02]  /*7460*/  FSEL R17, R4, -1.875, !P0 ;  /* 0xbff0000004117808 */ /* 0x000fe40004000000 */
[----:B------:R-:W-:-:S04]  /*7470*/  IADD3 R14, P1, PT, R15, UR8, RZ ;  /* 0x000000080f0e7c10 */ /* 0x000fc8000ff3e0ff */
[----:B------:R-:W-:-:S15]  /*7480*/  IADD3.X R15, PT, PT, RZ, UR9, RZ, P1, !PT ;  /* 0x00000009ff0f7c10 */ /* 0x000fde0008ffe4ff */
[----:B------:R-:W-:-:S15]  /*7490*/  NOP ;  /* 0x0000000000007918 */ /* 0x000fde0000000000 */
[----:B------:R-:W-:-:S15]  /*74a0*/  NOP ;  /* 0x0000000000007918 */ /* 0x000fde0000000000 */
[----:B------:R-:W-:-:S05]  /*74b0*/  NOP ;  /* 0x0000000000007918 */ /* 0x000fca0000000000 */
        /* <DEDUP_REMOVED lines=10> */
[----:B------:R-:W-:-:S15]  /*7560*/  @!P0 MOV R9, 0xfffffbcb ;  /* 0xfffffbcb00098802 */ /* 0x000fde0000000f00 */
[----:B------:R-:W-:-:S15]  /*7570*/  NOP ;  /* 0x0000000000007918 */ /* 0x000fde0000000000 */
[----:B------:R-:W-:-:S15]  /*7580*/  NOP ;  /* 0x0000000000007918 */ /* 0x000fde0000000000 */
[----:B------:R-:W-:-:S03]  /*7590*/  NOP ;  /* 0x0000000000007918 */ /* 0x000fc60000000000 */
[----:B------:R-:W0:Y:S02]  /*75a0*/  @!P0 DMUL R2, R2, 1.80143985094819840000e+16 ;  /* 0x4350000002028828 */ /* 0x000e240000000000 */
[----:B0-----:R-:W-:Y:S01]  /*75b0*/  @!P0 MOV R0, R3 ;  /* 0x0000000300008202 */ /* 0x001fe20000000f00 */
[----:B------:R-:W-:-:S04]  /*75c0*/  @!P0 IMAD.MOV.U32 R16, RZ, RZ, R2 ;  /* 0x000000ffff108224 */ /* 0x000fc800078e0002 */
[----:B------:R-:W-:-:S05]  /*75d0*/  VIADD R4, R0, 0xffffffff ;  /* 0xffffffff00047836 */ /* 0x000fca0000000000 */
[----:B------:R-:W-:-:S13]  /*75e0*/  ISETP.GE.U32.AND P1, PT, R4, 0x7fefffff, PT ;  /* 0x7fefffff0400780c */ /* 0x000fda0003f26070 */
[----:B------:R-:W-:Y:S01]  /*75f0*/  @P1 MOV R4, 0x0 ;  /* 0x0000000000041802 */ /* 0x000fe20000000f00 */
[----:B------:R-:W-:Y:S01]  /*7600*/  @P1 IMAD.MOV.U32 R5, RZ, RZ, 0x7ff00000 ;  /* 0x7ff00000ff051424 */ /* 0x000fe200078e00ff */
[----:B------:R-:W-:-:S15]  /*7610*/  @P1 LOP3.LUT P2, RZ, R3, 0x7fffffff, RZ, 0xc0, !PT ;  /* 0x7fffffff03ff1812 */ /* 0x000fde000784c0ff */
[----:B------:R-:W-:-:S15]  /*7620*/  NOP ;  /* 0x0000000000007918 */ /* 0x000fde0000000000 */
[----:B------:R-:W-:-:S07]  /*7630*/  NOP ;  /* 0x0000000000007918 */ /* 0x000fce0000000000 */
[----:B------:R-:W0:Y:S02]  /*7640*/  @P1 DFMA R4, R2, R4, +INF ;  /* 0x7ff000000204142b */ /* 0x000e240000000004 */
[----:B0-----:R-:W-:Y:S02]  /*7650*/  @P1 FSEL R6, R4, RZ, P2 ;  /* 0x000000ff04061208 */ /* 0x001fe40001000000 */
[----:B------:R-:W-:Y:S01]  /*7660*/  @P1 FSEL R7, R5, -QNAN , P2 ;  /* 0xfff0000005071808 */ /* 0x000fe20001000000 */
[----:B------:R-:W-:Y:S06]  /*7670*/  @P1 BRA `(.L_x_2520) ;  /* 0x0000001000c01947 */ /* 0x000fec0003800000 */
        /* <DEDUP_REMOVED lines=173> */
.L_x_2519:
        /* <DEDUP_REMOVED lines=50> */
[----:B------:R-:W-:Y:S05]  /*8470*/  CALL.REL.NOINC `($__internal_2_$__cuda_sm20_div_rn_f64_full) ;  /* 0x0000000400647944 */ /* 0x000fea0003c00000 */
[----:B------:R-:W-:Y:S01]  /*8480*/  MOV R2, R22 ;  /* 0x0000001600027202 */ /* 0x000fe20000000f00 */
[----:B------:R-:W-:-:S07]  /*8490*/  IMAD.MOV.U32 R3, RZ, RZ, R23 ;  /* 0x000000ffff037224 */ /* 0x000fce00078e0017 */
.L_x_2522:
[----:B------:R-:W-:Y:S05]  /*84a0*/  BSYNC.RECONVERGENT B1 ;  /* 0x0000000000017941 */ /* 0x000fea0003800200 */
.L_x_2521:
        /* <DEDUP_REMOVED lines=77> */
.L_x_2520:
[----:B------:R-:W-:Y:S05]  /*8980*/  BSYNC.RECONVERGENT B0 ;  /* 0x0000000000007941 */ /* 0x000fea0003800200 */
.L_x_2518:
[----:B------:R-:W-:Y:S01]  /*8990*/  ISETP.GT.U32.AND P0, PT, R19, 0x432fffff, PT ;  /* 0x432fffff1300780c */ /* 0x000fe20003f04070 */
[----:B------:R-:W-:Y:S01]  /*89a0*/  UMOV UR4, 0xfefa39ef ;  /* 0xfefa39ef00047882 */ /* 0x000fe20000000000 */
[----:B------:R-:W-:Y:S02]  /*89b0*/  UMOV UR5, 0x3fe62e42 ;  /* 0x3fe62e4200057882 */ /* 0x000fe40000000000 */
[----:B-1----:R-:W1:Y:S02]  /*89c0*/  DADD R2, R6, UR4 ;  /* 0x0000000406027e29 */ /* 0x002e640008000000 */
[----:B-1----:R-:W-:Y:S02]  /*89d0*/  FSEL R2, R2, R6, P0 ;  /* 0x0000000602027208 */ /* 0x002fe40000000000 */
[----:B------:R-:W-:-:S05]  /*89e0*/  FSEL R3, R3, R7, P0 ;  /* 0x0000000703037208 */ /* 0x000fca0000000000 */
[----:B------:R-:W-:Y:S01]  /*89f0*/  STG.E.64 desc[UR6][R14.64], R2 ;  /* 0x000000020e007986 */ /* 0x000fe2000c101b06 */
[----:B------:R-:W-:Y:S05]  /*8a00*/  EXIT ;  /* 0x000000000000794d */ /* 0x000fea0003800000 */
        .weak           $__internal_2_$__cuda_sm20_div_rn_f64_full
        .type           $__internal_2_$__cuda_sm20_div_rn_f64_full,@function
        .size           $__internal_2_$__cuda_sm20_div_rn_f64_full,(.L_x_14246 - $__internal_2_$__cuda_sm20_div_rn_f64_full)
$__internal_2_$__cuda_sm20_div_rn_f64_full:
[----:B------:R-:W-:Y:S01]  /*8a10*/  FSETP.GEU.AND P2, PT, |R9|, 1.469367938527859385e-39, PT ;  /* 0x001000000900780b */ /* 0x000fe20003f4e200 */
[----:B------:R-:W-:Y:S01]  /*8a20*/  IMAD.MOV.U32 R20, RZ, RZ, 0x1 ;  /* 0x00000001ff147424 */ /* 0x000fe200078e00ff */
[C---:B------:R-:W-:Y:S01]  /*8a30*/  FSETP.GEU.AND P0, PT, |R11|.reuse, 1.469367938527859385e-39, PT ;  /* 0x001000000b00780b */ /* 0x040fe20003f0e200 */
[----:B------:R-:W-:Y:S01]  /*8a40*/  BSSY.RECONVERGENT B3, `(.L_x_2523) ;  /* 0x0000079000037945 */ /* 0x000fe20003800200 */
[----:B------:R-:W-:Y:S02]  /*8a50*/  LOP3.LUT R12, R11, 0x800fffff, RZ, 0xc0, !PT ;  /* 0x800fffff0b0c7812 */ /* 0x000fe400078ec0ff */
[----:B------:R-:W-:Y:S02]  /*8a60*/  LOP3.LUT R2, R9, 0x7ff00000, RZ, 0xc0, !PT ;  /* 0x7ff0000009027812 */ /* 0x000fe400078ec0ff */
[----:B------:R-:W-:Y:S02]  /*8a70*/  LOP3.LUT R13, R12, 0x3ff00000, RZ, 0xfc, !PT ;  /* 0x3ff000000c0d7812 */ /* 0x000fe400078efcff */
[----:B------:R-:W-:-:S02]  /*8a80*/  MOV R12, R10 ;  /* 0x0000000a000c7202 */ /* 0x000fc40000000f00 */
[C---:B------:R-:W-:Y:S02]  /*8a90*/  LOP3.LUT R5, R11.reuse, 0x7ff00000, RZ, 0xc0, !PT ;  /* 0x7ff000000b057812 */ /* 0x040fe400078ec0ff */
[----:B------:R-:W-:Y:S02]  /*8aa0*/  @!P2 LOP3.LUT R3, R11, 0x7ff00000, RZ, 0xc0, !PT ;  /* 0x7ff000000b03a812 */ /* 0x000fe400078ec0ff */
[----:B------:R-:W0:Y:S01]  /*8ab0*/  @!P0 DMUL R12, R10, 8.98846567431157953865e+307 ;  /* 0x7fe000000a0c8828 */ /* 0x000e220000000000 */
[C---:B------:R-:W-:Y:S01]  /*8ac0*/  ISETP.GE.U32.AND P1, PT, R2.reuse, R5, PT ;  /* 0x000000050200720c */ /* 0x040fe20003f26070 */
[----:B0-----:R-:W0:Y:S01]  /*8ad0*/  MUFU.RCP64H R21, R13 ;  /* 0x0000000d00157308 */ /* 0x001e220000001800 */
[----:B------:R-:W-:Y:S02]  /*8ae0*/  @!P2 ISETP.GE.U32.AND P3, PT, R2, R3, PT ;  /* 0x000000030200a20c */ /* 0x000fe40003f66070 */
[----:B------:R-:W-:Y:S02]  /*8af0*/  MOV R3, 0x1ca00000 ;  /* 0x1ca0000000037802 */ /* 0x000fe40000000f00 */
[----:B------:R-:W-:-:S02]  /*8b00*/  @!P2 MOV R26, RZ ;  /* 0x000000ff001aa202 */ /* 0x000fc40000000f00 */
[C---:B------:R-:W-:Y:S02]  /*8b10*/  @!P2 SEL R7, R3.reuse, 0x63400000, !P3 ;  /* 0x634000000307a807 */ /* 0x040fe40005800000 */
[----:B------:R-:W-:Y:S02]  /*8b20*/  SEL R6, R3, 0x63400000, !P1 ;  /* 0x6340000003067807 */ /* 0x000fe40004800000 */
[--C-:B------:R-:W-:Y:S02]  /*8b30*/  @!P2 LOP3.LUT R4, R7, 0x80000000, R9.reuse, 0xf8, !PT ;  /* 0x800000000704a812 */ /* 0x100fe400078ef809 */
[----:B------:R-:W-:Y:S01]  /*8b40*/  LOP3.LUT R7, R6, 0x800fffff, R9, 0xf8, !PT ;  /* 0x800fffff06077812 */ /* 0x000fe200078ef809 */
[----:B------:R-:W-:Y:S01]  /*8b50*/  IMAD.MOV.U32 R6, RZ, RZ, R8 ;  /* 0x000000ffff067224 */ /* 0x000fe200078e0008 */
[----:B------:R-:W-:Y:S01]  /*8b60*/  @!P2 LOP3.LUT R27, R4, 0x100000, RZ, 0xfc, !PT ;  /* 0x00100000041ba812 */ /* 0x000fe200078efcff */
[----:B------:R-:W-:Y:S01]  /*8b70*/  IMAD.MOV.U32 R4, RZ, RZ, R2 ;  /* 0x000000ffff047224 */ /* 0x000fe200078e0002 */
[----:B------:R-:W-:-:S15]  /*8b80*/  @!P0 LOP3.LUT R5, R13, 0x7ff00000, RZ, 0xc0, !PT ;  /* 0x7ff000000d058812 */ /* 0x000fde00078ec0ff */
[----:B------:R-:W-:-:S15]  /*8b90*/  NOP ;  /* 0x0000000000007918 */ /* 0x000fde0000000000 */
[----:B------:R-:W-:-:S15]  /*8ba0*/  NOP ;  /* 0x0000000000007918 */ /* 0x000fde0000000000 */
        /* <DEDUP_REMOVED lines=16> */
[----:B0-----:R0:W1:Y:S02]  /*8cb0*/  DFMA R22, R20, R22, R20 ;  /* 0x000000161416722b */ /* 0x0010640000000014 */
[----:B0-----:R-:W-:Y:S01]  /*8cc0*/  IADD3 R20, PT, PT, R4, -0x1, RZ ;  /* 0xffffffff04147810 */ /* 0x001fe20007ffe0ff */
[----:B------:R-:W-:-:S03]  /*8cd0*/  VIADD R21, R5, 0xffffffff ;  /* 0xffffffff05157836 */ /* 0x000fc60000000000 */
[----:B------:R-:W-:-:S04]  /*8ce0*/  ISETP.GT.U32.AND P0, PT, R20, 0x7feffffe, PT ;  /* 0x7feffffe1400780c */ /* 0x000fc80003f04070 */
[----:B------:R-:W-:-:S15]  /*8cf0*/  ISETP.GT.U32.OR P0, PT, R21, 0x7feffffe, P0 ;  /* 0x7feffffe1500780c */ /* 0x000fde0000704470 */
[----:B------:R-:W-:-:S15]  /*8d00*/  NOP ;  /* 0x0000000000007918 */ /* 0x000fde0000000000 */
[----:B------:R-:W-:-:S15]  /*8d10*/  NOP ;  /* 0x0000000000007918 */ /* 0x000fde0000000000 */
[----:B------:R-:W-:-:S09]  /*8d20*/  NOP ;  /* 0x0000000000007918 */ /* 0x000fd20000000000 */
[----:B-1----:R-:W0:-:S15]  /*8d30*/  DFMA R28, R22, -R12, 1 ;  /* 0x3ff00000161c742b */ /* 0x002e1e000000080c */
        /* <DEDUP_REMOVED lines=32> */
[----:B------:R-:W0:Y:S02]  /*8f40*/  DFMA R6, R20, -R12, R6 ;  /* 0x8000000c1406722b */ /* 0x000e240000000006 */
[C---:B0-----:R-:W-:Y:S01]  /*8f50*/  FSETP.NEU.AND P0, PT, R7.reuse, RZ, PT ;  /* 0x000000ff0700720b */ /* 0x041fe20003f0d000 */
[----:B------:R-:W-:Y:S01]  /*8f60*/  IMAD.MOV.U32 R6, RZ, RZ, RZ ;  /* 0x000000ffff067224 */ /* 0x000fe200078e00ff */
[----:B------:R-:W-:-:S04]  /*8f70*/  LOP3.LUT R10, R7, 0x80000000, R11, 0x48, !PT ;  /* 0x80000000070a7812 */ /* 0x000fc800078e480b */
[----:B------:R-:W-:-:S07]  /*8f80*/  LOP3.LUT R7, R10, R5, RZ, 0xfc, !PT ;  /* 0x000000050a077212 */ /* 0x000fce00078efcff */
[----:B------:R-:W-:Y:S05]  /*8f90*/  @!P0 BRA `(.L_x_2525) ;  /* 0x00000000008c8947 */ /* 0x000fea0003800000 */
[C---:B------:R-:W-:Y:S01]  /*8fa0*/  IADD3 R5, PT, PT, -R3.reuse, RZ, RZ ;  /* 0x000000ff03057210 */ /* 0x040fe20007ffe1ff */
[----:B------:R-:W-:Y:S01]  /*8fb0*/  IMAD.MOV.U32 R4, RZ, RZ, RZ ;  /* 0x000000ffff047224 */ /* 0x000fe200078e00ff */
[----:B------:R-:W-:Y:S01]  /*8fc0*/  IADD3 R3, PT, PT, -R3, -0x43300000, RZ ;  /* 0xbcd0000003037810 */ /* 0x000fe20007ffe1ff */
[----:B------:R-:W-:-:S15]  /*8fd0*/  DMUL.RP R6, R20, R6 ;  /* 0x0000000614067228 */ /* 0x000fde0000008000 */
[----:B------:R-:W-:-:S15]  /*8fe0*/  NOP ;  /* 0x0000000000007918 */ /* 0x000fde0000000000 */
[----:B------:R-:W-:-:S15]  /*8ff0*/  NOP ;  /* 0x0000000000007918 */ /* 0x000fde0000000000 */
[----:B------:R-:W-:-:S15]  /*9000*/  NOP ;  /* 0x0000000000007918 */ /* 0x000fde0000000000 */
[----:B------:R-:W-:-:S04]  /*9010*/  NOP ;  /* 0x0000000000007918 */ /* 0x000fc80000000000 */
[----:B------:R-:W0:Y:S02]  /*9020*/  DFMA R4, R22, -R4, R20 ;  /* 0x800000041604722b */ /* 0x000e240000000014 */
[----:B0-----:R-:W-:Y:S02]  /*9030*/  FSETP.NEU.AND P0, PT, |R5|, R3, PT ;  /* 0x000000030500720b */ /* 0x001fe40003f0d200 */
[----:B------:R-:W-:Y:S02]  /*9040*/  LOP3.LUT R3, R7, R10, RZ, 0x3c, !PT ;  /* 0x0000000a07037212 */ /* 0x000fe400078e3cff */
[----:B------:R-:W-:Y:S02]  /*9050*/  FSEL R22, R6, R22, !P0 ;  /* 0x0000001606167208 */ /* 0x000fe40004000000 */
[----:B------:R-:W-:Y:S01]  /*9060*/  FSEL R23, R3, R23, !P0 ;  /* 0x0000001703177208 */ /* 0x000fe20004000000 */
[----:B------:R-:W-:Y:S06]  /*9070*/  BRA `(.L_x_2525) ;  /* 0x0000000000547947 */ /* 0x000fec0003800000 */
.L_x_2524:
        /* <DEDUP_REMOVED lines=16> */
.L_x_2527:
[----:B------:R-:W-:Y:S01]  /*9180*/  LOP3.LUT R23, R11, 0x80000, RZ, 0xfc, !PT ;  /* 0x000800000b177812 */ /* 0x000fe200078efcff */
[----:B------:R-:W-:Y:S01]  /*9190*/  IMAD.MOV.U32 R22, RZ, RZ, R10 ;  /* 0x000000ffff167224 */ /* 0x000fe200078e000a */
[----:B------:R-:W-:Y:S06]  /*91a0*/  BRA `(.L_x_2525) ;  /* 0x0000000000087947 */ /* 0x000fec0003800000 */
.L_x_2526:
[----:B------:R-:W-:Y:S02]  /*91b0*/  LOP3.LUT R23, R9, 0x80000, RZ, 0xfc, !PT ;  /* 0x0008000009177812 */ /* 0x000fe400078efcff */
[----:B------:R-:W-:-:S07]  /*91c0*/  MOV R22, R8 ;  /* 0x0000000800167202 */ /* 0x000fce0000000f00 */
.L_x_2525:
[----:B------:R-:W-:Y:S05]  /*91d0*/  BSYNC.RECONVERGENT B3 ;  /* 0x0000000000037941 */ /* 0x000fea0003800200 */
.L_x_2523:
[----:B------:R-:W-:Y:S02]  /*91e0*/  IMAD.MOV.U32 R2, RZ, RZ, R0 ;  /* 0x000000ffff027224 */ /* 0x000fe400078e0000 */
[----:B------:R-:W-:-:S04]  /*91f0*/  HFMA2 R3, -RZ, RZ, 0, 0 ;  /* 0x00000000ff037431 */ /* 0x000fc800000001ff */
[----:B------:R-:W-:Y:S05]  /*9200*/  RET.REL.NODEC R2 `(_ZN2at6native18elementwise_kernelILi128ELi2EZNS0_22gpu_kernel_impl_nocastIZZZNS0_17acosh_kernel_cudaERNS_18TensorIteratorBaseEENKUlvE0_clEvENKUlvE_clEvEUldE_EEvS4_RKT_EUliE_EEviT1_) ;  /* 0xffffff6c027c7950 */ /* 0x000fea0003c3ffff */
.L_x_2528:
        /* <DEDUP_REMOVED lines=15> */
.L_x_14246:


//--------------------- .text._ZN2at6native27unrolled_elementwise_kernelIZZZNS0_17acosh_kernel_cudaERNS_18TensorIteratorBaseEENKUlvE0_clEvENKUlvE_clEvEUldE_St5arrayIPcLm2EELi4E23TrivialOffsetCalculatorILi1EjESB_NS0_6memory15LoadWithoutCastENSC_16StoreWithoutCastEEEviT_T0_T2_T3_T4_T5_ --------------------------
	.section	.text._ZN2at6native27unrolled_elementwise_kernelIZZZNS0_17acosh_kernel_cudaERNS_18TensorIteratorBaseEENKUlvE0_clEvENKUlvE_clEvEUldE_St5arrayIPcLm2EELi4E23TrivialOffsetCalculatorILi1EjESB_NS0_6memory15LoadWithoutCastENSC_16StoreWithoutCastEEEviT_T0_T2_T3_T4_T5_,"ax",@progbits
	.align	128
        .global         _ZN2at6native27unrolled_elementwise_kernelIZZZNS0_17acosh_kernel_cudaERNS_18TensorIteratorBaseEENKUlvE0_clEvENKUlvE_clEvEUldE_St5arrayIPcLm2EELi4E23TrivialOffsetCalculatorILi1EjESB_NS0_6memory15LoadWithoutCastENSC_16StoreWithoutCastEEEviT_T0_T2_T3_T4_T5_
        .type           _ZN2at6native27unrolled_elementwise_kernelIZZZNS0_17acosh_kernel_cudaERNS_18TensorIteratorBaseEENKUlvE0_clEvENKUlvE_clEvEUldE_St5arrayIPcLm2EELi4E23TrivialOffsetCalculatorILi1EjESB_NS0_6memory15LoadWithoutCastENSC_16StoreWithoutCastEEEviT_T0_T2_T3_T4_T5_,@function
        .size           _ZN2at6native27unrolled_elementwise_kernelIZZZNS0_17acosh_kernel_cudaERNS_18TensorIteratorBaseEENKUlvE0_clEvENKUlvE_clEvEUldE_St5arrayIPcLm2EELi4E23TrivialOffsetCalculatorILi1EjESB_NS0_6memory15LoadWithoutCastENSC_16StoreWithoutCastEEEviT_T0_T2_T3_T4_T5_,(.L_x_14247 - _ZN2at6native27unrolled_elementwise_kernelIZZZNS0_17acosh_kernel_cudaERNS_18TensorIteratorBaseEENKUlvE0_clEvENKUlvE_clEvEUldE_St5arrayIPcLm2EELi4E23TrivialOffsetCalculatorILi1EjESB_NS0_6memory15LoadWithoutCastENSC_16StoreWithoutCastEEEviT_T0_T2_T3_T4_T5_)
        .other          _ZN2at6native27unrolled_elementwise_kernelIZZZNS0_17acosh_kernel_cudaERNS_18TensorIteratorBaseEENKUlvE0_clEvENKUlvE_clEvEUldE_St5arrayIPcLm2EELi4E23TrivialOffsetCalculatorILi1EjESB_NS0_6memory15LoadWithoutCastENSC_16StoreWithoutCastEEEviT_T0_T2_T3_T4_T5_,@"STO_CUDA_ENTRY STV_DEFAULT"
_ZN2at6native27unrolled_elementwise_kernelIZZZNS0_17acosh_kernel_cudaERNS_18TensorIteratorBaseEENKUlvE0_clEvENKUlvE_clEvEUldE_St5arrayIPcLm2EELi4E23TrivialOffsetCalculatorILi1EjESB_NS0_6memory15LoadWithoutCastENSC_16StoreWithoutCastEEEviT_T0_T2_T3_T4_T5_:
.text._ZN2at6native27unrolled_elementwise_kernelIZZZNS0_17acosh_kernel_cudaERNS_18TensorIteratorBaseEENKUlvE0_clEvENKUlvE_clEvEUldE_St5arrayIPcLm2EELi4E23TrivialOffsetCalculatorILi1EjESB_NS0_6memory15LoadWithoutCastENSC_16StoreWithoutCastEEEviT_T0_T2_T3_T4_T5_:
[----:B------:R-:W-:Y:S01]  /*0000*/  LDC R1, c[0x0][0x37c] ;  /* 0x0000df00ff017b82 */ /* 0x000fe20000000800 */
[----:B------:R-:W0:Y:S07]  /*0010*/  S2R R7, SR_CTAID.X ;  /* 0x0000000000077919 */ /* 0x000e2e0000002500 */
[----:B------:R-:W0:Y:S01]  /*0020*/  LDC R2, c[0x0][0x380] ;  /* 0x0000e000ff027b82 */ /* 0x000e220000000800 */
[----:B------:R-:W1:Y:S01]  /*0030*/  LDCU.64 UR4, c[0x0][0x358] ;  /* 0x00006b00ff0477ac */ /* 0x000e620008000a00 */
[----:B------:R-:W-:Y:S01]  /*0040*/  CS2R R26, SRZ ;  /* 0x00000000001a7805 */ /* 0x000fe2000001ff00 */
[----:B------:R-:W2:Y:S01]  /*0050*/  S2R R0, SR_TID.X ;  /* 0x0000000000007919 */ /* 0x000ea20000002100 */
[----:B0-----:R-:W-:-:S02]  /*0060*/  IMAD R5, R7, -0x200, R2 ;  /* 0xfffffe0007057824 */ /* 0x001fc400078e0202 */
[----:B--2---:R-:W-:-:S03]  /*0070*/  IMAD.MOV.U32 R4, RZ, RZ, R0 ;  /* 0x000000ffff047224 */ /* 0x004fc600078e0000 */
[----:B------:R-:W-:-:S13]  /*0080*/  ISETP.GE.AND P0, PT, R0, R5, PT ;  /* 0x000000050000720c */ /* 0x000fda0003f06270 */
[----:B------:R-:W-:Y:S01]  /*0090*/  @!P0 VIADD R0, R4, 0x80 ;  /* 0x0000008004008836 */ /* 0x000fe20000000000 */
[----:B------:R-:W0:Y:S01]  /*00a0*/  @!P0 LDC.64 R8, c[0x0][0x390] ;  /* 0x0000e400ff088b82 */ /* 0x000e220000000a00 */
[----:B------:R-:W-:-:S03]  /*00b0*/  @!P0 IMAD R13, R7, 0x200, R4 ;  /* 0x00000200070d8824 */ /* 0x000fc600078e0204 */
[----:B------:R-:W-:-:S13]  /*00c0*/  ISETP.GE.AND P1, PT, R0, R5, PT ;  /* 0x000000050000720c */ /* 0x000fda0003f26270 */
[----:B------:R-:W-:Y:S01]  /*00d0*/  @!P1 IMAD R15, R7, 0x200, R0 ;  /* 0x00000200070f9824 */ /* 0x000fe200078e0200 */
[----:B------:R-:W2:Y:S01]  /*00e0*/  @!P1 LDC.64 R10, c[0x0][0x390] ;  /* 0x0000e400ff0a9b82 */ /* 0x000ea20000000a00 */
[----:B------:R-:W-:-:S05]  /*00f0*/  @!P1 VIADD R0, R0, 0x80 ;  /* 0x0000008000009836 */ /* 0x000fca0000000000 */
[----:B------:R-:W-:Y:S01]  /*0100*/  ISETP.GE.AND P3, PT, R0, R5, PT ;  /* 0x000000050000720c */ /* 0x000fe20003f66270 */
[----:B0-----:R-:W-:Y:S01]  /*0110*/  @!P0 IMAD.WIDE.U32 R8, R13, 0x8, R8 ;  /* 0x000000080d088825 */ /* 0x001fe200078e0008 */
[----:B------:R-:W-:-:S11]  /*0120*/  CS2R R12, SRZ ;  /* 0x00000000000c7805 */ /* 0x000fd6000001ff00 */
[----:B------:R-:W-:Y:S01]  /*0130*/  @!P3 IMAD R19, R7, 0x200, R0 ;  /* 0x000002000713b824 */ /* 0x000fe200078e0200 */
[----:B------:R-:W0:Y:S01]  /*0140*/  @!P3 LDC.64 R2, c[0x0][0x390] ;  /* 0x0000e400ff02bb82 */ /* 0x000e220000000a00 */
[----:B------:R-:W-:Y:S02]  /*0150*/  @!P3 VIADD R0, R0, 0x80 ;  /* 0x000000800000b836 */ /* 0x000fe40000000000 */
[----:B--2---:R-:W-:Y:S01]  /*0160*/  @!P1 IMAD.WIDE.U32 R10, R15, 0x8, R10 ;  /* 0x000000080f0a9825 */ /* 0x004fe200078e000a */
[----:B------:R-:W-:Y:S02]  /*0170*/  CS2R R14, SRZ ;  /* 0x00000000000e7805 */ /* 0x000fe4000001ff00 */
[----:B------:R-:W-:Y:S02]  /*0180*/  ISETP.GE.AND P2, PT, R0, R5, PT ;  /* 0x000000050000720c */ /* 0x000fe40003f46270 */
[----:B-1----:R1:W5:Y:S11]  /*0190*/  @!P1 LDG.E.64 R12, desc[UR4][R10.64] ;  /* 0x000000040a0c9981 */ /* 0x002376000c1e1b00 */
[----:B------:R-:W2:Y:S01]  /*01a0*/  @!P2 LDC.64 R16, c[0x0][0x390] ;  /* 0x0000e400ff10ab82 */ /* 0x000ea20000000a00 */
[----:B------:R-:W-:-:S02]  /*01b0*/  @!P2 IMAD R21, R7, 0x200, R0 ;  /* 0x000002000715a824 */ /* 0x000fc400078e0200 */
[----:B0-----:R-:W-:Y:S01]  /*01c0*/  @!P3 IMAD.WIDE.U32 R18, R19, 0x8, R2 ;  /* 0x000000081312b825 */ /* 0x001fe200078e0002 */
[----:B------:R-:W-:-:S04]  /*01d0*/  CS2R R2, SRZ ;  /* 0x0000000000027805 */ /* 0x000fc8000001ff00 */
[----:B------:R1:W5:Y:S04]  /*01e0*/  @!P3 LDG.E.64 R26, desc[UR4][R18.64] ;  /* 0x00000004121ab981 */ /* 0x000368000c1e1b00 */
[----:B------:R1:W5:Y:S01]  /*01f0*/  @!P0 LDG.E.64 R2, desc[UR4][R8.64] ;  /* 0x0000000408028981 */ /* 0x000362000c1e1b00 */
[----:B--2---:R-:W-:-:S05]  /*0200*/  @!P2 IMAD.WIDE.U32 R16, R21, 0x8, R16 ;  /* 0x000000081510a825 */ /* 0x004fca00078e0010 */
[----:B------:R1:W5:Y:S01]  /*0210*/  @!P2 LDG.E.64 R14, desc[UR4][R16.64] ;  /* 0x00000004100ea981 */ /* 0x000362000c1e1b00 */
[----:B------:R-:W-:Y:S01]  /*0220*/  ISETP.GE.AND P0, PT, R4, R5, PT ;  /* 0x000000050400720c */ /* 0x000fe20003f06270 */
[----:B------:R-:W-:-:S12]  /*0230*/  BSSY.RECONVERGENT B1, `(.L_x_2529) ;  /* 0x0000186000017945 */ /* 0x000fd80003800200 */
[----:B-1----:R-:W-:Y:S05]  /*0240*/  @P0 BRA `(.L_x_2530) ;  /* 0x0000001800100947 */ /* 0x002fea0003800000 */
[----:B-----5:R-:W0:Y:S01]  /*0250*/  DADD R30, R2, -1 ;  /* 0xbff00000021e7429 */ /* 0x020e220000000000 */
[----:B------:R-:W-:Y:S01]  /*0260*/  IMAD.MOV.U32 R8, RZ, RZ, RZ ;  /* 0x000000ffff087224 */ /* 0x000fe200078e00ff */
[C---:B0-----:R-:W-:Y:S01]  /*0270*/  ISETP.NE.AND P1, PT, R31.reuse, RZ, PT ;  /* 0x000000ff1f00720c */ /* 0x041fe20003f25270 */
        /* <DEDUP_REMOVED lines=105> */
[----:B------:R-:W-:Y:S05]  /*0910*/  CALL.REL.NOINC `($__internal_3_$__cuda_sm20_div_rn_f64_full) ;  /* 0x0000005c00647944 */ /* 0x000fea0003c00000 */
.L_x_2534:
[----:B------:R-:W-:Y:S05]  /*0920*/  BSYNC.RECONVERGENT B3 ;  /* 0x0000000000037941 */ /* 0x000fea0003800200 */
.L_x_2533:
        /* <DEDUP_REMOVED lines=78> */
.L_x_2532:
[----:B------:R-:W0:Y:S01]  /*0e10*/  DADD R2, R2, 1 ;  /* 0x3ff0000002027429 */ /* 0x000e220000000000 */
[----:B------:R-:W-:Y:S01]  /*0e20*/  IMAD.MOV.U32 R11, RZ, RZ, -0x3ff ;  /* 0xfffffc01ff0b7424 */ /* 0x000fe200078e00ff */
[----:B0-----:R-:W-:Y:S01]  /*0e30*/  ISETP.GT.AND P0, PT, R3, 0xfffff, PT ;  /* 0x000fffff0300780c */ /* 0x001fe20003f04270 */
[----:B------:R-:W-:Y:S02]  /*0e40*/  IMAD.MOV.U32 R8, RZ, RZ, R2 ;  /* 0x000000ffff087224 */ /* 0x000fe400078e0002 */
[--C-:B------:R-:W-:Y:S02]  /*0e50*/  IMAD.MOV.U32 R9, RZ, RZ, R3.reuse ;  /* 0x000000ffff097224 */ /* 0x100fe400078e0003 */
[----:B------:R-:W-:-:S08]  /*0e60*/  IMAD.MOV.U32 R0, RZ, RZ, R3 ;  /* 0x000000ffff007224 */ /* 0x000fd000078e0003 */
[----:B------:R-:W-:-:S15]  /*0e70*/  @!P0 IMAD.MOV.U32 R11, RZ, RZ, -0x435 ;  /* 0xfffffbcbff0b8424 */ /* 0x000fde00078e00ff */
[----:B------:R-:W-:-:S15]  /*0e80*/  NOP ;  /* 0x0000000000007918 */ /* 0x000fde0000000000 */
[----:B------:R-:W-:-:S15]  /*0e90*/  NOP ;  /* 0x0000000000007918 */ /* 0x000fde0000000000 */
[----:B------:R-:W-:-:S04]  /*0ea0*/  NOP ;  /* 0x0000000000007918 */ /* 0x000fc80000000000 */
[----:B------:R-:W0:Y:S02]  /*0eb0*/  @!P0 DMUL R8, R8, 1.80143985094819840000e+16 ;  /* 0x4350000008088828 */ /* 0x000e240000000000 */
[----:B0-----:R-:W-:Y:S02]  /*0ec0*/  @!P0 IMAD.MOV.U32 R0, RZ, RZ, R9 ;  /* 0x000000ffff008224 */ /* 0x001fe400078e0009 */
[----:B------:R-:W-:Y:S02]  /*0ed0*/  @!P0 IMAD.MOV.U32 R2, RZ, RZ, R8 ;  /* 0x000000ffff028224 */ /* 0x000fe400078e0008 */
[----:B------:R-:W-:-:S05]  /*0ee0*/  VIADD R3, R0, 0xffffffff ;  /* 0xffffffff00037836 */ /* 0x000fca0000000000 */
[----:B------:R-:W-:-:S13]  /*0ef0*/  ISETP.GT.U32.AND P1, PT, R3, 0x7feffffe, PT ;  /* 0x7feffffe0300780c */ /* 0x000fda0003f24070 */
        /* <DEDUP_REMOVED lines=172> */
.L_x_2536:
[----:B------:R-:W-:Y:S01]  /*19c0*/  IMAD.MOV.U32 R2, RZ, RZ, 0x0 ;  /* 0x00000000ff027424 */ /* 0x000fe200078e00ff */
[----:B------:R-:W-:Y:S01]  /*19d0*/  LOP3.LUT P0, RZ, R9, 0x7fffffff, RZ, 0xc0, !PT ;  /* 0x7fffffff09ff7812 */ /* 0x000fe2000780c0ff */
[----:B------:R-:W-:-:S06]  /*19e0*/  IMAD.MOV.U32 R3, RZ, RZ, 0x7ff00000 ;  /* 0x7ff00000ff037424 */ /* 0x000fcc00078e00ff */
[----:B------:R-:W0:Y:S02]  /*19f0*/  DFMA R8, R8, R2, +INF ;  /* 0x7ff000000808742b */ /* 0x000e240000000002 */
[----:B0-----:R-:W-:Y:S02]  /*1a00*/  FSEL R2, R8, RZ, P0 ;  /* 0x000000ff08027208 */ /* 0x001fe40000000000 */
[----:B------:R-:W-:-:S07]  /*1a10*/  FSEL R3, R9, -QNAN , P0 ;  /* 0xfff0000009037808 */ /* 0x000fce0000000000 */
.L_x_2535:
[----:B------:R-:W-:Y:S05]  /*1a20*/  BSYNC.RECONVERGENT B2 ;  /* 0x0000000000027941 */ /* 0x000fea0003800200 */
.L_x_2531:
[----:B------:R-:W-:Y:S01]  /*1a30*/  ISETP.GT.U32.AND P0, PT, R31, 0x432fffff, PT ;  /* 0x432fffff1f00780c */ /* 0x000fe20003f04070 */
[----:B------:R-:W-:Y:S01]  /*1a40*/  UMOV UR6, 0xfefa39ef ;  /* 0xfefa39ef00067882 */ /* 0x000fe20000000000 */
[----:B------:R-:W-:Y:S02]  /*1a50*/  UMOV UR7, 0x3fe62e42 ;  /* 0x3fe62e4200077882 */ /* 0x000fe40000000000 */
[----:B------:R-:W0:Y:S02]  /*1a60*/  DADD R8, R2, UR6 ;  /* 0x0000000602087e29 */ /* 0x000e240008000000 */
[----:B0-----:R-:W-:Y:S02]  /*1a70*/  FSEL R2, R8, R2, P0 ;  /* 0x0000000208027208 */ /* 0x001fe40000000000 */
[----:B------:R-:W-:-:S07]  /*1a80*/  FSEL R3, R9, R3, P0 ;  /* 0x0000000309037208 */ /* 0x000fce0000000000 */
.L_x_2530:
[----:B------:R-:W-:Y:S05]  /*1a90*/  BSYNC.RECONVERGENT B1 ;  /* 0x0000000000017941 */ /* 0x000fea0003800200 */
.L_x_2529:
[----:B------:R-:W-:Y:S01]  /*1aa0*/  VIADD R0, R4, 0x80 ;  /* 0x0000008004007836 */ /* 0x000fe20000000000 */
[----:B------:R-:W-:Y:S04]  /*1ab0*/  BSSY.RECONVERGENT B1, `(.L_x_2537) ;  /* 0x000018a000017945 */ /* 0x000fe80003800200 */
[----:B------:R-:W-:-:S13]  /*1ac0*/  ISETP.GE.AND P0, PT, R0, R5, PT ;  /* 0x000000050000720c */ /* 0x000fda0003f06270 */
[----:B------:R-:W-:Y:S05]  /*1ad0*/  @P0 BRA `(.L_x_2538) ;  /* 0x00000018001c0947 */ /* 0x000fea0003800000 */
[----:B-----5:R-:W0:Y:S01]  /*1ae0*/  DADD R30, R12, -1 ;  /* 0xbff000000c1e7429 */ /* 0x020e220000000000 */
[----:B------:R-:W-:Y:S01]  /*1af0*/  IMAD.MOV.U32 R8, RZ, RZ, RZ ;  /* 0x000000ffff087224 */ /* 0x000fe200078e00ff */
        /* <DEDUP_REMOVED lines=58> */
[--C-:B------:R-:W-:Y:S02]  /*1ea0*/  IMAD.MOV.U32 R8, RZ, RZ, R12.reuse ;  /* 0x000000ffff087224 */ /* 0x100fe400078e000c */
[--C-:B------:R-:W-:Y:S02]  /*1eb0*/  IMAD.MOV.U32 R9, RZ, RZ, R13.reuse ;  /* 0x000000ffff097224 */ /* 0x100fe400078e000d */
[----:B------:R-:W-:Y:S02]  /*1ec0*/  IMAD.MOV.U32 R6, RZ, RZ, R13 ;  /* 0x000000ffff067224 */ /* 0x000fe400078e000d */
[----:B------:R-:W-:-:S06]  /*1ed0*/  IMAD.MOV.U32 R16, RZ, RZ, R12 ;  /* 0x000000ffff107224 */ /* 0x000fcc00078e000c */
        /* <DEDUP_REMOVED lines=8> */
[----:B------:R-:W-:-:S13]  /*1f60*/  ISETP.GE.U32.AND P1, PT, R10, 0x7fefffff, PT ;  /* 0x7fefffff0a00780c */ /* 0x000fda0003f26070 */
        /* <DEDUP_REMOVED lines=15> */
[----:B------:R-:W-:Y:S01]  /*2060*/  UMOV UR7, 0x43300000 ;  /* 0x4330000000077882 */ /* 0x000fe20000000000 */
[----:B------:R-:W-:Y:S01]  /*2070*/  IMAD.MOV.U32 R24, RZ, RZ, -0x748574fc ;  /* 0x8b7a8b04ff187424 */ /* 0x000fe200078e00ff */
[----:B------:R-:W-:Y:S01]  /*2080*/  ISETP.GE.U32.AND P0, PT, R9, 0x3ff6a09f, PT ;  /* 0x3ff6a09f0900780c */ /* 0x000fe20003f06070 */
[----:B------:R-:W-:-:S12]  /*2090*/  IMAD.MOV.U32 R25, RZ, RZ, 0x3ed0ee25 ;  /* 0x3ed0ee25ff197424 */ /* 0x000fd800078e00ff */
        /* <DEDUP_REMOVED lines=163> */
.L_x_2540:
        /* <DEDUP_REMOVED lines=51> */
.L_x_2543:
[----:B------:R-:W-:Y:S05]  /*2e00*/  BSYNC.RECONVERGENT B3 ;  /* 0x0000000000037941 */ /* 0x000fea0003800200 */
.L_x_2542:
        /* <DEDUP_REMOVED lines=77> */
.L_x_2541:
[----:B------:R-:W-:Y:S05]  /*32e0*/  BSYNC.RECONVERGENT B2 ;  /* 0x0000000000027941 */ /* 0x000fea0003800200 */
.L_x_2539:
[----:B------:R-:W-:Y:S01]  /*32f0*/  ISETP.GT.U32.AND P0, PT, R31, 0x432fffff, PT ;  /* 0x432fffff1f00780c */ /* 0x000fe20003f04070 */
[----:B------:R-:W-:Y:S01]  /*3300*/  UMOV UR6, 0xfefa39ef ;  /* 0xfefa39ef00067882 */ /* 0x000fe20000000000 */
[----:B------:R-:W-:Y:S02]  /*3310*/  UMOV UR7, 0x3fe62e42 ;  /* 0x3fe62e4200077882 */ /* 0x000fe40000000000 */
[----:B-1----:R-:W1:Y:S02]  /*3320*/  DADD R8, R12, UR6 ;  /* 0x000000060c087e29 */ /* 0x002e640008000000 */
[----:B-1----:R-:W-:Y:S02]  /*3330*/  FSEL R30, R8, R12, P0 ;  /* 0x0000000c081e7208 */ /* 0x002fe40000000000 */
[----:B------:R-:W-:-:S07]  /*3340*/  FSEL R31, R9, R13, P0 ;  /* 0x0000000d091f7208 */ /* 0x000fce0000000000 */
.L_x_2538:
[----:B------:R-:W-:Y:S05]  /*3350*/  BSYNC.RECONVERGENT B1 ;  /* 0x0000000000017941 */ /* 0x000fea0003800200 */
.L_x_2537:
[----:B------:R-:W-:Y:S01]  /*3360*/  VIADD R6, R4, 0x100 ;  /* 0x0000010004067836 */ /* 0x000fe20000000000 */
[----:B------:R-:W-:Y:S04]  /*3370*/  BSSY.RECONVERGENT B1, `(.L_x_2544) ;  /* 0x0000187000017945 */ /* 0x000fe80003800200 */
[----:B------:R-:W-:-:S13]  /*3380*/  ISETP.GE.AND P0, PT, R6, R5, PT ;  /* 0x000000050600720c */ /* 0x000fda0003f06270 */
[----:B------:R-:W-:Y:S05]  /*3390*/  @P0 BRA `(.L_x_2545) ;  /* 0x0000001800100947 */ /* 0x000fea0003800000 */
[----:B-----5:R-:W1:Y:S01]  /*33a0*/  DADD R12, R26, -1 ;  /* 0xbff000001a0c7429 */ /* 0x020e620000000000 */
[----:B------:R-:W-:Y:S01]  /*33b0*/  IMAD.MOV.U32 R8, RZ, RZ, RZ ;  /* 0x000000ffff087224 */ /* 0x000fe200078e00ff */
[----:B------:R-:W-:Y:S01]  /*33c0*/  MOV R10, RZ ;  /* 0x000000ff000a7202 */ /* 0x000fe20000000f00 */
[----:B------:R-:W-:Y:S01]  /*33d0*/  BSSY.RECONVERGENT B2, `(.L_x_2546) ;  /* 0x000017a000027945 */ /* 0x000fe20003800200 */
[C---:B-1----:R-:W-:Y:S02]  /*33e0*/  ISETP.NE.AND P1, PT, R13.reuse, RZ, PT ;  /* 0x000000ff0d00720c */ /* 0x042fe40003f25270 */
[----:B------:R-:W-:-:S15]  /*33f0*/  ISETP.GT.U32.AND P0, PT, R13, 0x432fffff, PT ;  /* 0x432fffff0d00780c */ /* 0x000fde0003f04070 */
[----:B------:R-:W-:-:S15]  /*3400*/  NOP ;  /* 0x0000000000007918 */ /* 0x000fde0000000000 */
[----:B------:R-:W-:-:S15]  /*3410*/  NOP ;  /* 0x0000000000007918 */ /* 0x000fde0000000000 */
[----:B------:R-:W-:-:S13]  /*3420*/  NOP ;  /* 0x0000000000007918 */ /* 0x000fda0000000000 */
        /* <DEDUP_REMOVED lines=56> */
[----:B0-----:R-:W-:Y:S02]  /*37b0*/  @!P0 IMAD.MOV.U32 R27, RZ, RZ, R9 ;  /* 0x000000ffff1b8224 */ /* 0x001fe400078e0009 */
        /* <DEDUP_REMOVED lines=68> */
[----:B0-----:R0:W-:Y:S02]  /*3c00*/  DADD R22, R24, R24 ;  /* 0x0000000018167229 */ /* 0x0011e40000000018 */
[----:B0-----:R-:W-:Y:S02]  /*3c10*/  IMAD.MOV.U32 R24, RZ, RZ, -0x748574fc ;  /* 0x8b7a8b04ff187424 */ /* 0x001fe400078e00ff */
[----:B------:R-:W-:-:S15]  /*3c20*/  IMAD.MOV.U32 R25, RZ, RZ, 0x3ed0ee25 ;  /* 0x3ed0ee25ff197424 */ /* 0x000fde00078e00ff */
[----:B------:R-:W-:-:S15]  /*3c30*/  NOP ;  /* 0x0000000000007918 */ /* 0x000fde0000000000 */
[----:B------:R-:W-:-:S15]  /*3c40*/  NOP ;  /* 0x0000000000007918 */ /* 0x000fde0000000000 */
[----:B------:R-:W-:-:S15]  /*3c50*/  NOP ;  /* 0x0000000000007918 */ /* 0x000fde0000000000 */
[----:B------:R-:W0:Y:S01]  /*3c60*/  DADD R8, R8, -UR6 ;  /* 0x8000000608087e29 */ /* 0x000e220008000000 */
[----:B------:R-:W-:Y:S01]  /*3c70*/  UMOV UR6, 0xfefa39ef ;  /* 0xfefa39ef00067882 */ /* 0x000fe20000000000 */
[----:B------:R-:W-:-:S15]  /*3c80*/  UMOV UR7, 0x3fe62e42 ;  /* 0x3fe62e4200077882 */ /* 0x000fde0000000000 */
[----:B------:R-:W-:-:S15]  /*3c90*/  NOP ;  /* 0x0000000000007918 */ /* 0x000fde0000000000 */
[----:B------:R-:W-:-:S15]  /*3ca0*/  NOP ;  /* 0x0000000000007918 */ /* 0x000fde0000000000 */
[----:B------:R-:W-:-:S15]  /*3cb0*/  NOP ;  /* 0x0000000000007918 */ /* 0x000fde0000000000 */
[----:B------:R-:W-:-:S02]  /*3cc0*/  NOP ;  /* 0x0000000000007918 */ /* 0x000fc40000000000 */
        /* <DEDUP_REMOVED lines=61> */
[----:B------:R-:W1:-:S15]  /*40a0*/  DFMA R22, R28, -R16, R22 ;  /* 0x800000101c16722b */ /* 0x000e5e0000000016 */
[----:B------:R-:W-:-:S15]  /*40b0*/  NOP ;  /* 0x0000000000007918 */ /* 0x000fde0000000000 */
[----:B------:R-:W-:-:S15]  /*40c0*/  NOP ;  /* 0x0000000000007918 */ /* 0x000fde0000000000 */
[----:B------:R-:W-:-:S15]  /*40d0*/  NOP ;  /* 0x0000000000007918 */ /* 0x000fde0000000000 */
[----:B------:R-:W-:-:S04]  /*40e0*/  NOP ;  /* 0x0000000000007918 */ /* 0x000fc80000000000 */
[----:B0-----:R-:W0:Y:S01]  /*40f0*/  DFMA R24, R18, R24, UR6 ;  /* 0x0000000612187e2b */ /* 0x001e220008000018 */
[----:B------:R-:W-:Y:S01]  /*4100*/  UMOV UR6, 0x3b39803f ;  /* 0x3b39803f00067882 */ /* 0x000fe20000000000 */
[----:B------:R-:W-:-:S15]  /*4110*/  UMOV UR7, 0x3c7abc9e ;  /* 0x3c7abc9e00077882 */ /* 0x000fde0000000000 */
[----:B------:R-:W-:-:S15]  /*4120*/  NOP ;  /* 0x0000000000007918 */ /* 0x000fde0000000000 */
[----:B------:R-:W-:-:S15]  /*4130*/  NOP ;  /* 0x0000000000007918 */ /* 0x000fde0000000000 */
[----:B------:R-:W-:-:S15]  /*4140*/  NOP ;  /* 0x0000000000007918 */ /* 0x000fde0000000000 */
[----:B------:R-:W-:-:S02]  /*4150*/  NOP ;  /* 0x0000000000007918 */ /* 0x000fc40000000000 */
[----:B-1----:R-:W-:-:S15]  /*4160*/  DMUL R22, R10, R22 ;  /* 0x000000160a167228 */ /* 0x002fde0000000000 */
        /* <DEDUP_REMOVED lines=31> */
.L_x_2547:
        /* <DEDUP_REMOVED lines=51> */
.L_x_2550:
[----:B------:R-:W-:Y:S05]  /*4690*/  BSYNC.RECONVERGENT B3 ;  /* 0x0000000000037941 */ /* 0x000fea0003800200 */
.L_x_2549:
        /* <DEDUP_REMOVED lines=77> */
.L_x_2548:
[----:B------:R-:W-:Y:S05]  /*4b70*/  BSYNC.RECONVERGENT B2 ;  /* 0x0000000000027941 */ /* 0x000fea0003800200 */
.L_x_2546:
[----:B------:R-:W-:Y:S01]  /*4b80*/  ISETP.GT.U32.AND P0, PT, R13, 0x432fffff, PT ;  /* 0x432fffff0d00780c */ /* 0x000fe20003f04070 */
[----:B------:R-:W-:Y:S01]  /*4b90*/  UMOV UR6, 0xfefa39ef ;  /* 0xfefa39ef00067882 */ /* 0x000fe20000000000 */
[----:B------:R-:W-:Y:S02]  /*4ba0*/  UMOV UR7, 0x3fe62e42 ;  /* 0x3fe62e4200077882 */ /* 0x000fe40000000000 */
[----:B-1----:R-:W0:Y:S02]  /*4bb0*/  DADD R8, R20, UR6 ;  /* 0x0000000614087e29 */ /* 0x002e240008000000 */
[----:B0-----:R-:W-:Y:S02]  /*4bc0*/  FSEL R26, R8, R20, P0 ;  /* 0x00000014081a7208 */ /* 0x001fe40000000000 */
[----:B------:R-:W-:-:S07]  /*4bd0*/  FSEL R27, R9, R21, P0 ;  /* 0x00000015091b7208 */ /* 0x000fce0000000000 */
.L_x_2545:
[----:B------:R-:W-:Y:S05]  /*4be0*/  BSYNC.RECONVERGENT B1 ;  /* 0x0000000000017941 */ /* 0x000fea0003800200 */
.L_x_2544:
[----:B------:R-:W-:Y:S01]  /*4bf0*/  VIADD R6, R4, 0x180 ;  /* 0x0000018004067836 */ /* 0x000fe20000000000 */
[----:B------:R-:W-:Y:S04]  /*4c00*/  BSSY.RECONVERGENT B1, `(.L_x_2551) ;  /* 0x0000188000017945 */ /* 0x000fe80003800200 */
[----:B------:R-:W-:-:S13]  /*4c10*/  ISETP.GE.AND P0, PT, R6, R5, PT ;  /* 0x000000050600720c */ /* 0x000fda0003f06270 */
[----:B------:R-:W-:Y:S05]  /*4c20*/  @P0 BRA `(.L_x_2552) ;  /* 0x0000001800140947 */ /* 0x000fea0003800000 */
[----:B-----5:R-:W1:Y:S01]  /*4c30*/  DADD R12, R14, -1 ;  /* 0xbff000000e0c7429 */ /* 0x020e620000000000 */
        /* <DEDUP_REMOVED lines=58> */
[--C-:B------:R-:W-:Y:S01]  /*4fe0*/  IMAD.MOV.U32 R8, RZ, RZ, R14.reuse ;  /* 0x000000ffff087224 */ /* 0x100fe200078e000e */
[----:B------:R-:W-:Y:S01]  /*4ff0*/  MOV R9, R15 ;  /* 0x0000000f00097202 */ /* 0x000fe20000000f00 */
[----:B------:R-:W-:Y:S02]  /*5000*/  IMAD.MOV.U32 R6, RZ, RZ, R15 ;  /* 0x000000ffff067224 */ /* 0x000fe400078e000f */
        /* <DEDUP_REMOVED lines=14> */
[----:B------:R0:W1:Y:S02]  /*50f0*/  @P1 DFMA R10, R8, R10, +INF ;  /* 0x7ff00000080a142b */ /* 0x000064000000000a */
[----:B0-----:R-:W-:Y:S01]  /*5100*/  IMAD.MOV.U32 R9, RZ, RZ, -0x3ff ;  /* 0xfffffc01ff097424 */ /* 0x001fe200078e00ff */
[----:B-1----:R-:W-:Y:S01]  /*5110*/  @P1 FSEL R14, R10, RZ, P2 ;  /* 0x000000ff0a0e1208 */ /* 0x002fe20001000000 */
[----:B------:R-:W-:Y:S01]  /*5120*/  @!P0 IMAD.MOV.U32 R9, RZ, RZ, -0x435 ;  /* 0xfffffbcbff098424 */ /* 0x000fe200078e00ff */
[----:B------:R-:W-:Y:S01]  /*5130*/  @P1 FSEL R15, R11, -QNAN , P2 ;  /* 0xfff000000b0f1808 */ /* 0x000fe20001000000 */
[----:B------:R-:W-:Y:S06]  /*5140*/  @P1 BRA `(.L_x_2555) ;  /* 0x0000001000b01947 */ /* 0x000fec0003800000 */
        /* <DEDUP_REMOVED lines=9> */
[----:B------:R-:W-:-:S03]  /*51e0*/  @P0 IMAD.MOV.U32 R19, RZ, RZ, R11 ;  /* 0x000000ffff130224 */ /* 0x000fc600078e000b */
[----:B------:R-:W-:Y:S01]  /*51f0*/  LOP3.LUT R8, R9, 0x80000000, RZ, 0x3c, !PT ;  /* 0x8000000009087812 */ /* 0x000fe200078e3cff */
[----:B------:R-:W-:Y:S02]  /*5200*/  IMAD.MOV.U32 R9, RZ, RZ, 0x43300000 ;  /* 0x43300000ff097424 */ /* 0x000fe400078e00ff */
[----:B------:R-:W-:-:S15]  /*5210*/  DADD R28, R18, -1 ;  /* 0xbff00000121c7429 */ /* 0x000fde0000000000 */
[----:B------:R-:W-:-:S15]  /*5220*/  NOP ;  /* 0x0000000000007918 */ /* 0x000fde0000000000 */
[----:B------:R-:W-:-:S15]  /*5230*/  NOP ;  /* 0x0000000000007918 */ /* 0x000fde0000000000 */
[----:B------:R-:W-:-:S15]  /*5240*/  NOP ;  /* 0x0000000000007918 */ /* 0x000fde0000000000 */
[----:B------:R-:W-:-:S04]  /*5250*/  NOP ;  /* 0x0000000000007918 */ /* 0x000fc80000000000 */
[----:B------:R-:W0:Y:S02]  /*5260*/  DADD R18, R18, 1 ;  /* 0x3ff0000012127429 */ /* 0x000e240000000000 */
[----:B0-----:R-:W0:-:S15]  /*5270*/  MUFU.RCP64H R25, R19 ;  /* 0x0000001300197308 */ /* 0x001e1e0000001800 */
[----:B------:R-:W-:-:S15]  /*5280*/  NOP ;  /* 0x0000000000007918 */ /* 0x000fde0000000000 */
[----:B------:R-:W-:-:S15]  /*5290*/  NOP ;  /* 0x0000000000007918 */ /* 0x000fde0000000000 */
[----:B------:R-:W-:-:S15]  /*52a0*/  NOP ;  /* 0x0000000000007918 */ /* 0x000fde0000000000 */
[----:B------:R-:W-:-:S02]  /*52b0*/  NOP ;  /* 0x0000000000007918 */ /* 0x000fc40000000000 */
        /* <DEDUP_REMOVED lines=148> */
.L_x_2554:
        /* <DEDUP_REMOVED lines=51> */
.L_x_2557:
[----:B------:R-:W-:Y:S05]  /*5f30*/  BSYNC.RECONVERGENT B3 ;  /* 0x0000000000037941 */ /* 0x000fea0003800200 */
.L_x_2556:
        /* <DEDUP_REMOVED lines=77> */
.L_x_2555:
[----:B------:R-:W-:Y:S05]  /*6410*/  BSYNC.RECONVERGENT B2 ;  /* 0x0000000000027941 */ /* 0x000fea0003800200 */
.L_x_2553:
[----:B------:R-:W-:Y:S01]  /*6420*/  ISETP.GT.U32.AND P0, PT, R13, 0x432fffff, PT ;  /* 0x432fffff0d00780c */ /* 0x000fe20003f04070 */
[----:B------:R-:W-:Y:S01]  /*6430*/  UMOV UR6, 0xfefa39ef ;  /* 0xfefa39ef00067882 */ /* 0x000fe20000000000 */
[----:B------:R-:W-:Y:S02]  /*6440*/  UMOV UR7, 0x3fe62e42 ;  /* 0x3fe62e4200077882 */ /* 0x000fe40000000000 */
[----:B-1----:R-:W1:Y:S02]  /*6450*/  DADD R8, R14, UR6 ;  /* 0x000000060e087e29 */ /* 0x002e640008000000 */
[----:B-1----:R-:W-:Y:S02]  /*6460*/  FSEL R6, R8, R14, P0 ;  /* 0x0000000e08067208 */ /* 0x002fe40000000000 */
[----:B------:R-:W-:-:S07]  /*6470*/  FSEL R9, R9, R15, P0 ;  /* 0x0000000f09097208 */ /* 0x000fce0000000000 */
.L_x_2552:
[----:B------:R-:W-:Y:S05]  /*6480*/  BSYNC.RECONVERGENT B1 ;  /* 0x0000000000017941 */ /* 0x000fea0003800200 */
.L_x_2551:
[----:B------:R-:W-:Y:S01]  /*6490*/  ISETP.GE.AND P0, PT, R4, R5, PT ;  /* 0x000000050400720c */ /* 0x000fe20003f06270 */
[----:B------:R-:W-:Y:S04]  /*64a0*/  BSSY.RECONVERGENT B0, `(.L_x_2558) ;  /* 0x0000017000007945 */ /* 0x000fe80003800200 */
[----:B------:R-:W-:Y:S08]  /*64b0*/  BSSY.RELIABLE B1, `(.L_x_2559) ;  /* 0x000000f000017945 */ /* 0x000ff00003800100 */
[----:B------:R-:W-:Y:S05]  /*64c0*/  @P0 BRA `(.L_x_2560) ;  /* 0x0000000000340947 */ /* 0x000fea0003800000 */
[----:B------:R-:W1:Y:S01]  /*64d0*/  LDC.64 R10, c[0x0][0x388] ;  /* 0x0000e200ff0a7b82 */ /* 0x000e620000000a00 */
[----:B-----5:R-:W-:Y:S02]  /*64e0*/  IMAD R13, R7, 0x200, R4 ;  /* 0x00000200070d7824 */ /* 0x020fe400078e0204 */
[----:B------:R-:W-:-:S05]  /*64f0*/  IMAD.MOV.U32 R4, RZ, RZ, R0 ;  /* 0x000000ffff047224 */ /* 0x000fca00078e0000 */
[----:B------:R-:W-:-:S13]  /*6500*/  ISETP.GE.AND P0, PT, R4, R5, PT ;  /* 0x000000050400720c */ /* 0x000fda0003f06270 */
[----:B------:R-:W-:Y:S05]  /*6510*/  @P0 BREAK.RELIABLE B1 ;  /* 0x0000000000010942 */ /* 0x000fea0003800100 */
[----:B-1----:R-:W-:-:S05]  /*6520*/  IMAD.WIDE.U32 R10, R13, 0x8, R10 ;  /* 0x000000080d0a7825 */ /* 0x002fca00078e000a */
[----:B------:R1:W-:Y:S01]  /*6530*/  STG.E.64 desc[UR4][R10.64], R2 ;  /* 0x000000020a007986 */ /* 0x0003e2000c101b04 */
[----:B------:R-:W-:Y:S05]  /*6540*/  @P0 BRA `(.L_x_2561) ;  /* 0x0000000000300947 */ /* 0x000fea0003800000 */
[----:B-1----:R-:W1:Y:S01]  /*6550*/  LDC.64 R2, c[0x0][0x388] ;  /* 0x0000e200ff027b82 */ /* 0x002e620000000a00 */
[----:B------:R-:W-:Y:S02]  /*6560*/  IMAD R11, R7, 0x200, R4 ;  /* 0x00000200070b7824 */ /* 0x000fe400078e0204 */
[----:B------:R-:W-:Y:S02]  /*6570*/  VIADD R4, R4, 0x80 ;  /* 0x0000008004047836 */ /* 0x000fe40000000000 */
[----:B-1----:R-:W-:-:S05]  /*6580*/  IMAD.WIDE.U32 R2, R11, 0x8, R2 ;  /* 0x000000080b027825 */ /* 0x002fca00078e0002 */
[----:B------:R1:W-:Y:S02]  /*6590*/  STG.E.64 desc[UR4][R2.64], R30 ;  /* 0x0000001e02007986 */ /* 0x0003e4000c101b04 */
.L_x_2560:
[----:B------:R-:W-:Y:S05]  /*65a0*/  BSYNC.RELIABLE B1 ;  /* 0x0000000000017941 */ /* 0x000fea0003800100 */
.L_x_2559:
[----:B------:R-:W-:-:S13]  /*65b0*/  ISETP.GE.AND P0, PT, R4, R5, PT ;  /* 0x000000050400720c */ /* 0x000fda0003f06270 */
[----:B-1---5:R-:W1:Y:S01]  /*65c0*/  @!P0 LDC.64 R2, c[0x0][0x388] ;  /* 0x0000e200ff028b82 */ /* 0x022e620000000a00 */
[----:B------:R-:W-:Y:S01]  /*65d0*/  @!P0 IMAD R11, R7, 0x200, R4 ;  /* 0x00000200070b8824 */ /* 0x000fe200078e0204 */
[----:B------:R-:W-:-:S03]  /*65e0*/  @!P0 IADD3 R4, PT, PT, R4, 0x80, RZ ;  /* 0x0000008004048810 */ /* 0x000fc60007ffe0ff */
[----:B-1----:R-:W-:-:S05]  /*65f0*/  @!P0 IMAD.WIDE.U32 R2, R11, 0x8, R2 ;  /* 0x000000080b028825 */ /* 0x002fca00078e0002 */
[----:B------:R2:W-:Y:S02]  /*6600*/  @!P0 STG.E.64 desc[UR4][R2.64], R26 ;  /* 0x0000001a02008986 */ /* 0x0005e4000c101b04 */
.L_x_2561:
[----:B------:R-:W-:Y:S05]  /*6610*/  BSYNC.RECONVERGENT B0 ;  /* 0x0000000000007941 */ /* 0x000fea0003800200 */
.L_x_2558:
[----:B------:R-:W-:Y:S05]  /*6620*/  WARPSYNC.ALL ;  /* 0x0000000000007948 */ /* 0x000fea0003800000 */
[----:B------:R-:W-:-:S13]  /*6630*/  ISETP.GE.AND P0, PT, R4, R5, PT ;  /* 0x000000050400720c */ /* 0x000fda0003f06270 */
[----:B------:R-:W-:Y:S05]  /*6640*/  @P0 EXIT ;  /* 0x000000000000094d */ /* 0x000fea0003800000 */
[----:B-12---:R-:W1:Y:S01]  /*6650*/  LDC.64 R2, c[0x0][0x388] ;  /* 0x0000e200ff027b82 */ /* 0x006e620000000a00 */
[----:B------:R-:W-:-:S04]  /*6660*/  IMAD R7, R7, 0x200, R4 ;  /* 0x0000020007077824 */ /* 0x000fc800078e0204 */
[----:B-1----:R-:W-:-:S04]  /*6670*/  IMAD.WIDE.U32 R2, R7, 0x8, R2 ;  /* 0x0000000807027825 */ /* 0x002fc800078e0002 */
[----:B------:R-:W-:-:S05]  /*6680*/  IMAD.MOV.U32 R7, RZ, RZ, R9 ;  /* 0x000000ffff077224 */ /* 0x000fca00078e0009 */
[----:B------:R-:W-:Y:S01]  /*6690*/  STG.E.64 desc[UR4][R2.64], R6 ;  /* 0x0000000602007986 */ /* 0x000fe2000c101b04 */
[----:B------:R-:W-:Y:S05]  /*66a0*/  EXIT ;  /* 0x000000000000794d */ /* 0x000fea0003800000 */
        .weak           $__internal_3_$__cuda_sm20_div_rn_f64_full
        .type           $__internal_3_$__cuda_sm20_div_rn_f64_full,@function
        .size           $__internal_3_$__cuda_sm20_div_rn_f64_full,(.L_x_14247 - $__internal_3_$__cuda_sm20_div_rn_f64_full)
$__internal_3_$__cuda_sm20_div_rn_f64_full:
        /* <DEDUP_REMOVED lines=76> */
[----:B------:R-:W-:Y:S02]  /*6b70*/  ISETP.GE.U32.AND P0, PT, R8, R11, PT ;  /* 0x0000000b0800720c */ /* 0x000fe40003f06070 */
[----:B------:R-:W-:Y:S02]  /*6b80*/  VIMNMX R10, PT, PT, R10, 0x46a00000, PT ;  /* 0x46a000000a0a7848 */ /* 0x000fe40003fe0100 */
[----:B------:R-:W-:-:S05]  /*6b90*/  SEL R9, R9, 0x63400000, !P0 ;  /* 0x6340000009097807 */ /* 0x000fca0004000000 */
[----:B------:R-:W-:Y:S02]  /*6ba0*/  IMAD.IADD R9, R10, 0x1, -R9 ;  /* 0x000000010a097824 */ /* 0x000fe400078e0a09 */
[----:B------:R-:W-:Y:S02]  /*6bb0*/  IMAD.MOV.U32 R10, RZ, RZ, RZ ;  /* 0x000000ffff0a7224 */ /* 0x000fe400078e00ff */
        /* <DEDUP_REMOVED lines=10> */
[----:B------:R-:W-:Y:S01]  /*6c60*/  IMAD.MOV R11, RZ, RZ, -R9 ;  /* 0x000000ffff0b7224 */ /* 0x000fe200078e0a09 */
[----:B------:R-:W-:Y:S01]  /*6c70*/  IADD3 R9, PT, PT, -R9, -0x43300000, RZ ;  /* 0xbcd0000009097810 */ /* 0x000fe20007ffe1ff */
[----:B------:R-:W-:Y:S01]  /*6c80*/  IMAD.MOV.U32 R10, RZ, RZ, RZ ;  /* 0x000000ffff0a7224 */ /* 0x000fe200078e00ff */
        /* <DEDUP_REMOVED lines=11> */
.L_x_2563:
        /* <DEDUP_REMOVED lines=16> */
.L_x_2566:
[----:B------:R-:W-:Y:S01]  /*6e40*/  LOP3.LUT R29, R19, 0x80000, RZ, 0xfc, !PT ;  /* 0x00080000131d7812 */ /* 0x000fe200078efcff */
[----:B------:R-:W-:Y:S01]  /*6e50*/  IMAD.MOV.U32 R28, RZ, RZ, R18 ;  /* 0x000000ffff1c7224 */ /* 0x000fe200078e0012 */
[----:B------:R-:W-:Y:S06]  /*6e60*/  BRA `(.L_x_2564) ;  /* 0x0000000000087947 */ /* 0x000fec0003800000 */
.L_x_2565:
[----:B------:R-:W-:Y:S01]  /*6e70*/  LOP3.LUT R29, R21, 0x80000, RZ, 0xfc, !PT ;  /* 0x00080000151d7812 */ /* 0x000fe200078efcff */
[----:B------:R-:W-:-:S07]  /*6e80*/  IMAD.MOV.U32 R28, RZ, RZ, R20 ;  /* 0x000000ffff1c7224 */ /* 0x000fce00078e0014 */
.L_x_2564:
[----:B------:R-:W-:Y:S05]  /*6e90*/  BSYNC.RECONVERGENT B0 ;  /* 0x0000000000007941 */ /* 0x000fea0003800200 */
.L_x_2562:
[----:B------:R-:W-:Y:S02]  /*6ea0*/  IMAD.MOV.U32 R8, RZ, RZ, R6 ;  /* 0x000000ffff087224 */ /* 0x000fe400078e0006 */
[----:B------:R-:W-:-:S04]  /*6eb0*/  IMAD.MOV.U32 R9, RZ, RZ, 0x0 ;  /* 0x00000000ff097424 */ /* 0x000fc800078e00ff */
[----:B------:R-:W-:Y:S05]  /*6ec0*/  RET.REL.NODEC R8 `(_ZN2at6native27unrolled_elementwise_kernelIZZZNS0_17acosh_kernel_cudaERNS_18TensorIteratorBaseEENKUlvE0_clEvENKUlvE_clEvEUldE_St5arrayIPcLm2EELi4E23TrivialOffsetCalculatorILi1EjESB_NS0_6memory15LoadWithoutCastENSC_16StoreWithoutCastEEEviT_T0_T2_T3_T4_T5_) ;  /* 0xffffff90084c7950 */ /* 0x000fea0003c3ffff */
.L_x_2567:
        /* <DEDUP_REMOVED lines=11> */
.L_x_14247:


//--------------------- .text._ZN2at6native29vectorized_elementwise_kernelILi2EZZZNS0_17acosh_kernel_cudaERNS_18TensorIteratorBaseEENKUlvE0_clEvENKUlvE_clEvEUldE_St5arrayIPcLm2EEEEviT0_T1_ --------------------------
	.section	.text._ZN2at6native29vectorized_elementwise_kernelILi2EZZZNS0_17acosh_kernel_cudaERNS_18TensorIteratorBaseEENKUlvE0_clEvENKUlvE_clEvEUldE_St5arrayIPcLm2EEEEviT0_T1_,"ax",@progbits
	.align	128
        .global         _ZN2at6native29vectorized_elementwise_kernelILi2EZZZNS0_17acosh_kernel_cudaERNS_18TensorIteratorBaseEENKUlvE0_clEvENKUlvE_clEvEUldE_St5arrayIPcLm2EEEEviT0_T1_
        .type           _ZN2at6native29vectorized_elementwise_kernelILi2EZZZNS0_17acosh_kernel_cudaERNS_18TensorIteratorBaseEENKUlvE0_clEvENKUlvE_clEvEUldE_St5arrayIPcLm2EEEEviT0_T1_,@function
        .size           _ZN2at6native29vectorized_elementwise_kernelILi2EZZZNS0_17acosh_kernel_cudaERNS_18TensorIteratorBaseEENKUlvE0_clEvENKUlvE_clEvEUldE_St5arrayIPcLm2EEEEviT0_T1_,(.L_x_14248 - _ZN2at6native29vectorized_elementwise_kernelILi2EZZZNS0_17acosh_kernel_cudaERNS_18TensorIteratorBaseEENKUlvE0_clEvENKUlvE_clEvEUldE_St5arrayIPcLm2EEEEviT0_T1_)
        .other          _ZN2at6native29vectorized_elementwise_kernelILi2EZZZNS0_17acosh_kernel_cudaERNS_18TensorIteratorBaseEENKUlvE0_clEvENKUlvE_clEvEUldE_St5arrayIPcLm2EEEEviT0_T1_,@"STO_CUDA_ENTRY STV_DEFAULT"
_ZN2at6native29vectorized_elementwise_kernelILi2EZZZNS0_17acosh_kernel_cudaERNS_18TensorIteratorBaseEENKUlvE0_clEvENKUlvE_clEvEUldE_St5arrayIPcLm2EEEEviT0_T1_:
.text._ZN2at6native29vectorized_elementwise_kernelILi2EZZZNS0_17acosh_kernel_cudaERNS_18TensorIteratorBaseEENKUlvE0_clEvENKUlvE_clEvEUldE_St5arrayIPcLm2EEEEviT0_T1_:
[----:B------:R-:W-:Y:S01]  /*0000*/  LDC R1, c[0x0][0x37c] ;  /* 0x0000df00ff017b82 */ /* 0x000fe20000000800 */
[----:B------:R-:W0:Y:S01]  /*0010*/  S2R R0, SR_CTAID.X ;  /* 0x0000000000007919 */ /* 0x000e220000002500 */
[----:B------:R-:W1:Y:S01]  /*0020*/  LDCU UR6, c[0x0][0x380] ;  /* 0x00007000ff0677ac */ /* 0x000e620008000800 */
[----:B------:R-:W2:Y:S01]  /*0030*/  LDCU.64 UR4, c[0x0][0x358] ;  /* 0x00006b00ff0477ac */ /* 0x000ea20008000a00 */
[----:B0-----:R-:W-:-:S05]  /*0040*/  IMAD.SHL.U32 R0, R0, 0x400, RZ ;  /* 0x0000040000007824 */ /* 0x001fca00078e00ff */
[----:B-1----:R-:W-:-:S04]  /*0050*/  IADD3 R2, PT, PT, -R0, UR6, RZ ;  /* 0x0000000600027c10 */ /* 0x002fc8000fffe1ff */
[----:B------:R-:W-:-:S13]  /*0060*/  ISETP.GT.U32.AND P0, PT, R2, 0x3ff, PT ;  /* 0x000003ff0200780c */ /* 0x000fda0003f04070 */
[----:B--2---:R-:W-:Y:S05]  /*0070*/  @P0 BRA `(.L_x_2568) ;  /* 0x000000cc00080947 */ /* 0x004fea0003800000 */
[----:B------:R-:W0:Y:S01]  /*0080*/  S2R R3, SR_TID.X ;  /* 0x0000000000037919 */ /* 0x000e220000002100 */
[----:B------:R-:W-:Y:S02]  /*0090*/  CS2R R4, SRZ ;  /* 0x0000000000047805 */ /* 0x000fe4000001ff00 */
[----:B0-----:R-:W-:Y:S01]  /*00a0*/  ISETP.GE.U32.AND P6, PT, R3, R2, PT ;  /* 0x000000020300720c */ /* 0x001fe20003fc6070 */
[----:B------:R-:W-:-:S12]  /*00b0*/  IMAD.MOV.U32 R11, RZ, RZ, R3 ;  /* 0x000000ffff0b7224 */ /* 0x000fd800078e0003 */
[----:B------:R-:W-:Y:S01]  /*00c0*/  @!P6 VIADD R3, R11, 0x80 ;  /* 0x000000800b03e836 */ /* 0x000fe20000000000 */
[----:B------:R-:W0:Y:S01]  /*00d0*/  @!P6 LDC.64 R8, c[0x0][0x390] ;  /* 0x0000e400ff08eb82 */ /* 0x000e220000000a00 */
[----:B------:R-:W-:-:S03]  /*00e0*/  @!P6 IMAD.IADD R7, R0, 0x1, R11 ;  /* 0x000000010007e824 */ /* 0x000fc600078e020b */
[----:B------:R-:W-:-:S13]  /*00f0*/  ISETP.GE.U32.AND P5, PT, R3, R2, PT ;  /* 0x000000020300720c */ /* 0x000fda0003fa6070 */
[----:B------:R-:W-:Y:S01]  /*0100*/  @!P5 IMAD.IADD R17, R0, 0x1, R3 ;  /* 0x000000010011d824 */ /* 0x000fe200078e0203 */
[----:B------:R-:W1:Y:S01]  /*0110*/  @!P5 LDC.64 R12, c[0x0][0x390] ;  /* 0x0000e400ff0cdb82 */ /* 0x000e620000000a00 */
[----:B------:R-:W-:-:S05]  /*0120*/  @!P5 VIADD R3, R3, 0x80 ;  /* 0x000000800303d836 */ /* 0x000fca0000000000 */
[----:B------:R-:W-:Y:S01]  /*0130*/  ISETP.GE.U32.AND P4, PT, R3, R2, PT ;  /* 0x000000020300720c */ /* 0x000fe20003f86070 */
[----:B0-----:R-:W-:-:S05]  /*0140*/  @!P6 IMAD.WIDE.U32 R8, R7, 0x8, R8 ;  /* 0x000000080708e825 */ /* 0x001fca00078e0008 */
[----:B------:R0:W5:Y:S07]  /*0150*/  @!P6 LDG.E.64 R4, desc[UR4][R8.64] ;  /* 0x000000040804e981 */ /* 0x00016e000c1e1b00 */
[----:B------:R-:W-:Y:S01]  /*0160*/  @!P4 IMAD.IADD R19, R0, 0x1, R3 ;  /* 0x000000010013c824 */ /* 0x000fe200078e0203 */
[----:B------:R-:W2:Y:S01]  /*0170*/  @!P4 LDC.64 R14, c[0x0][0x390] ;  /* 0x0000e400ff0ecb82 */ /* 0x000ea20000000a00 */
[----:B------:R-:W-:-:S05]  /*0180*/  @!P4 VIADD R3, R3, 0x80 ;  /* 0x000000800303c836 */ /* 0x000fca0000000000 */
[----:B------:R-:W-:-:S13]  /*0190*/  ISETP.GE.U32.AND P3, PT, R3, R2, PT ;  /* 0x000000020300720c */ /* 0x000fda0003f66070 */
[----:B------:R-:W-:Y:S01]  /*01a0*/  @!P3 IMAD.IADD R25, R0, 0x1, R3 ;  /* 0x000000010019b824 */ /* 0x000fe200078e0203 */
[----:B------:R-:W0:Y:S01]  /*01b0*/  @!P3 LDC.64 R20, c[0x0][0x390] ;  /* 0x0000e400ff14bb82 */ /* 0x000e220000000a00 */
[----:B------:R-:W-:-:S05]  /*01c0*/  @!P3 VIADD R3, R3, 0x80 ;  /* 0x000000800303b836 */ /* 0x000fca0000000000 */
[----:B------:R-:W-:-:S13]  /*01d0*/  ISETP.GE.U32.AND P2, PT, R3, R2, PT ;  /* 0x000000020300720c */ /* 0x000fda0003f46070 */
[----:B------:R-:W-:Y:S01]  /*01e0*/  @!P2 IMAD.IADD R31, R0, 0x1, R3 ;  /* 0x00000001001fa824 */ /* 0x000fe200078e0203 */
[----:B------:R-:W3:Y:S01]  /*01f0*/  @!P2 LDC.64 R22, c[0x0][0x390] ;  /* 0x0000e400ff16ab82 */ /* 0x000ee20000000a00 */
[----:B------:R-:W-:-:S05]  /*0200*/  @!P2 VIADD R3, R3, 0x80 ;  /* 0x000000800303a836 */ /* 0x000fca0000000000 */
[----:B------:R-:W-:-:S13]  /*0210*/  ISETP.GE.U32.AND P1, PT, R3, R2, PT ;  /* 0x000000020300720c */ /* 0x000fda0003f26070 */
[----:B------:R-:W-:Y:S01]  /*0220*/  @!P1 IMAD.IADD R33, R0, 0x1, R3 ;  /* 0x0000000100219824 */ /* 0x000fe200078e0203 */
[----:B------:R-:W4:Y:S01]  /*0230*/  @!P1 LDC.64 R26, c[0x0][0x390] ;  /* 0x0000e400ff1a9b82 */ /* 0x000f220000000a00 */
[----:B------:R-:W-:-:S05]  /*0240*/  @!P1 VIADD R3, R3, 0x80 ;  /* 0x0000008003039836 */ /* 0x000fca0000000000 */
[----:B------:R-:W-:-:S13]  /*0250*/  ISETP.GE.U32.AND P0, PT, R3, R2, PT ;  /* 0x000000020300720c */ /* 0x000fda0003f06070 */
[----:B------:R-:W-:Y:S01]  /*0260*/  @!P0 IADD3 R35, PT, PT, R0, R3, RZ ;  /* 0x0000000300238210 */ /* 0x000fe20007ffe0ff */
[----:B------:R-:W-:Y:S01]  /*0270*/  @!P0 VIADD R3, R3, 0x80 ;  /* 0x0000008003038836 */ /* 0x000fe20000000000 */
[----:B------:R-:W4:Y:S04]  /*0280*/  @!P0 LDC.64 R28, c[0x0][0x390] ;  /* 0x0000e400ff1c8b82 */ /* 0x000f280000000a00 */
[----:B------:R-:W-:-:S13]  /*0290*/  ISETP.GE.U32.AND P6, PT, R3, R2, PT ;  /* 0x000000020300720c */ /* 0x000fda0003fc6070 */
[----:B------:R-:W4:Y:S01]  /*02a0*/  @!P6 LDC.64 R6, c[0x0][0x390] ;  /* 0x0000e400ff06eb82 */ /* 0x000f220000000a00 */
[----:B------:R-:W-:Y:S02]  /*02b0*/  @!P6 IMAD.IADD R3, R0, 0x1, R3 ;  /* 0x000000010003e824 */ /* 0x000fe400078e0203 */
[----:B0-----:R-:W-:Y:S01]  /*02c0*/  @!P3 IMAD.WIDE.U32 R8, R25, 0x8, R20 ;  /* 0x000000081908b825 */ /* 0x001fe200078e0014 */
[----:B------:R-:W-:Y:S02]  /*02d0*/  CS2R R20, SRZ ;  /* 0x0000000000147805 */ /* 0x000fe4000001ff00 */
[----:B------:R-:W-:Y:S01]  /*02e0*/  CS2R R38, SRZ ;  /* 0x0000000000267805 */ /* 0x000fe2000001ff00 */
[----:B-1----:R-:W-:Y:S01]  /*02f0*/  @!P5 IMAD.WIDE.U32 R12, R17, 0x8, R12 ;  /* 0x00000008110cd825 */ /* 0x002fe200078e000c */
[----:B------:R-:W-:Y:S02]  /*0300*/  CS2R R16, SRZ ;  /* 0x0000000000107805 */ /* 0x000fe4000001ff00 */
[----:B------:R0:W5:Y:S01]  /*0310*/  @!P3 LDG.E.64 R20, desc[UR4][R8.64] ;  /* 0x000000040814b981 */ /* 0x000162000c1e1b00 */
[----:B--2---:R-:W-:Y:S01]  /*0320*/  @!P4 IMAD.WIDE.U32 R14, R19, 0x8, R14 ;  /* 0x00000008130ec825 */ /* 0x004fe200078e000e */
[----:B------:R-:W-:-:S02]  /*0330*/  CS2R R18, SRZ ;  /* 0x0000000000127805 */ /* 0x000fc4000001ff00 */
[----:B------:R0:W5:Y:S01]  /*0340*/  @!P5 LDG.E.64 R16, desc[UR4][R12.64] ;  /* 0x000000040c10d981 */ /* 0x000162000c1e1b00 */
[----:B---3--:R-:W-:Y:S01]  /*0350*/  @!P2 IMAD.WIDE.U32 R24, R31, 0x8, R22 ;  /* 0x000000081f18a825 */ /* 0x008fe200078e0016 */
[----:B------:R-:W-:Y:S02]  /*0360*/  CS2R R22, SRZ ;  /* 0x0000000000167805 */ /* 0x000fe4000001ff00 */
[----:B------:R0:W5:Y:S01]  /*0370*/  @!P4 LDG.E.64 R18, desc[UR4][R14.64] ;  /* 0x000000040e12c981 */ /* 0x000162000c1e1b00 */
[----:B----4-:R-:W-:Y:S01]  /*0380*/  @!P0 IMAD.WIDE.U32 R28, R35, 0x8, R28 ;  /* 0x00000008231c8825 */ /* 0x010fe200078e001c */
[----:B------:R-:W-:Y:S02]  /*0390*/  CS2R R34, SRZ ;  /* 0x0000000000227805 */ /* 0x000fe4000001ff00 */
[----:B------:R0:W5:Y:S01]  /*03a0*/  @!P2 LDG.E.64 R22, desc[UR4][R24.64] ;  /* 0x000000041816a981 */ /* 0x000162000c1e1b00 */
[----:B------:R-:W-:-:S04]  /*03b0*/  @!P1 IMAD.WIDE.U32 R26, R33, 0x8, R26 ;  /* 0x00000008211a9825 */ /* 0x000fc800078e001a */
[----:B------:R-:W-:Y:S01]  /*03c0*/  @!P6 IMAD.WIDE.U32 R6, R3, 0x8, R6 ;  /* 0x000000080306e825 */ /* 0x000fe200078e0006 */
[----:B------:R0:W5:Y:S04]  /*03d0*/  @!P1 LDG.E.64 R34, desc[UR4][R26.64] ;  /* 0x000000041a229981 */ /* 0x000168000c1e1b00 */
[----:B------:R0:W5:Y:S01]  /*03e0*/  @!P6 LDG.E.64 R38, desc[UR4][R6.64] ;  /* 0x000000040626e981 */ /* 0x000162000c1e1b00 */
[----:B------:R-:W-:-:S06]  /*03f0*/  CS2R R36, SRZ ;  /* 0x0000000000247805 */ /* 0x000fcc000001ff00 */
[----:B------:R0:W5:Y:S01]  /*0400*/  @!P0 LDG.E.64 R36, desc[UR4][R28.64] ;  /* 0x000000041c248981 */ /* 0x000162000c1e1b00 */
[----:B------:R-:W-:Y:S01]  /*0410*/  ISETP.GE.U32.AND P0, PT, R11, R2, PT ;  /* 0x000000020b00720c */ /* 0x000fe20003f06070 */
[----:B------:R-:W-:-:S12]  /*0420*/  BSSY.RECONVERGENT B1, `(.L_x_2569) ;  /* 0x0000185000017945 */ /* 0x000fd80003800200 */
[----:B0-----:R-:W-:Y:S05]  /*0430*/  @P0 BRA `(.L_x_2570) ;  /* 0x00000018000c0947 */ /* 0x001fea0003800000 */
        /* <DEDUP_REMOVED lines=108> */
[----:B------:R-:W-:Y:S05]  /*0b00*/  CALL.REL.NOINC `($__internal_4_$__cuda_sm20_div_rn_f64_full) ;  /* 0x00000184006c7944 */ /* 0x000fea0003c00000 */
.L_x_2574:
[----:B------:R-:W-:Y:S05]  /*0b10*/  BSYNC.RECONVERGENT B3 ;  /* 0x0000000000037941 */ /* 0x000fea0003800200 */
.L_x_2573:
        /* <DEDUP_REMOVED lines=78> */
.L_x_2572:
[----:B------:R-:W0:Y:S01]  /*1000*/  DADD R12, R12, 1 ;  /* 0x3ff000000c0c7429 */ /* 0x000e220000000000 */
[----:B------:R-:W-:Y:S01]  /*1010*/  MOV R6, 0xfffffc01 ;  /* 0xfffffc0100067802 */ /* 0x000fe20000000f00 */
[----:B0-----:R-:W-:Y:S01]  /*1020*/  IMAD.MOV.U32 R4, RZ, RZ, R12 ;  /* 0x000000ffff047224 */ /* 0x001fe200078e000c */
[----:B------:R-:W-:Y:S01]  /*1030*/  ISETP.GT.AND P0, PT, R13, 0xfffff, PT ;  /* 0x000fffff0d00780c */ /* 0x000fe20003f04270 */
[----:B------:R-:W-:-:S12]  /*1040*/  IMAD.MOV.U32 R5, RZ, RZ, R13 ;  /* 0x000000ffff057224 */ /* 0x000fd800078e000d */
        /* <DEDUP_REMOVED lines=8> */
[----:B------:R-:W-:-:S13]  /*10d0*/  ISETP.GT.U32.AND P1, PT, R3, 0x7feffffe, PT ;  /* 0x7feffffe0300780c */ /* 0x000fda0003f24070 */
[----:B------:R-:W-:Y:S05]  /*10e0*/  @P1 BRA `(.L_x_2576) ;  /* 0x0000000800ac1947 */ /* 0x000fea0003800000 */
[----:B------:R-:W-:Y:S01]  /*10f0*/  LOP3.LUT R3, R13, 0xfffff, RZ, 0xc0, !PT ;  /* 0x000fffff0d037812 */ /* 0x000fe200078ec0ff */
[----:B------:R-:W-:Y:S01]  /*1100*/  IMAD.MOV.U32 R4, RZ, RZ, R12 ;  /* 0x000000ffff047224 */ /* 0x000fe200078e000c */
[----:B------:R-:W-:Y:S01]  /*1110*/  UMOV UR6, 0x80000000 ;  /* 0x8000000000067882 */ /* 0x000fe20000000000 */
[----:B------:R-:W-:Y:S01]  /*1120*/  UMOV UR7, 0x43300000 ;  /* 0x4330000000077882 */ /* 0x000fe20000000000 */
[----:B------:R-:W-:-:S04]  /*1130*/  LOP3.LUT R5, R3, 0x3ff00000, RZ, 0xfc, !PT ;  /* 0x3ff0000003057812 */ /* 0x000fc800078efcff */
[----:B------:R-:W-:-:S13]  /*1140*/  ISETP.GE.U32.AND P0, PT, R5, 0x3ff6a09f, PT ;  /* 0x3ff6a09f0500780c */ /* 0x000fda0003f06070 */
        /* <DEDUP_REMOVED lines=9> */
[----:B-1----:R-:W-:Y:S01]  /*11e0*/  LEA.HI R4, R13, R6, RZ, 0xc ;  /* 0x000000060d047211 */ /* 0x002fe200078f60ff */
[----:B------:R-:W-:Y:S02]  /*11f0*/  IMAD.MOV.U32 R6, RZ, RZ, RZ ;  /* 0x000000ffff067224 */ /* 0x000fe400078e00ff */
[----:B------:R-:W-:Y:S02]  /*1200*/  IMAD.MOV.U32 R5, RZ, RZ, 0x43300000 ;  /* 0x43300000ff057424 */ /* 0x000fe400078e00ff */
[----:B------:R-:W-:-:S05]  /*1210*/  @P0 VIADD R4, R4, 0x1 ;  /* 0x0000000104040836 */ /* 0x000fca0000000000 */
[----:B------:R-:W-:-:S15]  /*1220*/  LOP3.LUT R4, R4, 0x80000000, RZ, 0x3c, !PT ;  /* 0x8000000004047812 */ /* 0x000fde00078e3cff */
[----:B------:R-:W-:-:S15]  /*1230*/  NOP ;  /* 0x0000000000007918 */ /* 0x000fde0000000000 */
[----:B------:R-:W-:-:S15]  /*1240*/  NOP ;  /* 0x0000000000007918 */ /* 0x000fde0000000000 */
[----:B------:R-:W-:-:S07]  /*1250*/  NOP ;  /* 0x0000000000007918 */ /* 0x000fce0000000000 */
        /* <DEDUP_REMOVED lines=148> */
.L_x_2576:
[----:B------:R-:W-:Y:S01]  /*1ba0*/  IMAD.MOV.U32 R6, RZ, RZ, 0x0 ;  /* 0x00000000ff067424 */ /* 0x000fe200078e00ff */
[----:B------:R-:W-:Y:S01]  /*1bb0*/  LOP3.LUT P0, RZ, R5, 0x7fffffff, RZ, 0xc0, !PT ;  /* 0x7fffffff05ff7812 */ /* 0x000fe2000780c0ff */
[----:B------:R-:W-:-:S06]  /*1bc0*/  IMAD.MOV.U32 R7, RZ, RZ, 0x7ff00000 ;  /* 0x7ff00000ff077424 */ /* 0x000fcc00078e00ff */
[----:B------:R-:W0:Y:S02]  /*1bd0*/  DFMA R4, R4, R6, +INF ;  /* 0x7ff000000404742b */ /* 0x000e240000000006 */
[----:B0-----:R-:W-:Y:S02]  /*1be0*/  FSEL R6, R4, RZ, P0 ;  /* 0x000000ff04067208 */ /* 0x001fe40000000000 */
[----:B------:R-:W-:-:S07]  /*1bf0*/  FSEL R7, R5, -QNAN , P0 ;  /* 0xfff0000005077808 */ /* 0x000fce0000000000 */
.L_x_2575:
[----:B------:R-:W-:Y:S05]  /*1c00*/  BSYNC.RECONVERGENT B2 ;  /* 0x0000000000027941 */ /* 0x000fea0003800200 */
.L_x_2571:
[----:B------:R-:W-:Y:S01]  /*1c10*/  ISETP.GT.U32.AND P0, PT, R15, 0x432fffff, PT ;  /* 0x432fffff0f00780c */ /* 0x000fe20003f04070 */
[----:B------:R-:W-:Y:S01]  /*1c20*/  UMOV UR6, 0xfefa39ef ;  /* 0xfefa39ef00067882 */ /* 0x000fe20000000000 */
[----:B------:R-:W-:Y:S02]  /*1c30*/  UMOV UR7, 0x3fe62e42 ;  /* 0x3fe62e4200077882 */ /* 0x000fe40000000000 */
[----:B------:R-:W0:Y:S02]  /*1c40*/  DADD R4, R6, UR6 ;  /* 0x0000000606047e29 */ /* 0x000e240008000000 */
[----:B0-----:R-:W-:Y:S02]  /*1c50*/  FSEL R10, R4, R6, P0 ;  /* 0x00000006040a7208 */ /* 0x001fe40000000000 */
[----:B------:R-:W-:-:S07]  /*1c60*/  FSEL R13, R5, R7, P0 ;  /* 0x00000007050d7208 */ /* 0x000fce0000000000 */
.L_x_2570:
[----:B------:R-:W-:Y:S05]  /*1c70*/  BSYNC.RECONVERGENT B1 ;  /* 0x0000000000017941 */ /* 0x000fea0003800200 */
.L_x_2569:
[----:B------:R-:W-:Y:S01]  /*1c80*/  VIADD R15, R11, 0x80 ;  /* 0x000000800b0f7836 */ /* 0x000fe20000000000 */
[----:B------:R-:W-:Y:S04]  /*1c90*/  BSSY.RECONVERGENT B1, `(.L_x_2577) ;  /* 0x0000186000017945 */ /* 0x000fe80003800200 */
[----:B------:R-:W-:-:S13]  /*1ca0*/  ISETP.GE.U32.AND P0, PT, R15, R2, PT ;  /* 0x000000020f00720c */ /* 0x000fda0003f06070 */
[----:B------:R-:W-:Y:S05]  /*1cb0*/  @P0 BRA `(.L_x_2578) ;  /* 0x00000018000c0947 */ /* 0x000fea0003800000 */
        /* <DEDUP_REMOVED lines=60> */
[----:B------:R-:W-:Y:S02]  /*2080*/  IMAD.MOV.U32 R4, RZ, RZ, R16 ;  /* 0x000000ffff047224 */ /* 0x000fe400078e0010 */
[----:B------:R-:W-:-:S10]  /*2090*/  IMAD.MOV.U32 R5, RZ, RZ, R17 ;  /* 0x000000ffff057224 */ /* 0x000fd400078e0011 */
        /* <DEDUP_REMOVED lines=19> */
[----:B------:R-:W-:Y:S01]  /*21d0*/  IMAD.MOV.U32 R4, RZ, RZ, R16 ;  /* 0x000000ffff047224 */ /* 0x000fe200078e0010 */
[----:B------:R-:W-:Y:S01]  /*21e0*/  UMOV UR6, 0x80000000 ;  /* 0x8000000000067882 */ /* 0x000fe20000000000 */
[----:B------:R-:W-:Y:S01]  /*21f0*/  IMAD.MOV.U32 R26, RZ, RZ, RZ ;  /* 0x000000ffff1a7224 */ /* 0x000fe200078e00ff */
[----:B------:R-:W-:Y:S01]  /*2200*/  LOP3.LUT R5, R3, 0x3ff00000, RZ, 0xfc, !PT ;  /* 0x3ff0000003057812 */ /* 0x000fe200078efcff */
[----:B------:R-:W-:-:S03]  /*2210*/  UMOV UR7, 0x43300000 ;  /* 0x4330000000077882 */ /* 0x000fc60000000000 */
        /* <DEDUP_REMOVED lines=10> */
[----:B-1----:R-:W-:Y:S02]  /*22c0*/  LEA.HI R4, R17, R8, RZ, 0xc ;  /* 0x0000000811047211 */ /* 0x002fe400078f60ff */
[----:B------:R-:W-:-:S03]  /*22d0*/  MOV R5, 0x43300000 ;  /* 0x4330000000057802 */ /* 0x000fc60000000f00 */
        /* <DEDUP_REMOVED lines=153> */
.L_x_2580:
        /* <DEDUP_REMOVED lines=51> */
.L_x_2583:
[----:B------:R-:W-:Y:S05]  /*2fa0*/  BSYNC.RECONVERGENT B3 ;  /* 0x0000000000037941 */ /* 0x000fea0003800200 */
.L_x_2582:
        /* <DEDUP_REMOVED lines=77> */
.L_x_2581:
[----:B------:R-:W-:Y:S05]  /*3480*/  BSYNC.RECONVERGENT B2 ;  /* 0x0000000000027941 */ /* 0x000fea0003800200 */
.L_x_2579:
[----:B------:R-:W-:Y:S01]  /*3490*/  ISETP.GT.U32.AND P0, PT, R41, 0x432fffff, PT ;  /* 0x432fffff2900780c */ /* 0x000fe20003f04070 */
[----:B------:R-:W-:Y:S01]  /*34a0*/  UMOV UR6, 0xfefa39ef ;  /* 0xfefa39ef00067882 */ /* 0x000fe20000000000 */
[----:B------:R-:W-:Y:S02]  /*34b0*/  UMOV UR7, 0x3fe62e42 ;  /* 0x3fe62e4200077882 */ /* 0x000fe40000000000 */
[----:B-1----:R-:W1:Y:S02]  /*34c0*/  DADD R4, R6, UR6 ;  /* 0x0000000606047e29 */ /* 0x002e640008000000 */
[----:B-1----:R-:W-:Y:S02]  /*34d0*/  FSEL R12, R4, R6, P0 ;  /* 0x00000006040c7208 */ /* 0x002fe40000000000 */
[----:B0-----:R-:W-:-:S07]  /*34e0*/  FSEL R17, R5, R7, P0 ;  /* 0x0000000705117208 */ /* 0x001fce0000000000 */
.L_x_2578:
[----:B------:R-:W-:Y:S05]  /*34f0*/  BSYNC.RECONVERGENT B1 ;  /* 0x0000000000017941 */ /* 0x000fea0003800200 */
.L_x_2577:
        /* <DEDUP_REMOVED lines=75> */
[----:B------:R-:W-:Y:S01]  /*39b0*/  @P1 IMAD.MOV.U32 R6, RZ, RZ, 0x0 ;  /* 0x00000000ff061424 */ /* 0x000fe200078e00ff */
[----:B------:R-:W-:Y:S01]  /*39c0*/  @P1 LOP3.LUT P2, RZ, R5, 0x7fffffff, RZ, 0xc0, !PT ;  /* 0x7fffffff05ff1812 */ /* 0x000fe2000784c0ff */
[----:B------:R-:W-:-:S15]  /*39d0*/  @P1 IMAD.MOV.U32 R7, RZ, RZ, 0x7ff00000 ;  /* 0x7ff00000ff071424 */ /* 0x000fde00078e00ff */
[----:B------:R-:W-:-:S15]  /*39e0*/  NOP ;  /* 0x0000000000007918 */ /* 0x000fde0000000000 */
[----:B------:R-:W-:-:S07]  /*39f0*/  NOP ;  /* 0x0000000000007918 */ /* 0x000fce0000000000 */
        /* <DEDUP_REMOVED lines=21> */
[----:B------:R-:W-:-:S04]  /*3b50*/  IMAD.MOV.U32 R5, RZ, RZ, 0x43300000 ;  /* 0x43300000ff057424 */ /* 0x000fc800078e00ff */
        /* <DEDUP_REMOVED lines=153> */
.L_x_2587:
        /* <DEDUP_REMOVED lines=51> */
.L_x_2590:
[----:B------:R-:W-:Y:S05]  /*4820*/  BSYNC.RECONVERGENT B3 ;  /* 0x0000000000037941 */ /* 0x000fea0003800200 */
.L_x_2589:
        /* <DEDUP_REMOVED lines=77> */
.L_x_2588:
[----:B------:R-:W-:Y:S05]  /*4d00*/  BSYNC.RECONVERGENT B2 ;  /* 0x0000000000027941 */ /* 0x000fea0003800200 */
.L_x_2586:
[----:B------:R-:W-:Y:S01]  /*4d10*/  ISETP.GT.U32.AND P0, PT, R41, 0x432fffff, PT ;  /* 0x432fffff2900780c */ /* 0x000fe20003f04070 */
[----:B------:R-:W-:Y:S01]  /*4d20*/  UMOV UR6, 0xfefa39ef ;  /* 0xfefa39ef00067882 */ /* 0x000fe20000000000 */
[----:B------:R-:W-:Y:S02]  /*4d30*/  UMOV UR7, 0x3fe62e42 ;  /* 0x3fe62e4200077882 */ /* 0x000fe40000000000 */
[----:B-1----:R-:W1:Y:S02]  /*4d40*/  DADD R4, R8, UR6 ;  /* 0x0000000608047e29 */ /* 0x002e640008000000 */
[----:B-1----:R-:W-:Y:S02]  /*4d50*/  FSEL R14, R4, R8, P0 ;  /* 0x00000008040e7208 */ /* 0x002fe40000000000 */
[----:B0-----:R-:W-:-:S07]  /*4d60*/  FSEL R19, R5, R9, P0 ;  /* 0x0000000905137208 */ /* 0x001fce0000000000 */
.L_x_2585:
[----:B------:R-:W-:Y:S05]  /*4d70*/  BSYNC.RECONVERGENT B1 ;  /* 0x0000000000017941 */ /* 0x000fea0003800200 */
.L_x_2584:
        /* <DEDUP_REMOVED lines=255> */
.L_x_2594:
        /* <DEDUP_REMOVED lines=51> */
.L_x_2597:
[----:B------:R-:W-:Y:S05]  /*60a0*/  BSYNC.RECONVERGENT B3 ;  /* 0x0000000000037941 */ /* 0x000fea0003800200 */
.L_x_2596:
        /* <DEDUP_REMOVED lines=77> */
.L_x_2595:
[----:B------:R-:W-:Y:S05]  /*6580*/  BSYNC.RECONVERGENT B2 ;  /* 0x0000000000027941 */ /* 0x000fea0003800200 */
.L_x_2593:
[----:B------:R-:W-:Y:S01]  /*6590*/  ISETP.GT.U32.AND P0, PT, R41, 0x432fffff, PT ;  /* 0x432fffff2900780c */ /* 0x000fe20003f04070 */
[----:B------:R-:W-:Y:S01]  /*65a0*/  UMOV UR6, 0xfefa39ef ;  /* 0xfefa39ef00067882 */ /* 0x000fe20000000000 */
[----:B------:R-:W-:Y:S02]  /*65b0*/  UMOV UR7, 0x3fe62e42 ;  /* 0x3fe62e4200077882 */ /* 0x000fe40000000000 */
[----:B-1----:R-:W1:Y:S02]  /*65c0*/  DADD R4, R8, UR6 ;  /* 0x0000000608047e29 */ /* 0x002e640008000000 */
[----:B-1----:R-:W-:Y:S02]  /*65d0*/  FSEL R16, R4, R8, P0 ;  /* 0x0000000804107208 */ /* 0x002fe40000000000 */
[----:B0-----:R-:W-:-:S07]  /*65e0*/  FSEL R21, R5, R9, P0 ;  /* 0x0000000905157208 */ /* 0x001fce0000000000 */
.L_x_2592:
[----:B------:R-:W-:Y:S05]  /*65f0*/  BSYNC.RECONVERGENT B1 ;  /* 0x0000000000017941 */ /* 0x000fea0003800200 */
.L_x_2591:
        /* <DEDUP_REMOVED lines=91> */
[----:B------:R-:W-:-:S05]  /*6bb0*/  @P0 IADD3 R3, PT, PT, R5, -0x100000, RZ ;  /* 0xfff0000005030810 */ /* 0x000fca0007ffe0ff */
        /* <DEDUP_REMOVED lines=163> */
.L_x_2601:
        /* <DEDUP_REMOVED lines=51> */
.L_x_2604:
[----:B------:R-:W-:Y:S05]  /*7920*/  BSYNC.RECONVERGENT B3 ;  /* 0x0000000000037941 */ /* 0x000fea0003800200 */
.L_x_2603:
        /* <DEDUP_REMOVED lines=77> */
.L_x_2602:
[----:B------:R-:W-:Y:S05]  /*7e00*/  BSYNC.RECONVERGENT B2 ;  /* 0x0000000000027941 */ /* 0x000fea0003800200 */
.L_x_2600:
[----:B------:R-:W-:Y:S01]  /*7e10*/  ISETP.GT.U32.AND P0, PT, R41, 0x432fffff, PT ;  /* 0x432fffff2900780c */ /* 0x000fe20003f04070 */
[----:B------:R-:W-:Y:S01]  /*7e20*/  UMOV UR6, 0xfefa39ef ;  /* 0xfefa39ef00067882 */ /* 0x000fe20000000000 */
[----:B------:R-:W-:Y:S02]  /*7e30*/  UMOV UR7, 0x3fe62e42 ;  /* 0x3fe62e4200077882 */ /* 0x000fe40000000000 */
[----:B-1----:R-:W1:Y:S02]  /*7e40*/  DADD R4, R8, UR6 ;  /* 0x0000000608047e29 */ /* 0x002e640008000000 */
[----:B-1----:R-:W-:Y:S02]  /*7e50*/  FSEL R18, R4, R8, P0 ;  /* 0x0000000804127208 */ /* 0x002fe40000000000 */
[----:B0-----:R-:W-:-:S07]  /*7e60*/  FSEL R23, R5, R9, P0 ;  /* 0x0000000905177208 */ /* 0x001fce0000000000 */
.L_x_2599:
[----:B------:R-:W-:Y:S05]  /*7e70*/  BSYNC.RECONVERGENT B1 ;  /* 0x0000000000017941 */ /* 0x000fea0003800200 */
.L_x_2598:
[----:B------:R-:W-:Y:S01]  /*7e80*/  VIADD R3, R11, 0x280 ;  /* 0x000002800b037836 */ /* 0x000fe20000000000 */
[----:B------:R-:W-:Y:S04]  /*7e90*/  BSSY.RECONVERGENT B1, `(.L_x_2605) ;  /* 0x0000187000017945 */ /* 0x000fe80003800200 */
[----:B------:R-:W-:-:S13]  /*7ea0*/  ISETP.GE.U32.AND P0, PT, R3, R2, PT ;  /* 0x000000020300720c */ /* 0x000fda0003f06070 */
        /* <DEDUP_REMOVED lines=83> */
[----:B------:R-:W-:Y:S01]  /*83e0*/  MOV R6, RZ ;  /* 0x000000ff00067202 */ /* 0x000fe20000000f00 */
[----:B------:R-:W-:Y:S01]  /*83f0*/  UMOV UR6, 0x80000000 ;  /* 0x8000000000067882 */ /* 0x000fe20000000000 */
[----:B------:R-:W-:Y:S01]  /*8400*/  LOP3.LUT R5, R3, 0x3ff00000, RZ, 0xfc, !PT ;  /* 0x3ff0000003057812 */ /* 0x000fe200078efcff */
[----:B------:R-:W-:Y:S01]  /*8410*/  UMOV UR7, 0x43300000 ;  /* 0x4330000000077882 */ /* 0x000fe20000000000 */
[----:B------:R-:W-:Y:S02]  /*8420*/  IMAD.MOV.U32 R32, RZ, RZ, -0x748574fc ;  /* 0x8b7a8b04ff207424 */ /* 0x000fe400078e00ff */
[----:B------:R-:W-:Y:S01]  /*8430*/  ISETP.GE.U32.AND P0, PT, R5, 0x3ff6a09f, PT ;  /* 0x3ff6a09f0500780c */ /* 0x000fe20003f06070 */
[----:B------:R-:W-:-:S12]  /*8440*/  IMAD.MOV.U32 R33, RZ, RZ, 0x3ed0ee25 ;  /* 0x3ed0ee25ff217424 */ /* 0x000fd800078e00ff */
        /* <DEDUP_REMOVED lines=163> */
.L_x_2608:
        /* <DEDUP_REMOVED lines=51> */
.L_x_2611:
[----:B------:R-:W-:Y:S05]  /*91b0*/  BSYNC.RECONVERGENT B3 ;  /* 0x0000000000037941 */ /* 0x000fea0003800200 */
.L_x_2610:
        /* <DEDUP_REMOVED lines=77> */
.L_x_2609:
[----:B------:R-:W-:Y:S05]  /*9690*/  BSYNC.RECONVERGENT B2 ;  /* 0x0000000000027941 */ /* 0x000fea0003800200 */
.L_x_2607:
[----:B------:R-:W-:Y:S01]  /*96a0*/  ISETP.GT.U32.AND P0, PT, R41, 0x432fffff, PT ;  /* 0x432fffff2900780c */ /* 0x000fe20003f04070 */
[----:B------:R-:W-:Y:S01]  /*96b0*/  UMOV UR6, 0xfefa39ef ;  /* 0xfefa39ef00067882 */ /* 0x000fe20000000000 */
[----:B------:R-:W-:Y:S02]  /*96c0*/  UMOV UR7, 0x3fe62e42 ;  /* 0x3fe62e4200077882 */ /* 0x000fe40000000000 */
[----:B-1----:R-:W1:Y:S02]  /*96d0*/  DADD R4, R26, UR6 ;  /* 0x000000061a047e29 */ /* 0x002e640008000000 */
[----:B-1----:R-:W-:Y:S02]  /*96e0*/  FSEL R20, R4, R26, P0 ;  /* 0x0000001a04147208 */ /* 0x002fe40000000000 */
[----:B0-----:R-:W-:-:S07]  /*96f0*/  FSEL R35, R5, R27, P0 ;  /* 0x0000001b05237208 */ /* 0x001fce0000000000 */
.L_x_2606:
[----:B------:R-:W-:Y:S05]  /*9700*/  BSYNC.RECONVERGENT B1 ;  /* 0x0000000000017941 */ /* 0x000fea0003800200 */
.L_x_2605:
        /* <DEDUP_REMOVED lines=257> */
.L_x_2615:
        /* <DEDUP_REMOVED lines=51> */
.L_x_2618:
[----:B------:R-:W-:Y:S05]  /*aa50*/  BSYNC.RECONVERGENT B3 ;  /* 0x0000000000037941 */ /* 0x000fea0003800200 */
.L_x_2617:
        /* <DEDUP_REMOVED lines=77> */
.L_x_2616:
[----:B------:R-:W-:Y:S05]  /*af30*/  BSYNC.RECONVERGENT B2 ;  /* 0x0000000000027941 */ /* 0x000fea0003800200 */
.L_x_2614:
[----:B------:R-:W-:Y:S01]  /*af40*/  ISETP.GT.U32.AND P0, PT, R41, 0x432fffff, PT ;  /* 0x432fffff2900780c */ /* 0x000fe20003f04070 */
[----:B------:R-:W-:Y:S01]  /*af50*/  UMOV UR6, 0xfefa39ef ;  /* 0xfefa39ef00067882 */ /* 0x000fe20000000000 */
[----:B------:R-:W-:Y:S02]  /*af60*/  UMOV UR7, 0x3fe62e42 ;  /* 0x3fe62e4200077882 */ /* 0x000fe40000000000 */
[----:B-1----:R-:W1:Y:S02]  /*af70*/  DADD R4, R26, UR6 ;  /* 0x000000061a047e29 */ /* 0x002e640008000000 */
[----:B-1----:R-:W-:Y:S02]  /*af80*/  FSEL R22, R4, R26, P0 ;  /* 0x0000001a04167208 */ /* 0x002fe40000000000 */
[----:B0-----:R-:W-:-:S07]  /*af90*/  FSEL R37, R5, R27, P0 ;  /* 0x0000001b05257208 */ /* 0x001fce0000000000 */
.L_x_2613:
[----:B------:R-:W-:Y:S05]  /*afa0*/  BSYNC.RECONVERGENT B1 ;  /* 0x0000000000017941 */ /* 0x000fea0003800200 */
.L_x_2612:
        /* <DEDUP_REMOVED lines=95> */
[----:B------:R-:W-:Y:S02]  /*b5a0*/  @P0 IMAD.MOV.U32 R27, RZ, RZ, R5 ;  /* 0x000000ffff1b0224 */ /* 0x000fe400078e0005 */
[----:B------:R-:W-:Y:S01]  /*b5b0*/  IMAD.MOV.U32 R5, RZ, RZ, 0x43300000 ;  /* 0x43300000ff057424 */ /* 0x000fe200078e00ff */
[----:B------:R-:W-:-:S03]  /*b5c0*/  LOP3.LUT R4, R3, 0x80000000, RZ, 0x3c, !PT ;  /* 0x8000000003047812 */ /* 0x000fc600078e3cff */
        /* <DEDUP_REMOVED lines=159> */
.L_x_2622:
        /* <DEDUP_REMOVED lines=50> */
[----:B------:R-:W-:Y:S05]  /*c2e0*/  CALL.REL.NOINC `($__internal_4_$__cuda_sm20_div_rn_f64_full) ;  /* 0x000000cc00747944 */ /* 0x000fea0003c00000 */
.L_x_2625:
[----:B------:R-:W-:Y:S05]  /*c2f0*/  BSYNC.RECONVERGENT B3 ;  /* 0x0000000000037941 */ /* 0x000fea0003800200 */
.L_x_2624:
        /* <DEDUP_REMOVED lines=77> */
.L_x_2623:
[----:B------:R-:W-:Y:S05]  /*c7d0*/  BSYNC.RECONVERGENT B2 ;  /* 0x0000000000027941 */ /* 0x000fea0003800200 */
.L_x_2621:
[----:B------:R-:W-:Y:S01]  /*c7e0*/  ISETP.GT.U32.AND P0, PT, R41, 0x432fffff, PT ;  /* 0x432fffff2900780c */ /* 0x000fe20003f04070 */
[----:B------:R-:W-:Y:S01]  /*c7f0*/  UMOV UR6, 0xfefa39ef ;  /* 0xfefa39ef00067882 */ /* 0x000fe20000000000 */
[----:B------:R-:W-:Y:S02]  /*c800*/  UMOV UR7, 0x3fe62e42 ;  /* 0x3fe62e4200077882 */ /* 0x000fe40000000000 */
[----:B-1----:R-:W1:Y:S02]  /*c810*/  DADD R4, R24, UR6 ;  /* 0x0000000618047e29 */ /* 0x002e640008000000 */
[----:B-1----:R-:W-:Y:S02]  /*c820*/  FSEL R4, R4, R24, P0 ;  /* 0x0000001804047208 */ /* 0x002fe40000000000 */
[----:B------:R-:W-:-:S07]  /*c830*/  FSEL R5, R5, R25, P0 ;  /* 0x0000001905057208 */ /* 0x000fce0000000000 */
.L_x_2620:
[----:B------:R-:W-:Y:S05]  /*c840*/  BSYNC.RECONVERGENT B1 ;  /* 0x0000000000017941 */ /* 0x000fea0003800200 */
.L_x_2619:
[----:B------:R-:W-:Y:S01]  /*c850*/  ISETP.GE.U32.AND P0, PT, R11, R2, PT ;  /* 0x000000020b00720c */ /* 0x000fe20003f06070 */
[----:B------:R-:W-:Y:S04]  /*c860*/  BSSY.RECONVERGENT B0, `(.L_x_2626) ;  /* 0x000003b000007945 */ /* 0x000fe80003800200 */
[----:B------:R-:W-:Y:S08]  /*c870*/  BSSY.RELIABLE B1, `(.L_x_2627) ;  /* 0x0000032000017945 */ /* 0x000ff00003800100 */
[----:B------:R-:W-:Y:S05]  /*c880*/  @P0 BRA `(.L_x_2628) ;  /* 0x00000000003c0947 */ /* 0x000fea0003800000 */
[----:B------:R-:W1:Y:S01]  /*c890*/  LDC.64 R6, c[0x0][0x388] ;  /* 0x0000e200ff067b82 */ /* 0x000e620000000a00 */
[----:B------:R-:W-:Y:S02]  /*c8a0*/  IMAD.IADD R3, R0, 0x1, R11 ;  /* 0x0000000100037824 */ /* 0x000fe400078e020b */
[----:B------:R-:W-:Y:S02]  /*c8b0*/  IMAD.MOV.U32 R8, RZ, RZ, R10 ;  /* 0x000000ffff087224 */ /* 0x000fe400078e000a */
[----:B------:R-:W-:Y:S02]  /*c8c0*/  IMAD.MOV.U32 R9, RZ, RZ, R13 ;  /* 0x000000ffff097224 */ /* 0x000fe400078e000d */
[----:B------:R-:W-:-:S05]  /*c8d0*/  IMAD.MOV.U32 R11, RZ, RZ, R15 ;  /* 0x000000ffff0b7224 */ /* 0x000fca00078e000f */
[----:B------:R-:W-:Y:S01]  /*c8e0*/  ISETP.GE.U32.AND P0, PT, R11, R2, PT ;  /* 0x000000020b00720c */ /* 0x000fe20003f06070 */
[----:B-1----:R-:W-:-:S05]  /*c8f0*/  IMAD.WIDE.U32 R6, R3, 0x8, R6 ;  /* 0x0000000803067825 */ /* 0x002fca00078e0006 */
[----:B------:R1:W-:Y:S07]  /*c900*/  STG.E.64 desc[UR4][R6.64], R8 ;  /* 0x0000000806007986 */ /* 0x0003ee000c101b04 */
[----:B------:R-:W-:Y:S05]  /*c910*/  @P0 BRA `(.L_x_2629) ;  /* 0x0000000000380947 */ /* 0x000fea0003800000 */
[----:B-1----:R-:W1:Y:S01]  /*c920*/  LDC.64 R6, c[0x0][0x388] ;  /* 0x0000e200ff067b82 */ /* 0x002e620000000a00 */
[----:B------:R-:W-:Y:S02]  /*c930*/  IMAD.IADD R3, R0, 0x1, R11 ;  /* 0x0000000100037824 */ /* 0x000fe400078e020b */
[----:B-----5:R-:W-:Y:S02]  /*c940*/  IMAD.MOV.U32 R13, RZ, RZ, R17 ;  /* 0x000000ffff0d7224 */ /* 0x020fe400078e0011 */
[----:B------:R-:W-:Y:S02]  /*c950*/  VIADD R11, R11, 0x80 ;  /* 0x000000800b0b7836 */ /* 0x000fe40000000000 */
[----:B-1----:R-:W-:-:S05]  /*c960*/  IMAD.WIDE.U32 R6, R3, 0x8, R6 ;  /* 0x0000000803067825 */ /* 0x002fca00078e0006 */
[----:B------:R1:W-:Y:S02]  /*c970*/  STG.E.64 desc[UR4][R6.64], R12 ;  /* 0x0000000c06007986 */ /* 0x0003e4000c101b04 */
.L_x_2628:
[----:B------:R-:W-:-:S13]  /*c980*/  ISETP.GE.U32.AND P0, PT, R11, R2, PT ;  /* 0x000000020b00720c */ /* 0x000fda0003f06070 */
[----:B------:R-:W-:Y:S05]  /*c990*/  @P0 BRA `(.L_x_2630) ;  /* 0x0000000000380947 */ /* 0x000fea0003800000 */
[----:B-1----:R-:W1:Y:S01]  /*c9a0*/  LDC.64 R6, c[0x0][0x388] ;  /* 0x0000e200ff067b82 */ /* 0x002e620000000a00 */
[----:B------:R-:W-:Y:S02]  /*c9b0*/  IMAD.IADD R3, R0, 0x1, R11 ;  /* 0x0000000100037824 */ /* 0x000fe400078e020b */
[----:B-----5:R-:W-:Y:S02]  /*c9c0*/  IMAD.MOV.U32 R15, RZ, RZ, R19 ;  /* 0x000000ffff0f7224 */ /* 0x020fe400078e0013 */
[----:B------:R-:W-:Y:S02]  /*c9d0*/  VIADD R11, R11, 0x80 ;  /* 0x000000800b0b7836 */ /* 0x000fe40000000000 */
[----:B-1----:R-:W-:-:S05]  /*c9e0*/  IMAD.WIDE.U32 R6, R3, 0x8, R6 ;  /* 0x0000000803067825 */ /* 0x002fca00078e0006 */
[----:B------:R2:W-:Y:S02]  /*c9f0*/  STG.E.64 desc[UR4][R6.64], R14 ;  /* 0x0000000e06007986 */ /* 0x0005e4000c101b04 */
.L_x_2629:
[----:B------:R-:W-:-:S13]  /*ca00*/  ISETP.GE.U32.AND P0, PT, R11, R2, PT ;  /* 0x000000020b00720c */ /* 0x000fda0003f06070 */
[----:B------:R-:W-:Y:S05]  /*ca10*/  @P0 BRA `(.L_x_2631) ;  /* 0x0000000000380947 */ /* 0x000fea0003800000 */
[----:B-12---:R-:W1:Y:S01]  /*ca20*/  LDC.64 R6, c[0x0][0x388] ;  /* 0x0000e200ff067b82 */ /* 0x006e620000000a00 */
[----:B------:R-:W-:Y:S01]  /*ca30*/  IADD3 R3, PT, PT, R0, R11, RZ ;  /* 0x0000000b00037210 */ /* 0x000fe20007ffe0ff */
[----:B-----5:R-:W-:Y:S02]  /*ca40*/  IMAD.MOV.U32 R17, RZ, RZ, R21 ;  /* 0x000000ffff117224 */ /* 0x020fe400078e0015 */
[----:B------:R-:W-:Y:S02]  /*ca50*/  VIADD R11, R11, 0x80 ;  /* 0x000000800b0b7836 */ /* 0x000fe40000000000 */
[----:B-1----:R-:W-:-:S05]  /*ca60*/  IMAD.WIDE.U32 R6, R3, 0x8, R6 ;  /* 0x0000000803067825 */ /* 0x002fca00078e0006 */
[----:B------:R2:W-:Y:S02]  /*ca70*/  STG.E.64 desc[UR4][R6.64], R16 ;  /* 0x0000001006007986 */ /* 0x0005e4000c101b04 */
.L_x_2630:
[----:B------:R-:W-:-:S13]  /*ca80*/  ISETP.GE.U32.AND P0, PT, R11, R2, PT ;  /* 0x000000020b00720c */ /* 0x000fda0003f06070 */
[----:B------:R-:W-:Y:S05]  /*ca90*/  @P0 BRA `(.L_x_2632) ;  /* 0x00000000003c0947 */ /* 0x000fea0003800000 */
[----:B-12---:R-:W1:Y:S01]  /*caa0*/  LDC.64 R6, c[0x0][0x388] ;  /* 0x0000e200ff067b82 */ /* 0x006e620000000a00 */
[----:B------:R-:W-:Y:S02]  /*cab0*/  IMAD.IADD R3, R0, 0x1, R11 ;  /* 0x0000000100037824 */ /* 0x000fe400078e020b */
[----:B-----5:R-:W-:Y:S02]  /*cac0*/  IMAD.MOV.U32 R19, RZ, RZ, R23 ;  /* 0x000000ffff137224 */ /* 0x020fe400078e0017 */
[----:B------:R-:W-:Y:S02]  /*cad0*/  VIADD R11, R11, 0x80 ;  /* 0x000000800b0b7836 */ /* 0x000fe40000000000 */
[----:B-1----:R-:W-:-:S05]  /*cae0*/  IMAD.WIDE.U32 R6, R3, 0x8, R6 ;  /* 0x0000000803067825 */ /* 0x002fca00078e0006 */
[----:B------:R3:W-:Y:S02]  /*caf0*/  STG.E.64 desc[UR4][R6.64], R18 ;  /* 0x0000001206007986 */ /* 0x0007e4000c101b04 */
.L_x_2631:
[----:B------:R-:W-:-:S13]  /*cb00*/  ISETP.GE.U32.AND P0, PT, R11, R2, PT ;  /* 0x000000020b00720c */ /* 0x000fda0003f06070 */
[----:B------:R-:W-:Y:S05]  /*cb10*/  @P0 BREAK.RELIABLE B1 ;  /* 0x0000000000010942 */ /* 0x000fea0003800100 */
[----:B------:R-:W-:Y:S05]  /*cb20*/  @P0 BRA `(.L_x_2633) ;  /* 0x0000000000380947 */ /* 0x000fea0003800000 */
[----:B-123--:R-:W1:Y:S01]  /*cb30*/  LDC.64 R6, c[0x0][0x388] ;  /* 0x0000e200ff067b82 */ /* 0x00ee620000000a00 */
[----:B------:R-:W-:Y:S02]  /*cb40*/  IMAD.IADD R3, R0, 0x1, R11 ;  /* 0x0000000100037824 */ /* 0x000fe400078e020b */
[----:B-----5:R-:W-:Y:S02]  /*cb50*/  IMAD.MOV.U32 R21, RZ, RZ, R35 ;  /* 0x000000ffff157224 */ /* 0x020fe400078e0023 */
[----:B------:R-:W-:Y:S02]  /*cb60*/  VIADD R11, R11, 0x80 ;  /* 0x000000800b0b7836 */ /* 0x000fe40000000000 */
[----:B-1----:R-:W-:-:S05]  /*cb70*/  IMAD.WIDE.U32 R6, R3, 0x8, R6 ;  /* 0x0000000803067825 */ /* 0x002fca00078e0006 */
[----:B------:R3:W-:Y:S02]  /*cb80*/  STG.E.64 desc[UR4][R6.64], R20 ;  /* 0x0000001406007986 */ /* 0x0007e4000c101b04 */
.L_x_2632:
[----:B------:R-:W-:Y:S05]  /*cb90*/  BSYNC.RELIABLE B1 ;  /* 0x0000000000017941 */ /* 0x000fea0003800100 */
.L_x_2627:
[----:B------:R-:W-:-:S13]  /*cba0*/  ISETP.GE.U32.AND P0, PT, R11, R2, PT ;  /* 0x000000020b00720c */ /* 0x000fda0003f06070 */
[----:B-123--:R-:W1:Y:S01]  /*cbb0*/  @!P0 LDC.64 R6, c[0x0][0x388] ;  /* 0x0000e200ff068b82 */ /* 0x00ee620000000a00 */
[----:B------:R-:W-:Y:S02]  /*cbc0*/  @!P0 IMAD.IADD R3, R0, 0x1, R11 ;  /* 0x0000000100038824 */ /* 0x000fe400078e020b */
[----:B-----5:R-:W-:Y:S02]  /*cbd0*/  @!P0 IMAD.MOV.U32 R23, RZ, RZ, R37 ;  /* 0x000000ffff178224 */ /* 0x020fe400078e0025 */
[----:B------:R-:W-:Y:S02]  /*cbe0*/  @!P0 VIADD R11, R11, 0x80 ;  /* 0x000000800b0b8836 */ /* 0x000fe40000000000 */
[----:B-1----:R-:W-:-:S05]  /*cbf0*/  @!P0 IMAD.WIDE.U32 R6, R3, 0x8, R6 ;  /* 0x0000000803068825 */ /* 0x002fca00078e0006 */
[----:B------:R4:W-:Y:S02]  /*cc00*/  @!P0 STG.E.64 desc[UR4][R6.64], R22 ;  /* 0x0000001606008986 */ /* 0x0009e4000c101b04 */
.L_x_2633:
[----:B------:R-:W-:Y:S05]  /*cc10*/  BSYNC.RECONVERGENT B0 ;  /* 0x0000000000007941 */ /* 0x000fea0003800200 */
.L_x_2626:
[----:B------:R-:W-:Y:S05]  /*cc20*/  WARPSYNC.ALL ;  /* 0x0000000000007948 */ /* 0x000fea0003800000 */
[----:B------:R-:W-:-:S13]  /*cc30*/  ISETP.GE.U32.AND P0, PT, R11, R2, PT ;  /* 0x000000020b00720c */ /* 0x000fda0003f06070 */
[----:B------:R-:W-:Y:S05]  /*cc40*/  @P0 EXIT ;  /* 0x000000000000094d */ /* 0x000fea0003800000 */
[----:B------:R-:W0:Y:S01]  /*cc50*/  LDC.64 R2, c[0x0][0x388] ;  /* 0x0000e200ff027b82 */ /* 0x000e220000000a00 */
[----:B------:R-:W-:-:S04]  /*cc60*/  IMAD.IADD R11, R0, 0x1, R11 ;  /* 0x00000001000b7824 */ /* 0x000fc800078e020b */
[----:B0-----:R-:W-:-:S05]  /*cc70*/  IMAD.WIDE.U32 R2, R11, 0x8, R2 ;  /* 0x000000080b027825 */ /* 0x001fca00078e0002 */
[----:B-----5:R-:W-:Y:S01]  /*cc80*/  STG.E.64 desc[UR4][R2.64], R4 ;  /* 0x0000000402007986 */ /* 0x020fe2000c101b04 */
[----:B------:R-:W-:Y:S05]  /*cc90*/  EXIT ;  /* 0x000000000000794d */ /* 0x000fea0003800000 */
.L_x_2568:
[----:B------:R-:W0:Y:S01]  /*cca0*/  S2R R2, SR_TID.X ;  /* 0x0000000000027919 */ /* 0x000e220000002100 */
[----:B------:R-:W1:Y:S02]  /*ccb0*/  LDC.64 R4, c[0x0][0x390] ;  /* 0x0000e400ff047b82 */ /* 0x000e640000000a00 */
[----:B-1----:R-:W-:-:S04]  /*ccc0*/  IMAD.WIDE.U32 R4, R0, 0x8, R4 ;  /* 0x0000000800047825 */ /* 0x002fc800078e0004 */
[----:B0-----:R-:W-:-:S05]  /*ccd0*/  IMAD.WIDE.U32 R4, R2, 0x10, R4 ;  /* 0x0000001002047825 */ /* 0x001fca00078e0004 */
[----:B------:R-:W2:Y:S01]  /*cce0*/  LDG.E.128 R8, desc[UR4][R4.64] ;  /* 0x0000000404087981 */ /* 0x000ea2000c1e1d00 */
[----:B------:R-:W-:Y:S02]  /*ccf0*/  IMAD.MOV.U32 R24, RZ, RZ, RZ ;  /* 0x000000ffff187224 */ /* 0x000fe400078e00ff */
[----:B------:R-:W-:Y:S01]  /*cd00*/  IMAD.MOV.U32 R26, RZ, RZ, RZ ;  /* 0x000000ffff1a7224 */ /* 0x000fe200078e00ff */
[----:B------:R-:W5:Y:S04]  /*cd10*/  LDG.E.128 R12, desc[UR4][R4.64+0x800] ;  /* 0x00080004040c7981 */ /* 0x000f68000c1e1d00 */
[----:B------:R-:W5:Y:S04]  /*cd20*/  LDG.E.128 R16, desc[UR4][R4.64+0x1000] ;  /* 0x0010000404107981 */ /* 0x000f68000c1e1d00 */
[----:B------:R0:W5:Y:S01]  /*cd30*/  LDG.E.128 R20, desc[UR4][R4.64+0x1800] ;  /* 0x0018000404147981 */ /* 0x000162000c1e1d00 */
[----:B------:R-:W-:Y:S01]  /*cd40*/  BSSY.RECONVERGENT B1, `(.L_x_2634) ;  /* 0x000017a000017945 */ /* 0x000fe20003800200 */
[----:B--2---:R-:W1:Y:S02]  /*cd50*/  DFMA R6, R8, R8, -1 ;  /* 0xbff000000806742b */ /* 0x004e640000000008 */
[----:B-1----:R-:W1:Y:S02]  /*cd60*/  MUFU.RSQ64H R25, R7 ;  /* 0x0000000700197308 */ /* 0x002e640000001c00 */
[----:B-1----:R-:W-:-:S15]  /*cd70*/  IADD3 R27, PT, PT, R25, -0x100000, RZ ;  /* 0xfff00000191b7810 */ /* 0x002fde0007ffe0ff */
        /* <DEDUP_REMOVED lines=8> */
[----:B-1----:R-:W-:-:S15]  /*ce00*/  DFMA R30, R28, -R28, R6 ;  /* 0x8000001c1c1e722b */ /* 0x002fde0000000006 */
[----:B------:R-:W-:-:S15]  /*ce10*/  NOP ;  /* 0x0000000000007918 */ /* 0x000fde0000000000 */
[----:B------:R-:W-:-:S15]  /*ce20*/  NOP ;  /* 0x0000000000007918 */ /* 0x000fde0000000000 */
[----:B------:R-:W-:-:S15]  /*ce30*/  NOP ;  /* 0x0000000000007918 */ /* 0x000fde0000000000 */
[----:B------:R-:W-:-:S04]  /*ce40*/  NOP ;  /* 0x0000000000007918 */ /* 0x000fc80000000000 */
[----:B------:R-:W1:Y:S02]  /*ce50*/  DADD R38, R8, -1 ;  /* 0xbff0000008267429 */ /* 0x000e640000000000 */
[C---:B-1----:R-:W-:Y:S02]  /*ce60*/  ISETP.NE.AND P1, PT, R39.reuse, RZ, PT ;  /* 0x000000ff2700720c */ /* 0x042fe40003f25270 */
[----:B------:R-:W-:-:S15]  /*ce70*/  ISETP.GT.U32.AND P0, PT, R39, 0x432fffff, PT ;  /* 0x432fffff2700780c */ /* 0x000fde0003f04070 */
[----:B------:R-:W-:-:S15]  /*ce80*/  NOP ;  /* 0x0000000000007918 */ /* 0x000fde0000000000 */
[----:B------:R-:W-:-:S15]  /*ce90*/  NOP ;  /* 0x0000000000007918 */ /* 0x000fde0000000000 */
[----:B------:R-:W-:-:S15]  /*cea0*/  NOP ;  /* 0x0000000000007918 */ /* 0x000fde0000000000 */
[----:B------:R-:W1:-:S15]  /*ceb0*/  DFMA R30, R26, R30, R28 ;  /* 0x0000001e1a1e722b */ /* 0x000e5e000000001c */
        /* <DEDUP_REMOVED lines=9> */
[----:B-1----:R-:W-:-:S15]  /*cf50*/  DFMA R24, R26, R24, R26 ;  /* 0x000000181a18722b */ /* 0x002fde000000001a */
        /* <DEDUP_REMOVED lines=72> */
[----:B-----5:R-:W-:Y:S05]  /*d3e0*/  CALL.REL.NOINC `($__internal_4_$__cuda_sm20_div_rn_f64_full) ;  /* 0x000000bc00347944 */ /* 0x020fea0003c00000 */
.L_x_2637:
[----:B------:R-:W-:Y:S05]  /*d3f0*/  BSYNC.RECONVERGENT B2 ;  /* 0x0000000000027941 */ /* 0x000fea0003800200 */
.L_x_2636:
        /* <DEDUP_REMOVED lines=78> */
.L_x_2635:
        /* <DEDUP_REMOVED lines=15> */
[----:B------:R-:W-:Y:S01]  /*d9d0*/  LOP3.LUT R3, R35, 0xfffff, RZ, 0xc0, !PT ;  /* 0x000fffff23037812 */ /* 0x000fe200078ec0ff */
[----:B------:R-:W-:Y:S01]  /*d9e0*/  UMOV UR6, 0x80000000 ;  /* 0x8000000000067882 */ /* 0x000fe20000000000 */
[----:B------:R-:W-:Y:S01]  /*d9f0*/  MOV R4, R34 ;  /* 0x0000002200047202 */ /* 0x000fe20000000f00 */
        /* <DEDUP_REMOVED lines=168> */
.L_x_2639:
[----:B------:R-:W-:Y:S01]  /*e480*/  IMAD.MOV.U32 R6, RZ, RZ, 0x0 ;  /* 0x00000000ff067424 */ /* 0x000fe200078e00ff */
[----:B------:R-:W-:Y:S01]  /*e490*/  LOP3.LUT P0, RZ, R5, 0x7fffffff, RZ, 0xc0, !PT ;  /* 0x7fffffff05ff7812 */ /* 0x000fe2000780c0ff */
[----:B------:R-:W-:-:S06]  /*e4a0*/  IMAD.MOV.U32 R7, RZ, RZ, 0x7ff00000 ;  /* 0x7ff00000ff077424 */ /* 0x000fcc00078e00ff */
[----:B------:R-:W0:Y:S02]  /*e4b0*/  DFMA R4, R4, R6, +INF ;  /* 0x7ff000000404742b */ /* 0x000e240000000006 */
[----:B0-----:R-:W-:Y:S02]  /*e4c0*/  FSEL R6, R4, RZ, P0 ;  /* 0x000000ff04067208 */ /* 0x001fe40000000000 */
[----:B------:R-:W-:-:S07]  /*e4d0*/  FSEL R7, R5, -QNAN , P0 ;  /* 0xfff0000005077808 */ /* 0x000fce0000000000 */
.L_x_2638:
[----:B------:R-:W-:Y:S05]  /*e4e0*/  BSYNC.RECONVERGENT B1 ;  /* 0x0000000000017941 */ /* 0x000fea0003800200 */
.L_x_2634:
[----:B------:R-:W0:Y:S01]  /*e4f0*/  DADD R36, R10, -1 ;  /* 0xbff000000a247429 */ /* 0x000e220000000000 */
[----:B------:R-:W-:Y:S01]  /*e500*/  IMAD.MOV.U32 R4, RZ, RZ, RZ ;  /* 0x000000ffff047224 */ /* 0x000fe200078e00ff */
[C---:B0-----:R-:W-:Y:S01]  /*e510*/  ISETP.NE.AND P1, PT, R37.reuse, RZ, PT ;  /* 0x000000ff2500720c */ /* 0x041fe20003f25270 */
[----:B------:R-:W-:Y:S01]  /*e520*/  IMAD.MOV.U32 R8, RZ, RZ, RZ ;  /* 0x000000ffff087224 */ /* 0x000fe200078e00ff */
[----:B------:R-:W-:Y:S01]  /*e530*/  ISETP.GT.U32.AND P0, PT, R37, 0x432fffff, PT ;  /* 0x432fffff2500780c */ /* 0x000fe20003f04070 */
[----:B------:R-:W-:Y:S01]  /*e540*/  UMOV UR6, 0xfefa39ef ;  /* 0xfefa39ef00067882 */ /* 0x000fe20000000000 */
[----:B------:R-:W-:Y:S01]  /*e550*/  UMOV UR7, 0x3fe62e42 ;  /* 0x3fe62e4200077882 */ /* 0x000fe20000000000 */
[----:B------:R-:W-:-:S15]  /*e560*/  BSSY.RECONVERGENT B1, `(.L_x_2640) ;  /* 0x000017d000017945 */ /* 0x000fde0003800200 */
[----:B------:R-:W-:-:S15]  /*e570*/  NOP ;  /* 0x0000000000007918 */ /* 0x000fde0000000000 */
[----:B------:R-:W-:-:S15]  /*e580*/  NOP ;  /* 0x0000000000007918 */ /* 0x000fde0000000000 */
[----:B------:R-:W-:-:S12]  /*e590*/  NOP ;  /* 0x0000000000007918 */ /* 0x000fd80000000000 */
        /* <DEDUP_REMOVED lines=41> */
[----:B------:R-:W-:-:S15]  /*e830*/  ISETP.GT.U32.AND P1, PT, R39, 0x432fffff, PT ;  /* 0x432fffff2700780c */ /* 0x000fde0003f24070 */
[----:B------:R-:W-:-:S15]  /*e840*/  NOP ;  /* 0x0000000000007918 */ /* 0x000fde0000000000 */
[----:B------:R-:W-:-:S15]  /*e850*/  NOP ;  /* 0x0000000000007918 */ /* 0x000fde0000000000 */
[----:B------:R-:W-:-:S09]  /*e860*/  NOP ;  /* 0x0000000000007918 */ /* 0x000fd20000000000 */
[----:B------:R-:W0:Y:S02]  /*e870*/  DADD R34, R36, R34 ;  /* 0x0000000024227229 */ /* 0x000e240000000022 */
[C---:B0-----:R-:W-:Y:S02]  /*e880*/  FSETP.GEU.FTZ.AND P2, PT, R35.reuse, 1.7916666269302368164, PT ;  /* 0x3fe555552300780b */ /* 0x041fe40003f5e000 */
[----:B------:R-:W-:-:S15]  /*e890*/  FSETP.GT.FTZ.AND P0, PT, R35, -1.6999999284744262695, PT ;  /* 0xbfd999992300780b */ /* 0x000fde0003f14000 */
[----:B------:R-:W-:-:S15]  /*e8a0*/  NOP ;  /* 0x0000000000007918 */ /* 0x000fde0000000000 */
[----:B------:R-:W-:-:S15]  /*e8b0*/  NOP ;  /* 0x0000000000007918 */ /* 0x000fde0000000000 */
[----:B------:R-:W-:-:S15]  /*e8c0*/  NOP ;  /* 0x0000000000007918 */ /* 0x000fde0000000000 */
[----:B------:R-:W0:Y:S02]  /*e8d0*/  DADD R4, R6, UR6 ;  /* 0x0000000606047e29 */ /* 0x000e240008000000 */
[----:B0-----:R-:W-:Y:S02]  /*e8e0*/  FSEL R10, R4, R6, P1 ;  /* 0x00000006040a7208 */ /* 0x001fe40000800000 */
[----:B------:R-:W-:Y:S01]  /*e8f0*/  FSEL R11, R5, R7, P1 ;  /* 0x00000007050b7208 */ /* 0x000fe20000800000 */
[----:B------:R-:W-:Y:S06]  /*e900*/  @P0 BRA !P2, `(.L_x_2641) ;  /* 0x0000000c00040947 */ /* 0x000fec0005000000 */
[----:B------:R-:W0:Y:S01]  /*e910*/  DADD R34, R34, 1 ;  /* 0x3ff0000022227429 */ /* 0x000e220000000000 */
[----:B------:R-:W-:Y:S01]  /*e920*/  IMAD.MOV.U32 R8, RZ, RZ, -0x3ff ;  /* 0xfffffc01ff087424 */ /* 0x000fe200078e00ff */
[----:B0-----:R-:W-:Y:S01]  /*e930*/  ISETP.GT.AND P0, PT, R35, 0xfffff, PT ;  /* 0x000fffff2300780c */ /* 0x001fe20003f04270 */
[----:B------:R-:W-:Y:S01]  /*e940*/  IMAD.MOV.U32 R4, RZ, RZ, R34 ;  /* 0x000000ffff047224 */ /* 0x000fe200078e0022 */
[----:B------:R-:W-:-:S11]  /*e950*/  MOV R5, R35 ;  /* 0x0000002300057202 */ /* 0x000fd60000000f00 */
        /* <DEDUP_REMOVED lines=87> */
[----:B------:R-:W0:-:S15]  /*eed0*/  DFMA R6, R4, UR6, R8 ;  /* 0x0000000604067c2b */ /* 0x000e1e0008000008 */
[----:B------:R-:W-:-:S15]  /*eee0*/  NOP ;  /* 0x0000000000007918 */ /* 0x000fde0000000000 */
[----:B------:R-:W-:-:S15]  /*eef0*/  NOP ;  /* 0x0000000000007918 */ /* 0x000fde0000000000 */
[----:B------:R-:W-:-:S15]  /*ef00*/  NOP ;  /* 0x0000000000007918 */ /* 0x000fde0000000000 */
[----:B------:R-:W-:-:S04]  /*ef10*/  NOP ;  /* 0x0000000000007918 */ /* 0x000fc80000000000 */
[----:B0-----:R-:W-:Y:S01]  /*ef20*/  DFMA R34, R4, -UR8, R6 ;  /* 0x8000000804227c2b */ /* 0x001fe20008000006 */
[----:B------:R-:W-:Y:S01]  /*ef30*/  UMOV UR8, 0x9f02676f ;  /* 0x9f02676f00087882 */ /* 0x000fe20000000000 */
[----:B------:R-:W-:-:S15]  /*ef40*/  UMOV UR9, 0x3ef3b266 ;  /* 0x3ef3b26600097882 */ /* 0x000fde0000000000 */
[----:B------:R-:W-:-:S15]  /*ef50*/  NOP ;  /* 0x0000000000007918 */ /* 0x000fde0000000000 */
[----:B------:R-:W-:-:S15]  /*ef60*/  NOP ;  /* 0x0000000000007918 */ /* 0x000fde0000000000 */
[----:B------:R-:W-:-:S15]  /*ef70*/  NOP ;  /* 0x0000000000007918 */ /* 0x000fde0000000000 */
[----:B------:R-:W-:-:S02]  /*ef80*/  NOP ;  /* 0x0000000000007918 */ /* 0x000fc40000000000 */
[----:B------:R-:W0:Y:S01]  /*ef90*/  DFMA R28, R24, R28, UR8 ;  /* 0x00000008181c7e2b */ /* 0x000e22000800001c */
        /* <DEDUP_REMOVED lines=88> */
.L_x_2641:
        /* <DEDUP_REMOVED lines=51> */
.L_x_2644:
[----:B------:R-:W-:Y:S05]  /*f850*/  BSYNC.RECONVERGENT B2 ;  /* 0x0000000000027941 */ /* 0x000fea0003800200 */
.L_x_2643:
        /* <DEDUP_REMOVED lines=77> */
.L_x_2642:
[----:B------:R-:W-:Y:S05]  /*fd30*/  BSYNC.RECONVERGENT B1 ;  /* 0x0000000000017941 */ /* 0x000fea0003800200 */
.L_x_2640:
[----:B-----5:R-:W2:Y:S01]  /*fd40*/  DADD R38, R12, -1 ;  /* 0xbff000000c267429 */ /* 0x020ea20000000000 */
[----:B------:R-:W-:Y:S01]  /*fd50*/  IMAD.MOV.U32 R4, RZ, RZ, RZ ;  /* 0x000000ffff047224 */ /* 0x000fe200078e00ff */
[C---:B--2---:R-:W-:Y:S01]  /*fd60*/  ISETP.NE.AND P1, PT, R39.reuse, RZ, PT ;  /* 0x000000ff2700720c */ /* 0x044fe20003f25270 */
        /* <DEDUP_REMOVED lines=8> */
[----:B------:R-:W2:Y:S02]  /*fdf0*/  DFMA R12, R12, R12, -1 ;  /* 0xbff000000c0c742b */ /* 0x000ea4000000000c */
[----:B--2---:R-:W2:Y:S02]  /*fe00*/  MUFU.RSQ64H R5, R13 ;  /* 0x0000000d00057308 */ /* 0x004ea40000001c00 */
[----:B--2---:R-:W-:-:S15]  /*fe10*/  VIADD R9, R5, 0xfff00000 ;  /* 0xfff0000005097836 */ /* 0x004fde0000000000 */
        /* <DEDUP_REMOVED lines=48> */
[----:B-1----:R-:W0:Y:S02]  /*10120*/  DADD R4, R6, UR6 ;  /* 0x0000000606047e29 */ /* 0x002e240008000000 */
[----:B0-----:R-:W-:Y:S02]  /*10130*/  FSEL R12, R4, R6, P1 ;  /* 0x00000006040c7208 */ /* 0x001fe40000800000 */
[----:B------:R-:W-:Y:S01]  /*10140*/  FSEL R13, R5, R7, P1 ;  /* 0x00000007050d7208 */ /* 0x000fe20000800000 */
[----:B------:R-:W-:Y:S06]  /*10150*/  @P0 BRA !P2, `(.L_x_2646) ;  /* 0x0000000c00000947 */ /* 0x000fec0005000000 */
        /* <DEDUP_REMOVED lines=18> */
[----:B0-----:R-:W-:Y:S01]  /*10280*/  @P1 FSEL R24, R6, RZ, P2 ;  /* 0x000000ff06181208 */ /* 0x001fe20001000000 */
[----:B------:R-:W-:Y:S01]  /*10290*/  IMAD.MOV.U32 R6, RZ, RZ, -0x3ff ;  /* 0xfffffc01ff067424 */ /* 0x000fe200078e00ff */
[----:B------:R-:W-:Y:S01]  /*102a0*/  @P1 FSEL R25, R7, -QNAN , P2 ;  /* 0xfff0000007191808 */ /* 0x000fe20001000000 */
[----:B------:R-:W-:Y:S01]  /*102b0*/  @!P0 IMAD.MOV.U32 R6, RZ, RZ, -0x435 ;  /* 0xfffffbcbff068424 */ /* 0x000fe200078e00ff */
        /* <DEDUP_REMOVED lines=170> */
.L_x_2646:
        /* <DEDUP_REMOVED lines=51> */
.L_x_2649:
[----:B------:R-:W-:Y:S05]  /*11090*/  BSYNC.RECONVERGENT B2 ;  /* 0x0000000000027941 */ /* 0x000fea0003800200 */
.L_x_2648:
        /* <DEDUP_REMOVED lines=77> */
.L_x_2647:
[----:B------:R-:W-:Y:S05]  /*11570*/  BSYNC.RECONVERGENT B1 ;  /* 0x0000000000017941 */ /* 0x000fea0003800200 */
.L_x_2645:
[----:B------:R-:W2:Y:S01]  /*11580*/  DADD R36, R14, -1 ;  /* 0xbff000000e247429 */ /* 0x000ea20000000000 */
        /* <DEDUP_REMOVED lines=46> */
[----:B--2---:R-:W0:Y:S02]  /*11870*/  DFMA R4, R4, R8, R26 ;  /* 0x000000080404722b */ /* 0x004e24000000001a */
        /* <DEDUP_REMOVED lines=28> */
[----:B0-----:R-:W-:Y:S01]  /*11a40*/  @!P0 IMAD.MOV.U32 R35, RZ, RZ, R5 ;  /* 0x000000ffff238224 */ /* 0x001fe200078e0005 */
[----:B------:R-:W-:-:S03]  /*11a50*/  @!P0 MOV R34, R4 ;  /* 0x0000000400228202 */ /* 0x000fc60000000f00 */
        /* <DEDUP_REMOVED lines=180> */
.L_x_2651:
        /* <DEDUP_REMOVED lines=51> */
.L_x_2654:
[----:B------:R-:W-:Y:S05]  /*128d0*/  BSYNC.RECONVERGENT B2 ;  /* 0x0000000000027941 */ /* 0x000fea0003800200 */
.L_x_2653:
        /* <DEDUP_REMOVED lines=77> */
.L_x_2652:
[----:B------:R-:W-:Y:S05]  /*12db0*/  BSYNC.RECONVERGENT B1 ;  /* 0x0000000000017941 */ /* 0x000fea0003800200 */
.L_x_2650:
        /* <DEDUP_REMOVED lines=258> */
.L_x_2656:
        /* <DEDUP_REMOVED lines=51> */
.L_x_2659:
[----:B------:R-:W-:Y:S05]  /*14110*/  BSYNC.RECONVERGENT B2 ;  /* 0x0000000000027941 */ /* 0x000fea0003800200 */
.L_x_2658:
        /* <DEDUP_REMOVED lines=77> */
.L_x_2657:
[----:B------:R-:W-:Y:S05]  /*145f0*/  BSYNC.RECONVERGENT B1 ;  /* 0x0000000000017941 */ /* 0x000fea0003800200 */
.L_x_2655:
[----:B------:R-:W2:Y:S01]  /*14600*/  DADD R36, R18, -1 ;  /* 0xbff0000012247429 */ /* 0x000ea20000000000 */
[----:B------:R-:W-:Y:S01]  /*14610*/  IMAD.MOV.U32 R4, RZ, RZ, RZ ;  /* 0x000000ffff047224 */ /* 0x000fe200078e00ff */
[----:B------:R-:W-:Y:S01]  /*14620*/  MOV R6, RZ ;  /* 0x000000ff00067202 */ /* 0x000fe20000000f00 */
[----:B------:R-:W-:Y:S01]  /*14630*/  UMOV UR6, 0xfefa39ef ;  /* 0xfefa39ef00067882 */ /* 0x000fe20000000000 */
[C---:B--2---:R-:W-:Y:S01]  /*14640*/  ISETP.NE.AND P1, PT, R37.reuse, RZ, PT ;  /* 0x000000ff2500720c */ /* 0x044fe20003f25270 */
[----:B------:R-:W-:Y:S01]  /*14650*/  UMOV UR7, 0x3fe62e42 ;  /* 0x3fe62e4200077882 */ /* 0x000fe20000000000 */
[----:B------:R-:W-:Y:S01]  /*14660*/  ISETP.GT.U32.AND P0, PT, R37, 0x432fffff, PT ;  /* 0x432fffff2500780c */ /* 0x000fe20003f04070 */
        /* <DEDUP_REMOVED lines=251> */
.L_x_2661:
        /* <DEDUP_REMOVED lines=51> */
.L_x_2664:
[----:B------:R-:W-:Y:S05]  /*15950*/  BSYNC.RECONVERGENT B2 ;  /* 0x0000000000027941 */ /* 0x000fea0003800200 */
.L_x_2663:
        /* <DEDUP_REMOVED lines=77> */
.L_x_2662:
[----:B------:R-:W-:Y:S05]  /*15e30*/  BSYNC.RECONVERGENT B1 ;  /* 0x0000000000017941 */ /* 0x000fea0003800200 */
.L_x_2660:
        /* <DEDUP_REMOVED lines=143> */
[----:B0-----:R-:W-:Y:S01]  /*16730*/  IMAD.MOV.U32 R32, RZ, RZ, -0x748574fc ;  /* 0x8b7a8b04ff207424 */ /* 0x001fe200078e00ff */
[----:B------:R-:W-:-:S15]  /*16740*/  MOV R33, 0x3ed0ee25 ;  /* 0x3ed0ee2500217802 */ /* 0x000fde0000000f00 */
[----:B------:R-:W-:-:S15]  /*16750*/  NOP ;  /* 0x0000000000007918 */ /* 0x000fde0000000000 */
[----:B------:R-:W-:-:S15]  /*16760*/  NOP ;  /* 0x0000000000007918 */ /* 0x000fde0000000000 */
[----:B------:R-:W-:-:S15]  /*16770*/  NOP ;  /* 0x0000000000007918 */ /* 0x000fde0000000000 */
[----:B------:R-:W-:-:S01]  /*16780*/  NOP ;  /* 0x0000000000007918 */ /* 0x000fc20000000000 */
[----:B------:R-:W-:Y:S01]  /*16790*/  DADD R4, R4, -UR8 ;  /* 0x8000000804047e29 */ /* 0x000fe20008000000 */
        /* <DEDUP_REMOVED lines=109> */
.L_x_2666:
        /* <DEDUP_REMOVED lines=51> */
.L_x_2669:
[----:B------:R-:W-:Y:S05]  /*171a0*/  BSYNC.RECONVERGENT B2 ;  /* 0x0000000000027941 */ /* 0x000fea0003800200 */
.L_x_2668:
        /* <DEDUP_REMOVED lines=77> */
.L_x_2667:
[----:B------:R-:W-:Y:S05]  /*17680*/  BSYNC.RECONVERGENT B1 ;  /* 0x0000000000017941 */ /* 0x000fea0003800200 */
.L_x_2665:
[----:B0-----:R-:W0:Y:S01]  /*17690*/  DADD R34, R22, -1 ;  /* 0xbff0000016227429 */ /* 0x001e220000000000 */
        /* <DEDUP_REMOVED lines=80> */
[----:B------:R-:W-:Y:S02]  /*17ba0*/  @P1 MOV R7, 0x7ff00000 ;  /* 0x7ff0000000071802 */ /* 0x000fe40000000f00 */
[----:B------:R-:W-:-:S15]  /*17bb0*/  @P1 LOP3.LUT P2, RZ, R5, 0x7fffffff, RZ, 0xc0, !PT ;  /* 0x7fffffff05ff1812 */ /* 0x000fde000784c0ff */
        /* <DEDUP_REMOVED lines=11> */
[----:B------:R-:W-:Y:S01]  /*17c70*/  IMAD.MOV.U32 R32, RZ, RZ, -0x748574fc ;  /* 0x8b7a8b04ff207424 */ /* 0x000fe200078e00ff */
[----:B------:R-:W-:Y:S01]  /*17c80*/  UMOV UR9, 0x43300000 ;  /* 0x4330000000097882 */ /* 0x000fe20000000000 */
[----:B------:R-:W-:Y:S01]  /*17c90*/  IMAD.MOV.U32 R33, RZ, RZ, 0x3ed0ee25 ;  /* 0x3ed0ee25ff217424 */ /* 0x000fe200078e00ff */
        /* <DEDUP_REMOVED lines=162> */
.L_x_2671:
        /* <DEDUP_REMOVED lines=50> */
[----:B------:R-:W-:Y:S05]  /*189e0*/  CALL.REL.NOINC `($__internal_4_$__cuda_sm20_div_rn_f64_full) ;  /* 0x0000000400b47944 */ /* 0x000fea0003c00000 */
.L_x_2674:
[----:B------:R-:W-:Y:S05]  /*189f0*/  BSYNC.RECONVERGENT B2 ;  /* 0x0000000000027941 */ /* 0x000fea0003800200 */
.L_x_2673:
        /* <DEDUP_REMOVED lines=77> */
.L_x_2672:
[----:B------:R-:W-:Y:S05]  /*18ed0*/  BSYNC.RECONVERGENT B1 ;  /* 0x0000000000017941 */ /* 0x000fea0003800200 */
.L_x_2670:
[----:B------:R-:W2:Y:S01]  /*18ee0*/  LDC.64 R6, c[0x0][0x388] ;  /* 0x0000e200ff067b82 */ /* 0x000ea20000000a00 */
[----:B------:R-:W-:Y:S01]  /*18ef0*/  ISETP.GT.U32.AND P0, PT, R35, 0x432fffff, PT ;  /* 0x432fffff2300780c */ /* 0x000fe20003f04070 */
[----:B------:R-:W-:Y:S01]  /*18f00*/  UMOV UR8, 0xfefa39ef ;  /* 0xfefa39ef00087882 */ /* 0x000fe20000000000 */
[----:B------:R-:W-:Y:S02]  /*18f10*/  UMOV UR9, 0x3fe62e42 ;  /* 0x3fe62e4200097882 */ /* 0x000fe40000000000 */
[----:B-1----:R-:W1:Y:S02]  /*18f20*/  DADD R4, R26, UR8 ;  /* 0x000000081a047e29 */ /* 0x002e640008000000 */
[----:B-1----:R-:W-:Y:S01]  /*18f30*/  FSEL R27, R5, R27, P0 ;  /* 0x0000001b051b7208 */ /* 0x002fe20000000000 */
[----:B------:R-:W-:Y:S02]  /*18f40*/  IMAD.MOV.U32 R5, RZ, RZ, R11 ;  /* 0x000000ffff057224 */ /* 0x000fe400078e000b */
[----:B--2---:R-:W-:Y:S01]  /*18f50*/  IMAD.WIDE.U32 R6, R0, 0x8, R6 ;  /* 0x0000000800067825 */ /* 0x004fe200078e0006 */
[----:B------:R-:W-:-:S03]  /*18f60*/  FSEL R0, R4, R26, P0 ;  /* 0x0000001a04007208 */ /* 0x000fc60000000000 */
[----:B------:R-:W-:Y:S02]  /*18f70*/  IMAD.MOV.U32 R4, RZ, RZ, R10 ;  /* 0x000000ffff047224 */ /* 0x000fe400078e000a */
[----:B------:R-:W-:-:S04]  /*18f80*/  IMAD.WIDE.U32 R2, R2, 0x10, R6 ;  /* 0x0000001002027825 */ /* 0x000fc800078e0006 */
[----:B------:R-:W-:Y:S02]  /*18f90*/  IMAD.MOV.U32 R6, RZ, RZ, R12 ;  /* 0x000000ffff067224 */ /* 0x000fe400078e000c */
[----:B------:R-:W-:-:S05]  /*18fa0*/  IMAD.MOV.U32 R7, RZ, RZ, R13 ;  /* 0x000000ffff077224 */ /* 0x000fca00078e000d */
[----:B------:R1:W-:Y:S02]  /*18fb0*/  STG.E.128 desc[UR4][R2.64], R4 ;  /* 0x0000000402007986 */ /* 0x0003e4000c101d04 */
[----:B-1----:R-:W-:Y:S02]  /*18fc0*/  IMAD.MOV.U32 R4, RZ, RZ, R14 ;  /* 0x000000ffff047224 */ /* 0x002fe400078e000e */
[----:B------:R-:W-:Y:S02]  /*18fd0*/  IMAD.MOV.U32 R5, RZ, RZ, R15 ;  /* 0x000000ffff057224 */ /* 0x000fe400078e000f */
[----:B------:R-:W-:Y:S02]  /*18fe0*/  IMAD.MOV.U32 R6, RZ, RZ, R16 ;  /* 0x000000ffff067224 */ /* 0x000fe400078e0010 */
[----:B------:R-:W-:-:S05]  /*18ff0*/  IMAD.MOV.U32 R7, RZ, RZ, R17 ;  /* 0x000000ffff077224 */ /* 0x000fca00078e0011 */
[----:B------:R1:W-:Y:S02]  /*19000*/  STG.E.128 desc[UR4][R2.64+0x800], R4 ;  /* 0x0008000402007986 */ /* 0x0003e4000c101d04 */
[----:B-1----:R-:W-:Y:S01]  /*19010*/  IMAD.MOV.U32 R4, RZ, RZ, R18 ;  /* 0x000000ffff047224 */ /* 0x002fe200078e0012 */
[----:B------:R-:W-:Y:S01]  /*19020*/  MOV R7, R21 ;  /* 0x0000001500077202 */ /* 0x000fe20000000f00 */
[----:B------:R-:W-:Y:S02]  /*19030*/  IMAD.MOV.U32 R5, RZ, RZ, R19 ;  /* 0x000000ffff057224 */ /* 0x000fe400078e0013 */
[----:B------:R-:W-:-:S05]  /*19040*/  IMAD.MOV.U32 R6, RZ, RZ, R20 ;  /* 0x000000ffff067224 */ /* 0x000fca00078e0014 */
[----:B------:R1:W-:Y:S02]  /*19050*/  STG.E.128 desc[UR4][R2.64+0x1000], R4 ;  /* 0x0010000402007986 */ /* 0x0003e4000c101d04 */
[----:B-1----:R-:W-:Y:S02]  /*19060*/  IMAD.MOV.U32 R4, RZ, RZ, R22 ;  /* 0x000000ffff047224 */ /* 0x002fe400078e0016 */
[----:B------:R-:W-:Y:S02]  /*19070*/  IMAD.MOV.U32 R5, RZ, RZ, R23 ;  /* 0x000000ffff057224 */ /* 0x000fe400078e0017 */
[----:B------:R-:W-:Y:S02]  /*19080*/  IMAD.MOV.U32 R6, RZ, RZ, R0 ;  /* 0x000000ffff067224 */ /* 0x000fe400078e0000 */
[----:B------:R-:W-:-:S05]  /*19090*/  IMAD.MOV.U32 R7, RZ, RZ, R27 ;  /* 0x000000ffff077224 */ /* 0x000fca00078e001b */
[----:B------:R-:W-:Y:S01]  /*190a0*/  STG.E.128 desc[UR4][R2.64+0x1800], R4 ;  /* 0x0018000402007986 */ /* 0x000fe2000c101d04 */
[----:B------:R-:W-:Y:S05]  /*190b0*/  EXIT ;  /* 0x000000000000794d */ /* 0x000fea0003800000 */
        .weak           $__internal_4_$__cuda_sm20_div_rn_f64_full
        .type           $__internal_4_$__cuda_sm20_div_rn_f64_full,@function
        .size           $__internal_4_$__cuda_sm20_div_rn_f64_full,(.L_x_14248 - $__internal_4_$__cuda_sm20_div_rn_f64_full)
$__internal_4_$__cuda_sm20_div_rn_f64_full:
[----:B------:R-:W-:Y:S01]  /*190c0*/  FSETP.GEU.AND P2, PT, |R29|, 1.469367938527859385e-39, PT ;  /* 0x001000001d00780b */ /* 0x000fe20003f4e200 */
[----:B------:R-:W-:Y:S01]  /*190d0*/  IMAD.MOV.U32 R3, RZ, RZ, 0x1ca00000 ;  /* 0x1ca00000ff037424 */ /* 0x000fe200078e00ff */
[C---:B------:R-:W-:Y:S01]  /*190e0*/  FSETP.GEU.AND P0, PT, |R27|.reuse, 1.469367938527859385e-39, PT ;  /* 0x001000001b00780b */ /* 0x040fe20003f0e200 */
[----:B------:R-:W-:Y:S01]  /*190f0*/  IMAD.MOV.U32 R30, RZ, RZ, R28 ;  /* 0x000000ffff1e7224 */ /* 0x000fe200078e001c */
[----:B------:R-:W-:Y:S01]  /*19100*/  LOP3.LUT R24, R27, 0x800fffff, RZ, 0xc0, !PT ;  /* 0x800fffff1b187812 */ /* 0x000fe200078ec0ff */
[----:B------:R-:W-:Y:S01]  /*19110*/  IMAD.MOV.U32 R32, RZ, RZ, 0x1 ;  /* 0x00000001ff207424 */ /* 0x000fe200078e00ff */
[----:B------:R-:W-:Y:S01]  /*19120*/  LOP3.LUT R5, R29, 0x7ff00000, RZ, 0xc0, !PT ;  /* 0x7ff000001d057812 */ /* 0x000fe200078ec0ff */
[----:B------:R-:W-:Y:S01]  /*19130*/  BSSY.RECONVERGENT B0, `(.L_x_2675) ;  /* 0x0000077000007945 */ /* 0x000fe20003800200 */
        /* <DEDUP_REMOVED lines=8> */
[----:B------:R-:W-:Y:S02]  /*191c0*/  @!P2 ISETP.GE.U32.AND P3, PT, R5, R6, PT ;  /* 0x000000060500a20c */ /* 0x000fe40003f66070 */
[C---:B------:R-:W-:Y:S02]  /*191d0*/  SEL R31, R3.reuse, 0x63400000, !P1 ;  /* 0x63400000031f7807 */ /* 0x040fe40004800000 */
[----:B------:R-:W-:Y:S02]  /*191e0*/  @!P2 SEL R9, R3, 0x63400000, !P3 ;  /* 0x634000000309a807 */ /* 0x000fe40005800000 */
[----:B------:R-:W-:-:S02]  /*191f0*/  LOP3.LUT R31, R31, 0x800fffff, R29, 0xf8, !PT ;  /* 0x800fffff1f1f7812 */ /* 0x000fc400078ef81d */
[----:B------:R-:W-:Y:S02]  /*19200*/  @!P2 LOP3.LUT R6, R9, 0x80000000, R29, 0xf8, !PT ;  /* 0x800000000906a812 */ /* 0x000fe400078ef81d */
[----:B------:R-:W-:Y:S02]  /*19210*/  @!P0 LOP3.LUT R7, R25, 0x7ff00000, RZ, 0xc0, !PT ;  /* 0x7ff0000019078812 */ /* 0x000fe400078ec0ff */
[----:B------:R-:W-:Y:S01]  /*19220*/  @!P2 LOP3.LUT R9, R6, 0x100000, RZ, 0xfc, !PT ;  /* 0x001000000609a812 */ /* 0x000fe200078efcff */
[----:B------:R-:W-:-:S15]  /*19230*/  IMAD.MOV.U32 R6, RZ, RZ, R5 ;  /* 0x000000ffff067224 */ /* 0x000fde00078e0005 */
[----:B------:R-:W-:-:S15]  /*19240*/  NOP ;  /* 0x0000000000007918 */ /* 0x000fde0000000000 */
[----:B------:R-:W-:-:S15]  /*19250*/  NOP ;  /* 0x0000000000007918 */ /* 0x000fde0000000000 */
[----:B------:R-:W-:-:S03]  /*19260*/  NOP ;  /* 0x0000000000007918 */ /* 0x000fc60000000000 */
        /* <DEDUP_REMOVED lines=53> */
[----:B------:R-:W-:-:S03]  /*195c0*/  IMAD.MOV.U32 R6, RZ, RZ, RZ ;  /* 0x000000ffff067224 */ /* 0x000fc600078e00ff */
[----:B------:R-:W-:-:S06]  /*195d0*/  IADD3 R7, PT, PT, R3, 0x7fe00000, RZ ;  /* 0x7fe0000003077810 */ /* 0x000fcc0007ffe0ff */
        /* <DEDUP_REMOVED lines=23> */
.L_x_2676:
        /* <DEDUP_REMOVED lines=16> */
.L_x_2679:
[----:B------:R-:W-:Y:S01]  /*19850*/  LOP3.LUT R9, R27, 0x80000, RZ, 0xfc, !PT ;  /* 0x000800001b097812 */ /* 0x000fe200078efcff */
[----:B------:R-:W-:Y:S01]  /*19860*/  IMAD.MOV.U32 R8, RZ, RZ, R26 ;  /* 0x000000ffff087224 */ /* 0x000fe200078e001a */
[----:B------:R-:W-:Y:S06]  /*19870*/  BRA `(.L_x_2677) ;  /* 0x0000000000087947 */ /* 0x000fec0003800000 */
.L_x_2678:
[----:B------:R-:W-:Y:S01]  /*19880*/  LOP3.LUT R9, R29, 0x80000, RZ, 0xfc, !PT ;  /* 0x000800001d097812 */ /* 0x000fe200078efcff */
[----:B------:R-:W-:-:S07]  /*19890*/  IMAD.MOV.U32 R8, RZ, RZ, R28 ;  /* 0x000000ffff087224 */ /* 0x000fce00078e001c */
.L_x_2677:
[----:B------:R-:W-:Y:S05]  /*198a0*/  BSYNC.RECONVERGENT B0 ;  /* 0x0000000000007941 */ /* 0x000fea0003800200 */
.L_x_2675:
[----:B------:R-:W-:-:S04]  /*198b0*/  IMAD.MOV.U32 R5, RZ, RZ, 0x0 ;  /* 0x00000000ff057424 */ /* 0x000fc800078e00ff */
[----:B------:R-:W-:Y:S05]  /*198c0*/  RET.REL.NODEC R4 `(_ZN2at6native29vectorized_elementwise_kernelILi2EZZZNS0_17acosh_kernel_cudaERNS_18TensorIteratorBaseEENKUlvE0_clEvENKUlvE_clEvEUldE_St5arrayIPcLm2EEEEviT0_T1_) ;  /* 0xfffffe6404cc7950 */ /* 0x000fea0003c3ffff */
.L_x_2680:
        /* <DEDUP_REMOVED lines=11> */
.L_x_14248:


//--------------------- .text._ZN2at6native29vectorized_elementwise_kernelILi4EZZZNS0_17acosh_kernel_cudaERNS_18TensorIteratorBaseEENKUlvE0_clEvENKUlvE_clEvEUldE_St5arrayIPcLm2EEEEviT0_T1_ --------------------------
	.section	.text._ZN2at6native29vectorized_elementwise_kernelILi4EZZZNS0_17acosh_kernel_cudaERNS_18TensorIteratorBaseEENKUlvE0_clEvENKUlvE_clEvEUldE_St5arrayIPcLm2EEEEviT0_T1_,"ax",@progbits
	.align	128
        .global         _ZN2at6native29vectorized_elementwise_kernelILi4EZZZNS0_17acosh_kernel_cudaERNS_18TensorIteratorBaseEENKUlvE0_clEvENKUlvE_clEvEUldE_St5arrayIPcLm2EEEEviT0_T1_
        .type           _ZN2at6native29vectorized_elementwise_kernelILi4EZZZNS0_17acosh_kernel_cudaERNS_18TensorIteratorBaseEENKUlvE0_clEvENKUlvE_clEvEUldE_St5arrayIPcLm2EEEEviT0_T1_,@function
        .size           _ZN2at6native29vectorized_elementwise_kernelILi4EZZZNS0_17acosh_kernel_cudaERNS_18TensorIteratorBaseEENKUlvE0_clEvENKUlvE_clEvEUldE_St5arrayIPcLm2EEEEviT0_T1_,(.L_x_14249 - _ZN2at6native29vectorized_elementwise_kernelILi4EZZZNS0_17acosh_kernel_cudaERNS_18TensorIteratorBaseEENKUlvE0_clEvENKUlvE_clEvEUldE_St5arrayIPcLm2EEEEviT0_T1_)
        .other          _ZN2at6native29vectorized_elementwise_kernelILi4EZZZNS0_17acosh_kernel_cudaERNS_18TensorIteratorBaseEENKUlvE0_clEvENKUlvE_clEvEUldE_St5arrayIPcLm2EEEEviT0_T1_,@"STO_CUDA_ENTRY STV_DEFAULT"
_ZN2at6native29vectorized_elementwise_kernelILi4EZZZNS0_17acosh_kernel_cudaERNS_18TensorIteratorBaseEENKUlvE0_clEvENKUlvE_clEvEUldE_St5arrayIPcLm2EEEEviT0_T1_:
.text._ZN2at6native29vectorized_elementwise_kernelILi4EZZZNS0_17acosh_kernel_cudaERNS_18TensorIteratorBaseEENKUlvE0_clEvENKUlvE_clEvEUldE_St5arrayIPcLm2EEEEviT0_T1_:
        /* <DEDUP_REMOVED lines=176> */
[----:B------:R-:W-:Y:S05]  /*0b00*/  CALL.REL.NOINC `($__internal_5_$__cuda_sm20_div_rn_f64_full) ;  /* 0x00000184005c7944 */ /* 0x000fea0003c00000 */
.L_x_2687:
[----:B------:R-:W-:Y:S05]  /*0b10*/  BSYNC.RECONVERGENT B3 ;  /* 0x0000000000037941 */ /* 0x000fea0003800200 */
.L_x_2686:
        /* <DEDUP_REMOVED lines=78> */
.L_x_2685:
        /* <DEDUP_REMOVED lines=186> */
.L_x_2689:
[----:B------:R-:W-:Y:S01]  /*1ba0*/  IMAD.MOV.U32 R6, RZ, RZ, 0x0 ;  /* 0x00000000ff067424 */ /* 0x000fe200078e00ff */
[----:B------:R-:W-:Y:S01]  /*1bb0*/  LOP3.LUT P0, RZ, R5, 0x7fffffff, RZ, 0xc0, !PT ;  /* 0x7fffffff05ff7812 */ /* 0x000fe2000780c0ff */
[----:B------:R-:W-:-:S06]  /*1bc0*/  IMAD.MOV.U32 R7, RZ, RZ, 0x7ff00000 ;  /* 0x7ff00000ff077424 */ /* 0x000fcc00078e00ff */
[----:B------:R-:W0:Y:S02]  /*1bd0*/  DFMA R4, R4, R6, +INF ;  /* 0x7ff000000404742b */ /* 0x000e240000000006 */
[----:B0-----:R-:W-:Y:S02]  /*1be0*/  FSEL R6, R4, RZ, P0 ;  /* 0x000000ff04067208 */ /* 0x001fe40000000000 */
[----:B------:R-:W-:-:S07]  /*1bf0*/  FSEL R7, R5, -QNAN , P0 ;  /* 0xfff0000005077808 */ /* 0x000fce0000000000 */
.L_x_2688:
[----:B------:R-:W-:Y:S05]  /*1c00*/  BSYNC.RECONVERGENT B2 ;  /* 0x0000000000027941 */ /* 0x000fea0003800200 */
.L_x_2684:
[----:B------:R-:W-:Y:S01]  /*1c10*/  ISETP.GT.U32.AND P0, PT, R15, 0x432fffff, PT ;  /* 0x432fffff0f00780c */ /* 0x000fe20003f04070 */
[----:B------:R-:W-:Y:S01]  /*1c20*/  UMOV UR6, 0xfefa39ef ;  /* 0xfefa39ef00067882 */ /* 0x000fe20000000000 */
[----:B------:R-:W-:Y:S02]  /*1c30*/  UMOV UR7, 0x3fe62e42 ;  /* 0x3fe62e4200077882 */ /* 0x000fe40000000000 */
[----:B------:R-:W0:Y:S02]  /*1c40*/  DADD R4, R6, UR6 ;  /* 0x0000000606047e29 */ /* 0x000e240008000000 */
[----:B0-----:R-:W-:Y:S02]  /*1c50*/  FSEL R10, R4, R6, P0 ;  /* 0x00000006040a7208 */ /* 0x001fe40000000000 */
[----:B------:R-:W-:-:S07]  /*1c60*/  FSEL R13, R5, R7, P0 ;  /* 0x00000007050d7208 */ /* 0x000fce0000000000 */
.L_x_2683:
[----:B------:R-:W-:Y:S05]  /*1c70*/  BSYNC.RECONVERGENT B1 ;  /* 0x0000000000017941 */ /* 0x000fea0003800200 */
.L_x_2682:
        /* <DEDUP_REMOVED lines=255> */
.L_x_2693:
        /* <DEDUP_REMOVED lines=51> */
.L_x_2696:
[----:B------:R-:W-:Y:S05]  /*2fa0*/  BSYNC.RECONVERGENT B3 ;  /* 0x0000000000037941 */ /* 0x000fea0003800200 */
.L_x_2695:
        /* <DEDUP_REMOVED lines=77> */
.L_x_2694:
[----:B------:R-:W-:Y:S05]  /*3480*/  BSYNC.RECONVERGENT B2 ;  /* 0x0000000000027941 */ /* 0x000fea0003800200 */
.L_x_2692:
[----:B------:R-:W-:Y:S01]  /*3490*/  ISETP.GT.U32.AND P0, PT, R41, 0x432fffff, PT ;  /* 0x432fffff2900780c */ /* 0x000fe20003f04070 */
[----:B------:R-:W-:Y:S01]  /*34a0*/  UMOV UR6, 0xfefa39ef ;  /* 0xfefa39ef00067882 */ /* 0x000fe20000000000 */
[----:B------:R-:W-:Y:S02]  /*34b0*/  UMOV UR7, 0x3fe62e42 ;  /* 0x3fe62e4200077882 */ /* 0x000fe40000000000 */
[----:B-1----:R-:W1:Y:S02]  /*34c0*/  DADD R4, R6, UR6 ;  /* 0x0000000606047e29 */ /* 0x002e640008000000 */
[----:B-1----:R-:W-:Y:S02]  /*34d0*/  FSEL R12, R4, R6, P0 ;  /* 0x00000006040c7208 */ /* 0x002fe40000000000 */
[----:B0-----:R-:W-:-:S07]  /*34e0*/  FSEL R17, R5, R7, P0 ;  /* 0x0000000705117208 */ /* 0x001fce0000000000 */
.L_x_2691:
[----:B------:R-:W-:Y:S05]  /*34f0*/  BSYNC.RECONVERGENT B1 ;  /* 0x0000000000017941 */ /* 0x000fea0003800200 */
.L_x_2690:
        /* <DEDUP_REMOVED lines=255> */
.L_x_2700:
        /* <DEDUP_REMOVED lines=51> */
.L_x_2703:
[----:B------:R-:W-:Y:S05]  /*4820*/  BSYNC.RECONVERGENT B3 ;  /* 0x0000000000037941 */ /* 0x000fea0003800200 */
.L_x_2702:
        /* <DEDUP_REMOVED lines=77> */
.L_x_2701:
[----:B------:R-:W-:Y:S05]  /*4d00*/  BSYNC.RECONVERGENT B2 ;  /* 0x0000000000027941 */ /* 0x000fea0003800200 */
.L_x_2699:
[----:B------:R-:W-:Y:S01]  /*4d10*/  ISETP.GT.U32.AND P0, PT, R41, 0x432fffff, PT ;  /* 0x432fffff2900780c */ /* 0x000fe20003f04070 */
[----:B------:R-:W-:Y:S01]  /*4d20*/  UMOV UR6, 0xfefa39ef ;  /* 0xfefa39ef00067882 */ /* 0x000fe20000000000 */
[----:B------:R-:W-:Y:S02]  /*4d30*/  UMOV UR7, 0x3fe62e42 ;  /* 0x3fe62e4200077882 */ /* 0x000fe40000000000 */
[----:B-1----:R-:W1:Y:S02]  /*4d40*/  DADD R4, R8, UR6 ;  /* 0x0000000608047e29 */ /* 0x002e640008000000 */
[----:B-1----:R-:W-:Y:S02]  /*4d50*/  FSEL R14, R4, R8, P0 ;  /* 0x00000008040e7208 */ /* 0x002fe40000000000 */
[----:B0-----:R-:W-:-:S07]  /*4d60*/  FSEL R19, R5, R9, P0 ;  /* 0x0000000905137208 */ /* 0x001fce0000000000 */
.L_x_2698:
[----:B------:R-:W-:Y:S05]  /*4d70*/  BSYNC.RECONVERGENT B1 ;  /* 0x0000000000017941 */ /* 0x000fea0003800200 */
.L_x_2697:
        /* <DEDUP_REMOVED lines=255> */
.L_x_2707:
        /* <DEDUP_REMOVED lines=51> */
.L_x_2710:
[----:B------:R-:W-:Y:S05]  /*60a0*/  BSYNC.RECONVERGENT B3 ;  /* 0x0000000000037941 */ /* 0x000fea0003800200 */
.L_x_2709:
        /* <DEDUP_REMOVED lines=77> */
.L_x_2708:
[----:B------:R-:W-:Y:S05]  /*6580*/  BSYNC.RECONVERGENT B2 ;  /* 0x0000000000027941 */ /* 0x000fea0003800200 */
.L_x_2706:
[----:B------:R-:W-:Y:S01]  /*6590*/  ISETP.GT.U32.AND P0, PT, R41, 0x432fffff, PT ;  /* 0x432fffff2900780c */ /* 0x000fe20003f04070 */
[----:B------:R-:W-:Y:S01]  /*65a0*/  UMOV UR6, 0xfefa39ef ;  /* 0xfefa39ef00067882 */ /* 0x000fe20000000000 */
[----:B------:R-:W-:Y:S02]  /*65b0*/  UMOV UR7, 0x3fe62e42 ;  /* 0x3fe62e4200077882 */ /* 0x000fe40000000000 */
[----:B-1----:R-:W1:Y:S02]  /*65c0*/  DADD R4, R8, UR6 ;  /* 0x0000000608047e29 */ /* 0x002e640008000000 */
[----:B-1----:R-:W-:Y:S02]  /*65d0*/  FSEL R16, R4, R8, P0 ;  /* 0x0000000804107208 */ /* 0x002fe40000000000 */
[----:B0-----:R-:W-:-:S07]  /*65e0*/  FSEL R21, R5, R9, P0 ;  /* 0x0000000905157208 */ /* 0x001fce0000000000 */
.L_x_2705:
[----:B------:R-:W-:Y:S05]  /*65f0*/  BSYNC.RECONVERGENT B1 ;  /* 0x0000000000017941 */ /* 0x000fea0003800200 */
.L_x_2704:
        /* <DEDUP_REMOVED lines=255> */
.L_x_2714:
        /* <DEDUP_REMOVED lines=51> */
.L_x_2717:
[----:B------:R-:W-:Y:S05]  /*7920*/  BSYNC.RECONVERGENT B3 ;  /* 0x0000000000037941 */ /* 0x000fea0003800200 */
.L_x_2716:
        /* <DEDUP_REMOVED lines=77> */
.L_x_2715:
[----:B------:R-:W-:Y:S05]  /*7e00*/  BSYNC.RECONVERGENT B2 ;  /* 0x0000000000027941 */ /* 0x000fea0003800200 */
.L_x_2713:
[----:B------:R-:W-:Y:S01]  /*7e10*/  ISETP.GT.U32.AND P0, PT, R41, 0x432fffff, PT ;  /* 0x432fffff2900780c */ /* 0x000fe20003f04070 */
[----:B------:R-:W-:Y:S01]  /*7e20*/  UMOV UR6, 0xfefa39ef ;  /* 0xfefa39ef00067882 */ /* 0x000fe20000000000 */
[----:B------:R-:W-:Y:S02]  /*7e30*/  UMOV UR7, 0x3fe62e42 ;  /* 0x3fe62e4200077882 */ /* 0x000fe40000000000 */
[----:B-1----:R-:W1:Y:S02]  /*7e40*/  DADD R4, R8, UR6 ;  /* 0x0000000608047e29 */ /* 0x002e640008000000 */
[----:B-1----:R-:W-:Y:S02]  /*7e50*/  FSEL R18, R4, R8, P0 ;  /* 0x0000000804127208 */ /* 0x002fe40000000000 */
[----:B0-----:R-:W-:-:S07]  /*7e60*/  FSEL R23, R5, R9, P0 ;  /* 0x0000000905177208 */ /* 0x001fce0000000000 */
.L_x_2712:
[----:B------:R-:W-:Y:S05]  /*7e70*/  BSYNC.RECONVERGENT B1 ;  /* 0x0000000000017941 */ /* 0x000fea0003800200 */
.L_x_2711:
        /* <DEDUP_REMOVED lines=256> */
.L_x_2721:
        /* <DEDUP_REMOVED lines=51> */
.L_x_2724:
[----:B------:R-:W-:Y:S05]  /*91b0*/  BSYNC.RECONVERGENT B3 ;  /* 0x0000000000037941 */ /* 0x000fea0003800200 */
.L_x_2723:
        /* <DEDUP_REMOVED lines=77> */
.L_x_2722:
[----:B------:R-:W-:Y:S05]  /*9690*/  BSYNC.RECONVERGENT B2 ;  /* 0x0000000000027941 */ /* 0x000fea0003800200 */
.L_x_2720:
[----:B------:R-:W-:Y:S01]  /*96a0*/  ISETP.GT.U32.AND P0, PT, R41, 0x432fffff, PT ;  /* 0x432fffff2900780c */ /* 0x000fe20003f04070 */
[----:B------:R-:W-:Y:S01]  /*96b0*/  UMOV UR6, 0xfefa39ef ;  /* 0xfefa39ef00067882 */ /* 0x000fe20000000000 */
[----:B------:R-:W-:Y:S02]  /*96c0*/  UMOV UR7, 0x3fe62e42 ;  /* 0x3fe62e4200077882 */ /* 0x000fe40000000000 */
[----:B-1----:R-:W1:Y:S02]  /*96d0*/  DADD R4, R26, UR6 ;  /* 0x000000061a047e29 */ /* 0x002e640008000000 */
[----:B-1----:R-:W-:Y:S02]  /*96e0*/  FSEL R20, R4, R26, P0 ;  /* 0x0000001a04147208 */ /* 0x002fe40000000000 */
[----:B0-----:R-:W-:-:S07]  /*96f0*/  FSEL R35, R5, R27, P0 ;  /* 0x0000001b05237208 */ /* 0x001fce0000000000 */
.L_x_2719:
[----:B------:R-:W-:Y:S05]  /*9700*/  BSYNC.RECONVERGENT B1 ;  /* 0x0000000000017941 */ /* 0x000fea0003800200 */
.L_x_2718:
        /* <DEDUP_REMOVED lines=257> */
.L_x_2728:
        /* <DEDUP_REMOVED lines=51> */
.L_x_2731:
[----:B------:R-:W-:Y:S05]  /*aa50*/  BSYNC.RECONVERGENT B3 ;  /* 0x0000000000037941 */ /* 0x000fea0003800200 */
.L_x_2730:
        /* <DEDUP_REMOVED lines=77> */
.L_x_2729:
[----:B------:R-:W-:Y:S05]  /*af30*/  BSYNC.RECONVERGENT B2 ;  /* 0x0000000000027941 */ /* 0x000fea0003800200 */
.L_x_2727:
[----:B------:R-:W-:Y:S01]  /*af40*/  ISETP.GT.U32.AND P0, PT, R41, 0x432fffff, PT ;  /* 0x432fffff2900780c */ /* 0x000fe20003f04070 */
[----:B------:R-:W-:Y:S01]  /*af50*/  UMOV UR6, 0xfefa39ef ;  /* 0xfefa39ef00067882 */ /* 0x000fe20000000000 */
[----:B------:R-:W-:Y:S02]  /*af60*/  UMOV UR7, 0x3fe62e42 ;  /* 0x3fe62e4200077882 */ /* 0x000fe40000000000 */
[----:B-1----:R-:W1:Y:S02]  /*af70*/  DADD R4, R26, UR6 ;  /* 0x000000061a047e29 */ /* 0x002e640008000000 */
[----:B-1----:R-:W-:Y:S02]  /*af80*/  FSEL R22, R4, R26, P0 ;  /* 0x0000001a04167208 */ /* 0x002fe40000000000 */
[----:B0-----:R-:W-:-:S07]  /*af90*/  FSEL R37, R5, R27, P0 ;  /* 0x0000001b05257208 */ /* 0x001fce0000000000 */
.L_x_2726:
[----:B------:R-:W-:Y:S05]  /*afa0*/  BSYNC.RECONVERGENT B1 ;  /* 0x0000000000017941 */ /* 0x000fea0003800200 */
.L_x_2725:
        /* <DEDUP_REMOVED lines=257> */
.L_x_2735:
        /* <DEDUP_REMOVED lines=50> */
[----:B------:R-:W-:Y:S05]  /*c2e0*/  CALL.REL.NOINC `($__internal_5_$__cuda_sm20_div_rn_f64_full) ;  /* 0x000000cc00647944 */ /* 0x000fea0003c00000 */
.L_x_2738:
[----:B------:R-:W-:Y:S05]  /*c2f0*/  BSYNC.RECONVERGENT B3 ;  /* 0x0000000000037941 */ /* 0x000fea0003800200 */
.L_x_2737:
        /* <DEDUP_REMOVED lines=77> */
.L_x_2736:
[----:B------:R-:W-:Y:S05]  /*c7d0*/  BSYNC.RECONVERGENT B2 ;  /* 0x0000000000027941 */ /* 0x000fea0003800200 */
.L_x_2734:
[----:B------:R-:W-:Y:S01]  /*c7e0*/  ISETP.GT.U32.AND P0, PT, R41, 0x432fffff, PT ;  /* 0x432fffff2900780c */ /* 0x000fe20003f04070 */
[----:B------:R-:W-:Y:S01]  /*c7f0*/  UMOV UR6, 0xfefa39ef ;  /* 0xfefa39ef00067882 */ /* 0x000fe20000000000 */
[----:B------:R-:W-:Y:S02]  /*c800*/  UMOV UR7, 0x3fe62e42 ;  /* 0x3fe62e4200077882 */ /* 0x000fe40000000000 */
[----:B-1----:R-:W1:Y:S02]  /*c810*/  DADD R4, R24, UR6 ;  /* 0x0000000618047e29 */ /* 0x002e640008000000 */
[----:B-1----:R-:W-:Y:S02]  /*c820*/  FSEL R4, R4, R24, P0 ;  /* 0x0000001804047208 */ /* 0x002fe40000000000 */
[----:B------:R-:W-:-:S07]  /*c830*/  FSEL R5, R5, R25, P0 ;  /* 0x0000001905057208 */ /* 0x000fce0000000000 */
.L_x_2733:
[----:B------:R-:W-:Y:S05]  /*c840*/  BSYNC.RECONVERGENT B1 ;  /* 0x0000000000017941 */ /* 0x000fea0003800200 */
.L_x_2732:
        /* <DEDUP_REMOVED lines=19> */
.L_x_2741:
        /* <DEDUP_REMOVED lines=8> */
.L_x_2742:
        /* <DEDUP_REMOVED lines=8> */
.L_x_2743:
        /* <DEDUP_REMOVED lines=8> */
.L_x_2744:
        /* <DEDUP_REMOVED lines=9> */
.L_x_2745:
[----:B------:R-:W-:Y:S05]  /*cb90*/  BSYNC.RELIABLE B1 ;  /* 0x0000000000017941 */ /* 0x000fea0003800100 */
.L_x_2740:
[----:B------:R-:W-:-:S13]  /*cba0*/  ISETP.GE.U32.AND P0, PT, R11, R2, PT ;  /* 0x000000020b00720c */ /* 0x000fda0003f06070 */
[----:B-123--:R-:W1:Y:S01]  /*cbb0*/  @!P0 LDC.64 R6, c[0x0][0x388] ;  /* 0x0000e200ff068b82 */ /* 0x00ee620000000a00 */
[----:B------:R-:W-:Y:S02]  /*cbc0*/  @!P0 IMAD.IADD R3, R0, 0x1, R11 ;  /* 0x0000000100038824 */ /* 0x000fe400078e020b */
[----:B-----5:R-:W-:Y:S02]  /*cbd0*/  @!P0 IMAD.MOV.U32 R23, RZ, RZ, R37 ;  /* 0x000000ffff178224 */ /* 0x020fe400078e0025 */
[----:B------:R-:W-:Y:S02]  /*cbe0*/  @!P0 VIADD R11, R11, 0x80 ;  /* 0x000000800b0b8836 */ /* 0x000fe40000000000 */
[----:B-1----:R-:W-:-:S05]  /*cbf0*/  @!P0 IMAD.WIDE.U32 R6, R3, 0x8, R6 ;  /* 0x0000000803068825 */ /* 0x002fca00078e0006 */
[----:B------:R4:W-:Y:S02]  /*cc00*/  @!P0 STG.E.64 desc[UR4][R6.64], R22 ;  /* 0x0000001606008986 */ /* 0x0009e4000c101b04 */
.L_x_2746:
[----:B------:R-:W-:Y:S05]  /*cc10*/  BSYNC.RECONVERGENT B0 ;  /* 0x0000000000007941 */ /* 0x000fea0003800200 */
.L_x_2739:
        /* <DEDUP_REMOVED lines=8> */
.L_x_2681:
[----:B------:R-:W0:Y:S01]  /*cca0*/  S2R R2, SR_TID.X ;  /* 0x0000000000027919 */ /* 0x000e220000002100 */
[----:B------:R-:W1:Y:S02]  /*ccb0*/  LDC.64 R4, c[0x0][0x390] ;  /* 0x0000e400ff047b82 */ /* 0x000e640000000a00 */
[----:B-1----:R-:W-:-:S04]  /*ccc0*/  IMAD.WIDE.U32 R4, R0, 0x8, R4 ;  /* 0x0000000800047825 */ /* 0x002fc800078e0004 */
[----:B0-----:R-:W-:-:S05]  /*ccd0*/  IMAD.WIDE.U32 R4, R2, 0x20, R4 ;  /* 0x0000002002047825 */ /* 0x001fca00078e0004 */
[----:B------:R-:W2:Y:S01]  /*cce0*/  LDG.E.ENL2.256 R12, R8, desc[UR4][R4.64] ;  /* 0xfe0000040408797e */ /* 0x000ea2000812190c */
[----:B------:R-:W-:Y:S02]  /*ccf0*/  IMAD.MOV.U32 R6, RZ, RZ, RZ ;  /* 0x000000ffff067224 */ /* 0x000fe400078e00ff */
[----:B------:R-:W-:Y:S01]  /*cd00*/  IMAD.MOV.U32 R24, RZ, RZ, RZ ;  /* 0x000000ffff187224 */ /* 0x000fe200078e00ff */
[----:B------:R0:W5:Y:S01]  /*cd10*/  LDG.E.ENL2.256 R20, R16, desc[UR4][R4.64+0x1000] ;  /* 0xfe0080040410797e */ /* 0x0001620008121914 */
[----:B------:R-:W-:Y:S01]  /*cd20*/  BSSY.RECONVERGENT B1, `(.L_x_2747) ;  /* 0x000017a000017945 */ /* 0x000fe20003800200 */
        /* <DEDUP_REMOVED lines=105> */
[----:B-----5:R-:W-:Y:S05]  /*d3c0*/  CALL.REL.NOINC `($__internal_5_$__cuda_sm20_div_rn_f64_full) ;  /* 0x000000bc002c7944 */ /* 0x020fea0003c00000 */
.L_x_2750:
[----:B------:R-:W-:Y:S05]  /*d3d0*/  BSYNC.RECONVERGENT B2 ;  /* 0x0000000000027941 */ /* 0x000fea0003800200 */
.L_x_2749:
        /* <DEDUP_REMOVED lines=78> */
.L_x_2748:
        /* <DEDUP_REMOVED lines=186> */
.L_x_2752:
[----:B------:R-:W-:Y:S01]  /*e460*/  IMAD.MOV.U32 R6, RZ, RZ, 0x0 ;  /* 0x00000000ff067424 */ /* 0x000fe200078e00ff */
[----:B------:R-:W-:Y:S01]  /*e470*/  LOP3.LUT P0, RZ, R5, 0x7fffffff, RZ, 0xc0, !PT ;  /* 0x7fffffff05ff7812 */ /* 0x000fe2000780c0ff */
[----:B------:R-:W-:-:S06]  /*e480*/  IMAD.MOV.U32 R7, RZ, RZ, 0x7ff00000 ;  /* 0x7ff00000ff077424 */ /* 0x000fcc00078e00ff */
[----:B------:R-:W0:Y:S02]  /*e490*/  DFMA R4, R4, R6, +INF ;  /* 0x7ff000000404742b */ /* 0x000e240000000006 */
[----:B0-----:R-:W-:Y:S02]  /*e4a0*/  FSEL R6, R4, RZ, P0 ;  /* 0x000000ff04067208 */ /* 0x001fe40000000000 */
[----:B------:R-:W-:-:S07]  /*e4b0*/  FSEL R7, R5, -QNAN , P0 ;  /* 0xfff0000005077808 */ /* 0x000fce0000000000 */
.L_x_2751:
[----:B------:R-:W-:Y:S05]  /*e4c0*/  BSYNC.RECONVERGENT B1 ;  /* 0x0000000000017941 */ /* 0x000fea0003800200 */
.L_x_2747:
        /* <DEDUP_REMOVED lines=259> */
.L_x_2754:
        /* <DEDUP_REMOVED lines=51> */
.L_x_2757:
[----:B------:R-:W-:Y:S05]  /*f830*/  BSYNC.RECONVERGENT B2 ;  /* 0x0000000000027941 */ /* 0x000fea0003800200 */
.L_x_2756:
        /* <DEDUP_REMOVED lines=77> */
.L_x_2755:
[----:B------:R-:W-:Y:S05]  /*fd10*/  BSYNC.RECONVERGENT B1 ;  /* 0x0000000000017941 */ /* 0x000fea0003800200 */
.L_x_2753:
        /* <DEDUP_REMOVED lines=258> */
.L_x_2759:
        /* <DEDUP_REMOVED lines=50> */
[----:B-----5:R-:W-:Y:S05]  /*11060*/  CALL.REL.NOINC `($__internal_5_$__cuda_sm20_div_rn_f64_full) ;  /* 0x0000008000047944 */ /* 0x020fea0003c00000 */
.L_x_2762:
[----:B------:R-:W-:Y:S05]  /*11070*/  BSYNC.RECONVERGENT B2 ;  /* 0x0000000000027941 */ /* 0x000fea0003800200 */
.L_x_2761:
        /* <DEDUP_REMOVED lines=77> */
.L_x_2760:
[----:B------:R-:W-:Y:S05]  /*11550*/  BSYNC.RECONVERGENT B1 ;  /* 0x0000000000017941 */ /* 0x000fea0003800200 */
.L_x_2758:
        /* <DEDUP_REMOVED lines=258> */
.L_x_2764:
        /* <DEDUP_REMOVED lines=51> */
.L_x_2767:
[----:B------:R-:W-:Y:S05]  /*128b0*/  BSYNC.RECONVERGENT B2 ;  /* 0x0000000000027941 */ /* 0x000fea0003800200 */
.L_x_2766:
        /* <DEDUP_REMOVED lines=77> */
.L_x_2765:
[----:B------:R-:W-:Y:S05]  /*12d90*/  BSYNC.RECONVERGENT B1 ;  /* 0x0000000000017941 */ /* 0x000fea0003800200 */
.L_x_2763:
        /* <DEDUP_REMOVED lines=258> */
.L_x_2769:
        /* <DEDUP_REMOVED lines=51> */
.L_x_2772:
[----:B------:R-:W-:Y:S05]  /*140f0*/  BSYNC.RECONVERGENT B2 ;  /* 0x0000000000027941 */ /* 0x000fea0003800200 */
.L_x_2771:
        /* <DEDUP_REMOVED lines=77> */
.L_x_2770:
[----:B------:R-:W-:Y:S05]  /*145d0*/  BSYNC.RECONVERGENT B1 ;  /* 0x0000000000017941 */ /* 0x000fea0003800200 */
.L_x_2768:
        /* <DEDUP_REMOVED lines=258> */
.L_x_2774:
        /* <DEDUP_REMOVED lines=51> */
.L_x_2777:
[----:B------:R-:W-:Y:S05]  /*15930*/  BSYNC.RECONVERGENT B2 ;  /* 0x0000000000027941 */ /* 0x000fea0003800200 */
.L_x_2776:
        /* <DEDUP_REMOVED lines=77> */
.L_x_2775:
[----:B------:R-:W-:Y:S05]  /*15e10*/  BSYNC.RECONVERGENT B1 ;  /* 0x0000000000017941 */ /* 0x000fea0003800200 */
.L_x_2773:
        /* <DEDUP_REMOVED lines=259> */
.L_x_2779:
        /* <DEDUP_REMOVED lines=51> */
.L_x_2782:
[----:B------:R-:W-:Y:S05]  /*17180*/  BSYNC.RECONVERGENT B2 ;  /* 0x0000000000027941 */ /* 0x000fea0003800200 */
.L_x_2781:
        /* <DEDUP_REMOVED lines=77> */
.L_x_2780:
[----:B------:R-:W-:Y:S05]  /*17660*/  BSYNC.RECONVERGENT B1 ;  /* 0x0000000000017941 */ /* 0x000fea0003800200 */
.L_x_2778:
        /* <DEDUP_REMOVED lines=259> */
.L_x_2784:
        /* <DEDUP_REMOVED lines=50> */
[----:B------:R-:W-:Y:S05]  /*189c0*/  CALL.REL.NOINC `($__internal_5_$__cuda_sm20_div_rn_f64_full) ;  /* 0x0000000400ac7944 */ /* 0x000fea0003c00000 */
.L_x_2787:
[----:B------:R-:W-:Y:S05]  /*189d0*/  BSYNC.RECONVERGENT B2 ;  /* 0x0000000000027941 */ /* 0x000fea0003800200 */
.L_x_2786:
        /* <DEDUP_REMOVED lines=77> */
.L_x_2785:
[----:B------:R-:W-:Y:S05]  /*18eb0*/  BSYNC.RECONVERGENT B1 ;  /* 0x0000000000017941 */ /* 0x000fea0003800200 */
.L_x_2783:
[----:B------:R-:W2:Y:S01]  /*18ec0*/  LDC.64 R6, c[0x0][0x388] ;  /* 0x0000e200ff067b82 */ /* 0x000ea20000000a00 */
[----:B------:R-:W-:Y:S01]  /*18ed0*/  ISETP.GT.U32.AND P0, PT, R35, 0x432fffff, PT ;  /* 0x432fffff2300780c */ /* 0x000fe20003f04070 */
[----:B------:R-:W-:Y:S01]  /*18ee0*/  UMOV UR8, 0xfefa39ef ;  /* 0xfefa39ef00087882 */ /* 0x000fe20000000000 */
[----:B------:R-:W-:Y:S01]  /*18ef0*/  UMOV UR9, 0x3fe62e42 ;  /* 0x3fe62e4200097882 */ /* 0x000fe20000000000 */
[----:B------:R-:W-:Y:S01]  /*18f00*/  IMAD.MOV.U32 R8, RZ, RZ, R14 ;  /* 0x000000ffff087224 */ /* 0x000fe200078e000e */
[----:B-1----:R-:W1:Y:S01]  /*18f10*/  DADD R4, R26, UR8 ;  /* 0x000000081a047e29 */ /* 0x002e620008000000 */
[----:B------:R-:W-:Y:S01]  /*18f20*/  IMAD.MOV.U32 R9, RZ, RZ, R15 ;  /* 0x000000ffff097224 */ /* 0x000fe200078e000f */
[----:B-1----:R-:W-:Y:S01]  /*18f30*/  FSEL R27, R5, R27, P0 ;  /* 0x0000001b051b7208 */ /* 0x002fe20000000000 */
[----:B------:R-:W-:Y:S02]  /*18f40*/  IMAD.MOV.U32 R5, RZ, RZ, R11 ;  /* 0x000000ffff057224 */ /* 0x000fe400078e000b */
[----:B------:R-:W-:-:S02]  /*18f50*/  IMAD.MOV.U32 R11, RZ, RZ, R17 ;  /* 0x000000ffff0b7224 */ /* 0x000fc400078e0011 */
[----:B--2---:R-:W-:Y:S01]  /*18f60*/  IMAD.WIDE.U32 R6, R0, 0x8, R6 ;  /* 0x0000000800067825 */ /* 0x004fe200078e0006 */
[----:B------:R-:W-:-:S03]  /*18f70*/  FSEL R0, R4, R26, P0 ;  /* 0x0000001a04007208 */ /* 0x000fc60000000000 */
[----:B------:R-:W-:Y:S02]  /*18f80*/  IMAD.MOV.U32 R4, RZ, RZ, R10 ;  /* 0x000000ffff047224 */ /* 0x000fe400078e000a */
[----:B------:R-:W-:-:S04]  /*18f90*/  IMAD.WIDE.U32 R2, R2, 0x20, R6 ;  /* 0x0000002002027825 */ /* 0x000fc800078e0006 */
[----:B------:R-:W-:Y:S02]  /*18fa0*/  IMAD.MOV.U32 R6, RZ, RZ, R12 ;  /* 0x000000ffff067224 */ /* 0x000fe400078e000c */
[----:B------:R-:W-:Y:S02]  /*18fb0*/  IMAD.MOV.U32 R7, RZ, RZ, R13 ;  /* 0x000000ffff077224 */ /* 0x000fe400078e000d */
[----:B------:R-:W-:-:S05]  /*18fc0*/  IMAD.MOV.U32 R10, RZ, RZ, R16 ;  /* 0x000000ffff0a7224 */ /* 0x000fca00078e0010 */
[----:B------:R1:W-:Y:S02]  /*18fd0*/  STG.E.ENL2.256 desc[UR4][R2.64], R4, R8 ;  /* 0xf80000040208797f */ /* 0x0003e4000f121804 */
[----:B-1----:R-:W-:Y:S01]  /*18fe0*/  IMAD.MOV.U32 R4, RZ, RZ, R18 ;  /* 0x000000ffff047224 */ /* 0x002fe200078e0012 */
[----:B------:R-:W-:Y:S01]  /*18ff0*/  MOV R7, R21 ;  /* 0x0000001500077202 */ /* 0x000fe20000000f00 */
[----:B------:R-:W-:Y:S02]  /*19000*/  IMAD.MOV.U32 R5, RZ, RZ, R19 ;  /* 0x000000ffff057224 */ /* 0x000fe400078e0013 */
[----:B------:R-:W-:Y:S02]  /*19010*/  IMAD.MOV.U32 R6, RZ, RZ, R20 ;  /* 0x000000ffff067224 */ /* 0x000fe400078e0014 */
[----:B------:R-:W-:Y:S02]  /*19020*/  IMAD.MOV.U32 R8, RZ, RZ, R22 ;  /* 0x000000ffff087224 */ /* 0x000fe400078e0016 */
[----:B------:R-:W-:-:S02]  /*19030*/  IMAD.MOV.U32 R9, RZ, RZ, R23 ;  /* 0x000000ffff097224 */ /* 0x000fc400078e0017 */
[----:B------:R-:W-:Y:S02]  /*19040*/  IMAD.MOV.U32 R10, RZ, RZ, R0 ;  /* 0x000000ffff0a7224 */ /* 0x000fe400078e0000 */
[----:B------:R-:W-:-:S05]  /*19050*/  IMAD.MOV.U32 R11, RZ, RZ, R27 ;  /* 0x000000ffff0b7224 */ /* 0x000fca00078e001b */
[----:B------:R-:W-:Y:S01]  /*19060*/  STG.E.ENL2.256 desc[UR4][R2.64+0x1000], R4, R8 ;  /* 0xf80080040208797f */ /* 0x000fe2000f121804 */
[----:B------:R-:W-:Y:S05]  /*19070*/  EXIT ;  /* 0x000000000000794d */ /* 0x000fea0003800000 */
        .weak           $__internal_5_$__cuda_sm20_div_rn_f64_full
        .type           $__internal_5_$__cuda_sm20_div_rn_f64_full,@function
        .size           $__internal_5_$__cuda_sm20_div_rn_f64_full,(.L_x_14249 - $__internal_5_$__cuda_sm20_div_rn_f64_full)
$__internal_5_$__cuda_sm20_div_rn_f64_full:
        /* <DEDUP_REMOVED lines=105> */
.L_x_2789:
        /* <DEDUP_REMOVED lines=16> */
.L_x_2792:
[----:B------:R-:W-:Y:S01]  /*19810*/  LOP3.LUT R9, R27, 0x80000, RZ, 0xfc, !PT ;  /* 0x000800001b097812 */ /* 0x000fe200078efcff */
[----:B------:R-:W-:Y:S01]  /*19820*/  IMAD.MOV.U32 R8, RZ, RZ, R26 ;  /* 0x000000ffff087224 */ /* 0x000fe200078e001a */
[----:B------:R-:W-:Y:S06]  /*19830*/  BRA `(.L_x_2790) ;  /* 0x0000000000087947 */ /* 0x000fec0003800000 */
.L_x_2791:
[----:B------:R-:W-:Y:S01]  /*19840*/  LOP3.LUT R9, R29, 0x80000, RZ, 0xfc, !PT ;  /* 0x000800001d097812 */ /* 0x000fe200078efcff */
[----:B------:R-:W-:-:S07]  /*19850*/  IMAD.MOV.U32 R8, RZ, RZ, R28 ;  /* 0x000000ffff087224 */ /* 0x000fce00078e001c */
.L_x_2790:
[----:B------:R-:W-:Y:S05]  /*19860*/  BSYNC.RECONVERGENT B0 ;  /* 0x0000000000007941 */ /* 0x000fea0003800200 */
.L_x_2788:
[----:B------:R-:W-:-:S04]  /*19870*/  IMAD.MOV.U32 R5, RZ, RZ, 0x0 ;  /* 0x00000000ff057424 */ /* 0x000fc800078e00ff */
[----:B------:R-:W-:Y:S05]  /*19880*/  RET.REL.NODEC R4 `(_ZN2at6native29vectorized_elementwise_kernelILi4EZZZNS0_17acosh_kernel_cudaERNS_18TensorIteratorBaseEENKUlvE0_clEvENKUlvE_clEvEUldE_St5arrayIPcLm2EEEEviT0_T1_) ;  /* 0xfffffe6404dc7950 */ /* 0x000fea0003c3ffff */
.L_x_2793:
        /* <DEDUP_REMOVED lines=15> */
.L_x_14249:


//--------------------- .text._ZN2at6native29vectorized_elementwise_kernelILi8EZZZNS0_17acosh_kernel_cudaERNS_18TensorIteratorBaseEENKUlvE0_clEvENKUlvE_clEvEUldE_St5arrayIPcLm2EEEEviT0_T1_ --------------------------
	.section	.text._ZN2at6native29vectorized_elementwise_kernelILi8EZZZNS0_17acosh_kernel_cudaERNS_18TensorIteratorBaseEENKUlvE0_clEvENKUlvE_clEvEUldE_St5arrayIPcLm2EEEEviT0_T1_,"ax",@progbits
	.align	128
        .global         _ZN2at6native29vectorized_elementwise_kernelILi8EZZZNS0_17acosh_kernel_cudaERNS_18TensorIteratorBaseEENKUlvE0_clEvENKUlvE_clEvEUldE_St5arrayIPcLm2EEEEviT0_T1_
        .type           _ZN2at6native29vectorized_elementwise_kernelILi8EZZZNS0_17acosh_kernel_cudaERNS_18TensorIteratorBaseEENKUlvE0_clEvENKUlvE_clEvEUldE_St5arrayIPcLm2EEEEviT0_T1_,@function
        .size           _ZN2at6native29vectorized_elementwise_kernelILi8EZZZNS0_17acosh_kernel_cudaERNS_18TensorIteratorBaseEENKUlvE0_clEvENKUlvE_clEvEUldE_St5arrayIPcLm2EEEEviT0_T1_,(.L_x_14301 - _ZN2at6native29vectorized_elementwise_kernelILi8EZZZNS0_17acosh_kernel_cudaERNS_18TensorIteratorBaseEENKUlvE0_clEvENKUlvE_clEvEUldE_St5arrayIPcLm2EEEEviT0_T1_)
        .other          _ZN2at6native29vectorized_elementwise_kernelILi8EZZZNS0_17acosh_kernel_cudaERNS_18TensorIteratorBaseEENKUlvE0_clEvENKUlvE_clEvEUldE_St5arrayIPcLm2EEEEviT0_T1_,@"STO_CUDA_ENTRY STV_DEFAULT"
_ZN2at6native29vectorized_elementwise_kernelILi8EZZZNS0_17acosh_kernel_cudaERNS_18TensorIteratorBaseEENKUlvE0_clEvENKUlvE_clEvEUldE_St5arrayIPcLm2EEEEviT0_T1_:
.text._ZN2at6native29vectorized_elementwise_kernelILi8EZZZNS0_17acosh_kernel_cudaERNS_18TensorIteratorBaseEENKUlvE0_clEvENKUlvE_clEvEUldE_St5arrayIPcLm2EEEEviT0_T1_:
[----:B------:R-:W-:Y:S01]  /*0000*/  LDC R1, c[0x0][0x37c] ;  /* 0x0000df00ff017b82 */ /* 0x000fe20000000800 */
[----:B------:R-:W-:Y:S05]  /*0010*/  EXIT ;  /* 0x000000000000794d */ /* 0x000fea0003800000 */
.L_x_2794:
        /* <DEDUP_REMOVED lines=14> */
.L_x_14301:


//--------------------- .text._ZN2at6native18elementwise_kernelILi128ELi4EZNS0_15gpu_kernel_implIZZZNS0_17acosh_kernel_cudaERNS_18TensorIteratorBaseEENKUlvE_clEvENKUlvE1_clEvEUlN3c107complexINS7_4HalfEEEE_EEvS4_RKT_EUliE_EEviT1_ --------------------------
	.section	.text._ZN2at6native18elementwise_kernelILi128ELi4EZNS0_15gpu_kernel_implIZZZNS0_17acosh_kernel_cudaERNS_18TensorIteratorBaseEENKUlvE_clEvENKUlvE1_clEvEUlN3c107complexINS7_4HalfEEEE_EEvS4_RKT_EUliE_EEviT1_,"ax",@progbits
	.align	128
        .global         _ZN2at6native18elementwise_kernelILi128ELi4EZNS0_15gpu_kernel_implIZZZNS0_17acosh_kernel_cudaERNS_18TensorIteratorBaseEENKUlvE_clEvENKUlvE1_clEvEUlN3c107complexINS7_4HalfEEEE_EEvS4_RKT_EUliE_EEviT1_
        .type           _ZN2at6native18elementwise_kernelILi128ELi4EZNS0_15gpu_kernel_implIZZZNS0_17acosh_kernel_cudaERNS_18TensorIteratorBaseEENKUlvE_clEvENKUlvE1_clEvEUlN3c107complexINS7_4HalfEEEE_EEvS4_RKT_EUliE_EEviT1_,@function
        .size           _ZN2at6native18elementwise_kernelILi128ELi4EZNS0_15gpu_kernel_implIZZZNS0_17acosh_kernel_cudaERNS_18TensorIteratorBaseEENKUlvE_clEvENKUlvE1_clEvEUlN3c107complexINS7_4HalfEEEE_EEvS4_RKT_EUliE_EEviT1_,(.L_x_14250 - _ZN2at6native18elementwise_kernelILi128ELi4EZNS0_15gpu_kernel_implIZZZNS0_17acosh_kernel_cudaERNS_18TensorIteratorBaseEENKUlvE_clEvENKUlvE1_clEvEUlN3c107complexINS7_4HalfEEEE_EEvS4_RKT_EUliE_EEviT1_)
        .other          _ZN2at6native18elementwise_kernelILi128ELi4EZNS0_15gpu_kernel_implIZZZNS0_17acosh_kernel_cudaERNS_18TensorIteratorBaseEENKUlvE_clEvENKUlvE1_clEvEUlN3c107complexINS7_4HalfEEEE_EEvS4_RKT_EUliE_EEviT1_,@"STO_CUDA_ENTRY STV_DEFAULT"
_ZN2at6native18elementwise_kernelILi128ELi4EZNS0_15gpu_kernel_implIZZZNS0_17acosh_kernel_cudaERNS_18TensorIteratorBaseEENKUlvE_clEvENKUlvE1_clEvEUlN3c107complexINS7_4HalfEEEE_EEvS4_RKT_EUliE_EEviT1_:
.text._ZN2at6native18elementwise_kernelILi128ELi4EZNS0_15gpu_kernel_implIZZZNS0_17acosh_kernel_cudaERNS_18TensorIteratorBaseEENKUlvE_clEvENKUlvE1_clEvEUlN3c107complexINS7_4HalfEEEE_EEvS4_RKT_EUliE_EEviT1_:
        /* <DEDUP_REMOVED lines=18> */
[----:B------:R-:W-:Y:S01]  /*0120*/  HFMA2 R0, -RZ, RZ, 0, 0 ;  /* 0x00000000ff007431 */ /* 0x000fe200000001ff */
[----:B------:R-:W-:-:S07]  /*0130*/  MOV R16, RZ ;  /* 0x000000ff00107202 */ /* 0x000fce0000000f00 */
        /* <DEDUP_REMOVED lines=299> */
.L_x_2797:
[----:B------:R-:W0:Y:S01]  /*13f0*/  LDCU.64 UR6, c[0x0][0x588] ;  /* 0x0000b100ff0677ac */ /* 0x000e220008000a00 */
[----:B------:R-:W-:-:S04]  /*1400*/  UPRMT UR4, UR41, 0x9910, URZ ;  /* 0x0000991029047896 */ /* 0x000fc800080000ff */
[----:B------:R-:W-:Y:S01]  /*1410*/  UISETP.GT.AND UP0, UPT, UR4, 0x9, UPT ;  /* 0x000000090400788c */ /* 0x000fe2000bf04270 */
[----:B0-----:R-:W-:-:S04]  /*1420*/  IADD3 R2, P0, PT, R0, UR6, RZ ;  /* 0x0000000600027c10 */ /* 0x001fc8000ff1e0ff */
        /* <DEDUP_REMOVED lines=10> */
[----:B------:R0:W2:Y:S02]  /*14d0*/  LDG.E.S8 R2, desc[UR36][R2.64] ;  /* 0x0000002402027981 */ /* 0x0000a4000c1e1300 */
[----:B0-----:R-:W-:Y:S01]  /*14e0*/  PRMT R3, R3, 0x5410, RZ ;  /* 0x0000541003037816 */ /* 0x001fe200000000ff */
[----:B--2---:R-:W0:Y:S02]  /*14f0*/  I2F.S16 R0, R2 ;  /* 0x0000000200007306 */ /* 0x004e240000101400 */
[----:B0-----:R-:W-:Y:S01]  /*1500*/  F2FP.F16.F32.PACK_AB R11, RZ, R0 ;  /* 0x00000000ff0b723e */ /* 0x001fe200000000ff */
[----:B------:R-:W-:Y:S06]  /*1510*/  BRA `(.L_x_2803) ;  /* 0x0000001000347947 */ /* 0x000fec0003800000 */
.L_x_2801:
[----:B------:R0:W2:Y:S02]  /*1520*/  LDG.E.U8 R2, desc[UR36][R2.64] ;  /* 0x0000002402027981 */ /* 0x0000a4000c1e1100 */
[----:B0-----:R-:W-:Y:S02]  /*1530*/  PRMT R3, R3, 0x5410, RZ ;  /* 0x0000541003037816 */ /* 0x001fe400000000ff */
[----:B--2---:R-:W-:-:S04]  /*1540*/  I2FP.F32.U32 R11, R2 ;  /* 0x00000002000b7245 */ /* 0x004fc80000201000 */
[----:B------:R-:W-:Y:S01]  /*1550*/  F2FP.F16.F32.PACK_AB R11, RZ, R11 ;  /* 0x0000000bff0b723e */ /* 0x000fe200000000ff */
[----:B------:R-:W-:Y:S06]  /*1560*/  BRA `(.L_x_2803) ;  /* 0x0000001000207947 */ /* 0x000fec0003800000 */
.L_x_2800:
        /* <DEDUP_REMOVED lines=8> */
[----:B0-----:R-:W-:Y:S02]  /*15f0*/  PRMT R3, R3, 0x5410, RZ ;  /* 0x0000541003037816 */ /* 0x001fe400000000ff */
[----:B-1----:R-:W-:Y:S01]  /*1600*/  F2FP.F16.F32.PACK_AB R11, RZ, R11 ;  /* 0x0000000bff0b723e */ /* 0x002fe200000000ff */
[----:B------:R-:W-:Y:S06]  /*1610*/  BRA `(.L_x_2803) ;  /* 0x0000000c00f47947 */ /* 0x000fec0003800000 */
.L_x_2805:
[----:B------:R0:W2:Y:S02]  /*1620*/  LDG.E R2, desc[UR36][R2.64] ;  /* 0x0000002402027981 */ /* 0x0000a4000c1e1900 */
[----:B0-----:R-:W-:Y:S02]  /*1630*/  PRMT R3, R3, 0x5410, RZ ;  /* 0x0000541003037816 */ /* 0x001fe400000000ff */
[----:B--2---:R-:W-:-:S04]  /*1640*/  I2FP.F32.S32 R11, R2 ;  /* 0x00000002000b7245 */ /* 0x004fc80000201400 */
[----:B------:R-:W-:Y:S01]  /*1650*/  F2FP.F16.F32.PACK_AB R11, RZ, R11 ;  /* 0x0000000bff0b723e */ /* 0x000fe200000000ff */
[----:B------:R-:W-:Y:S06]  /*1660*/  BRA `(.L_x_2803) ;  /* 0x0000000c00e07947 */ /* 0x000fec0003800000 */
.L_x_2804:
[----:B------:R0:W2:Y:S02]  /*1670*/  LDG.E.U16 R2, desc[UR36][R2.64] ;  /* 0x0000002402027981 */ /* 0x0000a4000c1e1500 */
[----:B0-----:R-:W-:Y:S01]  /*1680*/  PRMT R3, R3, 0x5410, RZ ;  /* 0x0000541003037816 */ /* 0x001fe200000000ff */
[----:B--2---:R-:W0:Y:S02]  /*1690*/  I2F.S16 R11, R2 ;  /* 0x00000002000b7306 */ /* 0x004e240000101400 */
[----:B0-----:R-:W-:Y:S01]  /*16a0*/  F2FP.F16.F32.PACK_AB R11, RZ, R11 ;  /* 0x0000000bff0b723e */ /* 0x001fe200000000ff */
[----:B------:R-:W-:Y:S06]  /*16b0*/  BRA `(.L_x_2803) ;  /* 0x0000000c00cc7947 */ /* 0x000fec0003800000 */
.L_x_2799:
[----:B------:R-:W-:-:S09]  /*16c0*/  UISETP.GT.AND UP0, UPT, UR4, 0x6, UPT ;  /* 0x000000060400788c */ /* 0x000fd2000bf04270 */
[----:B------:R-:W-:Y:S05]  /*16d0*/  BRA.U UP0, `(.L_x_2806) ;  /* 0x0000000100347547 */ /* 0x000fea000b800000 */
[----:B------:R-:W-:-:S09]  /*16e0*/  UISETP.NE.AND UP0, UPT, UR4, 0x5, UPT ;  /* 0x000000050400788c */ /* 0x000fd2000bf05270 */
[----:B------:R-:W-:Y:S05]  /*16f0*/  BRA.U !UP0, `(.L_x_2807) ;  /* 0x0000000108187547 */ /* 0x000fea000b800000 */
[----:B------:R-:W-:-:S09]  /*1700*/  UISETP.NE.AND UP0, UPT, UR4, 0x6, UPT ;  /* 0x000000060400788c */ /* 0x000fd2000bf05270 */
[----:B------:R-:W-:Y:S05]  /*1710*/  BRA.U UP0, `(.L_x_2802) ;  /* 0x0000000d00147547 */ /* 0x000fea000b800000 */
[----:B------:R0:W2:Y:S02]  /*1720*/  LDG.E R11, desc[UR36][R2.64] ;  /* 0x00000024020b7981 */ /* 0x0000a4000c1e1900 */
[----:B0-----:R-:W-:Y:S02]  /*1730*/  PRMT R3, R3, 0x5410, RZ ;  /* 0x0000541003037816 */ /* 0x001fe400000000ff */
[----:B--2---:R-:W-:Y:S01]  /*1740*/  F2FP.F16.F32.PACK_AB R11, RZ, R11 ;  /* 0x0000000bff0b723e */ /* 0x004fe200000000ff */
[----:B------:R-:W-:Y:S06]  /*1750*/  BRA `(.L_x_2803) ;  /* 0x0000000c00a47947 */ /* 0x000fec0003800000 */
.L_x_2807:
[----:B------:R0:W2:Y:S02]  /*1760*/  LDG.E.U16 R11, desc[UR36][R2.64] ;  /* 0x00000024020b7981 */ /* 0x0000a4000c1e1500 */
[----:B0-----:R-:W-:Y:S01]  /*1770*/  PRMT R3, R3, 0x5410, RZ ;  /* 0x0000541003037816 */ /* 0x001fe200000000ff */
[----:B--2---:R-:W-:-:S05]  /*1780*/  HADD2.F32 R11, -RZ, R11.H0_H0 ;  /* 0x2000000bff0b7230 */ /* 0x004fca0000004100 */
[----:B------:R-:W-:Y:S01]  /*1790*/  F2FP.F16.F32.PACK_AB R11, RZ, R11 ;  /* 0x0000000bff0b723e */ /* 0x000fe200000000ff */
[----:B------:R-:W-:Y:S06]  /*17a0*/  BRA `(.L_x_2803) ;  /* 0x0000000c00907947 */ /* 0x000fec0003800000 */
.L_x_2806:
[----:B------:R-:W-:-:S09]  /*17b0*/  UISETP.NE.AND UP0, UPT, UR4, 0x7, UPT ;  /* 0x000000070400788c */ /* 0x000fd2000bf05270 */
[----:B------:R-:W-:Y:S05]  /*17c0*/  BRA.U !UP0, `(.L_x_2808) ;  /* 0x0000000108307547 */ /* 0x000fea000b800000 */
[----:B------:R-:W-:-:S09]  /*17d0*/  UISETP.NE.AND UP0, UPT, UR4, 0x8, UPT ;  /* 0x000000080400788c */ /* 0x000fd2000bf05270 */
[----:B------:R-:W-:Y:S05]  /*17e0*/  BRA.U !UP0, `(.L_x_2809) ;  /* 0x0000000108187547 */ /* 0x000fea000b800000 */
[----:B------:R-:W-:-:S09]  /*17f0*/  UISETP.NE.AND UP0, UPT, UR4, 0x9, UPT ;  /* 0x000000090400788c */ /* 0x000fd2000bf05270 */
[----:B------:R-:W-:Y:S05]  /*1800*/  BRA.U UP0, `(.L_x_2802) ;  /* 0x0000000900d87547 */ /* 0x000fea000b800000 */
[----:B------:R-:W2:Y:S02]  /*1810*/  LDG.E.64 R2, desc[UR36][R2.64] ;  /* 0x0000002402027981 */ /* 0x000ea4000c1e1b00 */
[----:B--2---:R-:W-:-:S04]  /*1820*/  F2FP.F16.F32.PACK_AB R3, R3, R2 ;  /* 0x000000020303723e */ /* 0x004fc800000000ff */
[----:B------:R-:W-:Y:S01]  /*1830*/  PRMT R11, R3, 0x7610, R11 ;  /* 0x00007610030b7816 */ /* 0x000fe2000000000b */
[----:B------:R-:W-:Y:S06]  /*1840*/  BRA `(.L_x_2803) ;  /* 0x0000000c00687947 */ /* 0x000fec0003800000 */
.L_x_2809:
[----:B------:R-:W2:Y:S02]  /*1850*/  LDG.E R2, desc[UR36][R2.64] ;  /* 0x0000002402027981 */ /* 0x000ea4000c1e1900 */
[----:B--2---:R-:W-:Y:S02]  /*1860*/  PRMT R11, R2, 0x7610, R11 ;  /* 0x00007610020b7816 */ /* 0x004fe4000000000b */
[----:B------:R-:W-:Y:S01]  /*1870*/  PRMT R3, R3, 0x7610, R2 ;  /* 0x0000761003037816 */ /* 0x000fe20000000002 */
[----:B------:R-:W-:Y:S06]  /*1880*/  BRA `(.L_x_2803) ;  /* 0x0000000c00587947 */ /* 0x000fec0003800000 */
.L_x_2808:
        /* <DEDUP_REMOVED lines=10> */
[----:B------:R-:W-:-:S04]  /*1930*/  PRMT R3, R3, 0x5410, RZ ;  /* 0x0000541003037816 */ /* 0x000fc800000000ff */
[----:B------:R-:W-:Y:S01]  /*1940*/  F2FP.F16.F32.PACK_AB R11, RZ, R11 ;  /* 0x0000000bff0b723e */ /* 0x000fe200000000ff */
[----:B------:R-:W-:Y:S06]  /*1950*/  BRA `(.L_x_2803) ;  /* 0x0000000c00247947 */ /* 0x000fec0003800000 */
.L_x_2798:
        /* <DEDUP_REMOVED lines=8> */
[----:B------:R0:W2:Y:S02]  /*19e0*/  LDG.E.U8 R2, desc[UR36][R2.64] ;  /* 0x0000002402027981 */ /* 0x0000a4000c1e1100 */
[----:B0-----:R-:W-:Y:S02]  /*19f0*/  PRMT R3, R3, 0x5410, RZ ;  /* 0x0000541003037816 */ /* 0x001fe400000000ff */
[----:B--2---:R-:W-:-:S04]  /*1a00*/  ISETP.NE.AND P0, PT, R2, RZ, PT ;  /* 0x000000ff0200720c */ /* 0x004fc80003f05270 */
[----:B------:R-:W-:-:S04]  /*1a10*/  FSEL R11, RZ, 1, !P0 ;  /* 0x3f800000ff0b7808 */ /* 0x000fc80004000000 */
[----:B------:R-:W-:Y:S01]  /*1a20*/  F2FP.F16.F32.PACK_AB R11, RZ, R11 ;  /* 0x0000000bff0b723e */ /* 0x000fe200000000ff */
[----:B------:R-:W-:Y:S06]  /*1a30*/  BRA `(.L_x_2803) ;  /* 0x0000000800ec7947 */ /* 0x000fec0003800000 */
.L_x_2812:
[----:B------:R-:W2:Y:S01]  /*1a40*/  LDG.E.128 R4, desc[UR36][R2.64] ;  /* 0x0000002402047981 */ /* 0x000ea2000c1e1d00 */
        /* <DEDUP_REMOVED lines=10> */
[----:B------:R-:W-:-:S15]  /*1af0*/  PRMT R3, R3, 0x5410, R0 ;  /* 0x0000541003037816 */ /* 0x000fde0000000000 */
[----:B------:R-:W-:-:S15]  /*1b00*/  NOP ;  /* 0x0000000000007918 */ /* 0x000fde0000000000 */
[----:B------:R-:W-:-:S15]  /*1b10*/  NOP ;  /* 0x0000000000007918 */ /* 0x000fde0000000000 */
[----:B------:R-:W-:-:S08]  /*1b20*/  NOP ;  /* 0x0000000000007918 */ /* 0x000fd00000000000 */
[----:B------:R-:W0:-:S15]  /*1b30*/  DSETP.GEU.AND P0, PT, |R4|, UR4, PT ;  /* 0x0000000404007e2a */ /* 0x000e1e000bf0e200 */
        /* <DEDUP_REMOVED lines=8> */
.L_x_2811:
[----:B------:R-:W-:-:S09]  /*1bc0*/  UISETP.NE.AND UP0, UPT, UR4, 0xf, UPT ;  /* 0x0000000f0400788c */ /* 0x000fd2000bf05270 */
[----:B------:R-:W-:Y:S05]  /*1bd0*/  BRA.U !UP0, `(.L_x_2813) ;  /* 0x00000001089c7547 */ /* 0x000fea000b800000 */
[----:B------:R-:W-:-:S09]  /*1be0*/  UISETP.NE.AND UP0, UPT, UR4, 0x17, UPT ;  /* 0x000000170400788c */ /* 0x000fd2000bf05270 */
[----:B------:R-:W-:Y:S05]  /*1bf0*/  BRA.U !UP0, `(.L_x_2814) ;  /* 0x00000001085c7547 */ /* 0x000fea000b800000 */
[----:B------:R-:W-:-:S09]  /*1c00*/  UISETP.NE.AND UP0, UPT, UR4, 0x18, UPT ;  /* 0x000000180400788c */ /* 0x000fd2000bf05270 */
[----:B------:R-:W-:Y:S05]  /*1c10*/  BRA.U UP0, `(.L_x_2802) ;  /* 0x0000000500d47547 */ /* 0x000fea000b800000 */
[----:B------:R0:W2:Y:S01]  /*1c20*/  LDG.E.U8 R0, desc[UR36][R2.64] ;  /* 0x0000002402007981 */ /* 0x0000a2000c1e1100 */
[----:B------:R-:W-:Y:S02]  /*1c30*/  MOV R6, 0x1f ;  /* 0x0000001f00067802 */ /* 0x000fe40000000f00 */
[----:B0-----:R-:W-:Y:S01]  /*1c40*/  PRMT R3, R3, 0x5410, RZ ;  /* 0x0000541003037816 */ /* 0x001fe200000000ff */
[----:B--2---:R-:W-:-:S05]  /*1c50*/  IMAD.SHL.U32 R0, R0, 0x1000000, RZ ;  /* 0x0100000000007824 */ /* 0x004fca00078e00ff */
[C---:B------:R-:W-:Y:S02]  /*1c60*/  LOP3.LUT R4, R0.reuse, 0x7f000000, RZ, 0xc0, !PT ;  /* 0x7f00000000047812 */ /* 0x040fe400078ec0ff */
[----:B------:R-:W-:Y:S02]  /*1c70*/  LOP3.LUT P0, RZ, R0, 0x7f000000, RZ, 0xc0, !PT ;  /* 0x7f00000000ff7812 */ /* 0x000fe4000780c0ff */
[----:B------:R-:W0:Y:S02]  /*1c80*/  FLO.U32 R5, R4 ;  /* 0x0000000400057300 */ /* 0x000e2400000e0000 */
[----:B0-----:R-:W-:-:S04]  /*1c90*/  IADD3 R5, PT, PT, -R5, RZ, RZ ;  /* 0x000000ff05057210 */ /* 0x001fc80007ffe1ff */
[----:B------:R-:W-:-:S05]  /*1ca0*/  VIADDMNMX.U32 R5, R5, R6, 0x4, !PT ;  /* 0x0000000405057446 */ /* 0x000fca0007800006 */
[----:B------:R-:W-:-:S05]  /*1cb0*/  VIADD R5, R5, 0xfffffffc ;  /* 0xfffffffc05057836 */ /* 0x000fca0000000000 */
[C---:B------:R-:W-:Y:S02]  /*1cc0*/  SHF.L.U32 R6, R4.reuse, R5, RZ ;  /* 0x0000000504067219 */ /* 0x040fe400000006ff */
[----:B------:R-:W-:Y:S02]  /*1cd0*/  SHF.L.U32 R7, R5, 0x17, RZ ;  /* 0x0000001705077819 */ /* 0x000fe400000006ff */
[----:B------:R-:W-:Y:S02]  /*1ce0*/  IADD3 R5, PT, PT, R4, 0x1000000, RZ ;  /* 0x0100000004057810 */ /* 0x000fe40007ffe0ff */
[----:B------:R-:W-:Y:S02]  /*1cf0*/  LEA.HI R6, R6, -R7, RZ, 0x1c ;  /* 0x8000000706067211 */ /* 0x000fe400078fe0ff */
[----:B------:R-:W-:-:S03]  /*1d00*/  SHF.R.S32.HI R5, RZ, 0x8, R5 ;  /* 0x00000008ff057819 */ /* 0x000fc60000011405 */
[----:B------:R-:W-:-:S05]  /*1d10*/  VIADD R6, R6, 0x3c000000 ;  /* 0x3c00000006067836 */ /* 0x000fca0000000000 */
[----:B------:R-:W-:-:S04]  /*1d20*/  LOP3.LUT R5, R6, 0x7f800000, R5, 0xf8, !PT ;  /* 0x7f80000006057812 */ /* 0x000fc800078ef805 */
[----:B------:R-:W-:-:S04]  /*1d30*/  SEL R5, R5, RZ, P0 ;  /* 0x000000ff05057207 */ /* 0x000fc80000000000 */
[----:B------:R-:W-:-:S04]  /*1d40*/  LOP3.LUT R5, R5, 0x80000000, R0, 0xf8, !PT ;  /* 0x8000000005057812 */ /* 0x000fc800078ef800 */
[----:B------:R-:W-:Y:S01]  /*1d50*/  F2FP.F16.F32.PACK_AB R11, RZ, R5 ;  /* 0x00000005ff0b723e */ /* 0x000fe200000000ff */
[----:B------:R-:W-:Y:S06]  /*1d60*/  BRA `(.L_x_2803) ;  /* 0x0000000800207947 */ /* 0x000fec0003800000 */
.L_x_2814:
[----:B------:R0:W2:Y:S02]  /*1d70*/  LDG.E.U8 R2, desc[UR36][R2.64] ;  /* 0x0000002402027981 */ /* 0x0000a4000c1e1100 */
[----:B0-----:R-:W-:Y:S02]  /*1d80*/  PRMT R3, R3, 0x5410, RZ ;  /* 0x0000541003037816 */ /* 0x001fe400000000ff */
[C---:B--2---:R-:W-:Y:S02]  /*1d90*/  SHF.L.U32 R4, R2.reuse, 0x19, RZ ;  /* 0x0000001902047819 */ /* 0x044fe400000006ff */
[----:B------:R-:W-:Y:S02]  /*1da0*/  SHF.L.U32 R5, R2, 0x8, RZ ;  /* 0x0000000802057819 */ /* 0x000fe400000006ff */
        /* <DEDUP_REMOVED lines=10> */
.L_x_2813:
[----:B------:R0:W2:Y:S02]  /*1e50*/  LDG.E.U16 R11, desc[UR36][R2.64] ;  /* 0x00000024020b7981 */ /* 0x0000a4000c1e1500 */
[----:B0-----:R-:W-:Y:S01]  /*1e60*/  PRMT R3, R3, 0x5410, RZ ;  /* 0x0000541003037816 */ /* 0x001fe200000000ff */
[----:B--2---:R-:W-:-:S05]  /*1e70*/  IMAD.U32 R11, R11, 0x10000, RZ ;  /* 0x000100000b0b7824 */ /* 0x004fca00078e00ff */
[----:B------:R-:W-:Y:S01]  /*1e80*/  F2FP.F16.F32.PACK_AB R11, RZ, R11 ;  /* 0x0000000bff0b723e */ /* 0x000fe200000000ff */
[----:B------:R-:W-:Y:S06]  /*1e90*/  BRA `(.L_x_2803) ;  /* 0x0000000400d47947 */ /* 0x000fec0003800000 */
.L_x_2810:
        /* <DEDUP_REMOVED lines=8> */
[----:B------:R0:W2:Y:S02]  /*1f20*/  LDG.E.U16 R11, desc[UR36][R2.64] ;  /* 0x00000024020b7981 */ /* 0x0000a4000c1e1500 */
[----:B0-----:R-:W-:Y:S02]  /*1f30*/  PRMT R3, R3, 0x5410, RZ ;  /* 0x0000541003037816 */ /* 0x001fe400000000ff */
[----:B--2---:R-:W-:-:S04]  /*1f40*/  I2FP.F32.U32 R11, R11 ;  /* 0x0000000b000b7245 */ /* 0x004fc80000201000 */
[----:B------:R-:W-:Y:S01]  /*1f50*/  F2FP.F16.F32.PACK_AB R11, RZ, R11 ;  /* 0x0000000bff0b723e */ /* 0x000fe200000000ff */
[----:B------:R-:W-:Y:S06]  /*1f60*/  BRA `(.L_x_2803) ;  /* 0x0000000400a07947 */ /* 0x000fec0003800000 */
.L_x_2817:
[----:B------:R-:W2:Y:S01]  /*1f70*/  LDG.E.U8 R3, desc[UR36][R2.64] ;  /* 0x0000002402037981 */ /* 0x000ea2000c1e1100 */
[----:B------:R-:W-:Y:S01]  /*1f80*/  BSSY.RECONVERGENT B0, `(.L_x_2818) ;  /* 0x0000018000007945 */ /* 0x000fe20003800200 */
[----:B------:R-:W-:Y:S01]  /*1f90*/  HFMA2 R11, -RZ, RZ, 0, 0 ;  /* 0x00000000ff0b7431 */ /* 0x000fe200000001ff */
        /* <DEDUP_REMOVED lines=18> */
.L_x_2821:
[----:B------:R-:W-:Y:S05]  /*20c0*/  BSYNC.RECONVERGENT B1 ;  /* 0x0000000000017941 */ /* 0x000fea0003800200 */
.L_x_2820:
[----:B------:R-:W-:Y:S02]  /*20d0*/  SHF.L.U32 R0, R0, 0x14, RZ ;  /* 0x0000001400007819 */ /* 0x000fe400000006ff */
[----:B------:R-:W-:-:S04]  /*20e0*/  LEA R2, R2, 0x3b800000, 0x17 ;  /* 0x3b80000002027811 */ /* 0x000fc800078eb8ff */
[----:B------:R-:W-:-:S07]  /*20f0*/  LOP3.LUT R11, R2, R0, R11, 0xfe, !PT ;  /* 0x00000000020b7212 */ /* 0x000fce00078efe0b */
.L_x_2819:
[----:B------:R-:W-:Y:S05]  /*2100*/  BSYNC.RECONVERGENT B0 ;  /* 0x0000000000007941 */ /* 0x000fea0003800200 */
.L_x_2818:
[----:B------:R-:W-:Y:S02]  /*2110*/  F2FP.F16.F32.PACK_AB R11, RZ, R11 ;  /* 0x0000000bff0b723e */ /* 0x000fe400000000ff */
[----:B------:R-:W-:Y:S01]  /*2120*/  PRMT R3, R3, 0x5410, RZ ;  /* 0x0000541003037816 */ /* 0x000fe200000000ff */
[----:B------:R-:W-:Y:S06]  /*2130*/  BRA `(.L_x_2803) ;  /* 0x00000004002c7947 */ /* 0x000fec0003800000 */
.L_x_2816:
        /* <DEDUP_REMOVED lines=21> */
.L_x_2825:
[----:B------:R-:W-:Y:S05]  /*2290*/  BSYNC.RECONVERGENT B1 ;  /* 0x0000000000017941 */ /* 0x000fea0003800200 */
.L_x_2824:
[----:B------:R-:W-:Y:S02]  /*22a0*/  SHF.L.U32 R0, R0, 0x15, RZ ;  /* 0x0000001500007819 */ /* 0x000fe400000006ff */
[----:B------:R-:W-:-:S04]  /*22b0*/  LEA R2, R2, 0x37800000, 0x17 ;  /* 0x3780000002027811 */ /* 0x000fc800078eb8ff */
[----:B------:R-:W-:-:S07]  /*22c0*/  LOP3.LUT R11, R2, R0, R11, 0xfe, !PT ;  /* 0x00000000020b7212 */ /* 0x000fce00078efe0b */
.L_x_2823:
[----:B------:R-:W-:Y:S05]  /*22d0*/  BSYNC.RECONVERGENT B0 ;  /* 0x0000000000007941 */ /* 0x000fea0003800200 */
.L_x_2822:
[----:B------:R-:W-:Y:S02]  /*22e0*/  F2FP.F16.F32.PACK_AB R11, RZ, R11 ;  /* 0x0000000bff0b723e */ /* 0x000fe400000000ff */
[----:B------:R-:W-:Y:S01]  /*22f0*/  PRMT R3, R3, 0x5410, RZ ;  /* 0x0000541003037816 */ /* 0x000fe200000000ff */
[----:B------:R-:W-:Y:S06]  /*2300*/  BRA `(.L_x_2803) ;  /* 0x0000000000b87947 */ /* 0x000fec0003800000 */
.L_x_2815:
[----:B------:R-:W-:-:S09]  /*2310*/  UISETP.NE.AND UP0, UPT, UR4, 0x1c, UPT ;  /* 0x0000001c0400788c */ /* 0x000fd2000bf05270 */
[----:B------:R-:W-:Y:S05]  /*2320*/  BRA.U !UP0, `(.L_x_2826) ;  /* 0x0000000108a07547 */ /* 0x000fea000b800000 */
[----:B------:R-:W-:-:S09]  /*2330*/  UISETP.NE.AND UP0, UPT, UR4, 0x1d, UPT ;  /* 0x0000001d0400788c */ /* 0x000fd2000bf05270 */
[----:B------:R-:W-:Y:S05]  /*2340*/  BRA.U !UP0, `(.L_x_2827) ;  /* 0x0000000108847547 */ /* 0x000fea000b800000 */
[----:B------:R-:W-:-:S09]  /*2350*/  UISETP.NE.AND UP0, UPT, UR4, 0x2c, UPT ;  /* 0x0000002c0400788c */ /* 0x000fd2000bf05270 */
[----:B------:R-:W-:Y:S05]  /*2360*/  BRA.U !UP0, `(.L_x_2828) ;  /* 0x00000001084c7547 */ /* 0x000fea000b800000 */
.L_x_2802:
        /* <DEDUP_REMOVED lines=10> */
[----:B---3--:R-:W-:-:S02]  /*2410*/  MOV R6, UR6 ;  /* 0x0000000600067c02 */ /* 0x008fc40008000f00 */
[----:B------:R-:W-:Y:S01]  /*2420*/  MOV R7, UR7 ;  /* 0x0000000700077c02 */ /* 0x000fe20008000f00 */
[----:B----4-:R-:W-:Y:S01]  /*2430*/  IMAD.U32 R10, RZ, RZ, UR8 ;  /* 0x00000008ff0a7e24 */ /* 0x010fe2000f8e00ff */
[----:B-1----:R-:W-:-:S07]  /*2440*/  MOV R11, UR9 ;  /* 0x00000009000b7c02 */ /* 0x002fce0008000f00 */
[----:B------:R-:W-:-:S07]  /*2450*/  LEPC R20, `(.L_x_2829) ;  /* 0x000000001014794e */ /* 0x000fce0000000000 */
[----:B--2---:R-:W-:Y:S05]  /*2460*/  CALL.ABS.NOINC R2 ;  /* 0x0000000002007343 */ /* 0x004fea0003c00000 */
.L_x_2829:
[----:B------:R-:W-:Y:S02]  /*2470*/  PRMT R11, RZ, 0x7610, R11 ;  /* 0x00007610ff0b7816 */ /* 0x000fe4000000000b */
[----:B------:R-:W-:Y:S01]  /*2480*/  PRMT R3, R3, 0x5410, RZ ;  /* 0x0000541003037816 */ /* 0x000fe200000000ff */
[----:B------:R-:W-:Y:S06]  /*2490*/  BRA `(.L_x_2803) ;  /* 0x0000000000547947 */ /* 0x000fec0003800000 */
.L_x_2828:
        /* <DEDUP_REMOVED lines=8> */
.L_x_2831:
[----:B------:R-:W-:Y:S05]  /*2520*/  BSYNC.RECONVERGENT B0 ;  /* 0x0000000000007941 */ /* 0x000fea0003800200 */
.L_x_2830:
[----:B------:R-:W-:Y:S02]  /*2530*/  PRMT R3, R3, 0x5410, RZ ;  /* 0x0000541003037816 */ /* 0x000fe400000000ff */
[----:B------:R-:W-:Y:S01]  /*2540*/  F2FP.F16.F32.PACK_AB R11, RZ, R11 ;  /* 0x0000000bff0b723e */ /* 0x000fe200000000ff */
[----:B------:R-:W-:Y:S06]  /*2550*/  BRA `(.L_x_2803) ;  /* 0x0000000000247947 */ /* 0x000fec0003800000 */
.L_x_2827:
[----:B------:R-:W2:Y:S02]  /*2560*/  LDG.E.64 R2, desc[UR36][R2.64] ;  /* 0x0000002402027981 */ /* 0x000ea4000c1e1b00 */
[----:B--2---:R0:W1:Y:S02]  /*2570*/  I2F.U64 R11, R2 ;  /* 0x00000002000b7312 */ /* 0x0040640000301000 */
[----:B0-----:R-:W-:Y:S02]  /*2580*/  PRMT R3, R3, 0x5410, RZ ;  /* 0x0000541003037816 */ /* 0x001fe400000000ff */
[----:B-1----:R-:W-:Y:S01]  /*2590*/  F2FP.F16.F32.PACK_AB R11, RZ, R11 ;  /* 0x0000000bff0b723e */ /* 0x002fe200000000ff */
[----:B------:R-:W-:Y:S06]  /*25a0*/  BRA `(.L_x_2803) ;  /* 0x0000000000107947 */ /* 0x000fec0003800000 */
.L_x_2826:
[----:B------:R0:W2:Y:S02]  /*25b0*/  LDG.E R2, desc[UR36][R2.64] ;  /* 0x0000002402027981 */ /* 0x0000a4000c1e1900 */
[----:B0-----:R-:W-:Y:S02]  /*25c0*/  PRMT R3, R3, 0x5410, RZ ;  /* 0x0000541003037816 */ /* 0x001fe400000000ff */
[----:B--2---:R-:W-:-:S04]  /*25d0*/  I2FP.F32.U32 R11, R2 ;  /* 0x00000002000b7245 */ /* 0x004fc80000201000 */
[----:B------:R-:W-:-:S07]  /*25e0*/  F2FP.F16.F32.PACK_AB R11, RZ, R11 ;  /* 0x0000000bff0b723e */ /* 0x000fce00000000ff */
.L_x_2803:
[----:B------:R-:W-:Y:S01]  /*25f0*/  HADD2.F32 R11, -RZ, R11.H0_H0 ;  /* 0x2000000bff0b7230 */ /* 0x000fe20000004100 */
[----:B------:R-:W-:Y:S01]  /*2600*/  BSSY.RECONVERGENT B2, `(.L_x_2832) ;  /* 0x0000250000027945 */ /* 0x000fe20003800200 */
[----:B------:R-:W-:-:S03]  /*2610*/  HADD2.F32 R9, -RZ, R3.H1_H1 ;  /* 0x30000003ff097230 */ /* 0x000fc60000004100 */
[C---:B------:R-:W-:Y:S01]  /*2620*/  FSETP.NAN.FTZ.AND P1, PT, |R11|.reuse, |R11|, PT ;  /* 0x4000000b0b00720b */ /* 0x040fe20003f38200 */
[----:B------:R-:W-:Y:S01]  /*2630*/  FADD.FTZ R10, |R11|, -RZ ;  /* 0x800000ff0b0a7221 */ /* 0x000fe20000010200 */
[C---:B------:R-:W-:Y:S01]  /*2640*/  FSETP.NAN.FTZ.AND P0, PT, |R9|.reuse, |R9|, PT ;  /* 0x400000090900720b */ /* 0x040fe20003f18200 */
[----:B------:R-:W-:-:S12]  /*2650*/  FADD.FTZ R3, |R9|, -RZ ;  /* 0x800000ff09037221 */ /* 0x000fd80000010200 */
[----:B------:R-:W-:Y:S05]  /*2660*/  @!P0 BRA !P1, `(.L_x_2833) ;  /* 0x0000000000408947 */ /* 0x000fea0004800000 */
[----:B------:R-:W-:-:S13]  /*2670*/  FSETP.NEU.FTZ.AND P0, PT, R10, +INF , PT ;  /* 0x7f8000000a00780b */ /* 0x000fda0003f1d000 */
[----:B------:R-:W-:Y:S01]  /*2680*/  @!P0 FADD.FTZ R0, R9, R9 ;  /* 0x0000000909008221 */ /* 0x000fe20000010000 */
[----:B------:R-:W-:Y:S01]  /*2690*/  @!P0 MOV R12, 0xff800000 ;  /* 0xff800000000c8802 */ /* 0x000fe20000000f00 */
[----:B------:R-:W-:Y:S06]  /*26a0*/  @!P0 BRA `(.L_x_2834) ;  /* 0x0000002400148947 */ /* 0x000fec0003800000 */
[----:B------:R-:W-:-:S13]  /*26b0*/  FSETP.NEU.FTZ.AND P0, PT, |R9|, +INF , PT ;  /* 0x7f8000000900780b */ /* 0x000fda0003f1d200 */
[----:B------:R-:W-:Y:S01]  /*26c0*/  @!P0 FADD.FTZ R0, R11, R11 ;  /* 0x0000000b0b008221 */ /* 0x000fe20000010000 */
[----:B------:R-:W-:Y:S01]  /*26d0*/  @!P0 FADD.FTZ R12, -R9, -RZ ;  /* 0x800000ff090c8221 */ /* 0x000fe20000010100 */
[----:B------:R-:W-:Y:S06]  /*26e0*/  @!P0 BRA `(.L_x_2834) ;  /* 0x0000002400048947 */ /* 0x000fec0003800000 */
[----:B------:R-:W-:-:S13]  /*26f0*/  FSETP.NEU.FTZ.AND P0, PT, R11, RZ, PT ;  /* 0x000000ff0b00720b */ /* 0x000fda0003f1d000 */
[----:B------:R-:W-:Y:S01]  /*2700*/  @P0 FADD.FTZ R11, RZ, R11 ;  /* 0x0000000bff0b0221 */ /* 0x000fe20000010000 */
[--C-:B------:R-:W-:Y:S01]  /*2710*/  @P0 FADD.FTZ R2, RZ, R9.reuse ;  /* 0x00000009ff020221 */ /* 0x100fe20000010000 */
[----:B------:R-:W-:Y:S02]  /*2720*/  @!P0 IMAD.MOV.U32 R0, RZ, RZ, 0x3fc90fdb ;  /* 0x3fc90fdbff008424 */ /* 0x000fe400078e00ff */
[----:B------:R-:W-:Y:S01]  /*2730*/  @!P0 FADD.FTZ R12, R9, R9 ;  /* 0x00000009090c8221 */ /* 0x000fe20000010000 */
[----:B------:R-:W-:-:S05]  /*2740*/  @P0 FADD.FTZ R0, R11, R2 ;  /* 0x000000020b000221 */ /* 0x000fca0000010000 */
[----:B------:R-:W-:Y:S01]  /*2750*/  @P0 MOV R12, R0 ;  /* 0x00000000000c0202 */ /* 0x000fe20000000f00 */
[----:B------:R-:W-:Y:S06]  /*2760*/  BRA `(.L_x_2834) ;  /* 0x0000002000e47947 */ /* 0x000fec0003800000 */
.L_x_2833:
[----:B------:R-:W-:-:S04]  /*2770*/  FMNMX.FTZ R0, |R9|, R10, !PT ;  /* 0x0000000a09007209 */ /* 0x000fc80007810200 */
[----:B------:R-:W-:-:S13]  /*2780*/  FSETP.GT.FTZ.AND P0, PT, R0, 8388608, PT ;  /* 0x4b0000000000780b */ /* 0x000fda0003f14000 */
[----:B------:R-:W-:Y:S05]  /*2790*/  @!P0 BRA `(.L_x_2835) ;  /* 0x0000000800d48947 */ /* 0x000fea0003800000 */
[C---:B------:R-:W-:Y:S01]  /*27a0*/  FSETP.GEU.FTZ.AND P2, PT, R10.reuse, |R9|, PT ;  /* 0x400000090a00720b */ /* 0x040fe20003f5e000 */
[----:B------:R-:W-:Y:S03]  /*27b0*/  BSSY.RECONVERGENT B3, `(.L_x_2836) ;  /* 0x00000ae000037945 */ /* 0x000fe60003800200 */
[----:B------:R-:W-:Y:S02]  /*27c0*/  FSEL R13, R3, R10, !P2 ;  /* 0x0000000a030d7208 */ /* 0x000fe40005000000 */
[----:B------:R-:W-:Y:S02]  /*27d0*/  FSEL R0, R10, R3, !P2 ;  /* 0x000000030a007208 */ /* 0x000fe40005000000 */
[----:B------:R-:W-:-:S13]  /*27e0*/  FSETP.GT.FTZ.AND P0, PT, R13, 1.70141173319264429906e+38, PT ;  /* 0x7effffff0d00780b */ /* 0x000fda0003f14000 */
[----:B------:R-:W-:Y:S05]  /*27f0*/  @!P0 BRA `(.L_x_2837) ;  /* 0x0000000000fc8947 */ /* 0x000fea0003800000 */
[----:B------:R-:W-:Y:S01]  /*2800*/  FMUL.FTZ R2, R11, 0.36787945032119750977 ;  /* 0x3ebc5ab20b027820 */ /* 0x000fe20000410000 */
[----:B------:R-:W-:Y:S01]  /*2810*/  FMUL.FTZ R3, R9, 0.36787945032119750977 ;  /* 0x3ebc5ab209037820 */ /* 0x000fe20000410000 */
[----:B------:R-:W0:Y:S01]  /*2820*/  MUFU.RCP R8, R13 ;  /* 0x0000000d00087308 */ /* 0x000e220000001000 */
[----:B------:R-:W-:Y:S02]  /*2830*/  HFMA2 R7, -RZ, RZ, 1.875, 0 ;  /* 0x3f800000ff077431 */ /* 0x000fe400000001ff */
[----:B------:R-:W-:Y:S01]  /*2840*/  FADD.FTZ R2, |R2|, -RZ ;  /* 0x800000ff02027221 */ /* 0x000fe20000010200 */
[----:B------:R-:W-:Y:S01]  /*2850*/  FADD.FTZ R3, |R3|, -RZ ;  /* 0x800000ff03037221 */ /* 0x000fe20000010200 */
[----:B------:R-:W-:Y:S04]  /*2860*/  BSSY.RECONVERGENT B4, `(.L_x_2838) ;  /* 0x000001c000047945 */ /* 0x000fe80003800200 */
[----:B------:R-:W-:-:S02]  /*2870*/  VIMNMX R4, PT, PT, R2, R3, !PT ;  /* 0x0000000302047248 */ /* 0x000fc40007fe0100 */
[----:B------:R-:W-:Y:S02]  /*2880*/  VIMNMX R2, PT, PT, R2, R3, PT ;  /* 0x0000000302027248 */ /* 0x000fe40003fe0100 */
[----:B------:R-:W-:Y:S02]  /*2890*/  LOP3.LUT R5, R4, 0xfe000000, RZ, 0xc0, !PT ;  /* 0xfe00000004057812 */ /* 0x000fe400078ec0ff */
[----:B------:R-:W-:Y:S02]  /*28a0*/  FSETP.NEU.FTZ.AND P0, PT, R2, RZ, PT ;  /* 0x000000ff0200720b */ /* 0x000fe40003f1d000 */
[C---:B------:R-:W-:Y:S02]  /*28b0*/  LOP3.LUT R3, R5.reuse, 0x7e800000, RZ, 0x3c, !PT ;  /* 0x7e80000005037812 */ /* 0x040fe400078e3cff */
[----:B------:R-:W-:-:S03]  /*28c0*/  LOP3.LUT R5, R5, 0x800000, RZ, 0xfc, !PT ;  /* 0x0080000005057812 */ /* 0x000fc600078efcff */
[-C--:B------:R-:W-:Y:S01]  /*28d0*/  FMUL.FTZ R6, R2, R3.reuse ;  /* 0x0000000302067220 */ /* 0x080fe20000410000 */
[----:B------:R-:W-:-:S03]  /*28e0*/  FMUL.FTZ R3, R4, R3 ;  /* 0x0000000304037220 */ /* 0x000fc60000410000 */
[----:B------:R-:W-:-:S04]  /*28f0*/  FMUL.FTZ R6, R6, R6 ;  /* 0x0000000606067220 */ /* 0x000fc80000410000 */
[----:B------:R-:W-:Y:S01]  /*2900*/  FFMA.FTZ R6, R3, R3, R6 ;  /* 0x0000000303067223 */ /* 0x000fe20000010006 */
[----:B0-----:R-:W-:-:S04]  /*2910*/  FFMA R3, -R13, R8, 1 ;  /* 0x3f8000000d037423 */ /* 0x001fc80000000108 */
[----:B------:R-:W-:Y:S01]  /*2920*/  FFMA R3, R8, R3, R8 ;  /* 0x0000000308037223 */ /* 0x000fe20000000008 */
[----:B------:R-:W0:Y:S02]  /*2930*/  MUFU.SQRT R6, R6 ;  /* 0x0000000600067308 */ /* 0x000e240000002000 */
[----:B0-----:R-:W-:Y:S01]  /*2940*/  @P0 FMUL.FTZ R4, R6, R5 ;  /* 0x0000000506040220 */ /* 0x001fe20000410000 */
[----:B------:R-:W-:Y:S01]  /*2950*/  FSETP.NEU.FTZ.AND P0, PT, R2, +INF , PT ;  /* 0x7f8000000200780b */ /* 0x000fe20003f1d000 */
[----:B------:R-:W-:-:S03]  /*2960*/  FFMA R2, R0, R3, RZ ;  /* 0x0000000300027223 */ /* 0x000fc600000000ff */
[----:B------:R-:W-:Y:S01]  /*2970*/  FSEL R4, R4, +INF , P0 ;  /* 0x7f80000004047808 */ /* 0x000fe20000000000 */
[----:B------:R-:W-:-:S04]  /*2980*/  FFMA R5, -R13, R2, R0 ;  /* 0x000000020d057223 */ /* 0x000fc80000000100 */
[----:B------:R-:W-:Y:S01]  /*2990*/  FFMA R2, R3, R5, R2 ;  /* 0x0000000503027223 */ /* 0x000fe20000000002 */
[----:B------:R-:W0:Y:S08]  /*29a0*/  MUFU.LG2 R4, R4 ;  /* 0x0000000400047308 */ /* 0x000e300000000c00 */
[----:B------:R-:W1:Y:S01]  /*29b0*/  FCHK P0, R0, R13 ;  /* 0x0000000d00007302 */ /* 0x000e620000000000 */
[----:B0-----:R-:W-:Y:S01]  /*29c0*/  FFMA.FTZ R12, R4, 0.69314718246459960938, R7 ;  /* 0x3f317218040c7823 */ /* 0x001fe20000010007 */
[----:B-1----:R-:W-:Y:S06]  /*29d0*/  @!P0 BRA `(.L_x_2839) ;  /* 0x0000000000108947 */ /* 0x002fec0003800000 */
[----:B------:R-:W-:Y:S01]  /*29e0*/  IMAD.MOV.U32 R5, RZ, RZ, R13 ;  /* 0x000000ffff057224 */ /* 0x000fe200078e000d */
[----:B------:R-:W-:-:S07]  /*29f0*/  MOV R2, 0x2a10 ;  /* 0x00002a1000027802 */ /* 0x000fce0000000f00 */
[----:B------:R-:W-:Y:S05]  /*2a00*/  CALL.REL.NOINC `($__internal_6_$__cuda_sm3x_div_rn_ftz_f32_slowpath) ;  /* 0x0000014000bc7944 */ /* 0x000fea0003c00000 */
[----:B------:R-:W-:-:S07]  /*2a10*/  MOV R2, R7 ;  /* 0x0000000700027202 */ /* 0x000fce0000000f00 */
.L_x_2839:
[----:B------:R-:W-:Y:S05]  /*2a20*/  BSYNC.RECONVERGENT B4 ;  /* 0x0000000000047941 */ /* 0x000fea0003800200 */
.L_x_2838:
[----:B------:R-:W-:Y:S02]  /*2a30*/  HFMA2 R3, -RZ, RZ, 0.89990234375, 10328 ;  /* 0x3b33710bff037431 */ /* 0x000fe400000001ff */
[----:B------:R-:W-:Y:S01]  /*2a40*/  FMUL.FTZ R0, R2, R2 ;  /* 0x0000000202007220 */ /* 0x000fe20000410000 */
[----:B------:R-:W-:Y:S01]  /*2a50*/  IMAD.MOV.U32 R5, RZ, RZ, 0x3f6ee581 ;  /* 0x3f6ee581ff057424 */ /* 0x000fe200078e00ff */
[----:B------:R-:W-:Y:S02]  /*2a60*/  ISETP.GE.AND P0, PT, R11, RZ, PT ;  /* 0x000000ff0b00720c */ /* 0x000fe40003f06270 */
[----:B------:R-:W-:Y:S01]  /*2a70*/  FFMA.FTZ R3, R0, R3, -0.015681877732276916504 ;  /* 0xbc80774800037423 */ /* 0x000fe20000010003 */
[----:B------:R-:W-:Y:S01]  /*2a80*/  FSETP.NEU.FTZ.AND P3, PT, R10, |R9|, PT ;  /* 0x400000090a00720b */ /* 0x000fe20003f7d000 */
[----:B------:R-:W-:Y:S01]  /*2a90*/  FADD.FTZ R10, |R9|, R10 ;  /* 0x0000000a090a7221 */ /* 0x000fe20000010200 */
[----:B------:R-:W-:Y:S01]  /*2aa0*/  FSETP.NEU.FTZ.AND P1, PT, R13, RZ, PT ;  /* 0x000000ff0d00720b */ /* 0x000fe20003f3d000 */
[----:B------:R-:W-:-:S04]  /*2ab0*/  FFMA.FTZ R3, R0, R3, 0.042200751602649688721 ;  /* 0x3d2cdab200037423 */ /* 0x000fc80000010003 */
[----:B------:R-:W-:-:S04]  /*2ac0*/  FFMA.FTZ R3, R0, R3, -0.074792981147766113281 ;  /* 0xbd992d1000037423 */ /* 0x000fc80000010003 */
[----:B------:R-:W-:-:S04]  /*2ad0*/  FFMA.FTZ R3, R0, R3, 0.10640415549278259277 ;  /* 0x3dd9ea6c00037423 */ /* 0x000fc80000010003 */
[----:B------:R-:W-:-:S04]  /*2ae0*/  FFMA.FTZ R3, R0, R3, -0.14207722246646881104 ;  /* 0xbe117cb100037423 */ /* 0x000fc80000010003 */
[----:B------:R-:W-:-:S04]  /*2af0*/  FFMA.FTZ R3, R0, R3, 0.19993925094604492188 ;  /* 0x3e4cbce000037423 */ /* 0x000fc80000010003 */
[----:B------:R-:W-:-:S04]  /*2b00*/  FFMA.FTZ R3, R0, R3, -0.33333197236061096191 ;  /* 0xbeaaaa7d00037423 */ /* 0x000fc80000010003 */
[----:B------:R-:W-:-:S04]  /*2b10*/  FMUL.FTZ R3, R0, R3 ;  /* 0x0000000300037220 */ /* 0x000fc80000410000 */
[----:B------:R-:W-:-:S04]  /*2b20*/  FFMA.FTZ R2, R3, R2, R2 ;  /* 0x0000000203027223 */ /* 0x000fc80000010002 */
[C---:B------:R-:W-:Y:S01]  /*2b30*/  FFMA.FTZ R3, R5.reuse, 1.6832555532455444336, -R2 ;  /* 0x3fd774eb05037823 */ /* 0x040fe20000010802 */
[----:B------:R-:W-:-:S04]  /*2b40*/  FSEL R5, R5, 1.8663789033889770508, !P2 ;  /* 0x3feee58105057808 */ /* 0x000fc80005000000 */
[----:B------:R-:W-:Y:S01]  /*2b50*/  FSEL R0, R3, R2, !P2 ;  /* 0x0000000203007208 */ /* 0x000fe20005000000 */
[----:B------:R-:W-:-:S04]  /*2b60*/  @P2 FADD.FTZ R2, -R2, -RZ ;  /* 0x800000ff02022221 */ /* 0x000fc80000010100 */
[----:B------:R-:W-:Y:S01]  /*2b70*/  @!P0 FFMA.FTZ R0, R5, 1.6832555532455444336, R2 ;  /* 0x3fd774eb05008823 */ /* 0x000fe20000010002 */
[----:B------:R-:W-:-:S04]  /*2b80*/  MOV R2, 0x4016cbe4 ;  /* 0x4016cbe400027802 */ /* 0x000fc80000000f00 */
[----:B------:R-:W-:Y:S02]  /*2b90*/  @!P3 FSEL R0, R2, 0.78539818525314331055, !P0 ;  /* 0x3f490fdb0200b808 */ /* 0x000fe40004000000 */
[----:B------:R-:W-:Y:S02]  /*2ba0*/  @!P1 FSEL R0, RZ, 3.1415927410125732422, P0 ;  /* 0x40490fdbff009808 */ /* 0x000fe40000000000 */
[----:B------:R-:W-:Y:S02]  /*2bb0*/  FSETP.NAN.FTZ.AND P0, PT, |R10|, |R10|, PT ;  /* 0x4000000a0a00720b */ /* 0x000fe40003f18200 */
[----:B------:R-:W-:-:S04]  /*2bc0*/  LOP3.LUT R3, R0, 0x80000000, R9, 0xb8, !PT ;  /* 0x8000000000037812 */ /* 0x000fc800078eb809 */
[----:B------:R-:W-:Y:S01]  /*2bd0*/  FSEL R0, R10, R3, P0 ;  /* 0x000000030a007208 */ /* 0x000fe20000000000 */
[----:B------:R-:W-:Y:S06]  /*2be0*/  BRA `(.L_x_2840) ;  /* 0x0000000400a87947 */ /* 0x000fec0003800000 */
.L_x_2837:
[----:B------:R-:W-:Y:S02]  /*2bf0*/  FSETP.GT.FTZ.AND P1, PT, R13, 2.30584300921369395200e+18, PT ;  /* 0x5e0000000d00780b */ /* 0x000fe40003f34000 */
[----:B------:R-:W-:-:S13]  /*2c00*/  FSETP.GEU.FTZ.AND P0, PT, R0, 1.084202172485504434e-19, PT ;  /* 0x200000000000780b */ /* 0x000fda0003f1e000 */
[----:B------:R-:W-:Y:S05]  /*2c10*/  @P0 BRA !P1, `(.L_x_2841) ;  /* 0x0000000000e80947 */ /* 0x000fea0004800000 */
[CC--:B------:R-:W-:Y:S01]  /*2c20*/  VIMNMX R2, PT, PT, R3.reuse, R10.reuse, !PT ;  /* 0x0000000a03027248 */ /* 0x0c0fe20007fe0100 */
[----:B------:R-:W-:Y:S01]  /*2c30*/  MUFU.RCP R8, R13 ;  /* 0x0000000d00087308 */ /* 0x000fe20000001000 */
[----:B------:R-:W-:Y:S01]  /*2c40*/  VIMNMX R3, PT, PT, R3, R10, PT ;  /* 0x0000000a03037248 */ /* 0x000fe20003fe0100 */
[----:B------:R-:W-:Y:S01]  /*2c50*/  BSSY.RECONVERGENT B4, `(.L_x_2842) ;  /* 0x000001a000047945 */ /* 0x000fe20003800200 */
[----:B------:R-:W-:Y:S02]  /*2c60*/  LOP3.LUT R4, R2, 0xfe000000, RZ, 0xc0, !PT ;  /* 0xfe00000002047812 */ /* 0x000fe400078ec0ff */
[----:B------:R-:W-:Y:S02]  /*2c70*/  FSETP.NEU.FTZ.AND P0, PT, R3, RZ, PT ;  /* 0x000000ff0300720b */ /* 0x000fe40003f1d000 */
[----:B------:R-:W-:-:S05]  /*2c80*/  LOP3.LUT R5, R4, 0x7e800000, RZ, 0x3c, !PT ;  /* 0x7e80000004057812 */ /* 0x000fca00078e3cff */
[-C--:B------:R-:W-:Y:S01]  /*2c90*/  FMUL.FTZ R6, R3, R5.reuse ;  /* 0x0000000503067220 */ /* 0x080fe20000410000 */
[----:B------:R-:W-:-:S03]  /*2ca0*/  FMUL.FTZ R5, R2, R5 ;  /* 0x0000000502057220 */ /* 0x000fc60000410000 */
[----:B------:R-:W-:-:S04]  /*2cb0*/  FMUL.FTZ R6, R6, R6 ;  /* 0x0000000606067220 */ /* 0x000fc80000410000 */
[----:B------:R-:W-:Y:S01]  /*2cc0*/  FFMA.FTZ R6, R5, R5, R6 ;  /* 0x0000000505067223 */ /* 0x000fe20000010006 */
[----:B------:R-:W-:-:S05]  /*2cd0*/  LOP3.LUT R5, R4, 0x800000, RZ, 0xfc, !PT ;  /* 0x0080000004057812 */ /* 0x000fca00078efcff */
[----:B------:R-:W0:Y:S02]  /*2ce0*/  MUFU.SQRT R6, R6 ;  /* 0x0000000600067308 */ /* 0x000e240000002000 */
[----:B0-----:R-:W-:Y:S01]  /*2cf0*/  @P0 FMUL.FTZ R2, R6, R5 ;  /* 0x0000000506020220 */ /* 0x001fe20000410000 */
[----:B------:R-:W-:Y:S01]  /*2d00*/  FSETP.NEU.FTZ.AND P0, PT, R3, +INF , PT ;  /* 0x7f8000000300780b */ /* 0x000fe20003f1d000 */
[----:B------:R-:W-:-:S03]  /*2d10*/  FFMA R3, -R13, R8, 1 ;  /* 0x3f8000000d037423 */ /* 0x000fc60000000108 */
[----:B------:R-:W-:Y:S01]  /*2d20*/  FSEL R2, R2, +INF , P0 ;  /* 0x7f80000002027808 */ /* 0x000fe20000000000 */
[----:B------:R-:W-:-:S04]  /*2d30*/  FFMA R3, R8, R3, R8 ;  /* 0x0000000308037223 */ /* 0x000fc80000000008 */
[----:B------:R-:W-:Y:S01]  /*2d40*/  FFMA R4, R0, R3, RZ ;  /* 0x0000000300047223 */ /* 0x000fe200000000ff */
[----:B------:R-:W0:Y:S03]  /*2d50*/  MUFU.LG2 R2, R2 ;  /* 0x0000000200027308 */ /* 0x000e260000000c00 */
[----:B------:R-:W-:-:S04]  /*2d60*/  FFMA R5, -R13, R4, R0 ;  /* 0x000000040d057223 */ /* 0x000fc80000000100 */
[----:B------:R-:W-:Y:S01]  /*2d70*/  FFMA R3, R3, R5, R4 ;  /* 0x0000000503037223 */ /* 0x000fe20000000004 */
[----:B------:R-:W1:Y:S01]  /*2d80*/  FCHK P0, R0, R13 ;  /* 0x0000000d00007302 */ /* 0x000e620000000000 */
[----:B0-----:R-:W-:Y:S01]  /*2d90*/  FMUL.FTZ R12, R2, 0.69314718246459960938 ;  /* 0x3f317218020c7820 */ /* 0x001fe20000410000 */
[----:B-1----:R-:W-:Y:S06]  /*2da0*/  @!P0 BRA `(.L_x_2843) ;  /* 0x0000000000108947 */ /* 0x002fec0003800000 */
[----:B------:R-:W-:Y:S02]  /*2db0*/  MOV R5, R13 ;  /* 0x0000000d00057202 */ /* 0x000fe40000000f00 */
[----:B------:R-:W-:-:S07]  /*2dc0*/  MOV R2, 0x2de0 ;  /* 0x00002de000027802 */ /* 0x000fce0000000f00 */
[----:B------:R-:W-:Y:S05]  /*2dd0*/  CALL.REL.NOINC `($__internal_6_$__cuda_sm3x_div_rn_ftz_f32_slowpath) ;  /* 0x0000013c00c87944 */ /* 0x000fea0003c00000 */
[----:B------:R-:W-:-:S07]  /*2de0*/  IMAD.MOV.U32 R3, RZ, RZ, R7 ;  /* 0x000000ffff037224 */ /* 0x000fce00078e0007 */
.L_x_2843:
[----:B------:R-:W-:Y:S05]  /*2df0*/  BSYNC.RECONVERGENT B4 ;  /* 0x0000000000047941 */ /* 0x000fea0003800200 */
.L_x_2842:
[----:B------:R-:W-:Y:S02]  /*2e00*/  HFMA2 R5, -RZ, RZ, 0.89990234375, 10328 ;  /* 0x3b33710bff057431 */ /* 0x000fe400000001ff */
[----:B------:R-:W-:Y:S01]  /*2e10*/  FMUL.FTZ R0, R3, R3 ;  /* 0x0000000303007220 */ /* 0x000fe20000410000 */
[----:B------:R-:W-:Y:S02]  /*2e20*/  ISETP.GE.AND P0, PT, R11, RZ, PT ;  /* 0x000000ff0b00720c */ /* 0x000fe40003f06270 */
[----:B------:R-:W-:Y:S01]  /*2e30*/  FSETP.NEU.FTZ.AND P3, PT, R10, |R9|, PT ;  /* 0x400000090a00720b */ /* 0x000fe20003f7d000 */
[----:B------:R-:W-:Y:S01]  /*2e40*/  FFMA.FTZ R5, R0, R5, -0.015681877732276916504 ;  /* 0xbc80774800057423 */ /* 0x000fe20000010005 */
[----:B------:R-:W-:-:S03]  /*2e50*/  FSETP.NEU.FTZ.AND P1, PT, R13, RZ, PT ;  /* 0x000000ff0d00720b */ /* 0x000fc60003f3d000 */
[----:B------:R-:W-:-:S04]  /*2e60*/  FFMA.FTZ R5, R0, R5, 0.042200751602649688721 ;  /* 0x3d2cdab200057423 */ /* 0x000fc80000010005 */
[----:B------:R-:W-:-:S04]  /*2e70*/  FFMA.FTZ R5, R0, R5, -0.074792981147766113281 ;  /* 0xbd992d1000057423 */ /* 0x000fc80000010005 */
[----:B------:R-:W-:-:S04]  /*2e80*/  FFMA.FTZ R5, R0, R5, 0.10640415549278259277 ;  /* 0x3dd9ea6c00057423 */ /* 0x000fc80000010005 */
[----:B------:R-:W-:-:S04]  /*2e90*/  FFMA.FTZ R5, R0, R5, -0.14207722246646881104 ;  /* 0xbe117cb100057423 */ /* 0x000fc80000010005 */
[----:B------:R-:W-:-:S04]  /*2ea0*/  FFMA.FTZ R5, R0, R5, 0.19993925094604492188 ;  /* 0x3e4cbce000057423 */ /* 0x000fc80000010005 */
[----:B------:R-:W-:-:S04]  /*2eb0*/  FFMA.FTZ R5, R0, R5, -0.33333197236061096191 ;  /* 0xbeaaaa7d00057423 */ /* 0x000fc80000010005 */
[----:B------:R-:W-:Y:S01]  /*2ec0*/  FMUL.FTZ R0, R0, R5 ;  /* 0x0000000500007220 */ /* 0x000fe20000410000 */
[----:B------:R-:W-:-:S03]  /*2ed0*/  MOV R5, 0x3f6ee581 ;  /* 0x3f6ee58100057802 */ /* 0x000fc60000000f00 */
[----:B------:R-:W-:-:S04]  /*2ee0*/  FFMA.FTZ R0, R0, R3, R3 ;  /* 0x0000000300007223 */ /* 0x000fc80000010003 */
[C---:B------:R-:W-:Y:S01]  /*2ef0*/  FFMA.FTZ R3, R5.reuse, 1.6832555532455444336, -R0 ;  /* 0x3fd774eb05037823 */ /* 0x040fe20000010800 */
[----:B------:R-:W-:-:S04]  /*2f00*/  FSEL R5, R5, 1.8663789033889770508, !P2 ;  /* 0x3feee58105057808 */ /* 0x000fc80005000000 */
[----:B------:R-:W-:Y:S01]  /*2f10*/  FSEL R2, R3, R0, !P2 ;  /* 0x0000000003027208 */ /* 0x000fe20005000000 */
[----:B------:R-:W-:Y:S01]  /*2f20*/  @P2 FADD.FTZ R0, -R0, -RZ ;  /* 0x800000ff00002221 */ /* 0x000fe20000010100 */
[----:B------:R-:W-:-:S03]  /*2f30*/  FADD.FTZ R3, |R9|, R10 ;  /* 0x0000000a09037221 */ /* 0x000fc60000010200 */
[----:B------:R-:W-:Y:S01]  /*2f40*/  @!P0 FFMA.FTZ R2, R5, 1.6832555532455444336, R0 ;  /* 0x3fd774eb05028823 */ /* 0x000fe20000010000 */
[----:B------:R-:W-:-:S05]  /*2f50*/  IMAD.MOV.U32 R0, RZ, RZ, 0x4016cbe4 ;  /* 0x4016cbe4ff007424 */ /* 0x000fca00078e00ff */
[----:B------:R-:W-:Y:S02]  /*2f60*/  @!P3 FSEL R2, R0, 0.78539818525314331055, !P0 ;  /* 0x3f490fdb0002b808 */ /* 0x000fe40004000000 */
[----:B------:R-:W-:Y:S02]  /*2f70*/  @!P1 FSEL R2, RZ, 3.1415927410125732422, P0 ;  /* 0x40490fdbff029808 */ /* 0x000fe40000000000 */
[----:B------:R-:W-:Y:S02]  /*2f80*/  FSETP.NAN.FTZ.AND P0, PT, |R3|, |R3|, PT ;  /* 0x400000030300720b */ /* 0x000fe40003f18200 */
[----:B------:R-:W-:-:S04]  /*2f90*/  LOP3.LUT R2, R2, 0x80000000, R9, 0xb8, !PT ;  /* 0x8000000002027812 */ /* 0x000fc800078eb809 */
[----:B------:R-:W-:Y:S01]  /*2fa0*/  FSEL R0, R3, R2, P0 ;  /* 0x0000000203007208 */ /* 0x000fe20000000000 */
[----:B------:R-:W-:Y:S06]  /*2fb0*/  BRA `(.L_x_2840) ;  /* 0x0000000000b47947 */ /* 0x000fec0003800000 */
.L_x_2841:
[----:B------:R-:W0:Y:S01]  /*2fc0*/  MUFU.RCP R4, R13 ;  /* 0x0000000d00047308 */ /* 0x000e220000001000 */
[----:B------:R-:W-:Y:S01]  /*2fd0*/  FMUL.FTZ R2, R0, R0 ;  /* 0x0000000000027220 */ /* 0x000fe20000410000 */
[----:B------:R-:W-:Y:S03]  /*2fe0*/  BSSY.RECONVERGENT B4, `(.L_x_2844) ;  /* 0x000000f000047945 */ /* 0x000fe60003800200 */
[----:B------:R-:W-:-:S03]  /*2ff0*/  FFMA.FTZ R2, R13, R13, R2 ;  /* 0x0000000d0d027223 */ /* 0x000fc60000010002 */
[----:B------:R-:W-:Y:S08]  /*3000*/  FCHK P0, R0, R13 ;  /* 0x0000000d00007302 */ /* 0x000ff00000000000 */
[----:B------:R-:W1:Y:S01]  /*3010*/  MUFU.LG2 R2, R2 ;  /* 0x0000000200027308 */ /* 0x000e620000000c00 */
[----:B0-----:R-:W-:-:S04]  /*3020*/  FFMA R3, -R13, R4, 1 ;  /* 0x3f8000000d037423 */ /* 0x001fc80000000104 */
[----:B------:R-:W-:-:S04]  /*3030*/  FFMA R3, R4, R3, R4 ;  /* 0x0000000304037223 */ /* 0x000fc80000000004 */
[----:B------:R-:W-:-:S04]  /*3040*/  FFMA R4, R0, R3, RZ ;  /* 0x0000000300047223 */ /* 0x000fc800000000ff */
[----:B------:R-:W-:Y:S01]  /*3050*/  FFMA R5, -R13, R4, R0 ;  /* 0x000000040d057223 */ /* 0x000fe20000000100 */
[----:B-1----:R-:W-:-:S03]  /*3060*/  FMUL.FTZ.D2 R12, R2, 0.69314718246459960938 ;  /* 0x3f317218020c7820 */ /* 0x002fc60000310000 */
[----:B------:R-:W-:Y:S01]  /*3070*/  FFMA R3, R3, R5, R4 ;  /* 0x0000000503037223 */ /* 0x000fe20000000004 */
[----:B------:R-:W-:Y:S06]  /*3080*/  @!P0 BRA `(.L_x_2845) ;  /* 0x0000000000108947 */ /* 0x000fec0003800000 */
[----:B------:R-:W-:Y:S02]  /*3090*/  MOV R5, R13 ;  /* 0x0000000d00057202 */ /* 0x000fe40000000f00 */
[----:B------:R-:W-:-:S07]  /*30a0*/  MOV R2, 0x30c0 ;  /* 0x000030c000027802 */ /* 0x000fce0000000f00 */
[----:B------:R-:W-:Y:S05]  /*30b0*/  CALL.REL.NOINC `($__internal_6_$__cuda_sm3x_div_rn_ftz_f32_slowpath) ;  /* 0x0000013c00107944 */ /* 0x000fea0003c00000 */
[----:B------:R-:W-:-:S07]  /*30c0*/  MOV R3, R7 ;  /* 0x0000000700037202 */ /* 0x000fce0000000f00 */
.L_x_2845:
[----:B------:R-:W-:Y:S05]  /*30d0*/  BSYNC.RECONVERGENT B4 ;  /* 0x0000000000047941 */ /* 0x000fea0003800200 */
.L_x_2844:
[----:B------:R-:W-:Y:S02]  /*30e0*/  IMAD.MOV.U32 R5, RZ, RZ, 0x3b33710b ;  /* 0x3b33710bff057424 */ /* 0x000fe400078e00ff */
        /* <DEDUP_REMOVED lines=12> */
[----:B------:R-:W-:-:S03]  /*31b0*/  HFMA2 R5, -RZ, RZ, 1.857421875, -1409 ;  /* 0x3f6ee581ff057431 */ /* 0x000fc600000001ff */
[----:B------:R-:W-:-:S04]  /*31c0*/  FFMA.FTZ R0, R0, R3, R3 ;  /* 0x0000000300007223 */ /* 0x000fc80000010003 */
[C---:B------:R-:W-:Y:S01]  /*31d0*/  FFMA.FTZ R3, R5.reuse, 1.6832555532455444336, -R0 ;  /* 0x3fd774eb05037823 */ /* 0x040fe20000010800 */
[----:B------:R-:W-:-:S04]  /*31e0*/  FSEL R5, R5, 1.8663789033889770508, !P2 ;  /* 0x3feee58105057808 */ /* 0x000fc80005000000 */
[----:B------:R-:W-:Y:S01]  /*31f0*/  FSEL R2, R3, R0, !P2 ;  /* 0x0000000003027208 */ /* 0x000fe20005000000 */
[----:B------:R-:W-:Y:S01]  /*3200*/  @P2 FADD.FTZ R0, -R0, -RZ ;  /* 0x800000ff00002221 */ /* 0x000fe20000010100 */
[----:B------:R-:W-:-:S03]  /*3210*/  FADD.FTZ R3, |R9|, R10 ;  /* 0x0000000a09037221 */ /* 0x000fc60000010200 */
[----:B------:R-:W-:Y:S01]  /*3220*/  @!P0 FFMA.FTZ R2, R5, 1.6832555532455444336, R0 ;  /* 0x3fd774eb05028823 */ /* 0x000fe20000010000 */
[----:B------:R-:W-:-:S04]  /*3230*/  MOV R0, 0x4016cbe4 ;  /* 0x4016cbe400007802 */ /* 0x000fc80000000f00 */
[----:B------:R-:W-:Y:S02]  /*3240*/  @!P3 FSEL R2, R0, 0.78539818525314331055, !P0 ;  /* 0x3f490fdb0002b808 */ /* 0x000fe40004000000 */
[----:B------:R-:W-:Y:S02]  /*3250*/  @!P1 FSEL R2, RZ, 3.1415927410125732422, P0 ;  /* 0x40490fdbff029808 */ /* 0x000fe40000000000 */
[----:B------:R-:W-:Y:S02]  /*3260*/  FSETP.NAN.FTZ.AND P0, PT, |R3|, |R3|, PT ;  /* 0x400000030300720b */ /* 0x000fe40003f18200 */
[----:B------:R-:W-:-:S04]  /*3270*/  LOP3.LUT R2, R2, 0x80000000, R9, 0xb8, !PT ;  /* 0x8000000002027812 */ /* 0x000fc800078eb809 */
[----:B------:R-:W-:-:S07]  /*3280*/  FSEL R0, R3, R2, P0 ;  /* 0x0000000203007208 */ /* 0x000fce0000000000 */
.L_x_2840:
[----:B------:R-:W-:Y:S05]  /*3290*/  BSYNC.RECONVERGENT B3 ;  /* 0x0000000000037941 */ /* 0x000fea0003800200 */
.L_x_2836:
[----:B------:R-:W-:Y:S01]  /*32a0*/  ISETP.GE.AND P0, PT, R9, RZ, PT ;  /* 0x000000ff0900720c */ /* 0x000fe20003f06270 */
[----:B------:R-:W-:Y:S01]  /*32b0*/  FADD.FTZ R12, R12, 0.69314718246459960938 ;  /* 0x3f3172180c0c7421 */ /* 0x000fe20000010000 */
[----:B------:R-:W-:-:S11]  /*32c0*/  FADD.FTZ R0, |R0|, -RZ ;  /* 0x800000ff00007221 */ /* 0x000fd60000010200 */
[----:B------:R-:W-:Y:S01]  /*32d0*/  @P0 FADD.FTZ R12, -R12, -RZ ;  /* 0x800000ff0c0c0221 */ /* 0x000fe20000010100 */
[----:B------:R-:W-:Y:S06]  /*32e0*/  BRA `(.L_x_2834) ;  /* 0x0000001800047947 */ /* 0x000fec0003800000 */
.L_x_2835:
[----:B------:R-:W-:Y:S02]  /*32f0*/  FSETP.NEU.FTZ.AND P0, PT, R11, 1, PT ;  /* 0x3f8000000b00780b */ /* 0x000fe40003f1d000 */
[----:B------:R-:W-:-:S04]  /*3300*/  FSETP.NEU.FTZ.AND P1, PT, R9, RZ, PT ;  /* 0x000000ff0900720b */ /* 0x000fc80003f3d000 */
[----:B------:R-:W-:-:S13]  /*3310*/  PLOP3.LUT P0, PT, P0, P1, PT, 0xf8, 0x8f ;  /* 0x00000000008f781c */ /* 0x000fda0000703f70 */
[----:B------:R-:W-:Y:S01]  /*3320*/  @!P0 FADD.FTZ R12, -R9, -RZ ;  /* 0x800000ff090c8221 */ /* 0x000fe20000010100 */
[----:B------:R-:W-:Y:S01]  /*3330*/  @!P0 IMAD.MOV.U32 R0, RZ, RZ, RZ ;  /* 0x000000ffff008224 */ /* 0x000fe200078e00ff */
[----:B------:R-:W-:Y:S06]  /*3340*/  @!P0 BRA `(.L_x_2834) ;  /* 0x0000001400ec8947 */ /* 0x000fec0003800000 */
[----:B------:R-:W-:Y:S02]  /*3350*/  FSETP.GEU.FTZ.AND P0, PT, R10, 0.00021143197955098003149, PT ;  /* 0x395db3d70a00780b */ /* 0x000fe40003f1e000 */
[----:B------:R-:W-:-:S04]  /*3360*/  FSETP.GEU.FTZ.AND P1, PT, |R9|, 0.00021143197955098003149, PT ;  /* 0x395db3d70900780b */ /* 0x000fc80003f3e200 */
[----:B------:R-:W-:-:S13]  /*3370*/  PLOP3.LUT P0, PT, P0, P1, PT, 0xf8, 0x8f ;  /* 0x00000000008f781c */ /* 0x000fda0000703f70 */
[----:B------:R-:W-:Y:S01]  /*3380*/  @!P0 FADD.FTZ R0, -R11, 6.1232342629258392722e-17 ;  /* 0x248d31320b008421 */ /* 0x000fe20000010100 */
[----:B------:R-:W-:-:S03]  /*3390*/  @!P0 FADD.FTZ R12, -R9, -RZ ;  /* 0x800000ff090c8221 */ /* 0x000fc60000010100 */
[----:B------:R-:W-:Y:S01]  /*33a0*/  @!P0 FADD.FTZ R0, R0, 1.5707963705062866211 ;  /* 0x3fc90fdb00008421 */ /* 0x000fe20000010000 */
[----:B------:R-:W-:Y:S06]  /*33b0*/  @!P0 BRA `(.L_x_2834) ;  /* 0x0000001400d08947 */ /* 0x000fec0003800000 */
[C---:B------:R-:W-:Y:S01]  /*33c0*/  FADD.FTZ R0, R10.reuse, 1 ;  /* 0x3f8000000a007421 */ /* 0x040fe20000010000 */
[----:B------:R-:W-:Y:S01]  /*33d0*/  FADD.FTZ R2, |R3|, -RZ ;  /* 0x800000ff03027221 */ /* 0x000fe20000010200 */
[----:B------:R-:W-:Y:S01]  /*33e0*/  FADD.FTZ R5, R10, -1 ;  /* 0xbf8000000a057421 */ /* 0x000fe20000010000 */
[----:B------:R-:W-:Y:S01]  /*33f0*/  BSSY.RECONVERGENT B0, `(.L_x_2846) ;  /* 0x0000095000007945 */ /* 0x000fe20003800200 */
[----:B------:R-:W-:Y:S02]  /*3400*/  FADD.FTZ R7, |R0|, -RZ ;  /* 0x800000ff00077221 */ /* 0x000fe40000010200 */
[----:B------:R-:W-:-:S03]  /*3410*/  FADD.FTZ R13, |R5|, -RZ ;  /* 0x800000ff050d7221 */ /* 0x000fc60000010200 */
[C---:B------:R-:W-:Y:S02]  /*3420*/  VIMNMX R4, PT, PT, R2.reuse, R7, !PT ;  /* 0x0000000702047248 */ /* 0x040fe40007fe0100 */
[----:B------:R-:W-:Y:S02]  /*3430*/  VIMNMX R14, PT, PT, R2, R13, !PT ;  /* 0x0000000d020e7248 */ /* 0x000fe40007fe0100 */
[----:B------:R-:W-:Y:S02]  /*3440*/  LOP3.LUT R6, R4, 0xfe000000, RZ, 0xc0, !PT ;  /* 0xfe00000004067812 */ /* 0x000fe400078ec0ff */
[----:B------:R-:W-:Y:S02]  /*3450*/  VIMNMX R7, PT, PT, R2, R7, PT ;  /* 0x0000000702077248 */ /* 0x000fe40003fe0100 */
[----:B------:R-:W-:Y:S02]  /*3460*/  LOP3.LUT R8, R6, 0x7e800000, RZ, 0x3c, !PT ;  /* 0x7e80000006087812 */ /* 0x000fe400078e3cff */
[----:B------:R-:W-:-:S02]  /*3470*/  LOP3.LUT R15, R14, 0xfe000000, RZ, 0xc0, !PT ;  /* 0xfe0000000e0f7812 */ /* 0x000fc400078ec0ff */
[----:B------:R-:W-:Y:S01]  /*3480*/  VIMNMX R12, PT, PT, R2, R13, PT ;  /* 0x0000000d020c7248 */ /* 0x000fe20003fe0100 */
[-C--:B------:R-:W-:Y:S01]  /*3490*/  FMUL.FTZ R2, R7, R8.reuse ;  /* 0x0000000807027220 */ /* 0x080fe20000410000 */
[----:B------:R-:W-:Y:S01]  /*34a0*/  LOP3.LUT R19, R15, 0x7e800000, RZ, 0x3c, !PT ;  /* 0x7e8000000f137812 */ /* 0x000fe200078e3cff */
[----:B------:R-:W-:Y:S01]  /*34b0*/  FMUL.FTZ R8, R4, R8 ;  /* 0x0000000804087220 */ /* 0x000fe20000410000 */
[C---:B------:R-:W-:Y:S01]  /*34c0*/  FSETP.NEU.FTZ.AND P0, PT, R7.reuse, RZ, PT ;  /* 0x000000ff0700720b */ /* 0x040fe20003f1d000 */
[----:B------:R-:W-:Y:S01]  /*34d0*/  FMUL.FTZ R13, R2, R2 ;  /* 0x00000002020d7220 */ /* 0x000fe20000410000 */
[C---:B------:R-:W-:Y:S01]  /*34e0*/  FSETP.NEU.FTZ.AND P2, PT, R12.reuse, RZ, PT ;  /* 0x000000ff0c00720b */ /* 0x040fe20003f5d000 */
[-C--:B------:R-:W-:Y:S01]  /*34f0*/  FMUL.FTZ R2, R12, R19.reuse ;  /* 0x000000130c027220 */ /* 0x080fe20000410000 */
[----:B------:R-:W-:Y:S01]  /*3500*/  FMUL.FTZ R19, R14, R19 ;  /* 0x000000130e137220 */ /* 0x000fe20000410000 */
[----:B------:R-:W-:Y:S01]  /*3510*/  FFMA.FTZ R13, R8, R8, R13 ;  /* 0x00000008080d7223 */ /* 0x000fe2000001000d */
[----:B------:R-:W-:Y:S01]  /*3520*/  LOP3.LUT R6, R6, 0x800000, RZ, 0xfc, !PT ;  /* 0x0080000006067812 */ /* 0x000fe200078efcff */
[----:B------:R-:W-:Y:S01]  /*3530*/  FMUL.FTZ R2, R2, R2 ;  /* 0x0000000202027220 */ /* 0x000fe20000410000 */
[----:B------:R-:W-:-:S03]  /*3540*/  FSETP.NEU.FTZ.AND P1, PT, R7, +INF , PT ;  /* 0x7f8000000700780b */ /* 0x000fc60003f3d000 */
[----:B------:R-:W-:Y:S01]  /*3550*/  FFMA.FTZ R19, R19, R19, R2 ;  /* 0x0000001313137223 */ /* 0x000fe20000010002 */
[----:B------:R-:W0:Y:S01]  /*3560*/  MUFU.SQRT R13, R13 ;  /* 0x0000000d000d7308 */ /* 0x000e220000002000 */
[----:B------:R-:W-:-:S07]  /*3570*/  LOP3.LUT R2, R15, 0x800000, RZ, 0xfc, !PT ;  /* 0x008000000f027812 */ /* 0x000fce00078efcff */
[----:B------:R-:W1:Y:S01]  /*3580*/  MUFU.SQRT R19, R19 ;  /* 0x0000001300137308 */ /* 0x000e620000002000 */
[----:B0-----:R-:W-:Y:S01]  /*3590*/  @P0 FMUL.FTZ R4, R13, R6 ;  /* 0x000000060d040220 */ /* 0x001fe20000410000 */
[----:B------:R-:W-:-:S04]  /*35a0*/  FSETP.NEU.FTZ.AND P0, PT, R12, +INF , PT ;  /* 0x7f8000000c00780b */ /* 0x000fc80003f1d000 */
[----:B------:R-:W-:Y:S01]  /*35b0*/  FSEL R7, R4, +INF , P1 ;  /* 0x7f80000004077808 */ /* 0x000fe20000800000 */
[----:B-1----:R-:W-:-:S05]  /*35c0*/  @P2 FMUL.FTZ R14, R19, R2 ;  /* 0x00000002130e2220 */ /* 0x002fca0000410000 */
[----:B------:R-:W-:-:S05]  /*35d0*/  FSEL R2, R14, +INF , P0 ;  /* 0x7f8000000e027808 */ /* 0x000fca0000000000 */
[----:B------:R-:W-:-:S04]  /*35e0*/  FADD.FTZ R4, R7, R2 ;  /* 0x0000000207047221 */ /* 0x000fc80000010000 */
[----:B------:R-:W-:-:S05]  /*35f0*/  FMUL.FTZ R4, R4, 0.5 ;  /* 0x3f00000004047820 */ /* 0x000fca0000410000 */
[----:B------:R-:W-:-:S04]  /*3600*/  FMNMX.NAN R13, R4, 1, !PT ;  /* 0x3f800000040d7809 */ /* 0x000fc80007820000 */
[----:B------:R-:W-:-:S13]  /*3610*/  FSETP.GEU.FTZ.AND P0, PT, R13, 10, PT ;  /* 0x412000000d00780b */ /* 0x000fda0003f1e000 */
[----:B------:R-:W-:Y:S05]  /*3620*/  @P0 BRA `(.L_x_2847) ;  /* 0x0000000400b00947 */ /* 0x000fea0003800000 */
[----:B------:R-:W-:Y:S02]  /*3630*/  FSETP.NEU.FTZ.AND P0, PT, R10, 1, PT ;  /* 0x3f8000000a00780b */ /* 0x000fe40003f1d000 */
[----:B------:R-:W-:-:S04]  /*3640*/  FSETP.GEU.FTZ.AND P1, PT, |R9|, 1.1102230246251565404e-16, PT ;  /* 0x250000000900780b */ /* 0x000fc80003f3e200 */
[----:B------:R-:W-:-:S13]  /*3650*/  PLOP3.LUT P0, PT, P0, P1, PT, 0xf8, 0x8f ;  /* 0x00000000008f781c */ /* 0x000fda0000703f70 */
[----:B------:R0:W1:Y:S01]  /*3660*/  @!P0 MUFU.SQRT R12, R3 ;  /* 0x00000003000c8308 */ /* 0x0000620000002000 */
[----:B------:R-:W-:Y:S05]  /*3670*/  @!P0 BRA `(.L_x_2848) ;  /* 0x0000000400b08947 */ /* 0x000fea0003800000 */
[----:B------:R-:W-:-:S05]  /*3680*/  FMUL.FTZ R4, |R5|, 1.1920928955078125e-07 ;  /* 0x3400000005047820 */ /* 0x000fca0000410200 */
[----:B------:R-:W-:-:S13]  /*3690*/  FSETP.GE.FTZ.AND P0, PT, |R9|, R4, PT ;  /* 0x000000040900720b */ /* 0x000fda0003f16200 */
[----:B------:R-:W-:Y:S05]  /*36a0*/  @!P0 BRA `(.L_x_2849) ;  /* 0x0000000000f08947 */ /* 0x000fea0003800000 */
[----:B------:R-:W-:Y:S01]  /*36b0*/  FADD.FTZ R23, -R10, 1 ;  /* 0x3f8000000a177421 */ /* 0x000fe20000010100 */
[----:B------:R-:W-:Y:S01]  /*36c0*/  FSETP.GEU.FTZ.AND P0, PT, R0, RZ, PT ;  /* 0x000000ff0000720b */ /* 0x000fe20003f1e000 */
[----:B------:R-:W-:Y:S01]  /*36d0*/  BSSY.RECONVERGENT B1, `(.L_x_2850) ;  /* 0x000000e000017945 */ /* 0x000fe20003800200 */
[----:B------:R-:W-:Y:S02]  /*36e0*/  FADD.FTZ R19, R13, 1 ;  /* 0x3f8000000d137421 */ /* 0x000fe40000010000 */
[----:B------:R-:W-:-:S09]  /*36f0*/  FSETP.GEU.FTZ.AND P1, PT, R23, RZ, PT ;  /* 0x000000ff1700720b */ /* 0x000fd20003f3e000 */
[----:B------:R-:W-:-:S04]  /*3700*/  @!P0 FADD.FTZ R4, -R0, R7 ;  /* 0x0000000700048221 */ /* 0x000fc80000010100 */
[----:B------:R-:W-:Y:S01]  /*3710*/  @!P1 FADD.FTZ R6, R2, -R23 ;  /* 0x8000001702069221 */ /* 0x000fe20000010000 */
[----:B------:R-:W-:-:S03]  /*3720*/  @!P0 FMUL.FTZ R4, R4, 0.5 ;  /* 0x3f00000004048820 */ /* 0x000fc60000410000 */
[----:B------:R-:W-:Y:S01]  /*3730*/  @!P1 FMUL.FTZ R15, R6, 0.5 ;  /* 0x3f000000060f9820 */ /* 0x000fe20000410000 */
[----:B------:R-:W-:Y:S06]  /*3740*/  @!P0 BRA `(.L_x_2851) ;  /* 0x0000000000188947 */ /* 0x000fec0003800000 */
[----:B------:R-:W-:-:S13]  /*3750*/  FSETP.NEU.FTZ.AND P0, PT, R0, RZ, PT ;  /* 0x000000ff0000720b */ /* 0x000fda0003f1d000 */
[----:B------:R-:W-:Y:S01]  /*3760*/  @P0 FADD.FTZ R8, R0, R7 ;  /* 0x0000000700080221 */ /* 0x000fe20000010000 */
[C---:B------:R-:W-:Y:S01]  /*3770*/  @P0 FMUL.FTZ R6, R9.reuse, R9 ;  /* 0x0000000909060220 */ /* 0x040fe20000410000 */
[----:B------:R-:W-:Y:S02]  /*3780*/  @!P0 FMUL.FTZ R4, |R9|, 0.5 ;  /* 0x3f00000009048820 */ /* 0x000fe40000410200 */
[----:B------:R-:W2:Y:S02]  /*3790*/  @P0 MUFU.RCP R21, R8 ;  /* 0x0000000800150308 */ /* 0x000ea40000001000 */
[----:B--2---:R-:W-:-:S07]  /*37a0*/  @P0 FMUL.FTZ.D2 R4, R6, R21 ;  /* 0x0000001506040220 */ /* 0x004fce0000310000 */
.L_x_2851:
[----:B------:R-:W-:Y:S05]  /*37b0*/  BSYNC.RECONVERGENT B1 ;  /* 0x0000000000017941 */ /* 0x000fea0003800200 */
.L_x_2850:
[----:B------:R-:W-:Y:S04]  /*37c0*/  BSSY.RECONVERGENT B1, `(.L_x_2852) ;  /* 0x0000008000017945 */ /* 0x000fe80003800200 */
[----:B------:R-:W-:Y:S05]  /*37d0*/  @!P1 BRA `(.L_x_2853) ;  /* 0x0000000000189947 */ /* 0x000fea0003800000 */
[----:B------:R-:W-:-:S13]  /*37e0*/  FSETP.NEU.FTZ.AND P0, PT, R23, RZ, PT ;  /* 0x000000ff1700720b */ /* 0x000fda0003f1d000 */
[----:B------:R-:W-:Y:S01]  /*37f0*/  @P0 FADD.FTZ R6, R2, R23 ;  /* 0x0000001702060221 */ /* 0x000fe20000010000 */
[C---:B------:R-:W-:Y:S01]  /*3800*/  @P0 FMUL.FTZ R21, R9.reuse, R9 ;  /* 0x0000000909150220 */ /* 0x040fe20000410000 */
[----:B------:R-:W-:-:S04]  /*3810*/  @!P0 FMUL.FTZ R15, |R9|, 0.5 ;  /* 0x3f000000090f8820 */ /* 0x000fc80000410200 */
[----:B------:R-:W2:Y:S02]  /*3820*/  @P0 MUFU.RCP R6, R6 ;  /* 0x0000000600060308 */ /* 0x000ea40000001000 */
[----:B--2---:R-:W-:-:S07]  /*3830*/  @P0 FMUL.FTZ.D2 R15, R21, R6 ;  /* 0x00000006150f0220 */ /* 0x004fce0000310000 */
.L_x_2853:
[----:B------:R-:W-:Y:S05]  /*3840*/  BSYNC.RECONVERGENT B1 ;  /* 0x0000000000017941 */ /* 0x000fea0003800200 */
.L_x_2852:
[----:B------:R-:W-:Y:S01]  /*3850*/  FADD.FTZ R4, R15, R4 ;  /* 0x000000040f047221 */ /* 0x000fe20000010000 */
[----:B------:R-:W-:Y:S01]  /*3860*/  HFMA2 R15, -RZ, RZ, 1.875, 0 ;  /* 0x3f800000ff0f7431 */ /* 0x000fe200000001ff */
[----:B------:R-:W-:Y:S02]  /*3870*/  MOV R21, 0x3d39bf78 ;  /* 0x3d39bf7800157802 */ /* 0x000fe40000000f00 */
[----:B------:R-:W-:-:S06]  /*3880*/  FMUL.FTZ R19, R4, R19 ;  /* 0x0000001304137220 */ /* 0x000fcc0000410000 */
[----:B------:R-:W2:Y:S02]  /*3890*/  MUFU.SQRT R19, R19 ;  /* 0x0000001300137308 */ /* 0x000ea40000002000 */
[----:B--2---:R-:W-:-:S04]  /*38a0*/  FADD.FTZ R23, R4, R19 ;  /* 0x0000001304177221 */ /* 0x004fc80000010000 */
[C---:B------:R-:W-:Y:S01]  /*38b0*/  FADD.FTZ.RZ R4, R23.reuse, 1 ;  /* 0x3f80000017047421 */ /* 0x040fe2000001c000 */
[----:B------:R-:W-:-:S04]  /*38c0*/  ISETP.GE.U32.AND P0, PT, R23, 0x7f800000, PT ;  /* 0x7f8000001700780c */ /* 0x000fc80003f06070 */
[----:B------:R-:W-:-:S04]  /*38d0*/  IADD3 R4, PT, PT, R4, -0x3f400000, RZ ;  /* 0xc0c0000004047810 */ /* 0x000fc80007ffe0ff */
[----:B------:R-:W-:-:S04]  /*38e0*/  LOP3.LUT R4, R4, 0xff800000, RZ, 0xc0, !PT ;  /* 0xff80000004047812 */ /* 0x000fc800078ec0ff */
[----:B------:R-:W-:Y:S01]  /*38f0*/  IADD3 R8, PT, PT, -R4, 0x40800000, RZ ;  /* 0x4080000004087810 */ /* 0x000fe20007ffe1ff */
[----:B------:R-:W-:Y:S01]  /*3900*/  IMAD.IADD R6, R23, 0x1, -R4 ;  /* 0x0000000117067824 */ /* 0x000fe200078e0a04 */
[----:B------:R-:W-:-:S03]  /*3910*/  I2FP.F32.S32 R4, R4 ;  /* 0x0000000400047245 */ /* 0x000fc60000201400 */
[----:B------:R-:W-:Y:S02]  /*3920*/  FFMA.FTZ R15, R8, 0.25, -R15 ;  /* 0x3e800000080f7823 */ /* 0x000fe4000001080f */
        /* <DEDUP_REMOVED lines=12> */
[----:B-1----:R-:W-:Y:S01]  /*39f0*/  FFMA.FTZ R12, R4, 0.69314718246459960938, R15 ;  /* 0x3f317218040c7823 */ /* 0x002fe2000001000f */
[----:B------:R-:W-:Y:S06]  /*3a00*/  @!P0 BRA `(.L_x_2848) ;  /* 0x0000000000cc8947 */ /* 0x000fec0003800000 */
[C---:B------:R-:W-:Y:S02]  /*3a10*/  ISETP.GT.AND P0, PT, R23.reuse, -0x40800000, PT ;  /* 0xbf8000001700780c */ /* 0x040fe40003f04270 */
[----:B------:R-:W-:Y:S02]  /*3a20*/  MOV R4, 0x7f800000 ;  /* 0x7f80000000047802 */ /* 0x000fe40000000f00 */
[----:B------:R-:W-:-:S09]  /*3a30*/  FSETP.NEU.FTZ.AND P1, PT, R23, RZ, PT ;  /* 0x000000ff1700720b */ /* 0x000fd20003f3d000 */
[----:B------:R-:W-:-:S05]  /*3a40*/  @P0 FFMA.FTZ R12, R23, R4, +INF ;  /* 0x7f800000170c0423 */ /* 0x000fca0000010004 */
[----:B------:R-:W-:Y:S01]  /*3a50*/  FSEL R12, R12, -RZ, P1 ;  /* 0x800000ff0c0c7208 */ /* 0x000fe20000800000 */
[----:B------:R-:W-:Y:S06]  /*3a60*/  BRA `(.L_x_2848) ;  /* 0x0000000000b47947 */ /* 0x000fec0003800000 */
.L_x_2849:
[----:B------:R-:W-:-:S13]  /*3a70*/  FSETP.GEU.FTZ.AND P0, PT, R10, 1, PT ;  /* 0x3f8000000a00780b */ /* 0x000fda0003f1e000 */
[----:B------:R-:W-:-:S04]  /*3a80*/  @!P0 FADD.FTZ R15, -R10, 1 ;  /* 0x3f8000000a0f8421 */ /* 0x000fc80000010100 */
[----:B------:R-:W-:-:S06]  /*3a90*/  @!P0 FMUL.FTZ R4, R0, R15 ;  /* 0x0000000f00048220 */ /* 0x000fcc0000410000 */
[----:B------:R-:W1:Y:S08]  /*3aa0*/  @!P0 MUFU.SQRT R4, R4 ;  /* 0x0000000400048308 */ /* 0x000e700000002000 */
[----:B-1----:R-:W1:Y:S02]  /*3ab0*/  @!P0 MUFU.RCP R12, R4 ;  /* 0x00000004000c8308 */ /* 0x002e640000001000 */
[----:B-1----:R-:W-:Y:S01]  /*3ac0*/  @!P0 FMUL.FTZ R12, |R9|, R12 ;  /* 0x0000000c090c8220 */ /* 0x002fe20000410200 */
[----:B------:R-:W-:Y:S06]  /*3ad0*/  @!P0 BRA `(.L_x_2848) ;  /* 0x0000000000988947 */ /* 0x000fec0003800000 */
[----:B------:R-:W-:Y:S01]  /*3ae0*/  FMUL.FTZ R4, R0, R5 ;  /* 0x0000000500047220 */ /* 0x000fe20000410000 */
[----:B------:R-:W-:Y:S02]  /*3af0*/  HFMA2 R15, -RZ, RZ, 1.875, 0 ;  /* 0x3f800000ff0f7431 */ /* 0x000fe400000001ff */
[----:B------:R-:W-:-:S03]  /*3b00*/  IMAD.MOV.U32 R21, RZ, RZ, 0x3d39bf78 ;  /* 0x3d39bf78ff157424 */ /* 0x000fc600078e00ff */
[----:B------:R-:W1:Y:S02]  /*3b10*/  MUFU.SQRT R4, R4 ;  /* 0x0000000400047308 */ /* 0x000e640000002000 */
[----:B-1----:R-:W-:-:S04]  /*3b20*/  FADD.FTZ R19, R5, R4 ;  /* 0x0000000405137221 */ /* 0x002fc80000010000 */
[C---:B------:R-:W-:Y:S01]  /*3b30*/  FADD.FTZ.RZ R6, R19.reuse, 1 ;  /* 0x3f80000013067421 */ /* 0x040fe2000001c000 */
[----:B------:R-:W-:-:S03]  /*3b40*/  ISETP.GE.U32.AND P0, PT, R19, 0x7f800000, PT ;  /* 0x7f8000001300780c */ /* 0x000fc60003f06070 */
[----:B------:R-:W-:-:S05]  /*3b50*/  VIADD R6, R6, 0xc0c00000 ;  /* 0xc0c0000006067836 */ /* 0x000fca0000000000 */
[----:B------:R-:W-:-:S04]  /*3b60*/  LOP3.LUT R6, R6, 0xff800000, RZ, 0xc0, !PT ;  /* 0xff80000006067812 */ /* 0x000fc800078ec0ff */
[----:B------:R-:W-:Y:S02]  /*3b70*/  IADD3 R12, PT, PT, -R6, 0x40800000, RZ ;  /* 0x40800000060c7810 */ /* 0x000fe40007ffe1ff */
[-C--:B------:R-:W-:Y:S02]  /*3b80*/  IADD3 R8, PT, PT, R19, -R6.reuse, RZ ;  /* 0x8000000613087210 */ /* 0x080fe40007ffe0ff */
[----:B------:R-:W-:Y:S01]  /*3b90*/  I2FP.F32.S32 R6, R6 ;  /* 0x0000000600067245 */ /* 0x000fe20000201400 */
[----:B------:R-:W-:-:S04]  /*3ba0*/  FFMA.FTZ R15, R12, 0.25, -R15 ;  /* 0x3e8000000c0f7823 */ /* 0x000fc8000001080f */
        /* <DEDUP_REMOVED lines=13> */
[----:B------:R-:W-:Y:S06]  /*3c80*/  @!P0 BRA `(.L_x_2848) ;  /* 0x00000000002c8947 */ /* 0x000fec0003800000 */
[C---:B------:R-:W-:Y:S02]  /*3c90*/  ISETP.GT.AND P0, PT, R19.reuse, -0x40800000, PT ;  /* 0xbf8000001300780c */ /* 0x040fe40003f04270 */
[----:B------:R-:W-:Y:S02]  /*3ca0*/  MOV R4, 0x7f800000 ;  /* 0x7f80000000047802 */ /* 0x000fe40000000f00 */
[----:B------:R-:W-:-:S09]  /*3cb0*/  FSETP.NEU.FTZ.AND P1, PT, R19, RZ, PT ;  /* 0x000000ff1300720b */ /* 0x000fd20003f3d000 */
[----:B------:R-:W-:-:S05]  /*3cc0*/  @P0 FFMA.FTZ R12, R19, R4, +INF ;  /* 0x7f800000130c0423 */ /* 0x000fca0000010004 */
[----:B------:R-:W-:Y:S01]  /*3cd0*/  FSEL R12, R12, -RZ, P1 ;  /* 0x800000ff0c0c7208 */ /* 0x000fe20000800000 */
[----:B------:R-:W-:Y:S06]  /*3ce0*/  BRA `(.L_x_2848) ;  /* 0x0000000000147947 */ /* 0x000fec0003800000 */
.L_x_2847:
[----:B------:R-:W-:-:S06]  /*3cf0*/  FFMA.FTZ R4, R13, R13, -1 ;  /* 0xbf8000000d047423 */ /* 0x000fcc000001000d */
[----:B------:R-:W0:Y:S02]  /*3d00*/  MUFU.SQRT R4, R4 ;  /* 0x0000000400047308 */ /* 0x000e240000002000 */
[----:B0-----:R-:W-:-:S06]  /*3d10*/  FADD.FTZ R6, R13, R4 ;  /* 0x000000040d067221 */ /* 0x001fcc0000010000 */
[----:B------:R-:W0:Y:S02]  /*3d20*/  MUFU.LG2 R6, R6 ;  /* 0x0000000600067308 */ /* 0x000e240000000c00 */
[----:B0-----:R-:W-:-:S07]  /*3d30*/  FMUL.FTZ R12, R6, 0.69314718246459960938 ;  /* 0x3f317218060c7820 */ /* 0x001fce0000410000 */
.L_x_2848:
[----:B------:R-:W-:Y:S05]  /*3d40*/  BSYNC.RECONVERGENT B0 ;  /* 0x0000000000007941 */ /* 0x000fea0003800200 */
.L_x_2846:
[C---:B------:R-:W-:Y:S01]  /*3d50*/  FSETP.GEU.FTZ.AND P0, PT, R10.reuse, 4.336808689942017736e-19, PT ;  /* 0x210000000a00780b */ /* 0x040fe20003f1e000 */
[----:B------:R-:W-:Y:S04]  /*3d60*/  BSSY.RECONVERGENT B3, `(.L_x_2854) ;  /* 0x00000d7000037945 */ /* 0x000fe80003800200 */
[----:B------:R-:W-:Y:S08]  /*3d70*/  BSSY.RELIABLE B0, `(.L_x_2855) ;  /* 0x000003a000007945 */ /* 0x000ff00003800100 */
[----:B------:R-:W-:Y:S01]  /*3d80*/  @!P0 FMUL.FTZ R10, R10, 16777216 ;  /* 0x4b8000000a0a8820 */ /* 0x000fe20000410000 */
[----:B------:R-:W-:Y:S01]  /*3d90*/  @!P0 FMUL.FTZ R15, R13, 16777216 ;  /* 0x4b8000000d0f8820 */ /* 0x000fe20000410000 */
[----:B------:R-:W-:Y:S06]  /*3da0*/  @!P0 BRA `(.L_x_2856) ;  /* 0x0000000000d88947 */ /* 0x000fec0003800000 */
[----:B------:R-:W2:Y:S02]  /*3db0*/  MUFU.RCP R15, R13 ;  /* 0x0000000d000f7308 */ /* 0x000ea40000001000 */
[----:B--2---:R-:W-:-:S05]  /*3dc0*/  FMUL.FTZ R15, R10, R15 ;  /* 0x0000000f0a0f7220 */ /* 0x004fca0000410000 */
[----:B------:R-:W-:-:S13]  /*3dd0*/  FSETP.GT.FTZ.AND P0, PT, R15, 0.64170002937316894531, PT ;  /* 0x3f2446740f00780b */ /* 0x000fda0003f14000 */
[----:B------:R-:W-:Y:S05]  /*3de0*/  @!P0 BREAK.RELIABLE B0 ;  /* 0x0000000000008942 */ /* 0x000fea0003800100 */
[----:B------:R-:W-:Y:S05]  /*3df0*/  @!P0 BRA `(.L_x_2857) ;  /* 0x00000008004c8947 */ /* 0x000fea0003800000 */
[----:B------:R-:W-:Y:S01]  /*3e00*/  FSETP.NEU.FTZ.AND P1, PT, R10, 1, PT ;  /* 0x3f8000000a00780b */ /* 0x000fe20003f3d000 */
[----:B------:R-:W-:Y:S01]  /*3e10*/  BSSY.RECONVERGENT B1, `(.L_x_2856) ;  /* 0x000002f000017945 */ /* 0x000fe20003800200 */
[----:B------:R-:W-:-:S04]  /*3e20*/  FSETP.GEU.FTZ.AND P0, PT, |R9|, 9.3132257461547851562e-10, PT ;  /* 0x308000000900780b */ /* 0x000fc80003f1e200 */
[----:B------:R-:W-:-:S13]  /*3e30*/  PLOP3.LUT P0, PT, P1, P0, PT, 0xf8, 0x8f ;  /* 0x00000000008f781c */ /* 0x000fda0000f01f70 */
[----:B------:R-:W-:Y:S01]  /*3e40*/  @!P0 FADD.FTZ R4, R13, 1 ;  /* 0x3f8000000d048421 */ /* 0x000fe20000010000 */
[----:B0-----:R-:W-:Y:S01]  /*3e50*/  @!P0 MUFU.SQRT R3, R3 ;  /* 0x0000000300038308 */ /* 0x001fe20000002000 */
[----:B------:R-:W-:Y:S02]  /*3e60*/  @!P0 MOV R10, 0x3f800000 ;  /* 0x3f800000000a8802 */ /* 0x000fe40000000f00 */
[----:B------:R-:W-:-:S06]  /*3e70*/  @!P0 FMUL.FTZ R4, R4, 0.5 ;  /* 0x3f00000004048820 */ /* 0x000fcc0000410000 */
[----:B------:R-:W0:Y:S02]  /*3e80*/  @!P0 MUFU.SQRT R4, R4 ;  /* 0x0000000400048308 */ /* 0x000e240000002000 */
[----:B0-----:R-:W-:Y:S01]  /*3e90*/  @!P0 FMUL.FTZ R15, R3, R4 ;  /* 0x00000004030f8220 */ /* 0x001fe20000410000 */
[----:B------:R-:W-:Y:S06]  /*3ea0*/  @!P0 BRA `(.L_x_2858) ;  /* 0x0000000000948947 */ /* 0x000fec0003800000 */
[----:B------:R-:W-:-:S05]  /*3eb0*/  FMUL.FTZ R4, |R5|, 1.1920928955078125e-07 ;  /* 0x3400000005047820 */ /* 0x000fca0000410200 */
[----:B------:R-:W-:-:S13]  /*3ec0*/  FSETP.GE.FTZ.AND P0, PT, |R9|, R4, PT ;  /* 0x000000040900720b */ /* 0x000fda0003f16200 */
[----:B------:R-:W-:Y:S05]  /*3ed0*/  @!P0 BRA `(.L_x_2859) ;  /* 0x00000000005c8947 */ /* 0x000fea0003800000 */
[----:B------:R-:W-:Y:S01]  /*3ee0*/  FSETP.NEU.FTZ.AND P1, PT, R0, RZ, PT ;  /* 0x000000ff0000720b */ /* 0x000fe20003f3d000 */
[----:B------:R-:W-:Y:S01]  /*3ef0*/  BSSY.RECONVERGENT B4, `(.L_x_2860) ;  /* 0x0000011000047945 */ /* 0x000fe20003800200 */
[----:B------:R-:W-:Y:S01]  /*3f00*/  FSETP.GEU.FTZ.AND P0, PT, R5, RZ, PT ;  /* 0x000000ff0500720b */ /* 0x000fe20003f1e000 */
[----:B------:R-:W-:-:S10]  /*3f10*/  FADD.FTZ R13, R10, R13 ;  /* 0x0000000d0a0d7221 */ /* 0x000fd40000010000 */
[----:B------:R-:W-:Y:S01]  /*3f20*/  @P1 FADD.FTZ R7, R0, R7 ;  /* 0x0000000700071221 */ /* 0x000fe20000010000 */
[----:B------:R-:W-:Y:S01]  /*3f30*/  @P1 FMUL.FTZ R4, R9, R9 ;  /* 0x0000000909041220 */ /* 0x000fe20000410000 */
[----:B------:R-:W-:Y:S01]  /*3f40*/  @!P0 FADD.FTZ R3, -R5, R2 ;  /* 0x0000000205038221 */ /* 0x000fe20000010100 */
[----:B------:R-:W-:-:S03]  /*3f50*/  @!P1 FMUL.FTZ R0, |R9|, 0.5 ;  /* 0x3f00000009009820 */ /* 0x000fc60000410200 */
[----:B------:R-:W0:Y:S01]  /*3f60*/  @P1 MUFU.RCP R7, R7 ;  /* 0x0000000700071308 */ /* 0x000e220000001000 */
[----:B------:R-:W-:Y:S01]  /*3f70*/  @!P0 FMUL.FTZ R3, R3, 0.5 ;  /* 0x3f00000003038820 */ /* 0x000fe20000410000 */
[----:B0-----:R-:W-:Y:S01]  /*3f80*/  @P1 FMUL.FTZ.D2 R0, R4, R7 ;  /* 0x0000000704001220 */ /* 0x001fe20000310000 */
[----:B------:R-:W-:Y:S06]  /*3f90*/  @!P0 BRA `(.L_x_2861) ;  /* 0x0000000000188947 */ /* 0x000fec0003800000 */
[----:B------:R-:W-:-:S13]  /*3fa0*/  FSETP.NEU.FTZ.AND P0, PT, R5, RZ, PT ;  /* 0x000000ff0500720b */ /* 0x000fda0003f1d000 */
[----:B------:R-:W-:Y:S01]  /*3fb0*/  @P0 FADD.FTZ R2, R5, R2 ;  /* 0x0000000205020221 */ /* 0x000fe20000010000 */
[C---:B------:R-:W-:Y:S01]  /*3fc0*/  @P0 FMUL.FTZ R5, R9.reuse, R9 ;  /* 0x0000000909050220 */ /* 0x040fe20000410000 */
[----:B------:R-:W-:-:S04]  /*3fd0*/  @!P0 FMUL.FTZ R3, |R9|, 0.5 ;  /* 0x3f00000009038820 */ /* 0x000fc80000410200 */
[----:B------:R-:W0:Y:S02]  /*3fe0*/  @P0 MUFU.RCP R2, R2 ;  /* 0x0000000200020308 */ /* 0x000e240000001000 */
[----:B0-----:R-:W-:-:S07]  /*3ff0*/  @P0 FMUL.FTZ.D2 R3, R5, R2 ;  /* 0x0000000205030220 */ /* 0x001fce0000310000 */
.L_x_2861:
[----:B------:R-:W-:Y:S05]  /*4000*/  BSYNC.RECONVERGENT B4 ;  /* 0x0000000000047941 */ /* 0x000fea0003800200 */
.L_x_2860:
[----:B------:R-:W-:-:S04]  /*4010*/  FADD.FTZ R0, R3, R0 ;  /* 0x0000000003007221 */ /* 0x000fc80000010000 */
[----:B------:R-:W-:-:S04]  /*4020*/  FMUL.FTZ R0, R0, R13 ;  /* 0x0000000d00007220 */ /* 0x000fc80000410000 */
[----:B------:R0:W2:Y:S01]  /*4030*/  MUFU.SQRT R15, R0 ;  /* 0x00000000000f7308 */ /* 0x0000a20000002000 */
[----:B------:R-:W-:Y:S05]  /*4040*/  BRA `(.L_x_2858) ;  /* 0x00000000002c7947 */ /* 0x000fea0003800000 */
.L_x_2859:
[----:B------:R-:W-:-:S13]  /*4050*/  FSETP.GT.FTZ.AND P0, PT, R10, 1, PT ;  /* 0x3f8000000a00780b */ /* 0x000fda0003f14000 */
[----:B------:R-:W-:Y:S01]  /*4060*/  @P0 FMUL.FTZ R5, R0, R5 ;  /* 0x0000000500050220 */ /* 0x000fe20000410000 */
[----:B------:R-:W-:-:S03]  /*4070*/  @P0 FMUL.FTZ R3, |R9|, 2.81474976710656000000e+14 ;  /* 0x5780000009030820 */ /* 0x000fc60000410200 */
[----:B------:R-:W0:Y:S01]  /*4080*/  @P0 MUFU.SQRT R2, R5 ;  /* 0x0000000500020308 */ /* 0x000e220000002000 */
[C---:B------:R-:W-:Y:S01]  /*4090*/  @P0 FMUL.FTZ R3, R10.reuse, R3 ;  /* 0x000000030a030220 */ /* 0x040fe20000410000 */
[----:B------:R-:W-:-:S04]  /*40a0*/  @P0 FMUL.FTZ R10, R10, 2.81474976710656000000e+14 ;  /* 0x578000000a0a0820 */ /* 0x000fc80000410000 */
[----:B------:R-:W-:-:S04]  /*40b0*/  @!P0 FADD.FTZ R7, -R10, 1 ;  /* 0x3f8000000a078421 */ /* 0x000fc80000010100 */
[----:B------:R-:W-:Y:S01]  /*40c0*/  @!P0 FMUL.FTZ R7, R0, R7 ;  /* 0x0000000700078220 */ /* 0x000fe20000410000 */
[----:B0-----:R-:W0:Y:S02]  /*40d0*/  @P0 MUFU.RCP R2, R2 ;  /* 0x0000000200020308 */ /* 0x001e240000001000 */
[----:B0-----:R-:W-:-:S06]  /*40e0*/  @P0 FMUL.FTZ R15, R3, R2 ;  /* 0x00000002030f0220 */ /* 0x001fcc0000410000 */
[----:B------:R3:W4:Y:S02]  /*40f0*/  @!P0 MUFU.SQRT R15, R7 ;  /* 0x00000007000f8308 */ /* 0x0007240000002000 */
.L_x_2858:
[----:B------:R-:W-:Y:S05]  /*4100*/  BSYNC.RECONVERGENT B1 ;  /* 0x0000000000017941 */ /* 0x000fea0003800200 */
.L_x_2856:
[----:B------:R-:W-:Y:S05]  /*4110*/  BSYNC.RELIABLE B0 ;  /* 0x0000000000007941 */ /* 0x000fea0003800100 */
.L_x_2855:
[----:B------:R-:W-:-:S13]  /*4120*/  ISETP.GE.AND P0, PT, R11, RZ, PT ;  /* 0x000000ff0b00720c */ /* 0x000fda0003f06270 */
[----:B------:R-:W-:Y:S05]  /*4130*/  @!P0 BRA `(.L_x_2862) ;  /* 0x0000000000bc8947 */ /* 0x000fea0003800000 */
[----:B0-----:R-:W-:Y:S01]  /*4140*/  FADD.FTZ R0, |R10|, -RZ ;  /* 0x800000ff0a007221 */ /* 0x001fe20000010200 */
[C---:B--2-4-:R-:W-:Y:S01]  /*4150*/  FADD.FTZ R3, |R15|.reuse, -RZ ;  /* 0x800000ff0f037221 */ /* 0x054fe20000010200 */
[----:B------:R-:W-:Y:S01]  /*4160*/  FSETP.GT.FTZ.AND P2, PT, |R15|, |R10|, PT ;  /* 0x4000000a0f00720b */ /* 0x000fe20003f54200 */
[----:B------:R-:W-:Y:S03]  /*4170*/  BSSY.RECONVERGENT B4, `(.L_x_2863) ;  /* 0x000000f000047945 */ /* 0x000fe60003800200 */
[----:B------:R-:W-:Y:S02]  /*4180*/  FSEL R11, R3, R0, P2 ;  /* 0x00000000030b7208 */ /* 0x000fe40001000000 */
[----:B------:R-:W-:Y:S02]  /*4190*/  FSEL R0, R0, R3, P2 ;  /* 0x0000000300007208 */ /* 0x000fe40001000000 */
[----:B------:R-:W0:Y:S08]  /*41a0*/  MUFU.RCP R2, R11 ;  /* 0x0000000b00027308 */ /* 0x000e300000001000 */
[----:B------:R-:W2:Y:S01]  /*41b0*/  FCHK P0, R0, R11 ;  /* 0x0000000b00007302 */ /* 0x000ea20000000000 */
[----:B0-----:R-:W-:-:S04]  /*41c0*/  FFMA R5, -R11, R2, 1 ;  /* 0x3f8000000b057423 */ /* 0x001fc80000000102 */
[----:B------:R-:W-:-:S04]  /*41d0*/  FFMA R5, R2, R5, R2 ;  /* 0x0000000502057223 */ /* 0x000fc80000000002 */
[----:B------:R-:W-:-:S04]  /*41e0*/  FFMA R2, R0, R5, RZ ;  /* 0x0000000500027223 */ /* 0x000fc800000000ff */
[----:B------:R-:W-:-:S04]  /*41f0*/  FFMA R3, -R11, R2, R0 ;  /* 0x000000020b037223 */ /* 0x000fc80000000100 */
[----:B------:R-:W-:Y:S01]  /*4200*/  FFMA R2, R5, R3, R2 ;  /* 0x0000000305027223 */ /* 0x000fe20000000002 */
[----:B--2---:R-:W-:Y:S06]  /*4210*/  @!P0 BRA `(.L_x_2864) ;  /* 0x0000000000108947 */ /* 0x004fec0003800000 */
[----:B------:R-:W-:Y:S01]  /*4220*/  IMAD.MOV.U32 R5, RZ, RZ, R11 ;  /* 0x000000ffff057224 */ /* 0x000fe200078e000b */
[----:B------:R-:W-:-:S07]  /*4230*/  MOV R2, 0x4250 ;  /* 0x0000425000027802 */ /* 0x000fce0000000f00 */
[----:B-1-3--:R-:W-:Y:S05]  /*4240*/  CALL.REL.NOINC `($__internal_6_$__cuda_sm3x_div_rn_ftz_f32_slowpath) ;  /* 0x0000012800ac7944 */ /* 0x00afea0003c00000 */
[----:B------:R-:W-:-:S07]  /*4250*/  MOV R2, R7 ;  /* 0x0000000700027202 */ /* 0x000fce0000000f00 */
.L_x_2864:
[----:B------:R-:W-:Y:S05]  /*4260*/  BSYNC.RECONVERGENT B4 ;  /* 0x0000000000047941 */ /* 0x000fea0003800200 */
.L_x_2863:
[----:B------:R-:W-:Y:S02]  /*4270*/  HFMA2 R3, -RZ, RZ, 0.89990234375, 10328 ;  /* 0x3b33710bff037431 */ /* 0x000fe400000001ff */
[----:B------:R-:W-:Y:S01]  /*4280*/  FMUL.FTZ R0, R2, R2 ;  /* 0x0000000202007220 */ /* 0x000fe20000410000 */
[----:B------:R-:W-:Y:S01]  /*4290*/  IMAD.MOV.U32 R5, RZ, RZ, 0x3f6ee581 ;  /* 0x3f6ee581ff057424 */ /* 0x000fe200078e00ff */
[----:B------:R-:W-:Y:S02]  /*42a0*/  ISETP.GE.AND P0, PT, R10, RZ, PT ;  /* 0x000000ff0a00720c */ /* 0x000fe40003f06270 */
[----:B------:R-:W-:Y:S01]  /*42b0*/  FFMA.FTZ R3, R0, R3, -0.015681877732276916504 ;  /* 0xbc80774800037423 */ /* 0x000fe20000010003 */
[----:B------:R-:W-:Y:S01]  /*42c0*/  FSETP.NEU.FTZ.AND P3, PT, |R10|, |R15|, PT ;  /* 0x4000000f0a00720b */ /* 0x000fe20003f7d200 */
[----:B------:R-:W-:Y:S01]  /*42d0*/  FADD.FTZ R10, |R15|, |R10| ;  /* 0x4000000a0f0a7221 */ /* 0x000fe20000010200 */
        /* <DEDUP_REMOVED lines=10> */
[----:B------:R-:W-:-:S04]  /*4380*/  FSEL R5, R5, 1.8663789033889770508, P2 ;  /* 0x3feee58105057808 */ /* 0x000fc80001000000 */
[----:B------:R-:W-:Y:S01]  /*4390*/  FSEL R0, R3, R2, P2 ;  /* 0x0000000203007208 */ /* 0x000fe20001000000 */
[----:B------:R-:W-:-:S04]  /*43a0*/  @!P2 FADD.FTZ R2, -R2, -RZ ;  /* 0x800000ff0202a221 */ /* 0x000fc80000010100 */
        /* <DEDUP_REMOVED lines=8> */
.L_x_2862:
[----:B------:R-:W-:Y:S01]  /*4430*/  FADD.FTZ R10, -R10, -RZ ;  /* 0x800000ff0a0a7221 */ /* 0x000fe20000010100 */
[C---:B--2-4-:R-:W-:Y:S01]  /*4440*/  FADD.FTZ R5, |R15|.reuse, -RZ ;  /* 0x800000ff0f057221 */ /* 0x054fe20000010200 */
[----:B------:R-:W-:Y:S02]  /*4450*/  BSSY.RECONVERGENT B4, `(.L_x_2866) ;  /* 0x0000011000047945 */ /* 0x000fe40003800200 */
[----:B0-----:R-:W-:Y:S01]  /*4460*/  FADD.FTZ R0, |R10|, -RZ ;  /* 0x800000ff0a007221 */ /* 0x001fe20000010200 */
[----:B------:R-:W-:-:S04]  /*4470*/  FSETP.GT.FTZ.AND P2, PT, |R15|, |R10|, PT ;  /* 0x4000000a0f00720b */ /* 0x000fc80003f54200 */
        /* <DEDUP_REMOVED lines=10> */
[----:B------:R-:W-:Y:S02]  /*4520*/  MOV R5, R11 ;  /* 0x0000000b00057202 */ /* 0x000fe40000000f00 */
[----:B------:R-:W-:-:S07]  /*4530*/  MOV R2, 0x4550 ;  /* 0x0000455000027802 */ /* 0x000fce0000000f00 */
[----:B-1-3--:R-:W-:Y:S05]  /*4540*/  CALL.REL.NOINC `($__internal_6_$__cuda_sm3x_div_rn_ftz_f32_slowpath) ;  /* 0x0000012400ec7944 */ /* 0x00afea0003c00000 */
[----:B------:R-:W-:-:S07]  /*4550*/  IMAD.MOV.U32 R2, RZ, RZ, R7 ;  /* 0x000000ffff027224 */ /* 0x000fce00078e0007 */
.L_x_2867:
[----:B------:R-:W-:Y:S05]  /*4560*/  BSYNC.RECONVERGENT B4 ;  /* 0x0000000000047941 */ /* 0x000fea0003800200 */
.L_x_2866:
[----:B------:R-:W-:Y:S02]  /*4570*/  HFMA2 R3, -RZ, RZ, 0.89990234375, 10328 ;  /* 0x3b33710bff037431 */ /* 0x000fe400000001ff */
[----:B------:R-:W-:Y:S01]  /*4580*/  FMUL.FTZ R0, R2, R2 ;  /* 0x0000000202007220 */ /* 0x000fe20000410000 */
[----:B------:R-:W-:Y:S02]  /*4590*/  MOV R5, 0x3f6ee581 ;  /* 0x3f6ee58100057802 */ /* 0x000fe40000000f00 */
[----:B------:R-:W-:Y:S01]  /*45a0*/  ISETP.GE.AND P0, PT, R10, RZ, PT ;  /* 0x000000ff0a00720c */ /* 0x000fe20003f06270 */
[----:B------:R-:W-:Y:S01]  /*45b0*/  FFMA.FTZ R3, R0, R3, -0.015681877732276916504 ;  /* 0xbc80774800037423 */ /* 0x000fe20000010003 */
[C---:B------:R-:W-:Y:S01]  /*45c0*/  FSETP.NEU.FTZ.AND P3, PT, |R10|.reuse, |R15|, PT ;  /* 0x4000000f0a00720b */ /* 0x040fe20003f7d200 */
        /* <DEDUP_REMOVED lines=22> */
.L_x_2857:
[----:B------:R-:W-:-:S13]  /*4730*/  ISETP.GE.AND P0, PT, R11, RZ, PT ;  /* 0x000000ff0b00720c */ /* 0x000fda0003f06270 */
[----:B------:R-:W-:Y:S05]  /*4740*/  @!P0 BRA `(.L_x_2868) ;  /* 0x0000000000708947 */ /* 0x000fea0003800000 */
[----:B------:R-:W-:Y:S01]  /*4750*/  HFMA2 R0, -RZ, RZ, 1.75, 0 ;  /* 0x3f000000ff007431 */ /* 0x000fe200000001ff */
[C---:B------:R-:W-:Y:S01]  /*4760*/  FSETP.GT.FTZ.AND P0, PT, |R15|.reuse, 0.56000000238418579102, PT ;  /* 0x3f0f5c290f00780b */ /* 0x040fe20003f14200 */
[C---:B------:R-:W-:Y:S01]  /*4770*/  FADD.FTZ R4, |R15|.reuse, -RZ ;  /* 0x800000ff0f047221 */ /* 0x040fe20000010200 */
[C---:B------:R-:W-:Y:S02]  /*4780*/  FSETP.NEU.FTZ.AND P1, PT, |R15|.reuse, 1, PT ;  /* 0x3f8000000f00780b */ /* 0x040fe40003f3d200 */
[----:B------:R-:W-:-:S04]  /*4790*/  FFMA.FTZ R0, |R15|, -R0, 0.5 ;  /* 0x3f0000000f007423 */ /* 0x000fc80000010a00 */
[----:B0-----:R-:W0:Y:S02]  /*47a0*/  MUFU.RSQ R3, R0 ;  /* 0x0000000000037308 */ /* 0x001e240000001400 */
[----:B0-----:R-:W-:Y:S01]  /*47b0*/  FMUL.FTZ R2, R0, R3 ;  /* 0x0000000300027220 */ /* 0x001fe20000410000 */
[----:B------:R-:W-:-:S04]  /*47c0*/  FMUL.FTZ R3, R3, -0.5 ;  /* 0xbf00000003037820 */ /* 0x000fc80000410000 */
[----:B------:R-:W-:-:S04]  /*47d0*/  FFMA.FTZ R3, R2, R3, 0.5 ;  /* 0x3f00000002037423 */ /* 0x000fc80000010003 */
[----:B------:R-:W-:Y:S01]  /*47e0*/  FFMA.FTZ R3, R2, R3, R2 ;  /* 0x0000000302037223 */ /* 0x000fe20000010002 */
[----:B------:R-:W-:-:S04]  /*47f0*/  IMAD.MOV.U32 R2, RZ, RZ, 0x3f6ee581 ;  /* 0x3f6ee581ff027424 */ /* 0x000fc800078e00ff */
[----:B------:R-:W-:Y:S02]  /*4800*/  @P0 FSEL R4, R3, RZ, P1 ;  /* 0x000000ff03040208 */ /* 0x000fe40000800000 */
[----:B------:R-:W-:Y:S02]  /*4810*/  MOV R3, 0x3d10ecef ;  /* 0x3d10ecef00037802 */ /* 0x000fe40000000f00 */
[----:B------:R-:W-:Y:S02]  /*4820*/  LOP3.LUT R4, R4, 0x80000000, R15, 0xb8, !PT ;  /* 0x8000000004047812 */ /* 0x000fe400078eb80f */
[----:B------:R-:W-:-:S03]  /*4830*/  FSETP.GT.FTZ.AND P1, PT, R15, 0.56000000238418579102, PT ;  /* 0x3f0f5c290f00780b */ /* 0x000fc60003f34000 */
[----:B------:R-:W-:-:S04]  /*4840*/  FMUL.FTZ R0, R4, R4 ;  /* 0x0000000404007220 */ /* 0x000fc80000410000 */
[----:B------:R-:W-:-:S04]  /*4850*/  FFMA.FTZ R3, R0, R3, 0.016980519518256187439 ;  /* 0x3c8b1abb00037423 */ /* 0x000fc80000010003 */
[----:B------:R-:W-:-:S04]  /*4860*/  FFMA.FTZ R3, R0, R3, 0.030762933194637298584 ;  /* 0x3cfc028c00037423 */ /* 0x000fc80000010003 */
[----:B------:R-:W-:-:S04]  /*4870*/  FFMA.FTZ R3, R0, R3, 0.044709417968988418579 ;  /* 0x3d37213900037423 */ /* 0x000fc80000010003 */
[----:B------:R-:W-:-:S04]  /*4880*/  FFMA.FTZ R3, R0, R3, 0.074989043176174163818 ;  /* 0x3d9993db00037423 */ /* 0x000fc80000010003 */
[----:B------:R-:W-:-:S04]  /*4890*/  FFMA.FTZ R3, R0, R3, 0.16666707396507263184 ;  /* 0x3e2aaac600037423 */ /* 0x000fc80000010003 */
[----:B------:R-:W-:-:S04]  /*48a0*/  FMUL.FTZ R3, R0, R3 ;  /* 0x0000000300037220 */ /* 0x000fc80000410000 */
[----:B------:R-:W-:-:S04]  /*48b0*/  FFMA.FTZ R0, R4, R3, R4 ;  /* 0x0000000304007223 */ /* 0x000fc80000010004 */
[----:B------:R-:W-:-:S05]  /*48c0*/  FADD.FTZ R3, -R0, -RZ ;  /* 0x800000ff00037221 */ /* 0x000fca0000010100 */
[----:B------:R-:W-:-:S05]  /*48d0*/  FSEL R3, R0, R3, P0 ;  /* 0x0000000300037208 */ /* 0x000fca0000000000 */
[----:B------:R-:W-:-:S04]  /*48e0*/  @!P1 FFMA.FTZ R0, R2, 1.6832555532455444336, R3 ;  /* 0x3fd774eb02009823 */ /* 0x000fc80000010003 */
[----:B------:R-:W-:Y:S01]  /*48f0*/  @P0 FADD.FTZ R0, R0, R0 ;  /* 0x0000000000000221 */ /* 0x000fe20000010000 */
[----:B------:R-:W-:Y:S06]  /*4900*/  BRA `(.L_x_2865) ;  /* 0x0000000000707947 */ /* 0x000fec0003800000 */
.L_x_2868:
[----:B0-----:R-:W-:Y:S02]  /*4910*/  HFMA2 R3, -RZ, RZ, 1.75, 0 ;  /* 0x3f000000ff037431 */ /* 0x001fe400000001ff */
[----:B------:R-:W-:-:S04]  /*4920*/  FADD.FTZ R0, -R15, -RZ ;  /* 0x800000ff0f007221 */ /* 0x000fc80000010100 */
[C---:B------:R-:W-:Y:S01]  /*4930*/  FFMA.FTZ R2, |R0|.reuse, -R3, 0.5 ;  /* 0x3f00000000027423 */ /* 0x040fe20000010a03 */
[C---:B------:R-:W-:Y:S01]  /*4940*/  FSETP.GT.FTZ.AND P0, PT, |R0|.reuse, 0.56000000238418579102, PT ;  /* 0x3f0f5c290000780b */ /* 0x040fe20003f14200 */
[C---:B------:R-:W-:Y:S01]  /*4950*/  FADD.FTZ R5, |R0|.reuse, -RZ ;  /* 0x800000ff00057221 */ /* 0x040fe20000010200 */
[----:B------:R-:W-:Y:S01]  /*4960*/  FSETP.NEU.FTZ.AND P1, PT, |R0|, 1, PT ;  /* 0x3f8000000000780b */ /* 0x000fe20003f3d200 */
[----:B------:R-:W0:Y:S02]  /*4970*/  MUFU.RSQ R3, R2 ;  /* 0x0000000200037308 */ /* 0x000e240000001400 */
[----:B0-----:R-:W-:Y:S01]  /*4980*/  FMUL.FTZ R4, R2, R3 ;  /* 0x0000000302047220 */ /* 0x001fe20000410000 */
[----:B------:R-:W-:Y:S01]  /*4990*/  FMUL.FTZ R3, R3, -0.5 ;  /* 0xbf00000003037820 */ /* 0x000fe20000410000 */
[----:B------:R-:W-:-:S03]  /*49a0*/  IMAD.MOV.U32 R2, RZ, RZ, 0x3f6ee581 ;  /* 0x3f6ee581ff027424 */ /* 0x000fc600078e00ff */
[----:B------:R-:W-:-:S04]  /*49b0*/  FFMA.FTZ R3, R4, R3, 0.5 ;  /* 0x3f00000004037423 */ /* 0x000fc80000010003 */
[----:B------:R-:W-:-:S05]  /*49c0*/  FFMA.FTZ R3, R4, R3, R4 ;  /* 0x0000000304037223 */ /* 0x000fca0000010004 */
[----:B------:R-:W-:Y:S02]  /*49d0*/  @P0 FSEL R5, R3, RZ, P1 ;  /* 0x000000ff03050208 */ /* 0x000fe40000800000 */
[----:B------:R-:W-:Y:S02]  /*49e0*/  MOV R3, 0x3d10ecef ;  /* 0x3d10ecef00037802 */ /* 0x000fe40000000f00 */
[----:B------:R-:W-:Y:S02]  /*49f0*/  LOP3.LUT R5, R5, 0x80000000, R0, 0xb8, !PT ;  /* 0x8000000005057812 */ /* 0x000fe400078eb800 */
[----:B------:R-:W-:-:S03]  /*4a00*/  FSETP.GEU.FTZ.AND P1, PT, R15, -0.56000000238418579102, PT ;  /* 0xbf0f5c290f00780b */ /* 0x000fc60003f3e000 */
        /* <DEDUP_REMOVED lines=10> */
[----:B------:R-:W-:-:S04]  /*4ab0*/  @P1 FFMA.FTZ R0, R2, 1.6832555532455444336, R3 ;  /* 0x3fd774eb02001823 */ /* 0x000fc80000010003 */
[----:B------:R-:W-:-:S07]  /*4ac0*/  @P0 FADD.FTZ R0, R0, R0 ;  /* 0x0000000000000221 */ /* 0x000fce0000010000 */
.L_x_2865:
[----:B------:R-:W-:Y:S05]  /*4ad0*/  BSYNC.RECONVERGENT B3 ;  /* 0x0000000000037941 */ /* 0x000fea0003800200 */
.L_x_2854:
[----:B------:R-:W-:-:S13]  /*4ae0*/  ISETP.GE.AND P0, PT, R9, RZ, PT ;  /* 0x000000ff0900720c */ /* 0x000fda0003f06270 */
[----:B-1----:R-:W-:-:S07]  /*4af0*/  @P0 FADD.FTZ R12, -R12, -RZ ;  /* 0x800000ff0c0c0221 */ /* 0x002fce0000010100 */
.L_x_2834:
[----:B------:R-:W-:Y:S05]  /*4b00*/  BSYNC.RECONVERGENT B2 ;  /* 0x0000000000027941 */ /* 0x000fea0003800200 */
.L_x_2832:
[----:B------:R-:W-:Y:S01]  /*4b10*/  FSETP.NAN.FTZ.AND P0, PT, |R0|, |R0|, PT ;  /* 0x400000000000720b */ /* 0x000fe20003f18200 */
[----:B------:R-:W-:Y:S03]  /*4b20*/  BSSY.RECONVERGENT B0, `(.L_x_2869) ;  /* 0x000000a000007945 */ /* 0x000fe60003800200 */
[----:B------:R-:W-:-:S09]  /*4b30*/  FSETP.NAN.OR P1, PT, |R12|, |R12|, !P0 ;  /* 0x4000000c0c00720b */ /* 0x000fd20004728600 */
[----:B------:R-:W-:-:S04]  /*4b40*/  @P0 MOV R5, R0 ;  /* 0x0000000000050202 */ /* 0x000fc80000000f00 */
[----:B------:R-:W-:Y:S01]  /*4b50*/  @!P1 FADD.FTZ R12, |R12|, -RZ ;  /* 0x800000ff0c0c9221 */ /* 0x000fe20000010200 */
[----:B------:R-:W-:Y:S06]  /*4b60*/  @P0 BRA `(.L_x_2870) ;  /* 0x0000000000140947 */ /* 0x000fec0003800000 */
[CC--:B------:R-:W-:Y:S01]  /*4b70*/  FSETP.NAN.FTZ.AND P0, PT, |R12|.reuse, |R12|.reuse, PT ;  /* 0x4000000c0c00720b */ /* 0x0c0fe20003f18200 */
[----:B------:R-:W-:Y:S01]  /*4b80*/  FADD.FTZ R2, |R12|, -RZ ;  /* 0x800000ff0c027221 */ /* 0x000fe20000010200 */
[----:B------:R-:W-:-:S11]  /*4b90*/  MOV R5, R12 ;  /* 0x0000000c00057202 */ /* 0x000fd60000000f00 */
[----:B------:R-:W-:Y:S01]  /*4ba0*/  @!P0 LOP3.LUT R5, R0, 0x80000000, R9, 0xb8, !PT ;  /* 0x8000000000058812 */ /* 0x000fe200078eb809 */
[----:B------:R-:W-:-:S07]  /*4bb0*/  @!P0 IMAD.MOV.U32 R12, RZ, RZ, R2 ;  /* 0x000000ffff0c8224 */ /* 0x000fce00078e0002 */
.L_x_2870:
[----:B------:R-:W-:Y:S05]  /*4bc0*/  BSYNC.RECONVERGENT B0 ;  /* 0x0000000000007941 */ /* 0x000fea0003800200 */
.L_x_2869:
[----:B------:R-:W0:Y:S01]  /*4bd0*/  LDCU.64 UR6, c[0x0][0x580] ;  /* 0x0000b000ff0677ac */ /* 0x000e220008000a00 */
[----:B------:R-:W-:Y:S01]  /*4be0*/  F2FP.F16.F32.PACK_AB R0, R5, R12 ;  /* 0x0000000c0500723e */ /* 0x000fe200000000ff */
        /* <DEDUP_REMOVED lines=17> */
.L_x_2874:
[----:B------:R-:W-:-:S06]  /*4d00*/  HADD2.F32 R5, -RZ, R0.H0_H0 ;  /* 0x20000000ff057230 */ /* 0x000fcc0000004100 */
[----:B------:R-:W0:Y:S02]  /*4d10*/  F2I.S64.TRUNC R4, R5 ;  /* 0x0000000500047311 */ /* 0x000e24000020d900 */
[----:B0-----:R1:W-:Y:S01]  /*4d20*/  STG.E.U8 desc[UR36][R2.64], R4 ;  /* 0x0000000402007986 */ /* 0x0013e2000c101124 */
[----:B------:R-:W-:Y:S05]  /*4d30*/  BRA `(.L_x_2876) ;  /* 0x0000000c00887947 */ /* 0x000fea0003800000 */
.L_x_2873:
        /* <DEDUP_REMOVED lines=10> */
.L_x_2878:
[----:B------:R-:W-:-:S04]  /*4de0*/  HADD2.F32 R0, -RZ, R0.H0_H0 ;  /* 0x20000000ff007230 */ /* 0x000fc80000004100 */
[----:B------:R-:W0:Y:S02]  /*4df0*/  F2I.FTZ.TRUNC.NTZ R5, R0 ;  /* 0x0000000000057305 */ /* 0x000e24000021f100 */
[----:B0-----:R4:W-:Y:S01]  /*4e00*/  STG.E desc[UR36][R2.64], R5 ;  /* 0x0000000502007986 */ /* 0x0019e2000c101924 */
[----:B------:R-:W-:Y:S05]  /*4e10*/  BRA `(.L_x_2876) ;  /* 0x0000000c00507947 */ /* 0x000fea0003800000 */
.L_x_2877:
[----:B------:R-:W-:-:S04]  /*4e20*/  HADD2.F32 R0, -RZ, R0.H0_H0 ;  /* 0x20000000ff007230 */ /* 0x000fc80000004100 */
[----:B------:R-:W0:Y:S02]  /*4e30*/  F2I.FTZ.TRUNC.NTZ R5, R0 ;  /* 0x0000000000057305 */ /* 0x000e24000021f100 */
[----:B0-----:R2:W-:Y:S01]  /*4e40*/  STG.E.U16 desc[UR36][R2.64], R5 ;  /* 0x0000000502007986 */ /* 0x0015e2000c101524 */
[----:B------:R-:W-:Y:S05]  /*4e50*/  BRA `(.L_x_2876) ;  /* 0x0000000c00407947 */ /* 0x000fea0003800000 */
.L_x_2872:
        /* <DEDUP_REMOVED lines=9> */
.L_x_2880:
[----:B------:R0:W-:Y:S01]  /*4ef0*/  STG.E.U16 desc[UR36][R2.64], R0 ;  /* 0x0000000002007986 */ /* 0x0001e2000c101524 */
[----:B------:R-:W-:Y:S05]  /*4f00*/  BRA `(.L_x_2876) ;  /* 0x0000000c00147947 */ /* 0x000fea0003800000 */
.L_x_2879:
[----:B------:R-:W-:-:S09]  /*4f10*/  UISETP.NE.AND UP0, UPT, UR4, 0x7, UPT ;  /* 0x000000070400788c */ /* 0x000fd2000bf05270 */
[----:B------:R-:W-:Y:S05]  /*4f20*/  BRA.U !UP0, `(.L_x_2881) ;  /* 0x00000001082c7547 */ /* 0x000fea000b800000 */
[----:B------:R-:W-:-:S09]  /*4f30*/  UISETP.NE.AND UP0, UPT, UR4, 0x8, UPT ;  /* 0x000000080400788c */ /* 0x000fd2000bf05270 */
[----:B------:R-:W-:Y:S05]  /*4f40*/  BRA.U !UP0, `(.L_x_2882) ;  /* 0x0000000108187547 */ /* 0x000fea000b800000 */
[----:B------:R-:W-:-:S09]  /*4f50*/  UISETP.NE.AND UP0, UPT, UR4, 0x9, UPT ;  /* 0x000000090400788c */ /* 0x000fd2000bf05270 */
[----:B------:R-:W-:Y:S05]  /*4f60*/  BRA.U UP0, `(.L_x_2875) ;  /* 0x00000009005c7547 */ /* 0x000fea000b800000 */
[--C-:B------:R-:W-:Y:S02]  /*4f70*/  HADD2.F32 R4, -RZ, R0.reuse.H0_H0 ;  /* 0x20000000ff047230 */ /* 0x100fe40000004100 */
[----:B------:R-:W-:-:S05]  /*4f80*/  HADD2.F32 R5, -RZ, R0.H1_H1 ;  /* 0x30000000ff057230 */ /* 0x000fca0000004100 */
[----:B------:R0:W-:Y:S01]  /*4f90*/  STG.E.64 desc[UR36][R2.64], R4 ;  /* 0x0000000402007986 */ /* 0x0001e2000c101b24 */
[----:B------:R-:W-:Y:S05]  /*4fa0*/  BRA `(.L_x_2876) ;  /* 0x0000000800ec7947 */ /* 0x000fea0003800000 */
.L_x_2882:
[----:B------:R-:W-:-:S05]  /*4fb0*/  MOV R5, R0 ;  /* 0x0000000000057202 */ /* 0x000fca0000000f00 */
[----:B------:R0:W-:Y:S01]  /*4fc0*/  STG.E desc[UR36][R2.64], R5 ;  /* 0x0000000502007986 */ /* 0x0001e2000c101924 */
[----:B------:R-:W-:Y:S05]  /*4fd0*/  BRA `(.L_x_2876) ;  /* 0x0000000800e07947 */ /* 0x000fea0003800000 */
.L_x_2881:
[----:B------:R-:W-:-:S05]  /*4fe0*/  HADD2.F32 R4, -RZ, R0.H0_H0 ;  /* 0x20000000ff047230 */ /* 0x000fca0000004100 */
[----:B------:R-:W-:-:S06]  /*4ff0*/  FMUL.FTZ R4, R4, 1 ;  /* 0x3f80000004047820 */ /* 0x000fcc0000410000 */
[----:B------:R-:W0:Y:S02]  /*5000*/  F2F.F64.F32 R4, R4 ;  /* 0x0000000400047310 */ /* 0x000e240000201800 */
[----:B0-----:R0:W-:Y:S01]  /*5010*/  STG.E.64 desc[UR36][R2.64], R4 ;  /* 0x0000000402007986 */ /* 0x0011e2000c101b24 */
[----:B------:R-:W-:Y:S05]  /*5020*/  BRA `(.L_x_2876) ;  /* 0x0000000800cc7947 */ /* 0x000fea0003800000 */
.L_x_2871:
        /* <DEDUP_REMOVED lines=9> */
[----:B------:R-:W-:-:S13]  /*50c0*/  FSETP.NEU.FTZ.AND P0, PT, R4, RZ, PT ;  /* 0x000000ff0400720b */ /* 0x000fda0003f1d000 */
[----:B------:R-:W-:-:S05]  /*50d0*/  @!P0 HADD2.F32 R0, -RZ, R0.H1_H1 ;  /* 0x30000000ff008230 */ /* 0x000fca0000004100 */
[----:B------:R-:W-:-:S04]  /*50e0*/  FSETP.NEU.OR P0, PT, R0, RZ, P0 ;  /* 0x000000ff0000720b */ /* 0x000fc8000070d400 */
[----:B------:R-:W-:-:S05]  /*50f0*/  SEL R5, RZ, 0x1, !P0 ;  /* 0x00000001ff057807 */ /* 0x000fca0004000000 */
[----:B------:R0:W-:Y:S01]  /*5100*/  STG.E.U8 desc[UR36][R2.64], R5 ;  /* 0x0000000502007986 */ /* 0x0001e2000c101124 */
[----:B------:R-:W-:Y:S05]  /*5110*/  BRA `(.L_x_2876) ;  /* 0x0000000800907947 */ /* 0x000fea0003800000 */
.L_x_2885:
[--C-:B------:R-:W-:Y:S02]  /*5120*/  HADD2.F32 R4, -RZ, R0.reuse.H0_H0 ;  /* 0x20000000ff047230 */ /* 0x100fe40000004100 */
[----:B------:R-:W-:-:S03]  /*5130*/  HADD2.F32 R6, -RZ, R0.H1_H1 ;  /* 0x30000000ff067230 */ /* 0x000fc60000004100 */
[----:B------:R-:W-:Y:S02]  /*5140*/  FMUL.FTZ R4, R4, 1 ;  /* 0x3f80000004047820 */ /* 0x000fe40000410000 */
[----:B------:R-:W-:-:S04]  /*5150*/  FMUL.FTZ R6, R6, 1 ;  /* 0x3f80000006067820 */ /* 0x000fc80000410000 */
[----:B------:R-:W-:-:S15]  /*5160*/  F2F.F64.F32 R4, R4 ;  /* 0x0000000400047310 */ /* 0x000fde0000201800 */
[----:B------:R-:W-:-:S15]  /*5170*/  NOP ;  /* 0x0000000000007918 */ /* 0x000fde0000000000 */
[----:B------:R-:W-:-:S15]  /*5180*/  NOP ;  /* 0x0000000000007918 */ /* 0x000fde0000000000 */
[----:B------:R-:W-:-:S15]  /*5190*/  NOP ;  /* 0x0000000000007918 */ /* 0x000fde0000000000 */
[----:B------:R-:W-:-:S04]  /*51a0*/  NOP ;  /* 0x0000000000007918 */ /* 0x000fc80000000000 */
[----:B---3--:R-:W0:Y:S02]  /*51b0*/  F2F.F64.F32 R6, R6 ;  /* 0x0000000600067310 */ /* 0x008e240000201800 */
[----:B0-----:R0:W-:Y:S01]  /*51c0*/  STG.E.128 desc[UR36][R2.64], R4 ;  /* 0x0000000402007986 */ /* 0x0011e2000c101d24 */
[----:B------:R-:W-:Y:S05]  /*51d0*/  BRA `(.L_x_2876) ;  /* 0x0000000800607947 */ /* 0x000fea0003800000 */
.L_x_2884:
[----:B------:R-:W-:-:S09]  /*51e0*/  UISETP.NE.AND UP0, UPT, UR4, 0xf, UPT ;  /* 0x0000000f0400788c */ /* 0x000fd2000bf05270 */
[----:B------:R-:W-:Y:S05]  /*51f0*/  BRA.U !UP0, `(.L_x_2886) ;  /* 0x0000000108a07547 */ /* 0x000fea000b800000 */
[----:B------:R-:W-:-:S09]  /*5200*/  UISETP.NE.AND UP0, UPT, UR4, 0x17, UPT ;  /* 0x000000170400788c */ /* 0x000fd2000bf05270 */
[----:B------:R-:W-:Y:S05]  /*5210*/  BRA.U !UP0, `(.L_x_2887) ;  /* 0x00000001084c7547 */ /* 0x000fea000b800000 */
[----:B------:R-:W-:-:S09]  /*5220*/  UISETP.NE.AND UP0, UPT, UR4, 0x18, UPT ;  /* 0x000000180400788c */ /* 0x000fd2000bf05270 */
[----:B------:R-:W-:Y:S05]  /*5230*/  BRA.U UP0, `(.L_x_2875) ;  /* 0x0000000500a87547 */ /* 0x000fea000b800000 */
[----:B---3--:R-:W-:Y:S01]  /*5240*/  HADD2.F32 R7, -RZ, R0.H0_H0 ;  /* 0x20000000ff077230 */ /* 0x008fe20000004100 */
        /* <DEDUP_REMOVED lines=12> */
.L_x_2889:
[----:B------:R-:W-:Y:S05]  /*5310*/  BSYNC.RECONVERGENT B0 ;  /* 0x0000000000007941 */ /* 0x000fea0003800200 */
.L_x_2888:
[----:B------:R-:W-:-:S05]  /*5320*/  LOP3.LUT R5, R0, 0x80, R5, 0xf8, !PT ;  /* 0x0000008000057812 */ /* 0x000fca00078ef805 */
[----:B------:R0:W-:Y:S01]  /*5330*/  STG.E.U8 desc[UR36][R2.64], R5 ;  /* 0x0000000502007986 */ /* 0x0001e2000c101124 */
[----:B------:R-:W-:Y:S05]  /*5340*/  BRA `(.L_x_2876) ;  /* 0x0000000800047947 */ /* 0x000fea0003800000 */
.L_x_2887:
[----:B---3--:R-:W-:Y:S01]  /*5350*/  HADD2.F32 R7, -RZ, R0.H0_H0 ;  /* 0x20000000ff077230 */ /* 0x008fe20000004100 */
[----:B------:R-:W-:Y:S04]  /*5360*/  BSSY.RECONVERGENT B0, `(.L_x_2890) ;  /* 0x000000e000007945 */ /* 0x000fe80003800200 */
[----:B------:R-:W-:Y:S02]  /*5370*/  LOP3.LUT R6, R7, 0x7fffffff, RZ, 0xc0, !PT ;  /* 0x7fffffff07067812 */ /* 0x000fe400078ec0ff */
        /* <DEDUP_REMOVED lines=12> */
.L_x_2891:
[----:B------:R-:W-:Y:S05]  /*5440*/  BSYNC.RECONVERGENT B0 ;  /* 0x0000000000007941 */ /* 0x000fea0003800200 */
.L_x_2890:
[----:B------:R-:W-:-:S05]  /*5450*/  LOP3.LUT R5, R0, 0x80, R5, 0xf8, !PT ;  /* 0x0000008000057812 */ /* 0x000fca00078ef805 */
[----:B------:R0:W-:Y:S01]  /*5460*/  STG.E.U8 desc[UR36][R2.64], R5 ;  /* 0x0000000502007986 */ /* 0x0001e2000c101124 */
[----:B------:R-:W-:Y:S05]  /*5470*/  BRA `(.L_x_2876) ;  /* 0x0000000400b87947 */ /* 0x000fea0003800000 */
.L_x_2886:
[----:B------:R-:W-:-:S05]  /*5480*/  HADD2.F32 R0, -RZ, R0.H0_H0 ;  /* 0x20000000ff007230 */ /* 0x000fca0000004100 */
[----:B------:R-:W-:-:S05]  /*5490*/  F2FP.BF16.F32.PACK_AB R0, RZ, R0 ;  /* 0x00000000ff00723e */ /* 0x000fca00000010ff */
[----:B------:R0:W-:Y:S01]  /*54a0*/  STG.E.U16 desc[UR36][R2.64], R0 ;  /* 0x0000000002007986 */ /* 0x0001e2000c101524 */
[----:B------:R-:W-:Y:S05]  /*54b0*/  BRA `(.L_x_2876) ;  /* 0x0000000400a87947 */ /* 0x000fea0003800000 */
.L_x_2883:
        /* <DEDUP_REMOVED lines=12> */
.L_x_2894:
[----:B------:R-:W-:Y:S01]  /*5580*/  HADD2.F32 R5, -RZ, R0.H0_H0 ;  /* 0x20000000ff057230 */ /* 0x000fe20000004100 */
[----:B------:R-:W-:Y:S01]  /*5590*/  BSSY.RECONVERGENT B0, `(.L_x_2895) ;  /* 0x0000014000007945 */ /* 0x000fe20003800200 */
[----:B------:R-:W-:-:S03]  /*55a0*/  HFMA2 R0, -RZ, RZ, 0, 7.62939453125e-06 ;  /* 0x00000080ff007431 */ /* 0x000fc600000001ff */
        /* <DEDUP_REMOVED lines=10> */
.L_x_2897:
[----:B------:R-:W-:-:S04]  /*5650*/  SHF.R.U32.HI R0, RZ, 0x14, R5 ;  /* 0x00000014ff007819 */ /* 0x000fc80000011605 */
[----:B------:R-:W-:-:S04]  /*5660*/  LOP3.LUT R0, R0, 0x1, RZ, 0xc0, !PT ;  /* 0x0000000100007812 */ /* 0x000fc800078ec0ff */
[----:B------:R-:W-:-:S04]  /*5670*/  IADD3 R0, PT, PT, R5, 0x487ffff, R0 ;  /* 0x0487ffff05007810 */ /* 0x000fc80007ffe000 */
[----:B------:R-:W-:-:S04]  /*5680*/  SHF.R.U32.HI R0, RZ, 0x14, R0 ;  /* 0x00000014ff007819 */ /* 0x000fc80000011600 */
[----:B------:R-:W-:-:S07]  /*5690*/  LOP3.LUT R4, R0, 0xff, RZ, 0xc0, !PT ;  /* 0x000000ff00047812 */ /* 0x000fce00078ec0ff */
.L_x_2898:
[----:B------:R-:W-:-:S04]  /*56a0*/  SHF.R.U32.HI R5, RZ, 0x18, R5 ;  /* 0x00000018ff057819 */ /* 0x000fc80000011605 */
[----:B------:R-:W-:-:S04]  /*56b0*/  LOP3.LUT R4, R4, 0x80, R5, 0xf8, !PT ;  /* 0x0000008004047812 */ /* 0x000fc800078ef805 */
[----:B------:R-:W-:-:S07]  /*56c0*/  PRMT R0, R4, 0x7610, R0 ;  /* 0x0000761004007816 */ /* 0x000fce0000000000 */
.L_x_2896:
[----:B------:R-:W-:Y:S05]  /*56d0*/  BSYNC.RECONVERGENT B0 ;  /* 0x0000000000007941 */ /* 0x000fea0003800200 */
.L_x_2895:
[----:B------:R0:W-:Y:S01]  /*56e0*/  STG.E.U8 desc[UR36][R2.64], R0 ;  /* 0x0000000002007986 */ /* 0x0001e2000c101124 */
[----:B------:R-:W-:Y:S05]  /*56f0*/  BRA `(.L_x_2876) ;  /* 0x0000000400187947 */ /* 0x000fea0003800000 */
.L_x_2893:
        /* <DEDUP_REMOVED lines=13> */
.L_x_2901:
[----:B------:R-:W-:-:S04]  /*57d0*/  SHF.R.U32.HI R0, RZ, 0x15, R5 ;  /* 0x00000015ff007819 */ /* 0x000fc80000011605 */
[----:B------:R-:W-:-:S04]  /*57e0*/  LOP3.LUT R0, R0, 0x1, RZ, 0xc0, !PT ;  /* 0x0000000100007812 */ /* 0x000fc800078ec0ff */
[----:B------:R-:W-:-:S04]  /*57f0*/  IADD3 R0, PT, PT, R5, 0x88fffff, R0 ;  /* 0x088fffff05007810 */ /* 0x000fc80007ffe000 */
[----:B------:R-:W-:-:S04]  /*5800*/  SHF.R.U32.HI R0, RZ, 0x15, R0 ;  /* 0x00000015ff007819 */ /* 0x000fc80000011600 */
[----:B------:R-:W-:-:S07]  /*5810*/  LOP3.LUT R4, R0, 0xff, RZ, 0xc0, !PT ;  /* 0x000000ff00047812 */ /* 0x000fce00078ec0ff */
.L_x_2902:
[----:B------:R-:W-:-:S04]  /*5820*/  SHF.R.U32.HI R5, RZ, 0x18, R5 ;  /* 0x00000018ff057819 */ /* 0x000fc80000011605 */
[----:B------:R-:W-:-:S04]  /*5830*/  LOP3.LUT R4, R4, 0x80, R5, 0xf8, !PT ;  /* 0x0000008004047812 */ /* 0x000fc800078ef805 */
[----:B------:R-:W-:-:S07]  /*5840*/  PRMT R0, R4, 0x7610, R0 ;  /* 0x0000761004007816 */ /* 0x000fce0000000000 */
.L_x_2900:
[----:B------:R-:W-:Y:S05]  /*5850*/  BSYNC.RECONVERGENT B0 ;  /* 0x0000000000007941 */ /* 0x000fea0003800200 */
.L_x_2899:
[----:B------:R0:W-:Y:S01]  /*5860*/  STG.E.U8 desc[UR36][R2.64], R0 ;  /* 0x0000000002007986 */ /* 0x0001e2000c101124 */
[----:B------:R-:W-:Y:S05]  /*5870*/  BRA `(.L_x_2876) ;  /* 0x0000000000b87947 */ /* 0x000fea0003800000 */
.L_x_2892:
[----:B------:R-:W-:-:S09]  /*5880*/  UISETP.NE.AND UP0, UPT, UR4, 0x1c, UPT ;  /* 0x0000001c0400788c */ /* 0x000fd2000bf05270 */
[----:B------:R-:W-:Y:S05]  /*5890*/  BRA.U !UP0, `(.L_x_2903) ;  /* 0x0000000108a47547 */ /* 0x000fea000b800000 */
[----:B------:R-:W-:-:S09]  /*58a0*/  UISETP.NE.AND UP0, UPT, UR4, 0x1d, UPT ;  /* 0x0000001d0400788c */ /* 0x000fd2000bf05270 */
[----:B------:R-:W-:Y:S05]  /*58b0*/  BRA.U !UP0, `(.L_x_2904) ;  /* 0x00000001088c7547 */ /* 0x000fea000b800000 */
[----:B------:R-:W-:-:S09]  /*58c0*/  UISETP.NE.AND UP0, UPT, UR4, 0x2c, UPT ;  /* 0x0000002c0400788c */ /* 0x000fd2000bf05270 */
[----:B------:R-:W-:Y:S05]  /*58d0*/  BRA.U !UP0, `(.L_x_2905) ;  /* 0x0000000108447547 */ /* 0x000fea000b800000 */
.L_x_2875:
[----:B------:R-:W-:Y:S01]  /*58e0*/  MOV R0, 0x0 ;  /* 0x0000000000007802 */ /* 0x000fe20000000f00 */
[----:B------:R-:W0:Y:S01]  /*58f0*/  LDCU.64 UR6, c[0x4][0x158] ;  /* 0x01002b00ff0677ac */ /* 0x000e220008000a00 */
[----:B------:R-:W-:Y:S01]  /*5900*/  HFMA2 R8, -RZ, RZ, 0, 6.020069122314453125e-06 ;  /* 0x00000065ff087431 */ /* 0x000fe200000001ff */
[----:B------:R-:W-:Y:S01]  /*5910*/  MOV R12, 0x1 ;  /* 0x00000001000c7802 */ /* 0x000fe20000000f00 */
[----:B------:R1:W2:Y:S01]  /*5920*/  LDC.64 R2, c[0x4][R0] ;  /* 0x0100000000027b82 */ /* 0x0002a20000000a00 */
[----:B------:R-:W4:Y:S01]  /*5930*/  LDCU.64 UR8, c[0x4][0x160] ;  /* 0x01002c00ff0877ac */ /* 0x000f220008000a00 */
[----:B------:R-:W-:Y:S01]  /*5940*/  IMAD.MOV.U32 R13, RZ, RZ, RZ ;  /* 0x000000ffff0d7224 */ /* 0x000fe200078e00ff */
[----:B------:R-:W5:Y:S01]  /*5950*/  LDCU.64 UR4, c[0x4][0x30] ;  /* 0x01000600ff0477ac */ /* 0x000f620008000a00 */
[----:B0-----:R-:W-:Y:S02]  /*5960*/  MOV R4, UR6 ;  /* 0x0000000600047c02 */ /* 0x001fe40008000f00 */
[----:B------:R-:W-:Y:S01]  /*5970*/  MOV R5, UR7 ;  /* 0x0000000700057c02 */ /* 0x000fe20008000f00 */
[----:B----4-:R-:W-:Y:S01]  /*5980*/  IMAD.U32 R6, RZ, RZ, UR8 ;  /* 0x00000008ff067e24 */ /* 0x010fe2000f8e00ff */
[----:B---3--:R-:W-:-:S02]  /*5990*/  MOV R7, UR9 ;  /* 0x0000000900077c02 */ /* 0x008fc40008000f00 */
[----:B-----5:R-:W-:Y:S01]  /*59a0*/  MOV R10, UR4 ;  /* 0x00000004000a7c02 */ /* 0x020fe20008000f00 */
[----:B-1----:R-:W-:-:S07]  /*59b0*/  IMAD.U32 R11, RZ, RZ, UR5 ;  /* 0x00000005ff0b7e24 */ /* 0x002fce000f8e00ff */
[----:B------:R-:W-:-:S07]  /*59c0*/  LEPC R20, `(.L_x_2906) ;  /* 0x000000001014794e */ /* 0x000fce0000000000 */
[----:B--2---:R-:W-:Y:S05]  /*59d0*/  CALL.ABS.NOINC R2 ;  /* 0x0000000002007343 */ /* 0x004fea0003c00000 */
.L_x_2906:
[----:B------:R-:W-:Y:S05]  /*59e0*/  BRA `(.L_x_2876) ;  /* 0x00000000005c7947 */ /* 0x000fea0003800000 */
.L_x_2905:
        /* <DEDUP_REMOVED lines=8> */
[----:B------:R-:W-:Y:S02]  /*5a70*/  @P2 ISETP.EQ.U32.AND P1, PT, R0, 0x1, P0 ;  /* 0x000000010000280c */ /* 0x000fe40000722070 */
[----:B------:R-:W-:Y:S02]  /*5a80*/  PLOP3.LUT P0, PT, PT, PT, PT, 0x80, 0x8 ;  /* 0x000000000008781c */ /* 0x000fe40003f0f070 */
[----:B------:R-:W-:Y:S02]  /*5a90*/  @P2 PLOP3.LUT P0, PT, P1, PT, PT, 0x80, 0x8 ;  /* 0x000000000008281c */ /* 0x000fe40000f0f070 */
[----:B------:R-:W-:-:S11]  /*5aa0*/  @P2 IADD3 R0, PT, PT, R6, 0x1, RZ ;  /* 0x0000000106002810 */ /* 0x000fd60007ffe0ff */
[----:B------:R-:W-:-:S05]  /*5ab0*/  @!P0 IMAD.MOV R0, RZ, RZ, R6 ;  /* 0x000000ffff008224 */ /* 0x000fca00078e0206 */
[----:B------:R-:W-:-:S05]  /*5ac0*/  @P2 MOV R5, R0 ;  /* 0x0000000000052202 */ /* 0x000fca0000000f00 */
[----:B------:R0:W-:Y:S01]  /*5ad0*/  STG.E.U8 desc[UR36][R2.64], R5 ;  /* 0x0000000502007986 */ /* 0x0001e2000c101124 */
[----:B------:R-:W-:Y:S05]  /*5ae0*/  BRA `(.L_x_2876) ;  /* 0x00000000001c7947 */ /* 0x000fea0003800000 */
.L_x_2904:
[----:B------:R-:W-:-:S06]  /*5af0*/  HADD2.F32 R4, -RZ, R0.H0_H0 ;  /* 0x20000000ff047230 */ /* 0x000fcc0000004100 */
[----:B------:R-:W0:Y:S02]  /*5b00*/  F2I.U64.TRUNC R4, R4 ;  /* 0x0000000400047311 */ /* 0x000e24000020d800 */
[----:B0-----:R0:W-:Y:S01]  /*5b10*/  STG.E.64 desc[UR36][R2.64], R4 ;  /* 0x0000000402007986 */ /* 0x0011e2000c101b24 */
[----:B------:R-:W-:Y:S05]  /*5b20*/  BRA `(.L_x_2876) ;  /* 0x00000000000c7947 */ /* 0x000fea0003800000 */
.L_x_2903:
[----:B------:R-:W-:-:S04]  /*5b30*/  HADD2.F32 R0, -RZ, R0.H0_H0 ;  /* 0x20000000ff007230 */ /* 0x000fc80000004100 */
[----:B------:R-:W0:Y:S02]  /*5b40*/  F2I.FTZ.U32.TRUNC.NTZ R5, R0 ;  /* 0x0000000000057305 */ /* 0x000e24000021f000 */
[----:B0-----:R0:W-:Y:S02]  /*5b50*/  STG.E desc[UR36][R2.64], R5 ;  /* 0x0000000502007986 */ /* 0x0011e4000c101924 */
.L_x_2876:
[----:B------:R-:W-:-:S07]  /*5b60*/  IADD3 R17, PT, PT, R17, 0x80, RZ ;  /* 0x0000008011117810 */ /* 0x000fce0007ffe0ff */
.L_x_2796:
[----:B------:R-:W-:Y:S05]  /*5b70*/  BSYNC.RECONVERGENT B6 ;  /* 0x0000000000067941 */ /* 0x000fea0003800200 */
.L_x_2795:
        /* <DEDUP_REMOVED lines=10> */
[----:B------:R-:W-:Y:S01]  /*5c20*/  MOV R16, RZ ;  /* 0x000000ff00107202 */ /* 0x000fe20000000f00 */
[----:B------:R-:W0:Y:S01]  /*5c30*/  LDCU UR6, c[0x0][0x38c] ;  /* 0x00007180ff0677ac */ /* 0x000e220008000800 */
[----:B------:R-:W5:Y:S01]  /*5c40*/  LDCU.64 UR8, c[0x0][0x4b8] ;  /* 0x00009700ff0877ac */ /* 0x000f620008000a00 */
[----:B------:R-:W-:Y:S02]  /*5c50*/  UISETP.NE.AND UP0, UPT, UR40, URZ, UPT ;  /* 0x000000ff2800728c */ /* 0x000fe4000bf05270 */
[----:B-12-4-:R-:W-:-:S05]  /*5c60*/  IMAD.HI.U32 R2, R17, UR4, R16 ;  /* 0x0000000411027c27 */ /* 0x016fca000f8e0010 */
        /* <DEDUP_REMOVED lines=292> */
.L_x_2909:
[----:B------:R-:W1:Y:S01]  /*6eb0*/  LDCU.64 UR6, c[0x0][0x588] ;  /* 0x0000b100ff0677ac */ /* 0x000e620008000a00 */
[----:B------:R-:W-:-:S04]  /*6ec0*/  UPRMT UR4, UR41, 0x9910, URZ ;  /* 0x0000991029047896 */ /* 0x000fc800080000ff */
[----:B------:R-:W-:Y:S01]  /*6ed0*/  UISETP.GT.AND UP0, UPT, UR4, 0x9, UPT ;  /* 0x000000090400788c */ /* 0x000fe2000bf04270 */
[----:B-12-4-:R-:W-:-:S04]  /*6ee0*/  IADD3 R2, P0, PT, R0, UR6, RZ ;  /* 0x0000000600027c10 */ /* 0x016fc8000ff1e0ff */
        /* <DEDUP_REMOVED lines=15> */
.L_x_2913:
[----:B------:R0:W2:Y:S02]  /*6fe0*/  LDG.E.U8 R2, desc[UR36][R2.64] ;  /* 0x0000002402027981 */ /* 0x0000a4000c1e1100 */
[----:B0-----:R-:W-:Y:S02]  /*6ff0*/  PRMT R3, R3, 0x5410, RZ ;  /* 0x0000541003037816 */ /* 0x001fe400000000ff */
[----:B--2---:R-:W-:-:S04]  /*7000*/  I2FP.F32.U32 R10, R2 ;  /* 0x00000002000a7245 */ /* 0x004fc80000201000 */
[----:B------:R-:W-:Y:S01]  /*7010*/  F2FP.F16.F32.PACK_AB R10, RZ, R10 ;  /* 0x0000000aff0a723e */ /* 0x000fe200000000ff */
[----:B------:R-:W-:Y:S06]  /*7020*/  BRA `(.L_x_2915) ;  /* 0x0000001000207947 */ /* 0x000fec0003800000 */
.L_x_2912:
        /* <DEDUP_REMOVED lines=11> */
.L_x_2917:
[----:B------:R0:W2:Y:S02]  /*70e0*/  LDG.E R2, desc[UR36][R2.64] ;  /* 0x0000002402027981 */ /* 0x0000a4000c1e1900 */
[----:B0-----:R-:W-:Y:S02]  /*70f0*/  PRMT R3, R3, 0x5410, RZ ;  /* 0x0000541003037816 */ /* 0x001fe400000000ff */
[----:B--2---:R-:W-:-:S04]  /*7100*/  I2FP.F32.S32 R10, R2 ;  /* 0x00000002000a7245 */ /* 0x004fc80000201400 */
[----:B------:R-:W-:Y:S01]  /*7110*/  F2FP.F16.F32.PACK_AB R10, RZ, R10 ;  /* 0x0000000aff0a723e */ /* 0x000fe200000000ff */
[----:B------:R-:W-:Y:S06]  /*7120*/  BRA `(.L_x_2915) ;  /* 0x0000000c00e07947 */ /* 0x000fec0003800000 */
.L_x_2916:
[----:B------:R0:W2:Y:S02]  /*7130*/  LDG.E.U16 R2, desc[UR36][R2.64] ;  /* 0x0000002402027981 */ /* 0x0000a4000c1e1500 */
[----:B0-----:R-:W-:Y:S01]  /*7140*/  PRMT R3, R3, 0x5410, RZ ;  /* 0x0000541003037816 */ /* 0x001fe200000000ff */
[----:B--2---:R-:W0:Y:S02]  /*7150*/  I2F.S16 R10, R2 ;  /* 0x00000002000a7306 */ /* 0x004e240000101400 */
[----:B0-----:R-:W-:Y:S01]  /*7160*/  F2FP.F16.F32.PACK_AB R10, RZ, R10 ;  /* 0x0000000aff0a723e */ /* 0x001fe200000000ff */
[----:B------:R-:W-:Y:S06]  /*7170*/  BRA `(.L_x_2915) ;  /* 0x0000000c00cc7947 */ /* 0x000fec0003800000 */
.L_x_2911:
        /* <DEDUP_REMOVED lines=10> */
.L_x_2919:
[----:B------:R0:W2:Y:S02]  /*7220*/  LDG.E.U16 R10, desc[UR36][R2.64] ;  /* 0x00000024020a7981 */ /* 0x0000a4000c1e1500 */
[----:B0-----:R-:W-:Y:S01]  /*7230*/  PRMT R3, R3, 0x5410, RZ ;  /* 0x0000541003037816 */ /* 0x001fe200000000ff */
[----:B--2---:R-:W-:-:S05]  /*7240*/  HADD2.F32 R10, -RZ, R10.H0_H0 ;  /* 0x2000000aff0a7230 */ /* 0x004fca0000004100 */
[----:B------:R-:W-:Y:S01]  /*7250*/  F2FP.F16.F32.PACK_AB R10, RZ, R10 ;  /* 0x0000000aff0a723e */ /* 0x000fe200000000ff */
[----:B------:R-:W-:Y:S06]  /*7260*/  BRA `(.L_x_2915) ;  /* 0x0000000c00907947 */ /* 0x000fec0003800000 */
.L_x_2918:
        /* <DEDUP_REMOVED lines=10> */
.L_x_2921:
[----:B------:R-:W2:Y:S02]  /*7310*/  LDG.E R2, desc[UR36][R2.64] ;  /* 0x0000002402027981 */ /* 0x000ea4000c1e1900 */
[----:B--2---:R-:W-:Y:S02]  /*7320*/  PRMT R10, R2, 0x7610, R10 ;  /* 0x00007610020a7816 */ /* 0x004fe4000000000a */
[----:B------:R-:W-:Y:S01]  /*7330*/  PRMT R3, R3, 0x7610, R2 ;  /* 0x0000761003037816 */ /* 0x000fe20000000002 */
[----:B------:R-:W-:Y:S06]  /*7340*/  BRA `(.L_x_2915) ;  /* 0x0000000c00587947 */ /* 0x000fec0003800000 */
.L_x_2920:
        /* <DEDUP_REMOVED lines=13> */
.L_x_2910:
        /* <DEDUP_REMOVED lines=14> */
.L_x_2924:
[----:B---3--:R-:W2:Y:S01]  /*7500*/  LDG.E.128 R4, desc[UR36][R2.64] ;  /* 0x0000002402047981 */ /* 0x008ea2000c1e1d00 */
        /* <DEDUP_REMOVED lines=23> */
.L_x_2923:
[----:B------:R-:W-:-:S09]  /*7680*/  UISETP.NE.AND UP0, UPT, UR4, 0xf, UPT ;  /* 0x0000000f0400788c */ /* 0x000fd2000bf05270 */
[----:B------:R-:W-:Y:S05]  /*7690*/  BRA.U !UP0, `(.L_x_2925) ;  /* 0x00000001089c7547 */ /* 0x000fea000b800000 */
[----:B------:R-:W-:-:S09]  /*76a0*/  UISETP.NE.AND UP0, UPT, UR4, 0x17, UPT ;  /* 0x000000170400788c */ /* 0x000fd2000bf05270 */
[----:B------:R-:W-:Y:S05]  /*76b0*/  BRA.U !UP0, `(.L_x_2926) ;  /* 0x00000001085c7547 */ /* 0x000fea000b800000 */
[----:B------:R-:W-:-:S09]  /*76c0*/  UISETP.NE.AND UP0, UPT, UR4, 0x18, UPT ;  /* 0x000000180400788c */ /* 0x000fd2000bf05270 */
[----:B------:R-:W-:Y:S05]  /*76d0*/  BRA.U UP0, `(.L_x_2914) ;  /* 0x0000000900047547 */ /* 0x000fea000b800000 */
[----:B------:R0:W2:Y:S01]  /*76e0*/  LDG.E.U8 R0, desc[UR36][R2.64] ;  /* 0x0000002402007981 */ /* 0x0000a2000c1e1100 */
[----:B------:R-:W-:Y:S01]  /*76f0*/  IMAD.MOV.U32 R6, RZ, RZ, 0x1f ;  /* 0x0000001fff067424 */ /* 0x000fe200078e00ff */
[----:B0-----:R-:W-:Y:S02]  /*7700*/  PRMT R3, R3, 0x5410, RZ ;  /* 0x0000541003037816 */ /* 0x001fe400000000ff */
[----:B--2---:R-:W-:-:S04]  /*7710*/  SHF.L.U32 R0, R0, 0x18, RZ ;  /* 0x0000001800007819 */ /* 0x004fc800000006ff */
[C---:B------:R-:W-:Y:S02]  /*7720*/  LOP3.LUT R4, R0.reuse, 0x7f000000, RZ, 0xc0, !PT ;  /* 0x7f00000000047812 */ /* 0x040fe400078ec0ff */
[----:B------:R-:W-:Y:S02]  /*7730*/  LOP3.LUT P0, RZ, R0, 0x7f000000, RZ, 0xc0, !PT ;  /* 0x7f00000000ff7812 */ /* 0x000fe4000780c0ff */
[----:B------:R-:W0:Y:S02]  /*7740*/  FLO.U32 R5, R4 ;  /* 0x0000000400057300 */ /* 0x000e2400000e0000 */
[----:B0-----:R-:W-:-:S04]  /*7750*/  IADD3 R5, PT, PT, -R5, RZ, RZ ;  /* 0x000000ff05057210 */ /* 0x001fc80007ffe1ff */
[----:B------:R-:W-:-:S04]  /*7760*/  VIADDMNMX.U32 R5, R5, R6, 0x4, !PT ;  /* 0x0000000405057446 */ /* 0x000fc80007800006 */
[----:B------:R-:W-:-:S04]  /*7770*/  IADD3 R5, PT, PT, R5, -0x4, RZ ;  /* 0xfffffffc05057810 */ /* 0x000fc80007ffe0ff */
[C---:B------:R-:W-:Y:S01]  /*7780*/  SHF.L.U32 R6, R4.reuse, R5, RZ ;  /* 0x0000000504067219 */ /* 0x040fe200000006ff */
[----:B---3--:R-:W-:Y:S01]  /*7790*/  IMAD.SHL.U32 R7, R5, 0x800000, RZ ;  /* 0x0080000005077824 */ /* 0x008fe200078e00ff */
[----:B------:R-:W-:-:S04]  /*77a0*/  IADD3 R5, PT, PT, R4, 0x1000000, RZ ;  /* 0x0100000004057810 */ /* 0x000fc80007ffe0ff */
[----:B------:R-:W-:Y:S02]  /*77b0*/  LEA.HI R6, R6, -R7, RZ, 0x1c ;  /* 0x8000000706067211 */ /* 0x000fe400078fe0ff */
[----:B------:R-:W-:Y:S02]  /*77c0*/  SHF.R.S32.HI R5, RZ, 0x8, R5 ;  /* 0x00000008ff057819 */ /* 0x000fe40000011405 */
[----:B------:R-:W-:-:S04]  /*77d0*/  IADD3 R6, PT, PT, R6, 0x3c000000, RZ ;  /* 0x3c00000006067810 */ /* 0x000fc80007ffe0ff */
[----:B------:R-:W-:-:S04]  /*77e0*/  LOP3.LUT R5, R6, 0x7f800000, R5, 0xf8, !PT ;  /* 0x7f80000006057812 */ /* 0x000fc800078ef805 */
[----:B------:R-:W-:-:S04]  /*77f0*/  SEL R5, R5, RZ, P0 ;  /* 0x000000ff05057207 */ /* 0x000fc80000000000 */
[----:B------:R-:W-:-:S04]  /*7800*/  LOP3.LUT R5, R5, 0x80000000, R0, 0xf8, !PT ;  /* 0x8000000005057812 */ /* 0x000fc800078ef800 */
[----:B------:R-:W-:Y:S01]  /*7810*/  F2FP.F16.F32.PACK_AB R10, RZ, R5 ;  /* 0x00000005ff0a723e */ /* 0x000fe200000000ff */
[----:B------:R-:W-:Y:S06]  /*7820*/  BRA `(.L_x_2915) ;  /* 0x0000000800207947 */ /* 0x000fec0003800000 */
.L_x_2926:
[----:B------:R0:W2:Y:S02]  /*7830*/  LDG.E.U8 R2, desc[UR36][R2.64] ;  /* 0x0000002402027981 */ /* 0x0000a4000c1e1100 */
[----:B0-----:R-:W-:Y:S01]  /*7840*/  PRMT R3, R3, 0x5410, RZ ;  /* 0x0000541003037816 */ /* 0x001fe200000000ff */
        /* <DEDUP_REMOVED lines=12> */
.L_x_2925:
[----:B------:R0:W2:Y:S02]  /*7910*/  LDG.E.U16 R10, desc[UR36][R2.64] ;  /* 0x00000024020a7981 */ /* 0x0000a4000c1e1500 */
[----:B0-----:R-:W-:Y:S02]  /*7920*/  PRMT R3, R3, 0x5410, RZ ;  /* 0x0000541003037816 */ /* 0x001fe400000000ff */
[----:B--2---:R-:W-:-:S04]  /*7930*/  SHF.L.U32 R10, R10, 0x10, RZ ;  /* 0x000000100a0a7819 */ /* 0x004fc800000006ff */
[----:B------:R-:W-:Y:S01]  /*7940*/  F2FP.F16.F32.PACK_AB R10, RZ, R10 ;  /* 0x0000000aff0a723e */ /* 0x000fe200000000ff */
[----:B------:R-:W-:Y:S06]  /*7950*/  BRA `(.L_x_2915) ;  /* 0x0000000400d47947 */ /* 0x000fec0003800000 */
.L_x_2922:
        /* <DEDUP_REMOVED lines=13> */
.L_x_2929:
        /* <DEDUP_REMOVED lines=12> */
[----:B---3--:R-:W-:Y:S02]  /*7af0*/  SHF.L.U32 R7, R0, 0x1f, RZ ;  /* 0x0000001f00077819 */ /* 0x008fe400000006ff */
        /* <DEDUP_REMOVED lines=8> */
.L_x_2933:
[----:B------:R-:W-:Y:S05]  /*7b80*/  BSYNC.RECONVERGENT B1 ;  /* 0x0000000000017941 */ /* 0x000fea0003800200 */
.L_x_2932:
[----:B------:R-:W-:Y:S02]  /*7b90*/  SHF.L.U32 R0, R0, 0x14, RZ ;  /* 0x0000001400007819 */ /* 0x000fe400000006ff */
[----:B------:R-:W-:-:S04]  /*7ba0*/  LEA R2, R2, 0x3b800000, 0x17 ;  /* 0x3b80000002027811 */ /* 0x000fc800078eb8ff */
[----:B------:R-:W-:-:S07]  /*7bb0*/  LOP3.LUT R10, R2, R0, R7, 0xfe, !PT ;  /* 0x00000000020a7212 */ /* 0x000fce00078efe07 */
.L_x_2931:
[----:B------:R-:W-:Y:S05]  /*7bc0*/  BSYNC.RECONVERGENT B0 ;  /* 0x0000000000007941 */ /* 0x000fea0003800200 */
.L_x_2930:
[----:B------:R-:W-:Y:S02]  /*7bd0*/  F2FP.F16.F32.PACK_AB R10, RZ, R10 ;  /* 0x0000000aff0a723e */ /* 0x000fe400000000ff */
[----:B------:R-:W-:Y:S01]  /*7be0*/  PRMT R3, R3, 0x5410, RZ ;  /* 0x0000541003037816 */ /* 0x000fe200000000ff */
[----:B------:R-:W-:Y:S06]  /*7bf0*/  BRA `(.L_x_2915) ;  /* 0x00000004002c7947 */ /* 0x000fec0003800000 */
.L_x_2928:
        /* <DEDUP_REMOVED lines=21> */
.L_x_2937:
[----:B------:R-:W-:Y:S05]  /*7d50*/  BSYNC.RECONVERGENT B1 ;  /* 0x0000000000017941 */ /* 0x000fea0003800200 */
.L_x_2936:
[----:B------:R-:W-:Y:S01]  /*7d60*/  IMAD.SHL.U32 R0, R0, 0x200000, RZ ;  /* 0x0020000000007824 */ /* 0x000fe200078e00ff */
[----:B------:R-:W-:-:S04]  /*7d70*/  LEA R2, R2, 0x37800000, 0x17 ;  /* 0x3780000002027811 */ /* 0x000fc800078eb8ff */
[----:B------:R-:W-:-:S07]  /*7d80*/  LOP3.LUT R10, R2, R0, R7, 0xfe, !PT ;  /* 0x00000000020a7212 */ /* 0x000fce00078efe07 */
.L_x_2935:
[----:B------:R-:W-:Y:S05]  /*7d90*/  BSYNC.RECONVERGENT B0 ;  /* 0x0000000000007941 */ /* 0x000fea0003800200 */
.L_x_2934:
[----:B------:R-:W-:Y:S02]  /*7da0*/  F2FP.F16.F32.PACK_AB R10, RZ, R10 ;  /* 0x0000000aff0a723e */ /* 0x000fe400000000ff */
[----:B------:R-:W-:Y:S01]  /*7db0*/  PRMT R3, R3, 0x5410, RZ ;  /* 0x0000541003037816 */ /* 0x000fe200000000ff */
[----:B------:R-:W-:Y:S06]  /*7dc0*/  BRA `(.L_x_2915) ;  /* 0x0000000000b87947 */ /* 0x000fec0003800000 */
.L_x_2927:
        /* <DEDUP_REMOVED lines=8> */
[----:B------:R-:W-:Y:S02]  /*7e50*/  MOV R10, 0x400000 ;  /* 0x00400000000a7802 */ /* 0x000fe40000000f00 */
[----:B--2---:R-:W-:-:S13]  /*7e60*/  ISETP.NE.AND P0, PT, R2, RZ, PT ;  /* 0x000000ff0200720c */ /* 0x004fda0003f05270 */
[----:B------:R-:W-:Y:S05]  /*7e70*/  @!P0 BRA `(.L_x_2941) ;  /* 0x00000000000c8947 */ /* 0x000fea0003800000 */
[----:B------:R-:W-:-:S13]  /*7e80*/  ISETP.NE.AND P0, PT, R2, 0xff, PT ;  /* 0x000000ff0200780c */ /* 0x000fda0003f05270 */
[----:B------:R-:W-:Y:S01]  /*7e90*/  @!P0 MOV R10, 0x7f800001 ;  /* 0x7f800001000a8802 */ /* 0x000fe20000000f00 */
[----:B------:R-:W-:-:S07]  /*7ea0*/  @P0 IMAD.SHL.U32 R10, R2, 0x800000, RZ ;  /* 0x00800000020a0824 */ /* 0x000fce00078e00ff */
.L_x_2941:
[----:B------:R-:W-:Y:S05]  /*7eb0*/  BSYNC.RECONVERGENT B0 ;  /* 0x0000000000007941 */ /* 0x000fea0003800200 */
.L_x_2940:
[----:B------:R-:W-:Y:S02]  /*7ec0*/  PRMT R3, R3, 0x5410, RZ ;  /* 0x0000541003037816 */ /* 0x000fe400000000ff */
[----:B------:R-:W-:Y:S01]  /*7ed0*/  F2FP.F16.F32.PACK_AB R10, RZ, R10 ;  /* 0x0000000aff0a723e */ /* 0x000fe200000000ff */
[----:B------:R-:W-:Y:S06]  /*7ee0*/  BRA `(.L_x_2915) ;  /* 0x0000000000707947 */ /* 0x000fec0003800000 */
.L_x_2914:
[----:B------:R-:W-:Y:S01]  /*7ef0*/  MOV R0, 0x0 ;  /* 0x0000000000007802 */ /* 0x000fe20000000f00 */
[----:B------:R-:W0:Y:S01]  /*7f00*/  LDCU.64 UR4, c[0x4][0x158] ;  /* 0x01002b00ff0477ac */ /* 0x000e220008000a00 */
[----:B------:R-:W-:Y:S01]  /*7f10*/  HFMA2 R8, -RZ, RZ, 0, 4.64916229248046875e-06 ;  /* 0x0000004eff087431 */ /* 0x000fe200000001ff */
        /* <DEDUP_REMOVED lines=13> */
.L_x_2942:
[----:B------:R-:W-:Y:S02]  /*7ff0*/  PRMT R10, RZ, 0x7610, R10 ;  /* 0x00007610ff0a7816 */ /* 0x000fe4000000000a */
[----:B------:R-:W-:Y:S01]  /*8000*/  PRMT R3, R3, 0x5410, RZ ;  /* 0x0000541003037816 */ /* 0x000fe200000000ff */
[----:B------:R-:W-:Y:S06]  /*8010*/  BRA `(.L_x_2915) ;  /* 0x0000000000247947 */ /* 0x000fec0003800000 */
.L_x_2939:
[----:B------:R-:W2:Y:S02]  /*8020*/  LDG.E.64 R2, desc[UR36][R2.64] ;  /* 0x0000002402027981 */ /* 0x000ea4000c1e1b00 */
[----:B--2---:R0:W1:Y:S02]  /*8030*/  I2F.U64 R10, R2 ;  /* 0x00000002000a7312 */ /* 0x0040640000301000 */
[----:B0-----:R-:W-:Y:S02]  /*8040*/  PRMT R3, R3, 0x5410, RZ ;  /* 0x0000541003037816 */ /* 0x001fe400000000ff */
[----:B-1----:R-:W-:Y:S01]  /*8050*/  F2FP.F16.F32.PACK_AB R10, RZ, R10 ;  /* 0x0000000aff0a723e */ /* 0x002fe200000000ff */
[----:B------:R-:W-:Y:S06]  /*8060*/  BRA `(.L_x_2915) ;  /* 0x0000000000107947 */ /* 0x000fec0003800000 */
.L_x_2938:
[----:B------:R0:W2:Y:S02]  /*8070*/  LDG.E R2, desc[UR36][R2.64] ;  /* 0x0000002402027981 */ /* 0x0000a4000c1e1900 */
[----:B0-----:R-:W-:Y:S02]  /*8080*/  PRMT R3, R3, 0x5410, RZ ;  /* 0x0000541003037816 */ /* 0x001fe400000000ff */
[----:B--2---:R-:W-:-:S04]  /*8090*/  I2FP.F32.U32 R10, R2 ;  /* 0x00000002000a7245 */ /* 0x004fc80000201000 */
[----:B------:R-:W-:-:S07]  /*80a0*/  F2FP.F16.F32.PACK_AB R10, RZ, R10 ;  /* 0x0000000aff0a723e */ /* 0x000fce00000000ff */
.L_x_2915:
        /* <DEDUP_REMOVED lines=18> */
[----:B------:R-:W-:-:S04]  /*81d0*/  @P0 FADD.FTZ R13, RZ, R9 ;  /* 0x00000009ff0d0221 */ /* 0x000fc80000010000 */
[----:B------:R-:W-:-:S05]  /*81e0*/  @P0 FADD.FTZ R13, R10, R13 ;  /* 0x0000000d0a0d0221 */ /* 0x000fca0000010000 */
[----:B------:R-:W-:Y:S01]  /*81f0*/  @P0 MOV R0, R13 ;  /* 0x0000000d00000202 */ /* 0x000fe20000000f00 */
[----:B------:R-:W-:Y:S01]  /*8200*/  @!P0 FADD.FTZ R13, R9, R9 ;  /* 0x00000009090d8221 */ /* 0x000fe20000010000 */
[----:B------:R-:W-:Y:S01]  /*8210*/  @!P0 IMAD.MOV.U32 R0, RZ, RZ, 0x3fc90fdb ;  /* 0x3fc90fdbff008424 */ /* 0x000fe200078e00ff */
[----:B------:R-:W-:Y:S06]  /*8220*/  BRA `(.L_x_2945) ;  /* 0x0000002400087947 */ /* 0x000fec0003800000 */
.L_x_2944:
[----:B------:R-:W-:-:S04]  /*8230*/  FMNMX.FTZ R0, |R9|, R12, !PT ;  /* 0x0000000c09007209 */ /* 0x000fc80007810200 */
[----:B------:R-:W-:-:S13]  /*8240*/  FSETP.GT.FTZ.AND P0, PT, R0, 8388608, PT ;  /* 0x4b0000000000780b */ /* 0x000fda0003f14000 */
[----:B------:R-:W-:Y:S05]  /*8250*/  @P0 BRA `(.L_x_2946) ;  /* 0x0000001800200947 */ /* 0x000fea0003800000 */
[----:B------:R-:W-:Y:S02]  /*8260*/  FSETP.NEU.FTZ.AND P1, PT, R10, 1, PT ;  /* 0x3f8000000a00780b */ /* 0x000fe40003f3d000 */
[----:B------:R-:W-:-:S13]  /*8270*/  FSETP.NEU.FTZ.AND P0, PT, R9, RZ, PT ;  /* 0x000000ff0900720b */ /* 0x000fda0003f1d000 */
[----:B------:R-:W-:Y:S05]  /*8280*/  @!P0 BRA !P1, `(.L_x_2947) ;  /* 0x0000001800088947 */ /* 0x000fea0004800000 */
[----:B------:R-:W-:Y:S02]  /*8290*/  FSETP.GEU.FTZ.AND P1, PT, R12, 0.00021143197955098003149, PT ;  /* 0x395db3d70c00780b */ /* 0x000fe40003f3e000 */
[----:B------:R-:W-:-:S13]  /*82a0*/  FSETP.GEU.FTZ.AND P0, PT, |R9|, 0.00021143197955098003149, PT ;  /* 0x395db3d70900780b */ /* 0x000fda0003f1e200 */
[----:B------:R-:W-:Y:S05]  /*82b0*/  @!P0 BRA !P1, `(.L_x_2948) ;  /* 0x0000001400ec8947 */ /* 0x000fea0004800000 */
[C---:B------:R-:W-:Y:S01]  /*82c0*/  FADD.FTZ R0, R12.reuse, 1 ;  /* 0x3f8000000c007421 */ /* 0x040fe20000010000 */
[----:B------:R-:W-:Y:S01]  /*82d0*/  FADD.FTZ R2, |R3|, -RZ ;  /* 0x800000ff03027221 */ /* 0x000fe20000010200 */
[----:B------:R-:W-:Y:S01]  /*82e0*/  FADD.FTZ R5, R12, -1 ;  /* 0xbf8000000c057421 */ /* 0x000fe20000010000 */
[----:B------:R-:W-:Y:S01]  /*82f0*/  BSSY.RECONVERGENT B0, `(.L_x_2949) ;  /* 0x0000097000007945 */ /* 0x000fe20003800200 */
[----:B---3--:R-:W-:Y:S02]  /*8300*/  FADD.FTZ R7, |R0|, -RZ ;  /* 0x800000ff00077221 */ /* 0x008fe40000010200 */
        /* <DEDUP_REMOVED lines=11> */
[----:B------:R-:W-:Y:S01]  /*83c0*/  FSETP.NEU.FTZ.AND P0, PT, R7, RZ, PT ;  /* 0x000000ff0700720b */ /* 0x000fe20003f1d000 */
[----:B------:R-:W-:Y:S01]  /*83d0*/  FMUL.FTZ R11, R2, R2 ;  /* 0x00000002020b7220 */ /* 0x000fe20000410000 */
[C---:B------:R-:W-:Y:S01]  /*83e0*/  FSETP.NEU.FTZ.AND P2, PT, R13.reuse, RZ, PT ;  /* 0x000000ff0d00720b */ /* 0x040fe20003f5d000 */
[-C--:B------:R-:W-:Y:S01]  /*83f0*/  FMUL.FTZ R2, R13, R18.reuse ;  /* 0x000000120d027220 */ /* 0x080fe20000410000 */
[----:B------:R-:W-:Y:S01]  /*8400*/  FMUL.FTZ R18, R14, R18 ;  /* 0x000000120e127220 */ /* 0x000fe20000410000 */
[----:B------:R-:W-:Y:S01]  /*8410*/  FFMA.FTZ R11, R8, R8, R11 ;  /* 0x00000008080b7223 */ /* 0x000fe2000001000b */
[----:B------:R-:W-:Y:S01]  /*8420*/  LOP3.LUT R6, R6, 0x800000, RZ, 0xfc, !PT ;  /* 0x0080000006067812 */ /* 0x000fe200078efcff */
[----:B------:R-:W-:Y:S01]  /*8430*/  FMUL.FTZ R19, R2, R2 ;  /* 0x0000000202137220 */ /* 0x000fe20000410000 */
[----:B------:R-:W-:-:S02]  /*8440*/  LOP3.LUT R2, R15, 0x800000, RZ, 0xfc, !PT ;  /* 0x008000000f027812 */ /* 0x000fc400078efcff */
[----:B------:R-:W-:Y:S01]  /*8450*/  FSETP.NEU.FTZ.AND P1, PT, R7, +INF , PT ;  /* 0x7f8000000700780b */ /* 0x000fe20003f3d000 */
[----:B------:R-:W-:Y:S01]  /*8460*/  FFMA.FTZ R19, R18, R18, R19 ;  /* 0x0000001212137223 */ /* 0x000fe20000010013 */
[----:B------:R-:W0:Y:S08]  /*8470*/  MUFU.SQRT R11, R11 ;  /* 0x0000000b000b7308 */ /* 0x000e300000002000 */
        /* <DEDUP_REMOVED lines=10> */
[----:B------:R-:W-:-:S06]  /*8520*/  @P0 FFMA.FTZ R4, R11, R11, -1 ;  /* 0xbf8000000b040423 */ /* 0x000fcc000001000b */
[----:B------:R-:W0:Y:S02]  /*8530*/  @P0 MUFU.SQRT R4, R4 ;  /* 0x0000000400040308 */ /* 0x000e240000002000 */
[----:B0-----:R-:W-:-:S06]  /*8540*/  @P0 FADD.FTZ R6, R11, R4 ;  /* 0x000000040b060221 */ /* 0x001fcc0000010000 */
[----:B------:R-:W0:Y:S02]  /*8550*/  @P0 MUFU.LG2 R6, R6 ;  /* 0x0000000600060308 */ /* 0x000e240000000c00 */
[----:B0-----:R-:W-:Y:S01]  /*8560*/  @P0 FMUL.FTZ R13, R6, 0.69314718246459960938 ;  /* 0x3f317218060d0820 */ /* 0x001fe20000410000 */
[----:B------:R-:W-:Y:S06]  /*8570*/  @P0 BRA `(.L_x_2950) ;  /* 0x0000000400b80947 */ /* 0x000fec0003800000 */
[----:B------:R-:W-:Y:S02]  /*8580*/  FSETP.NEU.FTZ.AND P1, PT, R12, 1, PT ;  /* 0x3f8000000c00780b */ /* 0x000fe40003f3d000 */
[----:B------:R-:W-:-:S13]  /*8590*/  FSETP.GEU.FTZ.AND P0, PT, |R9|, 1.1102230246251565404e-16, PT ;  /* 0x250000000900780b */ /* 0x000fda0003f1e200 */
[----:B------:R-:W-:Y:S05]  /*85a0*/  @!P0 BRA !P1, `(.L_x_2951) ;  /* 0x0000000400a88947 */ /* 0x000fea0004800000 */
[----:B------:R-:W-:-:S05]  /*85b0*/  FMUL.FTZ R4, |R5|, 1.1920928955078125e-07 ;  /* 0x3400000005047820 */ /* 0x000fca0000410200 */
[----:B------:R-:W-:-:S13]  /*85c0*/  FSETP.GE.FTZ.AND P0, PT, |R9|, R4, PT ;  /* 0x000000040900720b */ /* 0x000fda0003f16200 */
[----:B------:R-:W-:Y:S05]  /*85d0*/  @!P0 BRA `(.L_x_2952) ;  /* 0x0000000000f88947 */ /* 0x000fea0003800000 */
[----:B------:R-:W-:Y:S01]  /*85e0*/  FSETP.GEU.FTZ.AND P0, PT, R0, RZ, PT ;  /* 0x000000ff0000720b */ /* 0x000fe20003f1e000 */
[----:B------:R-:W-:-:S12]  /*85f0*/  BSSY.RECONVERGENT B1, `(.L_x_2953) ;  /* 0x000000b000017945 */ /* 0x000fd80003800200 */
[----:B------:R-:W-:Y:S05]  /*8600*/  @!P0 BRA `(.L_x_2954) ;  /* 0x00000000001c8947 */ /* 0x000fea0003800000 */
[----:B------:R-:W-:-:S13]  /*8610*/  FSETP.NEU.FTZ.AND P0, PT, R0, RZ, PT ;  /* 0x000000ff0000720b */ /* 0x000fda0003f1d000 */
[----:B------:R-:W-:Y:S01]  /*8620*/  @P0 FADD.FTZ R6, R0, R7 ;  /* 0x0000000700060221 */ /* 0x000fe20000010000 */
[----:B------:R-:W-:-:S03]  /*8630*/  @P0 FMUL.FTZ R4, R9, R9 ;  /* 0x0000000909040220 */ /* 0x000fc60000410000 */
[----:B------:R-:W0:Y:S02]  /*8640*/  @P0 MUFU.RCP R13, R6 ;  /* 0x00000006000d0308 */ /* 0x000e240000001000 */
[----:B0-----:R-:W-:Y:S01]  /*8650*/  @P0 FMUL.FTZ.D2 R4, R4, R13 ;  /* 0x0000000d04040220 */ /* 0x001fe20000310000 */
[----:B------:R-:W-:Y:S01]  /*8660*/  @!P0 FMUL.FTZ R4, |R9|, 0.5 ;  /* 0x3f00000009048820 */ /* 0x000fe20000410200 */
[----:B------:R-:W-:Y:S06]  /*8670*/  BRA `(.L_x_2955) ;  /* 0x0000000000087947 */ /* 0x000fec0003800000 */
.L_x_2954:
[----:B------:R-:W-:-:S04]  /*8680*/  FADD.FTZ R4, -R0, R7 ;  /* 0x0000000700047221 */ /* 0x000fc80000010100 */
[----:B------:R-:W-:-:S07]  /*8690*/  FMUL.FTZ R4, R4, 0.5 ;  /* 0x3f00000004047820 */ /* 0x000fce0000410000 */
.L_x_2955:
[----:B------:R-:W-:Y:S05]  /*86a0*/  BSYNC.RECONVERGENT B1 ;  /* 0x0000000000017941 */ /* 0x000fea0003800200 */
.L_x_2953:
[----:B------:R-:W-:Y:S01]  /*86b0*/  FADD.FTZ R13, -R12, 1 ;  /* 0x3f8000000c0d7421 */ /* 0x000fe20000010100 */
[----:B------:R-:W-:Y:S04]  /*86c0*/  BSSY.RECONVERGENT B1, `(.L_x_2956) ;  /* 0x000000c000017945 */ /* 0x000fe80003800200 */
[----:B------:R-:W-:-:S13]  /*86d0*/  FSETP.GEU.FTZ.AND P0, PT, R13, RZ, PT ;  /* 0x000000ff0d00720b */ /* 0x000fda0003f1e000 */
[----:B------:R-:W-:Y:S05]  /*86e0*/  @!P0 BRA `(.L_x_2957) ;  /* 0x00000000001c8947 */ /* 0x000fea0003800000 */
[----:B------:R-:W-:-:S13]  /*86f0*/  FSETP.NEU.FTZ.AND P0, PT, R13, RZ, PT ;  /* 0x000000ff0d00720b */ /* 0x000fda0003f1d000 */
[----:B------:R-:W-:Y:S01]  /*8700*/  @P0 FADD.FTZ R6, R2, R13 ;  /* 0x0000000d02060221 */ /* 0x000fe20000010000 */
[----:B------:R-:W-:-:S05]  /*8710*/  @P0 FMUL.FTZ R13, R9, R9 ;  /* 0x00000009090d0220 */ /* 0x000fca0000410000 */
[----:B------:R-:W0:Y:S02]  /*8720*/  @P0 MUFU.RCP R6, R6 ;  /* 0x0000000600060308 */ /* 0x000e240000001000 */
[----:B0-----:R-:W-:Y:S01]  /*8730*/  @P0 FMUL.FTZ.D2 R13, R13, R6 ;  /* 0x000000060d0d0220 */ /* 0x001fe20000310000 */
[----:B------:R-:W-:Y:S01]  /*8740*/  @!P0 FMUL.FTZ R13, |R9|, 0.5 ;  /* 0x3f000000090d8820 */ /* 0x000fe20000410200 */
[----:B------:R-:W-:Y:S06]  /*8750*/  BRA `(.L_x_2958) ;  /* 0x0000000000087947 */ /* 0x000fec0003800000 */
.L_x_2957:
[----:B------:R-:W-:-:S04]  /*8760*/  FADD.FTZ R13, R2, -R13 ;  /* 0x8000000d020d7221 */ /* 0x000fc80000010000 */
[----:B------:R-:W-:-:S07]  /*8770*/  FMUL.FTZ R13, R13, 0.5 ;  /* 0x3f0000000d0d7820 */ /* 0x000fce0000410000 */
.L_x_2958:
[----:B------:R-:W-:Y:S05]  /*8780*/  BSYNC.RECONVERGENT B1 ;  /* 0x0000000000017941 */ /* 0x000fea0003800200 */
.L_x_2956:
[----:B------:R-:W-:Y:S01]  /*8790*/  FADD.FTZ R4, R13, R4 ;  /* 0x000000040d047221 */ /* 0x000fe20000010000 */
[----:B------:R-:W-:Y:S01]  /*87a0*/  FADD.FTZ R13, R11, 1 ;  /* 0x3f8000000b0d7421 */ /* 0x000fe20000010000 */
[----:B------:R-:W-:Y:S01]  /*87b0*/  HFMA2 R15, -RZ, RZ, 1.625, 0 ;  /* 0x3e800000ff0f7431 */ /* 0x000fe200000001ff */
[----:B------:R-:W-:Y:S02]  /*87c0*/  MOV R21, 0x3d39bf78 ;  /* 0x3d39bf7800157802 */ /* 0x000fe40000000f00 */
[----:B------:R-:W-:-:S06]  /*87d0*/  FMUL.FTZ R13, R4, R13 ;  /* 0x0000000d040d7220 */ /* 0x000fcc0000410000 */
[----:B------:R-:W0:Y:S02]  /*87e0*/  MUFU.SQRT R13, R13 ;  /* 0x0000000d000d7308 */ /* 0x000e240000002000 */
[----:B0-----:R-:W-:-:S04]  /*87f0*/  FADD.FTZ R19, R4, R13 ;  /* 0x0000000d04137221 */ /* 0x001fc80000010000 */
[C---:B------:R-:W-:Y:S01]  /*8800*/  FADD.FTZ.RZ R4, R19.reuse, 1 ;  /* 0x3f80000013047421 */ /* 0x040fe2000001c000 */
[----:B------:R-:W-:-:S04]  /*8810*/  ISETP.GE.U32.AND P0, PT, R19, 0x7f800000, PT ;  /* 0x7f8000001300780c */ /* 0x000fc80003f06070 */
[----:B------:R-:W-:-:S04]  /*8820*/  IADD3 R4, PT, PT, R4, -0x3f400000, RZ ;  /* 0xc0c0000004047810 */ /* 0x000fc80007ffe0ff */
        /* <DEDUP_REMOVED lines=25> */
.L_x_2952:
[----:B------:R-:W-:-:S13]  /*89c0*/  FSETP.GEU.FTZ.AND P0, PT, R12, 1, PT ;  /* 0x3f8000000c00780b */ /* 0x000fda0003f1e000 */
[----:B------:R-:W-:Y:S05]  /*89d0*/  @!P0 BRA `(.L_x_2959) ;  /* 0x0000000000848947 */ /* 0x000fea0003800000 */
[----:B------:R-:W-:Y:S01]  /*89e0*/  FMUL.FTZ R4, R0, R5 ;  /* 0x0000000500047220 */ /* 0x000fe20000410000 */
[----:B------:R-:W-:Y:S02]  /*89f0*/  HFMA2 R14, -RZ, RZ, 1.625, 0 ;  /* 0x3e800000ff0e7431 */ /* 0x000fe400000001ff */
[----:B------:R-:W-:-:S03]  /*8a00*/  IMAD.MOV.U32 R19, RZ, RZ, 0x3d39bf78 ;  /* 0x3d39bf78ff137424 */ /* 0x000fc600078e00ff */
[----:B------:R-:W0:Y:S02]  /*8a10*/  MUFU.SQRT R4, R4 ;  /* 0x0000000400047308 */ /* 0x000e240000002000 */
[----:B0-----:R-:W-:-:S04]  /*8a20*/  FADD.FTZ R15, R5, R4 ;  /* 0x00000004050f7221 */ /* 0x001fc80000010000 */
[C---:B------:R-:W-:Y:S01]  /*8a30*/  FADD.FTZ.RZ R6, R15.reuse, 1 ;  /* 0x3f8000000f067421 */ /* 0x040fe2000001c000 */
[----:B------:R-:W-:-:S03]  /*8a40*/  ISETP.GE.U32.AND P0, PT, R15, 0x7f800000, PT ;  /* 0x7f8000000f00780c */ /* 0x000fc60003f06070 */
[----:B------:R-:W-:-:S05]  /*8a50*/  VIADD R6, R6, 0xc0c00000 ;  /* 0xc0c0000006067836 */ /* 0x000fca0000000000 */
        /* <DEDUP_REMOVED lines=25> */
.L_x_2959:
[----:B------:R-:W-:-:S04]  /*8bf0*/  FADD.FTZ R13, -R12, 1 ;  /* 0x3f8000000c0d7421 */ /* 0x000fc80000010100 */
[----:B------:R-:W-:-:S06]  /*8c00*/  FMUL.FTZ R4, R0, R13 ;  /* 0x0000000d00047220 */ /* 0x000fcc0000410000 */
[----:B------:R-:W0:Y:S08]  /*8c10*/  MUFU.SQRT R4, R4 ;  /* 0x0000000400047308 */ /* 0x000e300000002000 */
[----:B0-----:R-:W0:Y:S02]  /*8c20*/  MUFU.RCP R6, R4 ;  /* 0x0000000400067308 */ /* 0x001e240000001000 */
[----:B0-----:R-:W-:Y:S01]  /*8c30*/  FMUL.FTZ R13, |R9|, R6 ;  /* 0x00000006090d7220 */ /* 0x001fe20000410200 */
[----:B------:R-:W-:Y:S06]  /*8c40*/  BRA `(.L_x_2950) ;  /* 0x0000000000047947 */ /* 0x000fec0003800000 */
.L_x_2951:
[----:B------:R0:W1:Y:S02]  /*8c50*/  MUFU.SQRT R13, R3 ;  /* 0x00000003000d7308 */ /* 0x0000640000002000 */
.L_x_2950:
[----:B------:R-:W-:Y:S05]  /*8c60*/  BSYNC.RECONVERGENT B0 ;  /* 0x0000000000007941 */ /* 0x000fea0003800200 */
.L_x_2949:
[----:B------:R-:W-:Y:S01]  /*8c70*/  FSETP.GEU.FTZ.AND P0, PT, R12, 4.336808689942017736e-19, PT ;  /* 0x210000000c00780b */ /* 0x000fe20003f1e000 */
[----:B------:R-:W-:Y:S04]  /*8c80*/  BSSY.RECONVERGENT B3, `(.L_x_2960) ;  /* 0x00000db000037945 */ /* 0x000fe80003800200 */
[----:B------:R-:W-:Y:S08]  /*8c90*/  BSSY.RELIABLE B0, `(.L_x_2961) ;  /* 0x0000077000007945 */ /* 0x000ff00003800100 */
[----:B------:R-:W-:Y:S05]  /*8ca0*/  @!P0 BRA `(.L_x_2962) ;  /* 0x0000000400cc8947 */ /* 0x000fea0003800000 */
[----:B------:R-:W2:Y:S02]  /*8cb0*/  MUFU.RCP R15, R11 ;  /* 0x0000000b000f7308 */ /* 0x000ea40000001000 */
[----:B--2---:R-:W-:-:S05]  /*8cc0*/  FMUL.FTZ R15, R12, R15 ;  /* 0x0000000f0c0f7220 */ /* 0x004fca0000410000 */
[----:B------:R-:W-:-:S13]  /*8cd0*/  FSETP.GT.FTZ.AND P0, PT, R15, 0.64170002937316894531, PT ;  /* 0x3f2446740f00780b */ /* 0x000fda0003f14000 */
[----:B------:R-:W-:Y:S05]  /*8ce0*/  @!P0 BREAK.RELIABLE B0 ;  /* 0x0000000000008942 */ /* 0x000fea0003800100 */
[----:B------:R-:W-:Y:S05]  /*8cf0*/  @P0 BRA `(.L_x_2963) ;  /* 0x0000000000ec0947 */ /* 0x000fea0003800000 */
[----:B------:R-:W-:-:S13]  /*8d00*/  ISETP.GT.AND P0, PT, R10, -0x1, PT ;  /* 0xffffffff0a00780c */ /* 0x000fda0003f04270 */
[----:B------:R-:W-:Y:S05]  /*8d10*/  @P0 BRA `(.L_x_2964) ;  /* 0x0000000000740947 */ /* 0x000fea0003800000 */
[----:B0-----:R-:W-:Y:S01]  /*8d20*/  MOV R3, 0x3f000000 ;  /* 0x3f00000000037802 */ /* 0x001fe20000000f00 */
        /* <DEDUP_REMOVED lines=8> */
[----:B------:R-:W-:-:S03]  /*8db0*/  HFMA2 R2, -RZ, RZ, 1.9599609375, 20144 ;  /* 0x3fd774ebff027431 */ /* 0x000fc600000001ff */
[----:B------:R-:W-:-:S04]  /*8dc0*/  FFMA.FTZ R3, R4, R3, 0.5 ;  /* 0x3f00000004037423 */ /* 0x000fc80000010003 */
[----:B------:R-:W-:-:S05]  /*8dd0*/  FFMA.FTZ R3, R4, R3, R4 ;  /* 0x0000000304037223 */ /* 0x000fca0000010004 */
[----:B------:R-:W-:Y:S01]  /*8de0*/  @P0 FSEL R5, R3, RZ, P1 ;  /* 0x000000ff03050208 */ /* 0x000fe20000800000 */
[----:B------:R-:W-:Y:S01]  /*8df0*/  IMAD.MOV.U32 R3, RZ, RZ, 0x3d10ecef ;  /* 0x3d10ecefff037424 */ /* 0x000fe200078e00ff */
[----:B------:R-:W-:Y:S02]  /*8e00*/  FSETP.GEU.FTZ.AND P1, PT, R15, -0.56000000238418579102, PT ;  /* 0xbf0f5c290f00780b */ /* 0x000fe40003f3e000 */
[----:B------:R-:W-:-:S05]  /*8e10*/  LOP3.LUT R5, R5, 0x80000000, R0, 0xb8, !PT ;  /* 0x8000000005057812 */ /* 0x000fca00078eb800 */
        /* <DEDUP_REMOVED lines=10> */
[----:B------:R-:W-:-:S04]  /*8ec0*/  @P1 FFMA.FTZ R0, R2, 0.93318945169448852539, R3 ;  /* 0x3f6ee58102001823 */ /* 0x000fc80000010003 */
[----:B------:R-:W-:Y:S01]  /*8ed0*/  @P0 FADD.FTZ R0, R0, R0 ;  /* 0x0000000000000221 */ /* 0x000fe20000010000 */
[----:B------:R-:W-:Y:S06]  /*8ee0*/  BRA `(.L_x_2965) ;  /* 0x0000000800d07947 */ /* 0x000fec0003800000 */
.L_x_2964:
[----:B------:R-:W-:Y:S01]  /*8ef0*/  MOV R0, 0x3f000000 ;  /* 0x3f00000000007802 */ /* 0x000fe20000000f00 */
[C---:B------:R-:W-:Y:S01]  /*8f00*/  FADD.FTZ R4, |R15|.reuse, -RZ ;  /* 0x800000ff0f047221 */ /* 0x040fe20000010200 */
[C---:B------:R-:W-:Y:S02]  /*8f10*/  FSETP.GT.FTZ.AND P0, PT, |R15|.reuse, 0.56000000238418579102, PT ;  /* 0x3f0f5c290f00780b */ /* 0x040fe40003f14200 */
[C---:B------:R-:W-:Y:S01]  /*8f20*/  FSETP.NEU.FTZ.AND P1, PT, |R15|.reuse, 1, PT ;  /* 0x3f8000000f00780b */ /* 0x040fe20003f3d200 */
[----:B------:R-:W-:-:S04]  /*8f30*/  FFMA.FTZ R0, |R15|, -R0, 0.5 ;  /* 0x3f0000000f007423 */ /* 0x000fc80000010a00 */
[----:B0-----:R-:W0:Y:S02]  /*8f40*/  MUFU.RSQ R3, R0 ;  /* 0x0000000000037308 */ /* 0x001e240000001400 */
[----:B0-----:R-:W-:Y:S01]  /*8f50*/  FMUL.FTZ R2, R0, R3 ;  /* 0x0000000300027220 */ /* 0x001fe20000410000 */
[----:B------:R-:W-:-:S04]  /*8f60*/  FMUL.FTZ R3, R3, -0.5 ;  /* 0xbf00000003037820 */ /* 0x000fc80000410000 */
[----:B------:R-:W-:-:S04]  /*8f70*/  FFMA.FTZ R3, R2, R3, 0.5 ;  /* 0x3f00000002037423 */ /* 0x000fc80000010003 */
[----:B------:R-:W-:Y:S01]  /*8f80*/  FFMA.FTZ R3, R2, R3, R2 ;  /* 0x0000000302037223 */ /* 0x000fe20000010002 */
[----:B------:R-:W-:-:S04]  /*8f90*/  HFMA2 R2, -RZ, RZ, 1.9599609375, 20144 ;  /* 0x3fd774ebff027431 */ /* 0x000fc800000001ff */
[----:B------:R-:W-:Y:S01]  /*8fa0*/  @P0 FSEL R4, R3, RZ, P1 ;  /* 0x000000ff03040208 */ /* 0x000fe20000800000 */
[----:B------:R-:W-:Y:S01]  /*8fb0*/  IMAD.MOV.U32 R3, RZ, RZ, 0x3d10ecef ;  /* 0x3d10ecefff037424 */ /* 0x000fe200078e00ff */
[----:B------:R-:W-:Y:S02]  /*8fc0*/  FSETP.GT.FTZ.AND P1, PT, R15, 0.56000000238418579102, PT ;  /* 0x3f0f5c290f00780b */ /* 0x000fe40003f34000 */
        /* <DEDUP_REMOVED lines=11> */
[----:B------:R-:W-:-:S04]  /*9080*/  @!P1 FFMA.FTZ R0, R2, 0.93318945169448852539, R3 ;  /* 0x3f6ee58102009823 */ /* 0x000fc80000010003 */
[----:B------:R-:W-:Y:S01]  /*9090*/  @P0 FADD.FTZ R0, R0, R0 ;  /* 0x0000000000000221 */ /* 0x000fe20000010000 */
[----:B------:R-:W-:Y:S06]  /*90a0*/  BRA `(.L_x_2965) ;  /* 0x0000000800607947 */ /* 0x000fec0003800000 */
.L_x_2963:
[----:B------:R-:W-:Y:S01]  /*90b0*/  FSETP.NEU.FTZ.AND P1, PT, R12, 1, PT ;  /* 0x3f8000000c00780b */ /* 0x000fe20003f3d000 */
[----:B------:R-:W-:Y:S01]  /*90c0*/  BSSY.RECONVERGENT B1, `(.L_x_2966) ;  /* 0x0000030000017945 */ /* 0x000fe20003800200 */
[----:B------:R-:W-:-:S13]  /*90d0*/  FSETP.GEU.FTZ.AND P0, PT, |R9|, 9.3132257461547851562e-10, PT ;  /* 0x308000000900780b */ /* 0x000fda0003f1e200 */
[----:B------:R-:W-:Y:S05]  /*90e0*/  @!P0 BRA !P1, `(.L_x_2967) ;  /* 0x00000000009c8947 */ /* 0x000fea0004800000 */
[----:B------:R-:W-:-:S05]  /*90f0*/  FMUL.FTZ R4, |R5|, 1.1920928955078125e-07 ;  /* 0x3400000005047820 */ /* 0x000fca0000410200 */
[----:B------:R-:W-:-:S13]  /*9100*/  FSETP.GE.FTZ.AND P0, PT, |R9|, R4, PT ;  /* 0x000000040900720b */ /* 0x000fda0003f16200 */
[----:B------:R-:W-:Y:S05]  /*9110*/  @!P0 BRA `(.L_x_2968) ;  /* 0x0000000000608947 */ /* 0x000fea0003800000 */
[----:B------:R-:W-:Y:S01]  /*9120*/  FSETP.NEU.FTZ.AND P1, PT, R0, RZ, PT ;  /* 0x000000ff0000720b */ /* 0x000fe20003f3d000 */
[----:B------:R-:W-:Y:S01]  /*9130*/  BSSY.RECONVERGENT B4, `(.L_x_2969) ;  /* 0x0000011000047945 */ /* 0x000fe20003800200 */
[----:B------:R-:W-:-:S11]  /*9140*/  FSETP.GEU.FTZ.AND P0, PT, R5, RZ, PT ;  /* 0x000000ff0500720b */ /* 0x000fd60003f1e000 */
[----:B------:R-:W-:Y:S01]  /*9150*/  @P1 FADD.FTZ R7, R0, R7 ;  /* 0x0000000700071221 */ /* 0x000fe20000010000 */
[----:B------:R-:W-:-:S05]  /*9160*/  @P1 FMUL.FTZ R0, R9, R9 ;  /* 0x0000000909001220 */ /* 0x000fca0000410000 */
[----:B------:R-:W2:Y:S02]  /*9170*/  @P1 MUFU.RCP R7, R7 ;  /* 0x0000000700071308 */ /* 0x000ea40000001000 */
[----:B--2---:R-:W-:Y:S01]  /*9180*/  @P1 FMUL.FTZ.D2 R0, R0, R7 ;  /* 0x0000000700001220 */ /* 0x004fe20000310000 */
[----:B------:R-:W-:Y:S01]  /*9190*/  @!P1 FMUL.FTZ R0, |R9|, 0.5 ;  /* 0x3f00000009009820 */ /* 0x000fe20000410200 */
[----:B------:R-:W-:Y:S06]  /*91a0*/  @!P0 BRA `(.L_x_2970) ;  /* 0x00000000001c8947 */ /* 0x000fec0003800000 */
[----:B------:R-:W-:-:S13]  /*91b0*/  FSETP.NEU.FTZ.AND P0, PT, R5, RZ, PT ;  /* 0x000000ff0500720b */ /* 0x000fda0003f1d000 */
[----:B------:R-:W-:Y:S01]  /*91c0*/  @P0 FADD.FTZ R2, R5, R2 ;  /* 0x0000000205020221 */ /* 0x000fe20000010000 */
[----:B0-----:R-:W-:-:S05]  /*91d0*/  @P0 FMUL.FTZ R3, R9, R9 ;  /* 0x0000000909030220 */ /* 0x001fca0000410000 */
[----:B------:R-:W0:Y:S02]  /*91e0*/  @P0 MUFU.RCP R2, R2 ;  /* 0x0000000200020308 */ /* 0x000e240000001000 */
[----:B0-----:R-:W-:Y:S01]  /*91f0*/  @P0 FMUL.FTZ.D2 R3, R3, R2 ;  /* 0x0000000203030220 */ /* 0x001fe20000310000 */
[----:B------:R-:W-:Y:S01]  /*9200*/  @!P0 FMUL.FTZ R3, |R9|, 0.5 ;  /* 0x3f00000009038820 */ /* 0x000fe20000410200 */
[----:B------:R-:W-:Y:S06]  /*9210*/  BRA `(.L_x_2971) ;  /* 0x0000000000087947 */ /* 0x000fec0003800000 */
.L_x_2970:
[----:B------:R-:W-:-:S04]  /*9220*/  FADD.FTZ R2, -R5, R2 ;  /* 0x0000000205027221 */ /* 0x000fc80000010100 */
[----:B0-----:R-:W-:-:S07]  /*9230*/  FMUL.FTZ R3, R2, 0.5 ;  /* 0x3f00000002037820 */ /* 0x001fce0000410000 */
.L_x_2971:
[----:B------:R-:W-:Y:S05]  /*9240*/  BSYNC.RECONVERGENT B4 ;  /* 0x0000000000047941 */ /* 0x000fea0003800200 */
.L_x_2969:
[----:B------:R-:W-:Y:S01]  /*9250*/  FADD.FTZ R0, R3, R0 ;  /* 0x0000000003007221 */ /* 0x000fe20000010000 */
[----:B------:R-:W-:-:S04]  /*9260*/  FADD.FTZ R11, R12, R11 ;  /* 0x0000000b0c0b7221 */ /* 0x000fc80000010000 */
[----:B------:R-:W-:-:S06]  /*9270*/  FMUL.FTZ R11, R0, R11 ;  /* 0x0000000b000b7220 */ /* 0x000fcc0000410000 */
[----:B------:R-:W0:Y:S01]  /*9280*/  MUFU.SQRT R11, R11 ;  /* 0x0000000b000b7308 */ /* 0x000e220000002000 */
[----:B------:R-:W-:Y:S05]  /*9290*/  BRA `(.L_x_2972) ;  /* 0x0000000000487947 */ /* 0x000fea0003800000 */
.L_x_2968:
[----:B------:R-:W-:-:S13]  /*92a0*/  FSETP.GT.FTZ.AND P0, PT, R12, 1, PT ;  /* 0x3f8000000c00780b */ /* 0x000fda0003f14000 */
[----:B------:R-:W-:Y:S01]  /*92b0*/  @P0 FMUL.FTZ R5, R0, R5 ;  /* 0x0000000500050220 */ /* 0x000fe20000410000 */
[----:B0-----:R-:W-:-:S04]  /*92c0*/  @!P0 FADD.FTZ R3, -R12, 1 ;  /* 0x3f8000000c038421 */ /* 0x001fc80000010100 */
[----:B------:R-:W-:Y:S01]  /*92d0*/  @!P0 FMUL.FTZ R2, R0, R3 ;  /* 0x0000000300028220 */ /* 0x000fe20000410000 */
[----:B------:R-:W0:Y:S01]  /*92e0*/  @P0 MUFU.SQRT R5, R5 ;  /* 0x0000000500050308 */ /* 0x000e220000002000 */
[----:B------:R-:W-:-:S04]  /*92f0*/  @P0 FMUL.FTZ R3, |R9|, 2.81474976710656000000e+14 ;  /* 0x5780000009030820 */ /* 0x000fc80000410200 */
[C---:B------:R-:W-:Y:S01]  /*9300*/  @P0 FMUL.FTZ R3, R12.reuse, R3 ;  /* 0x000000030c030220 */ /* 0x040fe20000410000 */
[----:B------:R-:W-:Y:S02]  /*9310*/  @P0 FMUL.FTZ R12, R12, 2.81474976710656000000e+14 ;  /* 0x578000000c0c0820 */ /* 0x000fe40000410000 */
[----:B------:R-:W-:Y:S08]  /*9320*/  @!P0 MUFU.SQRT R11, R2 ;  /* 0x00000002000b8308 */ /* 0x000ff00000002000 */
[----:B0-----:R-:W0:Y:S02]  /*9330*/  @P0 MUFU.RCP R0, R5 ;  /* 0x0000000500000308 */ /* 0x001e240000001000 */
[----:B0-----:R-:W-:Y:S01]  /*9340*/  @P0 FMUL.FTZ R11, R3, R0 ;  /* 0x00000000030b0220 */ /* 0x001fe20000410000 */
[----:B------:R-:W-:Y:S06]  /*9350*/  BRA `(.L_x_2972) ;  /* 0x0000000000187947 */ /* 0x000fec0003800000 */
.L_x_2967:
[----:B------:R-:W-:Y:S01]  /*9360*/  FADD.FTZ R0, R11, 1 ;  /* 0x3f8000000b007421 */ /* 0x000fe20000010000 */
[----:B0-----:R-:W-:Y:S01]  /*9370*/  MUFU.SQRT R3, R3 ;  /* 0x0000000300037308 */ /* 0x001fe20000002000 */
[----:B------:R-:W-:Y:S02]  /*9380*/  MOV R12, 0x3f800000 ;  /* 0x3f800000000c7802 */ /* 0x000fe40000000f00 */
[----:B------:R-:W-:-:S06]  /*9390*/  FMUL.FTZ R0, R0, 0.5 ;  /* 0x3f00000000007820 */ /* 0x000fcc0000410000 */
[----:B------:R-:W0:Y:S02]  /*93a0*/  MUFU.SQRT R0, R0 ;  /* 0x0000000000007308 */ /* 0x000e240000002000 */
[----:B0-----:R-:W-:-:S07]  /*93b0*/  FMUL.FTZ R11, R3, R0 ;  /* 0x00000000030b7220 */ /* 0x001fce0000410000 */
.L_x_2972:
[----:B------:R-:W-:Y:S05]  /*93c0*/  BSYNC.RECONVERGENT B1 ;  /* 0x0000000000017941 */ /* 0x000fea0003800200 */
.L_x_2966:
[----:B------:R-:W-:Y:S05]  /*93d0*/  BRA `(.L_x_2973) ;  /* 0x0000000000087947 */ /* 0x000fea0003800000 */
.L_x_2962:
[----:B------:R-:W-:Y:S01]  /*93e0*/  FMUL.FTZ R11, R11, 16777216 ;  /* 0x4b8000000b0b7820 */ /* 0x000fe20000410000 */
[----:B------:R-:W-:-:S07]  /*93f0*/  FMUL.FTZ R12, R12, 16777216 ;  /* 0x4b8000000c0c7820 */ /* 0x000fce0000410000 */
.L_x_2973:
[----:B------:R-:W-:Y:S05]  /*9400*/  BSYNC.RELIABLE B0 ;  /* 0x0000000000007941 */ /* 0x000fea0003800100 */
.L_x_2961:
[----:B------:R-:W-:-:S13]  /*9410*/  ISETP.GT.AND P0, PT, R10, -0x1, PT ;  /* 0xffffffff0a00780c */ /* 0x000fda0003f04270 */
[----:B------:R-:W-:Y:S05]  /*9420*/  @P0 BRA `(.L_x_2974) ;  /* 0x0000000000c40947 */ /* 0x000fea0003800000 */
[----:B------:R-:W-:Y:S01]  /*9430*/  FADD.FTZ R12, -R12, -RZ ;  /* 0x800000ff0c0c7221 */ /* 0x000fe20000010100 */
[C---:B0-----:R-:W-:Y:S01]  /*9440*/  FADD.FTZ R3, |R11|.reuse, -RZ ;  /* 0x800000ff0b037221 */ /* 0x041fe20000010200 */
[----:B------:R-:W-:Y:S02]  /*9450*/  BSSY.RECONVERGENT B4, `(.L_x_2975) ;  /* 0x0000011000047945 */ /* 0x000fe40003800200 */
[----:B------:R-:W-:Y:S01]  /*9460*/  FADD.FTZ R0, |R12|, -RZ ;  /* 0x800000ff0c007221 */ /* 0x000fe20000010200 */
        /* <DEDUP_REMOVED lines=13> */
[----:B-1----:R-:W-:Y:S05]  /*9540*/  CALL.REL.NOINC `($__internal_6_$__cuda_sm3x_div_rn_ftz_f32_slowpath) ;  /* 0x000000d400ec7944 */ /* 0x002fea0003c00000 */
[----:B------:R-:W-:-:S07]  /*9550*/  MOV R2, R7 ;  /* 0x0000000700027202 */ /* 0x000fce0000000f00 */
.L_x_2976:
[----:B------:R-:W-:Y:S05]  /*9560*/  BSYNC.RECONVERGENT B4 ;  /* 0x0000000000047941 */ /* 0x000fea0003800200 */
.L_x_2975:
[----:B------:R-:W-:Y:S02]  /*9570*/  HFMA2 R3, -RZ, RZ, 0.89990234375, 10328 ;  /* 0x3b33710bff037431 */ /* 0x000fe400000001ff */
[----:B------:R-:W-:Y:S01]  /*9580*/  FMUL.FTZ R0, R2, R2 ;  /* 0x0000000202007220 */ /* 0x000fe20000410000 */
[----:B------:R-:W-:Y:S01]  /*9590*/  IMAD.MOV.U32 R5, RZ, RZ, 0x3fd774eb ;  /* 0x3fd774ebff057424 */ /* 0x000fe200078e00ff */
[----:B------:R-:W-:Y:S02]  /*95a0*/  ISETP.GE.AND P0, PT, R12, RZ, PT ;  /* 0x000000ff0c00720c */ /* 0x000fe40003f06270 */
        /* <DEDUP_REMOVED lines=13> */
[----:B------:R-:W-:Y:S01]  /*9680*/  FFMA.FTZ R3, R5, 0.93318945169448852539, -R2 ;  /* 0x3f6ee58105037823 */ /* 0x000fe20000010802 */
[----:B------:R-:W-:-:S04]  /*9690*/  FSEL R5, R0, 1.8663789033889770508, P2 ;  /* 0x3feee58100057808 */ /* 0x000fc80001000000 */
[----:B------:R-:W-:Y:S01]  /*96a0*/  FSEL R0, R3, R2, P2 ;  /* 0x0000000203007208 */ /* 0x000fe20001000000 */
[----:B------:R-:W-:-:S04]  /*96b0*/  @!P2 FADD.FTZ R2, -R2, -RZ ;  /* 0x800000ff0202a221 */ /* 0x000fc80000010100 */
[----:B------:R-:W-:Y:S01]  /*96c0*/  @!P0 FFMA.FTZ R0, R5, 1.6832555532455444336, R2 ;  /* 0x3fd774eb05008823 */ /* 0x000fe20000010002 */
[----:B------:R-:W-:-:S05]  /*96d0*/  HFMA2 R2, -RZ, RZ, 2.04296875, -15.78125 ;  /* 0x4016cbe4ff027431 */ /* 0x000fca00000001ff */
[----:B------:R-:W-:Y:S02]  /*96e0*/  @!P3 FSEL R0, R2, 0.78539818525314331055, !P0 ;  /* 0x3f490fdb0200b808 */ /* 0x000fe40004000000 */
[----:B------:R-:W-:Y:S02]  /*96f0*/  @!P1 FSEL R0, RZ, 3.1415927410125732422, P0 ;  /* 0x40490fdbff009808 */ /* 0x000fe40000000000 */
[----:B------:R-:W-:Y:S02]  /*9700*/  FSETP.NAN.FTZ.AND P0, PT, |R12|, |R12|, PT ;  /* 0x4000000c0c00720b */ /* 0x000fe40003f18200 */
[----:B------:R-:W-:-:S04]  /*9710*/  LOP3.LUT R11, R0, 0x80000000, R11, 0xb8, !PT ;  /* 0x80000000000b7812 */ /* 0x000fc800078eb80b */
[----:B------:R-:W-:Y:S01]  /*9720*/  FSEL R0, R12, R11, P0 ;  /* 0x0000000b0c007208 */ /* 0x000fe20000000000 */
[----:B------:R-:W-:Y:S06]  /*9730*/  BRA `(.L_x_2965) ;  /* 0x0000000000bc7947 */ /* 0x000fec0003800000 */
.L_x_2974:
[----:B------:R-:W-:Y:S01]  /*9740*/  FADD.FTZ R0, |R12|, -RZ ;  /* 0x800000ff0c007221 */ /* 0x000fe20000010200 */
[C---:B0-----:R-:W-:Y:S01]  /*9750*/  FADD.FTZ R5, |R11|.reuse, -RZ ;  /* 0x800000ff0b057221 */ /* 0x041fe20000010200 */
        /* <DEDUP_REMOVED lines=16> */
.L_x_2978:
[----:B------:R-:W-:Y:S05]  /*9860*/  BSYNC.RECONVERGENT B4 ;  /* 0x0000000000047941 */ /* 0x000fea0003800200 */
.L_x_2977:
        /* <DEDUP_REMOVED lines=27> */
[----:B------:R-:W-:-:S07]  /*9a20*/  FSEL R0, R12, R11, P0 ;  /* 0x0000000b0c007208 */ /* 0x000fce0000000000 */
.L_x_2965:
[----:B------:R-:W-:Y:S05]  /*9a30*/  BSYNC.RECONVERGENT B3 ;  /* 0x0000000000037941 */ /* 0x000fea0003800200 */
.L_x_2960:
[----:B------:R-:W-:-:S13]  /*9a40*/  ISETP.GE.AND P0, PT, R9, RZ, PT ;  /* 0x000000ff0900720c */ /* 0x000fda0003f06270 */
[----:B-1----:R-:W-:Y:S01]  /*9a50*/  @P0 FADD.FTZ R13, -R13, -RZ ;  /* 0x800000ff0d0d0221 */ /* 0x002fe20000010100 */
[----:B------:R-:W-:Y:S06]  /*9a60*/  BRA `(.L_x_2945) ;  /* 0x0000000800f87947 */ /* 0x000fec0003800000 */
.L_x_2948:
[----:B------:R-:W-:Y:S01]  /*9a70*/  FADD.FTZ R0, -R10, 6.1232342629258392722e-17 ;  /* 0x248d31320a007421 */ /* 0x000fe20000010100 */
[----:B------:R-:W-:-:S03]  /*9a80*/  FADD.FTZ R13, -R9, -RZ ;  /* 0x800000ff090d7221 */ /* 0x000fc60000010100 */
[----:B------:R-:W-:Y:S01]  /*9a90*/  FADD.FTZ R0, R0, 1.5707963705062866211 ;  /* 0x3fc90fdb00007421 */ /* 0x000fe20000010000 */
[----:B------:R-:W-:Y:S06]  /*9aa0*/  BRA `(.L_x_2945) ;  /* 0x0000000800e87947 */ /* 0x000fec0003800000 */
.L_x_2947:
[----:B------:R-:W-:Y:S01]  /*9ab0*/  FADD.FTZ R13, -R9, -RZ ;  /* 0x800000ff090d7221 */ /* 0x000fe20000010100 */
[----:B------:R-:W-:Y:S01]  /*9ac0*/  IMAD.MOV.U32 R0, RZ, RZ, RZ ;  /* 0x000000ffff007224 */ /* 0x000fe200078e00ff */
[----:B------:R-:W-:Y:S06]  /*9ad0*/  BRA `(.L_x_2945) ;  /* 0x0000000800dc7947 */ /* 0x000fec0003800000 */
.L_x_2946:
[C---:B------:R-:W-:Y:S01]  /*9ae0*/  FSETP.GEU.FTZ.AND P2, PT, R12.reuse, |R9|, PT ;  /* 0x400000090c00720b */ /* 0x040fe20003f5e000 */
[----:B------:R-:W-:Y:S03]  /*9af0*/  BSSY.RECONVERGENT B3, `(.L_x_2979) ;  /* 0x00000b1000037945 */ /* 0x000fe60003800200 */
[----:B------:R-:W-:Y:S02]  /*9b00*/  FSEL R11, R3, R12, !P2 ;  /* 0x0000000c030b7208 */ /* 0x000fe40005000000 */
[----:B------:R-:W-:Y:S02]  /*9b10*/  FSEL R0, R12, R3, !P2 ;  /* 0x000000030c007208 */ /* 0x000fe40005000000 */
[----:B------:R-:W-:-:S13]  /*9b20*/  FSETP.GT.FTZ.AND P0, PT, R11, 1.70141173319264429906e+38, PT ;  /* 0x7effffff0b00780b */ /* 0x000fda0003f14000 */
[----:B------:R-:W-:Y:S05]  /*9b30*/  @P0 BRA `(.L_x_2980) ;  /* 0x0000000400b80947 */ /* 0x000fea0003800000 */
[----:B------:R-:W-:Y:S02]  /*9b40*/  FSETP.GT.FTZ.AND P0, PT, R11, 2.30584300921369395200e+18, PT ;  /* 0x5e0000000b00780b */ /* 0x000fe40003f14000 */
[----:B------:R-:W-:-:S04]  /*9b50*/  FSETP.GEU.FTZ.AND P1, PT, R0, 1.084202172485504434e-19, PT ;  /* 0x200000000000780b */ /* 0x000fc80003f3e000 */
[----:B------:R-:W-:-:S13]  /*9b60*/  PLOP3.LUT P0, PT, P0, P1, PT, 0xf2, 0x2f ;  /* 0x00000000002f781c */ /* 0x000fda0000703e72 */
[----:B------:R-:W-:Y:S05]  /*9b70*/  @P0 BRA `(.L_x_2981) ;  /* 0x0000000000bc0947 */ /* 0x000fea0003800000 */
        /* <DEDUP_REMOVED lines=15> */
[----:B---3--:R-:W-:Y:S05]  /*9c70*/  CALL.REL.NOINC `($__internal_6_$__cuda_sm3x_div_rn_ftz_f32_slowpath) ;  /* 0x000000d000207944 */ /* 0x008fea0003c00000 */
[----:B------:R-:W-:-:S07]  /*9c80*/  MOV R3, R7 ;  /* 0x0000000700037202 */ /* 0x000fce0000000f00 */
.L_x_2983:
[----:B------:R-:W-:Y:S05]  /*9c90*/  BSYNC.RECONVERGENT B4 ;  /* 0x0000000000047941 */ /* 0x000fea0003800200 */
.L_x_2982:
[----:B------:R-:W-:Y:S02]  /*9ca0*/  IMAD.MOV.U32 R5, RZ, RZ, 0x3b33710b ;  /* 0x3b33710bff057424 */ /* 0x000fe400078e00ff */
[----:B------:R-:W-:Y:S01]  /*9cb0*/  FMUL.FTZ R0, R3, R3 ;  /* 0x0000000303007220 */ /* 0x000fe20000410000 */
[----:B------:R-:W-:Y:S02]  /*9cc0*/  ISETP.GE.AND P0, PT, R10, RZ, PT ;  /* 0x000000ff0a00720c */ /* 0x000fe40003f06270 */
[----:B------:R-:W-:Y:S01]  /*9cd0*/  MOV R2, 0x3f6ee581 ;  /* 0x3f6ee58100027802 */ /* 0x000fe20000000f00 */
        /* <DEDUP_REMOVED lines=11> */
[----:B------:R-:W-:-:S03]  /*9d90*/  HFMA2 R5, -RZ, RZ, 1.9599609375, 20144 ;  /* 0x3fd774ebff057431 */ /* 0x000fc600000001ff */
[----:B------:R-:W-:-:S04]  /*9da0*/  FFMA.FTZ R0, R0, R3, R3 ;  /* 0x0000000300007223 */ /* 0x000fc80000010003 */
[----:B------:R-:W-:Y:S01]  /*9db0*/  FFMA.FTZ R3, R5, 0.93318945169448852539, -R0 ;  /* 0x3f6ee58105037823 */ /* 0x000fe20000010800 */
[----:B------:R-:W-:-:S04]  /*9dc0*/  FSEL R5, R2, 1.8663789033889770508, !P2 ;  /* 0x3feee58102057808 */ /* 0x000fc80005000000 */
[----:B------:R-:W-:Y:S01]  /*9dd0*/  FSEL R2, R3, R0, !P2 ;  /* 0x0000000003027208 */ /* 0x000fe20005000000 */
[----:B------:R-:W-:-:S04]  /*9de0*/  @P2 FADD.FTZ R0, -R0, -RZ ;  /* 0x800000ff00002221 */ /* 0x000fc80000010100 */
        /* <DEDUP_REMOVED lines=8> */
.L_x_2981:
        /* <DEDUP_REMOVED lines=27> */
[----:B---3--:R-:W-:Y:S05]  /*a020*/  CALL.REL.NOINC `($__internal_6_$__cuda_sm3x_div_rn_ftz_f32_slowpath) ;  /* 0x000000cc00347944 */ /* 0x008fea0003c00000 */
[----:B------:R-:W-:-:S07]  /*a030*/  MOV R3, R7 ;  /* 0x0000000700037202 */ /* 0x000fce0000000f00 */
.L_x_2986:
[----:B------:R-:W-:Y:S05]  /*a040*/  BSYNC.RECONVERGENT B4 ;  /* 0x0000000000047941 */ /* 0x000fea0003800200 */
.L_x_2985:
[----:B------:R-:W-:Y:S02]  /*a050*/  IMAD.MOV.U32 R5, RZ, RZ, 0x3b33710b ;  /* 0x3b33710bff057424 */ /* 0x000fe400078e00ff */
[----:B------:R-:W-:Y:S01]  /*a060*/  FMUL.FTZ R0, R3, R3 ;  /* 0x0000000303007220 */ /* 0x000fe20000410000 */
[----:B------:R-:W-:Y:S02]  /*a070*/  ISETP.GE.AND P0, PT, R10, RZ, PT ;  /* 0x000000ff0a00720c */ /* 0x000fe40003f06270 */
[----:B------:R-:W-:Y:S01]  /*a080*/  MOV R2, 0x3f6ee581 ;  /* 0x3f6ee58100027802 */ /* 0x000fe20000000f00 */
[----:B------:R-:W-:Y:S01]  /*a090*/  FFMA.FTZ R5, R0, R5, -0.015681877732276916504 ;  /* 0xbc80774800057423 */ /* 0x000fe20000010005 */
[----:B------:R-:W-:Y:S02]  /*a0a0*/  FSETP.NEU.FTZ.AND P3, PT, R12, |R9|, PT ;  /* 0x400000090c00720b */ /* 0x000fe40003f7d000 */
        /* <DEDUP_REMOVED lines=23> */
.L_x_2980:
        /* <DEDUP_REMOVED lines=30> */
[----:B------:R-:W-:Y:S02]  /*a400*/  MOV R5, R11 ;  /* 0x0000000b00057202 */ /* 0x000fe40000000f00 */
[----:B------:R-:W-:-:S07]  /*a410*/  MOV R2, 0xa430 ;  /* 0x0000a43000027802 */ /* 0x000fce0000000f00 */
[----:B---3--:R-:W-:Y:S05]  /*a420*/  CALL.REL.NOINC `($__internal_6_$__cuda_sm3x_div_rn_ftz_f32_slowpath) ;  /* 0x000000c800347944 */ /* 0x008fea0003c00000 */
[----:B------:R-:W-:-:S07]  /*a430*/  IMAD.MOV.U32 R2, RZ, RZ, R7 ;  /* 0x000000ffff027224 */ /* 0x000fce00078e0007 */
.L_x_2988:
[----:B------:R-:W-:Y:S05]  /*a440*/  BSYNC.RECONVERGENT B4 ;  /* 0x0000000000047941 */ /* 0x000fea0003800200 */
.L_x_2987:
[----:B------:R-:W-:Y:S01]  /*a450*/  MOV R3, 0x3b33710b ;  /* 0x3b33710b00037802 */ /* 0x000fe20000000f00 */
[----:B------:R-:W-:Y:S01]  /*a460*/  FMUL.FTZ R0, R2, R2 ;  /* 0x0000000202007220 */ /* 0x000fe20000410000 */
[----:B------:R-:W-:Y:S01]  /*a470*/  HFMA2 R5, -RZ, RZ, 1.857421875, -1409 ;  /* 0x3f6ee581ff057431 */ /* 0x000fe200000001ff */
[----:B------:R-:W-:Y:S02]  /*a480*/  ISETP.GE.AND P0, PT, R10, RZ, PT ;  /* 0x000000ff0a00720c */ /* 0x000fe40003f06270 */
        /* <DEDUP_REMOVED lines=22> */
[----:B------:R-:W-:-:S07]  /*a5f0*/  FSEL R0, R3, R0, P0 ;  /* 0x0000000003007208 */ /* 0x000fce0000000000 */
.L_x_2984:
[----:B------:R-:W-:Y:S05]  /*a600*/  BSYNC.RECONVERGENT B3 ;  /* 0x0000000000037941 */ /* 0x000fea0003800200 */
.L_x_2979:
[----:B------:R-:W-:Y:S01]  /*a610*/  ISETP.GE.AND P0, PT, R9, RZ, PT ;  /* 0x000000ff0900720c */ /* 0x000fe20003f06270 */
[----:B------:R-:W-:Y:S01]  /*a620*/  FADD.FTZ R13, R13, 0.69314718246459960938 ;  /* 0x3f3172180d0d7421 */ /* 0x000fe20000010000 */
[----:B------:R-:W-:-:S11]  /*a630*/  FADD.FTZ R0, |R0|, -RZ ;  /* 0x800000ff00007221 */ /* 0x000fd60000010200 */
[----:B------:R-:W-:-:S07]  /*a640*/  @P0 FADD.FTZ R13, -R13, -RZ ;  /* 0x800000ff0d0d0221 */ /* 0x000fce0000010100 */
.L_x_2945:
[----:B------:R-:W-:Y:S05]  /*a650*/  BSYNC.RECONVERGENT B2 ;  /* 0x0000000000027941 */ /* 0x000fea0003800200 */
.L_x_2943:
        /* <DEDUP_REMOVED lines=11> */
.L_x_2990:
[----:B------:R-:W-:Y:S05]  /*a710*/  BSYNC.RECONVERGENT B0 ;  /* 0x0000000000007941 */ /* 0x000fea0003800200 */
.L_x_2989:
        /* <DEDUP_REMOVED lines=19> */
.L_x_2994:
[----:B------:R-:W-:-:S06]  /*a850*/  HADD2.F32 R5, -RZ, R0.H0_H0 ;  /* 0x20000000ff057230 */ /* 0x000fcc0000004100 */
[----:B------:R-:W0:Y:S02]  /*a860*/  F2I.S64.TRUNC R4, R5 ;  /* 0x0000000500047311 */ /* 0x000e24000020d900 */
[----:B0-----:R0:W-:Y:S01]  /*a870*/  STG.E.U8 desc[UR36][R2.64], R4 ;  /* 0x0000000402007986 */ /* 0x0011e2000c101124 */
[----:B------:R-:W-:Y:S05]  /*a880*/  BRA `(.L_x_2996) ;  /* 0x0000000c00847947 */ /* 0x000fea0003800000 */
.L_x_2993:
        /* <DEDUP_REMOVED lines=10> */
.L_x_2998:
[----:B------:R-:W-:-:S04]  /*a930*/  HADD2.F32 R0, -RZ, R0.H0_H0 ;  /* 0x20000000ff007230 */ /* 0x000fc80000004100 */
[----:B------:R-:W0:Y:S02]  /*a940*/  F2I.FTZ.TRUNC.NTZ R5, R0 ;  /* 0x0000000000057305 */ /* 0x000e24000021f100 */
[----:B0-----:R0:W-:Y:S01]  /*a950*/  STG.E desc[UR36][R2.64], R5 ;  /* 0x0000000502007986 */ /* 0x0011e2000c101924 */
[----:B------:R-:W-:Y:S05]  /*a960*/  BRA `(.L_x_2996) ;  /* 0x0000000c004c7947 */ /* 0x000fea0003800000 */
.L_x_2997:
[----:B------:R-:W-:-:S04]  /*a970*/  HADD2.F32 R0, -RZ, R0.H0_H0 ;  /* 0x20000000ff007230 */ /* 0x000fc80000004100 */
[----:B------:R-:W0:Y:S02]  /*a980*/  F2I.FTZ.TRUNC.NTZ R5, R0 ;  /* 0x0000000000057305 */ /* 0x000e24000021f100 */
[----:B0-----:R0:W-:Y:S01]  /*a990*/  STG.E.U16 desc[UR36][R2.64], R5 ;  /* 0x0000000502007986 */ /* 0x0011e2000c101524 */
[----:B------:R-:W-:Y:S05]  /*a9a0*/  BRA `(.L_x_2996) ;  /* 0x0000000c003c7947 */ /* 0x000fea0003800000 */
.L_x_2992:
        /* <DEDUP_REMOVED lines=9> */
.L_x_3000:
[----:B------:R0:W-:Y:S01]  /*aa40*/  STG.E.U16 desc[UR36][R2.64], R0 ;  /* 0x0000000002007986 */ /* 0x0001e2000c101524 */
[----:B------:R-:W-:Y:S05]  /*aa50*/  BRA `(.L_x_2996) ;  /* 0x0000000c00107947 */ /* 0x000fea0003800000 */
.L_x_2999:
        /* <DEDUP_REMOVED lines=10> */
.L_x_3002:
[----:B------:R-:W-:-:S05]  /*ab00*/  MOV R5, R0 ;  /* 0x0000000000057202 */ /* 0x000fca0000000f00 */
[----:B------:R0:W-:Y:S01]  /*ab10*/  STG.E desc[UR36][R2.64], R5 ;  /* 0x0000000502007986 */ /* 0x0001e2000c101924 */
[----:B------:R-:W-:Y:S05]  /*ab20*/  BRA `(.L_x_2996) ;  /* 0x0000000800dc7947 */ /* 0x000fea0003800000 */
.L_x_3001:
[----:B------:R-:W-:-:S05]  /*ab30*/  HADD2.F32 R4, -RZ, R0.H0_H0 ;  /* 0x20000000ff047230 */ /* 0x000fca0000004100 */
[----:B------:R-:W-:-:S06]  /*ab40*/  FMUL.FTZ R4, R4, 1 ;  /* 0x3f80000004047820 */ /* 0x000fcc0000410000 */
[----:B------:R-:W0:Y:S02]  /*ab50*/  F2F.F64.F32 R4, R4 ;  /* 0x0000000400047310 */ /* 0x000e240000201800 */
[----:B0-----:R0:W-:Y:S01]  /*ab60*/  STG.E.64 desc[UR36][R2.64], R4 ;  /* 0x0000000402007986 */ /* 0x0011e2000c101b24 */
[----:B------:R-:W-:Y:S05]  /*ab70*/  BRA `(.L_x_2996) ;  /* 0x0000000800c87947 */ /* 0x000fea0003800000 */
.L_x_2991:
        /* <DEDUP_REMOVED lines=14> */
.L_x_3006:
        /* <DEDUP_REMOVED lines=18> */
.L_x_3009:
[----:B------:R-:W-:-:S04]  /*ad80*/  SHF.R.U32.HI R5, RZ, 0x18, R5 ;  /* 0x00000018ff057819 */ /* 0x000fc80000011605 */
[----:B------:R-:W-:-:S07]  /*ad90*/  LOP3.LUT R0, R0, 0x80, R5, 0xf8, !PT ;  /* 0x0000008000007812 */ /* 0x000fce00078ef805 */
.L_x_3008:
[----:B------:R-:W-:Y:S05]  /*ada0*/  BSYNC.RECONVERGENT B0 ;  /* 0x0000000000007941 */ /* 0x000fea0003800200 */
.L_x_3007:
[----:B------:R0:W-:Y:S01]  /*adb0*/  STG.E.U8 desc[UR36][R2.64], R0 ;  /* 0x0000000002007986 */ /* 0x0001e2000c101124 */
[----:B------:R-:W-:Y:S05]  /*adc0*/  BRA `(.L_x_2996) ;  /* 0x0000000800347947 */ /* 0x000fea0003800000 */
.L_x_3005:
        /* <DEDUP_REMOVED lines=18> */
.L_x_3012:
[----:B------:R-:W-:-:S04]  /*aef0*/  SHF.R.U32.HI R5, RZ, 0x18, R5 ;  /* 0x00000018ff057819 */ /* 0x000fc80000011605 */
[----:B------:R-:W-:-:S07]  /*af00*/  LOP3.LUT R0, R0, 0x80, R5, 0xf8, !PT ;  /* 0x0000008000007812 */ /* 0x000fce00078ef805 */
.L_x_3011:
[----:B------:R-:W-:Y:S05]  /*af10*/  BSYNC.RECONVERGENT B0 ;  /* 0x0000000000007941 */ /* 0x000fea0003800200 */
.L_x_3010:
[----:B------:R0:W-:Y:S01]  /*af20*/  STG.E.U8 desc[UR36][R2.64], R0 ;  /* 0x0000000002007986 */ /* 0x0001e2000c101124 */
[----:B------:R-:W-:Y:S05]  /*af30*/  BRA `(.L_x_2996) ;  /* 0x0000000400d87947 */ /* 0x000fea0003800000 */
.L_x_3004:
        /* <DEDUP_REMOVED lines=22> */
.L_x_3014:
[----:B------:R-:W-:-:S06]  /*b0a0*/  HADD2.F32 R4, -RZ, R0.H0_H0 ;  /* 0x20000000ff047230 */ /* 0x000fcc0000004100 */
[----:B------:R-:W0:Y:S02]  /*b0b0*/  F2I.U64.TRUNC R4, R4 ;  /* 0x0000000400047311 */ /* 0x000e24000020d800 */
[----:B0-----:R0:W-:Y:S01]  /*b0c0*/  STG.E.64 desc[UR36][R2.64], R4 ;  /* 0x0000000402007986 */ /* 0x0011e2000c101b24 */
[----:B------:R-:W-:Y:S05]  /*b0d0*/  BRA `(.L_x_2996) ;  /* 0x0000000400707947 */ /* 0x000fea0003800000 */
.L_x_3013:
[----:B------:R-:W-:-:S04]  /*b0e0*/  HADD2.F32 R0, -RZ, R0.H0_H0 ;  /* 0x20000000ff007230 */ /* 0x000fc80000004100 */
[----:B------:R-:W0:Y:S02]  /*b0f0*/  F2I.FTZ.U32.TRUNC.NTZ R5, R0 ;  /* 0x0000000000057305 */ /* 0x000e24000021f000 */
[----:B0-----:R0:W-:Y:S01]  /*b100*/  STG.E desc[UR36][R2.64], R5 ;  /* 0x0000000502007986 */ /* 0x0011e2000c101924 */
[----:B------:R-:W-:Y:S05]  /*b110*/  BRA `(.L_x_2996) ;  /* 0x0000000400607947 */ /* 0x000fea0003800000 */
.L_x_3003:
        /* <DEDUP_REMOVED lines=13> */
.L_x_3016:
        /* <DEDUP_REMOVED lines=12> */
.L_x_3015:
[----:B------:R-:W-:-:S09]  /*b2b0*/  UISETP.NE.AND UP0, UPT, UR4, 0xf, UPT ;  /* 0x0000000f0400788c */ /* 0x000fd2000bf05270 */
[----:B------:R-:W-:Y:S05]  /*b2c0*/  BRA.U !UP0, `(.L_x_3017) ;  /* 0x0000000108e87547 */ /* 0x000fea000b800000 */
[----:B------:R-:W-:-:S09]  /*b2d0*/  UISETP.NE.AND UP0, UPT, UR4, 0x17, UPT ;  /* 0x000000170400788c */ /* 0x000fd2000bf05270 */
[----:B------:R-:W-:Y:S05]  /*b2e0*/  BRA.U !UP0, `(.L_x_3018) ;  /* 0x0000000108907547 */ /* 0x000fea000b800000 */
[----:B------:R-:W-:-:S09]  /*b2f0*/  UISETP.NE.AND UP0, UPT, UR4, 0x18, UPT ;  /* 0x000000180400788c */ /* 0x000fd2000bf05270 */
[----:B------:R-:W-:Y:S05]  /*b300*/  BRA.U !UP0, `(.L_x_3019) ;  /* 0x0000000108447547 */ /* 0x000fea000b800000 */
.L_x_2995:
[----:B------:R-:W-:Y:S01]  /*b310*/  MOV R0, 0x0 ;  /* 0x0000000000007802 */ /* 0x000fe20000000f00 */
[----:B------:R-:W0:Y:S01]  /*b320*/  LDCU.64 UR4, c[0x4][0x158] ;  /* 0x01002b00ff0477ac */ /* 0x000e220008000a00 */
[----:B------:R-:W-:Y:S02]  /*b330*/  HFMA2 R8, -RZ, RZ, 0, 6.020069122314453125e-06 ;  /* 0x00000065ff087431 */ /* 0x000fe400000001ff */
[----:B------:R-:W-:Y:S01]  /*b340*/  IMAD.MOV.U32 R12, RZ, RZ, 0x1 ;  /* 0x00000001ff0c7424 */ /* 0x000fe200078e00ff */
[----:B------:R1:W2:Y:S01]  /*b350*/  LDC.64 R2, c[0x4][R0] ;  /* 0x0100000000027b82 */ /* 0x0002a20000000a00 */
[----:B------:R-:W4:Y:S01]  /*b360*/  LDCU.64 UR6, c[0x4][0x160] ;  /* 0x01002c00ff0677ac */ /* 0x000f220008000a00 */
[----:B------:R-:W-:Y:S01]  /*b370*/  MOV R13, RZ ;  /* 0x000000ff000d7202 */ /* 0x000fe20000000f00 */
[----:B------:R-:W5:Y:S01]  /*b380*/  LDCU.64 UR8, c[0x4][0x30] ;  /* 0x01000600ff0877ac */ /* 0x000f620008000a00 */
[----:B0-----:R-:W-:Y:S01]  /*b390*/  MOV R4, UR4 ;  /* 0x0000000400047c02 */ /* 0x001fe20008000f00 */
[----:B------:R-:W-:Y:S01]  /*b3a0*/  IMAD.U32 R5, RZ, RZ, UR5 ;  /* 0x00000005ff057e24 */ /* 0x000fe2000f8e00ff */
[----:B----4-:R-:W-:-:S02]  /*b3b0*/  MOV R6, UR6 ;  /* 0x0000000600067c02 */ /* 0x010fc40008000f00 */
[----:B---3--:R-:W-:Y:S01]  /*b3c0*/  MOV R7, UR7 ;  /* 0x0000000700077c02 */ /* 0x008fe20008000f00 */
[----:B-----5:R-:W-:Y:S01]  /*b3d0*/  IMAD.U32 R10, RZ, RZ, UR8 ;  /* 0x00000008ff0a7e24 */ /* 0x020fe2000f8e00ff */
[----:B-1----:R-:W-:-:S07]  /*b3e0*/  MOV R11, UR9 ;  /* 0x00000009000b7c02 */ /* 0x002fce0008000f00 */
[----:B------:R-:W-:-:S07]  /*b3f0*/  LEPC R20, `(.L_x_3020) ;  /* 0x000000001014794e */ /* 0x000fce0000000000 */
[----:B--2---:R-:W-:Y:S05]  /*b400*/  CALL.ABS.NOINC R2 ;  /* 0x0000000002007343 */ /* 0x004fea0003c00000 */
.L_x_3020:
[----:B------:R-:W-:Y:S05]  /*b410*/  BRA `(.L_x_2996) ;  /* 0x0000000000a07947 */ /* 0x000fea0003800000 */
.L_x_3019:
[----:B---3--:R-:W-:Y:S01]  /*b420*/  HADD2.F32 R7, -RZ, R0.H0_H0 ;  /* 0x20000000ff077230 */ /* 0x008fe20000004100 */
[----:B------:R-:W-:Y:S01]  /*b430*/  BSSY.RECONVERGENT B0, `(.L_x_3021) ;  /* 0x000000c000007945 */ /* 0x000fe20003800200 */
[----:B------:R-:W-:-:S03]  /*b440*/  HFMA2 R0, -RZ, RZ, 0, 7.569789886474609375e-06 ;  /* 0x0000007fff007431 */ /* 0x000fc600000001ff */
        /* <DEDUP_REMOVED lines=10> */
.L_x_3022:
[----:B------:R-:W-:Y:S05]  /*b4f0*/  BSYNC.RECONVERGENT B0 ;  /* 0x0000000000007941 */ /* 0x000fea0003800200 */
.L_x_3021:
[----:B------:R-:W-:-:S05]  /*b500*/  LOP3.LUT R5, R0, 0x80, R5, 0xf8, !PT ;  /* 0x0000008000057812 */ /* 0x000fca00078ef805 */
[----:B------:R2:W-:Y:S01]  /*b510*/  STG.E.U8 desc[UR36][R2.64], R5 ;  /* 0x0000000502007986 */ /* 0x0005e2000c101124 */
[----:B------:R-:W-:Y:S05]  /*b520*/  BRA `(.L_x_2996) ;  /* 0x00000000005c7947 */ /* 0x000fea0003800000 */
.L_x_3018:
        /* <DEDUP_REMOVED lines=12> */
.L_x_3024:
[----:B------:R-:W-:Y:S01]  /*b5f0*/  IMAD.MOV.U32 R0, RZ, RZ, 0x7f ;  /* 0x0000007fff007424 */ /* 0x000fe200078e00ff */
[----:B------:R-:W-:-:S04]  /*b600*/  ISETP.GT.U32.AND P0, PT, R4, 0x7f800000, PT ;  /* 0x7f8000000400780c */ /* 0x000fc80003f04070 */
[----:B------:R-:W-:-:S09]  /*b610*/  SEL R0, R0, 0x7c, P0 ;  /* 0x0000007c00007807 */ /* 0x000fd20000000000 */
.L_x_3025:
[----:B------:R-:W-:Y:S05]  /*b620*/  BSYNC.RECONVERGENT B0 ;  /* 0x0000000000007941 */ /* 0x000fea0003800200 */
.L_x_3023:
[----:B------:R-:W-:-:S04]  /*b630*/  SHF.R.U32.HI R5, RZ, 0x18, R5 ;  /* 0x00000018ff057819 */ /* 0x000fc80000011605 */
[----:B------:R-:W-:-:S05]  /*b640*/  LOP3.LUT R5, R0, 0x80, R5, 0xf8, !PT ;  /* 0x0000008000057812 */ /* 0x000fca00078ef805 */
[----:B------:R1:W-:Y:S01]  /*b650*/  STG.E.U8 desc[UR36][R2.64], R5 ;  /* 0x0000000502007986 */ /* 0x0003e2000c101124 */
[----:B------:R-:W-:Y:S05]  /*b660*/  BRA `(.L_x_2996) ;  /* 0x00000000000c7947 */ /* 0x000fea0003800000 */
.L_x_3017:
[----:B------:R-:W-:-:S05]  /*b670*/  HADD2.F32 R0, -RZ, R0.H0_H0 ;  /* 0x20000000ff007230 */ /* 0x000fca0000004100 */
[----:B------:R-:W-:-:S05]  /*b680*/  F2FP.BF16.F32.PACK_AB R0, RZ, R0 ;  /* 0x00000000ff00723e */ /* 0x000fca00000010ff */
[----:B------:R0:W-:Y:S02]  /*b690*/  STG.E.U16 desc[UR36][R2.64], R0 ;  /* 0x0000000002007986 */ /* 0x0001e4000c101524 */
.L_x_2996:
[----:B------:R-:W-:-:S07]  /*b6a0*/  IADD3 R17, PT, PT, R17, 0x80, RZ ;  /* 0x0000008011117810 */ /* 0x000fce0007ffe0ff */
.L_x_2908:
[----:B------:R-:W-:Y:S05]  /*b6b0*/  BSYNC.RECONVERGENT B6 ;  /* 0x0000000000067941 */ /* 0x000fea0003800200 */
.L_x_2907:
        /* <DEDUP_REMOVED lines=14> */
[----:B-12-4-:R-:W-:-:S05]  /*b7a0*/  IMAD.HI.U32 R2, R17, UR4, R16 ;  /* 0x0000000411027c27 */ /* 0x016fca000f8e0010 */
        /* <DEDUP_REMOVED lines=287> */
[----:B------:R-:W-:-:S04]  /*c9a0*/  SHF.R.U32.HI R2, RZ, UR5, R2 ;  /* 0x00000005ff027c19 */ /* 0x000fc80008011602 */
[----:B------:R-:W-:-:S05]  /*c9b0*/  IADD3 R3, PT, PT, -R2, RZ, RZ ;  /* 0x000000ff02037210 */ /* 0x000fca0007ffe1ff */
[----:B-1----:R-:W-:-:S04]  /*c9c0*/  IMAD R5, R3, UR6, R5 ;  /* 0x0000000603057c24 */ /* 0x002fc8000f8e0205 */
[C---:B--2---:R-:W-:Y:S02]  /*c9d0*/  IMAD R16, R5.reuse, UR8, R16 ;  /* 0x0000000805107c24 */ /* 0x044fe4000f8e0210 */
[----:B------:R-:W-:-:S07]  /*c9e0*/  IMAD R0, R5, UR9, R0 ;  /* 0x0000000905007c24 */ /* 0x000fce000f8e0200 */
.L_x_3028:
[----:B------:R-:W1:Y:S01]  /*c9f0*/  LDCU.64 UR6, c[0x0][0x588] ;  /* 0x0000b100ff0677ac */ /* 0x000e620008000a00 */
[----:B------:R-:W-:-:S04]  /*ca00*/  UPRMT UR4, UR41, 0x9910, URZ ;  /* 0x0000991029047896 */ /* 0x000fc800080000ff */
[----:B------:R-:W-:Y:S01]  /*ca10*/  UISETP.GT.AND UP0, UPT, UR4, 0x9, UPT ;  /* 0x000000090400788c */ /* 0x000fe2000bf04270 */
[----:B-12-4-:R-:W-:-:S05]  /*ca20*/  IADD3 R2, P0, PT, R0, UR6, RZ ;  /* 0x0000000600027c10 */ /* 0x016fca000ff1e0ff */
        /* <DEDUP_REMOVED lines=15> */
.L_x_3032:
[----:B------:R0:W2:Y:S02]  /*cb20*/  LDG.E.U8 R2, desc[UR36][R2.64] ;  /* 0x0000002402027981 */ /* 0x0000a4000c1e1100 */
[----:B0-----:R-:W-:Y:S02]  /*cb30*/  PRMT R3, R3, 0x5410, RZ ;  /* 0x0000541003037816 */ /* 0x001fe400000000ff */
[----:B--2---:R-:W-:-:S04]  /*cb40*/  I2FP.F32.U32 R10, R2 ;  /* 0x00000002000a7245 */ /* 0x004fc80000201000 */
[----:B------:R-:W-:Y:S01]  /*cb50*/  F2FP.F16.F32.PACK_AB R10, RZ, R10 ;  /* 0x0000000aff0a723e */ /* 0x000fe200000000ff */
[----:B------:R-:W-:Y:S06]  /*cb60*/  BRA `(.L_x_3034) ;  /* 0x0000001000207947 */ /* 0x000fec0003800000 */
.L_x_3031:
        /* <DEDUP_REMOVED lines=11> */
.L_x_3036:
[----:B------:R0:W2:Y:S02]  /*cc20*/  LDG.E R2, desc[UR36][R2.64] ;  /* 0x0000002402027981 */ /* 0x0000a4000c1e1900 */
[----:B0-----:R-:W-:Y:S02]  /*cc30*/  PRMT R3, R3, 0x5410, RZ ;  /* 0x0000541003037816 */ /* 0x001fe400000000ff */
[----:B--2---:R-:W-:-:S04]  /*cc40*/  I2FP.F32.S32 R10, R2 ;  /* 0x00000002000a7245 */ /* 0x004fc80000201400 */
[----:B------:R-:W-:Y:S01]  /*cc50*/  F2FP.F16.F32.PACK_AB R10, RZ, R10 ;  /* 0x0000000aff0a723e */ /* 0x000fe200000000ff */
[----:B------:R-:W-:Y:S06]  /*cc60*/  BRA `(.L_x_3034) ;  /* 0x0000000c00e07947 */ /* 0x000fec0003800000 */
.L_x_3035:
[----:B------:R0:W2:Y:S02]  /*cc70*/  LDG.E.U16 R2, desc[UR36][R2.64] ;  /* 0x0000002402027981 */ /* 0x0000a4000c1e1500 */
[----:B0-----:R-:W-:Y:S01]  /*cc80*/  PRMT R3, R3, 0x5410, RZ ;  /* 0x0000541003037816 */ /* 0x001fe200000000ff */
[----:B--2---:R-:W0:Y:S02]  /*cc90*/  I2F.S16 R10, R2 ;  /* 0x00000002000a7306 */ /* 0x004e240000101400 */
[----:B0-----:R-:W-:Y:S01]  /*cca0*/  F2FP.F16.F32.PACK_AB R10, RZ, R10 ;  /* 0x0000000aff0a723e */ /* 0x001fe200000000ff */
[----:B------:R-:W-:Y:S06]  /*ccb0*/  BRA `(.L_x_3034) ;  /* 0x0000000c00cc7947 */ /* 0x000fec0003800000 */
.L_x_3030:
        /* <DEDUP_REMOVED lines=10> */
.L_x_3038:
[----:B------:R0:W2:Y:S02]  /*cd60*/  LDG.E.U16 R10, desc[UR36][R2.64] ;  /* 0x00000024020a7981 */ /* 0x0000a4000c1e1500 */
[----:B0-----:R-:W-:Y:S01]  /*cd70*/  PRMT R3, R3, 0x5410, RZ ;  /* 0x0000541003037816 */ /* 0x001fe200000000ff */
[----:B--2---:R-:W-:-:S05]  /*cd80*/  HADD2.F32 R10, -RZ, R10.H0_H0 ;  /* 0x2000000aff0a7230 */ /* 0x004fca0000004100 */
[----:B------:R-:W-:Y:S01]  /*cd90*/  F2FP.F16.F32.PACK_AB R10, RZ, R10 ;  /* 0x0000000aff0a723e */ /* 0x000fe200000000ff */
[----:B------:R-:W-:Y:S06]  /*cda0*/  BRA `(.L_x_3034) ;  /* 0x0000000c00907947 */ /* 0x000fec0003800000 */
.L_x_3037:
        /* <DEDUP_REMOVED lines=10> */
.L_x_3040:
[----:B------:R-:W2:Y:S02]  /*ce50*/  LDG.E R2, desc[UR36][R2.64] ;  /* 0x0000002402027981 */ /* 0x000ea4000c1e1900 */
[----:B--2---:R-:W-:Y:S02]  /*ce60*/  PRMT R10, R2, 0x7610, R10 ;  /* 0x00007610020a7816 */ /* 0x004fe4000000000a */
[----:B------:R-:W-:Y:S01]  /*ce70*/  PRMT R3, R3, 0x7610, R2 ;  /* 0x0000761003037816 */ /* 0x000fe20000000002 */
[----:B------:R-:W-:Y:S06]  /*ce80*/  BRA `(.L_x_3034) ;  /* 0x0000000c00587947 */ /* 0x000fec0003800000 */
.L_x_3039:
        /* <DEDUP_REMOVED lines=13> */
.L_x_3029:
        /* <DEDUP_REMOVED lines=14> */
.L_x_3043:
        /* <DEDUP_REMOVED lines=24> */
.L_x_3042:
        /* <DEDUP_REMOVED lines=8> */
[----:B0-----:R-:W-:Y:S02]  /*d240*/  PRMT R3, R3, 0x5410, RZ ;  /* 0x0000541003037816 */ /* 0x001fe400000000ff */
[----:B--2---:R-:W-:-:S04]  /*d250*/  SHF.L.U32 R0, R0, 0x18, RZ ;  /* 0x0000001800007819 */ /* 0x004fc800000006ff */
[C---:B------:R-:W-:Y:S02]  /*d260*/  LOP3.LUT R4, R0.reuse, 0x7f000000, RZ, 0xc0, !PT ;  /* 0x7f00000000047812 */ /* 0x040fe400078ec0ff */
[----:B------:R-:W-:Y:S02]  /*d270*/  LOP3.LUT P0, RZ, R0, 0x7f000000, RZ, 0xc0, !PT ;  /* 0x7f00000000ff7812 */ /* 0x000fe4000780c0ff */
[----:B------:R-:W0:Y:S02]  /*d280*/  FLO.U32 R5, R4 ;  /* 0x0000000400057300 */ /* 0x000e2400000e0000 */
[----:B0-----:R-:W-:-:S05]  /*d290*/  IMAD.MOV R5, RZ, RZ, -R5 ;  /* 0x000000ffff057224 */ /* 0x001fca00078e0a05 */
[----:B------:R-:W-:-:S04]  /*d2a0*/  VIADDMNMX.U32 R5, R5, R6, 0x4, !PT ;  /* 0x0000000405057446 */ /* 0x000fc80007800006 */
[----:B------:R-:W-:-:S04]  /*d2b0*/  IADD3 R5, PT, PT, R5, -0x4, RZ ;  /* 0xfffffffc05057810 */ /* 0x000fc80007ffe0ff */
[C---:B------:R-:W-:Y:S02]  /*d2c0*/  SHF.L.U32 R6, R4.reuse, R5, RZ ;  /* 0x0000000504067219 */ /* 0x040fe400000006ff */
[----:B---3--:R-:W-:Y:S01]  /*d2d0*/  SHF.L.U32 R7, R5, 0x17, RZ ;  /* 0x0000001705077819 */ /* 0x008fe200000006ff */
[----:B------:R-:W-:-:S03]  /*d2e0*/  VIADD R5, R4, 0x1000000 ;  /* 0x0100000004057836 */ /* 0x000fc60000000000 */
        /* <DEDUP_REMOVED lines=8> */
.L_x_3045:
[----:B------:R0:W2:Y:S02]  /*d370*/  LDG.E.U8 R2, desc[UR36][R2.64] ;  /* 0x0000002402027981 */ /* 0x0000a4000c1e1100 */
[----:B0-----:R-:W-:Y:S02]  /*d380*/  PRMT R3, R3, 0x5410, RZ ;  /* 0x0000541003037816 */ /* 0x001fe400000000ff */
        /* <DEDUP_REMOVED lines=12> */
.L_x_3044:
[----:B------:R0:W2:Y:S02]  /*d450*/  LDG.E.U16 R10, desc[UR36][R2.64] ;  /* 0x00000024020a7981 */ /* 0x0000a4000c1e1500 */
[----:B0-----:R-:W-:Y:S02]  /*d460*/  PRMT R3, R3, 0x5410, RZ ;  /* 0x0000541003037816 */ /* 0x001fe400000000ff */
[----:B--2---:R-:W-:-:S04]  /*d470*/  SHF.L.U32 R10, R10, 0x10, RZ ;  /* 0x000000100a0a7819 */ /* 0x004fc800000006ff */
[----:B------:R-:W-:Y:S01]  /*d480*/  F2FP.F16.F32.PACK_AB R10, RZ, R10 ;  /* 0x0000000aff0a723e */ /* 0x000fe200000000ff */
[----:B------:R-:W-:Y:S06]  /*d490*/  BRA `(.L_x_3034) ;  /* 0x0000000400d47947 */ /* 0x000fec0003800000 */
.L_x_3041:
        /* <DEDUP_REMOVED lines=13> */
.L_x_3048:
        /* <DEDUP_REMOVED lines=21> */
.L_x_3052:
[----:B------:R-:W-:Y:S05]  /*d6c0*/  BSYNC.RECONVERGENT B1 ;  /* 0x0000000000017941 */ /* 0x000fea0003800200 */
.L_x_3051:
[----:B------:R-:W-:Y:S01]  /*d6d0*/  IMAD.SHL.U32 R0, R0, 0x100000, RZ ;  /* 0x0010000000007824 */ /* 0x000fe200078e00ff */
[----:B------:R-:W-:-:S04]  /*d6e0*/  LEA R2, R2, 0x3b800000, 0x17 ;  /* 0x3b80000002027811 */ /* 0x000fc800078eb8ff */
[----:B------:R-:W-:-:S07]  /*d6f0*/  LOP3.LUT R10, R2, R0, R7, 0xfe, !PT ;  /* 0x00000000020a7212 */ /* 0x000fce00078efe07 */
.L_x_3050:
[----:B------:R-:W-:Y:S05]  /*d700*/  BSYNC.RECONVERGENT B0 ;  /* 0x0000000000007941 */ /* 0x000fea0003800200 */
.L_x_3049:
[----:B------:R-:W-:Y:S02]  /*d710*/  F2FP.F16.F32.PACK_AB R10, RZ, R10 ;  /* 0x0000000aff0a723e */ /* 0x000fe400000000ff */
[----:B------:R-:W-:Y:S01]  /*d720*/  PRMT R3, R3, 0x5410, RZ ;  /* 0x0000541003037816 */ /* 0x000fe200000000ff */
[----:B------:R-:W-:Y:S06]  /*d730*/  BRA `(.L_x_3034) ;  /* 0x00000004002c7947 */ /* 0x000fec0003800000 */
.L_x_3047:
[----:B------:R-:W2:Y:S01]  /*d740*/  LDG.E.U8 R3, desc[UR36][R2.64] ;  /* 0x0000002402037981 */ /* 0x000ea2000c1e1100 */
[----:B------:R-:W-:Y:S01]  /*d750*/  BSSY.RECONVERGENT B0, `(.L_x_3053) ;  /* 0x0000018000007945 */ /* 0x000fe20003800200 */
[----:B------:R-:W-:Y:S02]  /*d760*/  MOV R10, RZ ;  /* 0x000000ff000a7202 */ /* 0x000fe40000000f00 */
        /* <DEDUP_REMOVED lines=9> */
[----:B---3--:R-:W-:Y:S01]  /*d800*/  IMAD.U32 R7, R0, -0x80000000, RZ ;  /* 0x8000000000077824 */ /* 0x008fe200078e00ff */
        /* <DEDUP_REMOVED lines=8> */
.L_x_3056:
[----:B------:R-:W-:Y:S05]  /*d890*/  BSYNC.RECONVERGENT B1 ;  /* 0x0000000000017941 */ /* 0x000fea0003800200 */
.L_x_3055:
[----:B------:R-:W-:Y:S02]  /*d8a0*/  SHF.L.U32 R0, R0, 0x15, RZ ;  /* 0x0000001500007819 */ /* 0x000fe400000006ff */
[----:B------:R-:W-:-:S04]  /*d8b0*/  LEA R2, R2, 0x37800000, 0x17 ;  /* 0x3780000002027811 */ /* 0x000fc800078eb8ff */
[----:B------:R-:W-:-:S07]  /*d8c0*/  LOP3.LUT R10, R2, R0, R7, 0xfe, !PT ;  /* 0x00000000020a7212 */ /* 0x000fce00078efe07 */
.L_x_3054:
[----:B------:R-:W-:Y:S05]  /*d8d0*/  BSYNC.RECONVERGENT B0 ;  /* 0x0000000000007941 */ /* 0x000fea0003800200 */
.L_x_3053:
[----:B------:R-:W-:Y:S02]  /*d8e0*/  F2FP.F16.F32.PACK_AB R10, RZ, R10 ;  /* 0x0000000aff0a723e */ /* 0x000fe400000000ff */
[----:B------:R-:W-:Y:S01]  /*d8f0*/  PRMT R3, R3, 0x5410, RZ ;  /* 0x0000541003037816 */ /* 0x000fe200000000ff */
[----:B------:R-:W-:Y:S06]  /*d900*/  BRA `(.L_x_3034) ;  /* 0x0000000000b87947 */ /* 0x000fec0003800000 */
.L_x_3046:
        /* <DEDUP_REMOVED lines=12> */
[----:B------:R-:W-:Y:S02]  /*d9d0*/  @!P0 MOV R10, 0x7f800001 ;  /* 0x7f800001000a8802 */ /* 0x000fe40000000f00 */
[----:B------:R-:W-:-:S07]  /*d9e0*/  @P0 SHF.L.U32 R10, R2, 0x17, RZ ;  /* 0x00000017020a0819 */ /* 0x000fce00000006ff */
.L_x_3060:
[----:B------:R-:W-:Y:S05]  /*d9f0*/  BSYNC.RECONVERGENT B0 ;  /* 0x0000000000007941 */ /* 0x000fea0003800200 */
.L_x_3059:
[----:B------:R-:W-:Y:S02]  /*da00*/  PRMT R3, R3, 0x5410, RZ ;  /* 0x0000541003037816 */ /* 0x000fe400000000ff */
[----:B------:R-:W-:Y:S01]  /*da10*/  F2FP.F16.F32.PACK_AB R10, RZ, R10 ;  /* 0x0000000aff0a723e */ /* 0x000fe200000000ff */
[----:B------:R-:W-:Y:S06]  /*da20*/  BRA `(.L_x_3034) ;  /* 0x0000000000707947 */ /* 0x000fec0003800000 */
.L_x_3033:
[----:B------:R-:W-:Y:S01]  /*da30*/  MOV R0, 0x0 ;  /* 0x0000000000007802 */ /* 0x000fe20000000f00 */
[----:B------:R-:W0:Y:S01]  /*da40*/  LDCU.64 UR4, c[0x4][0x158] ;  /* 0x01002b00ff0477ac */ /* 0x000e220008000a00 */
[----:B------:R-:W-:Y:S02]  /*da50*/  HFMA2 R12, -RZ, RZ, 0, 5.9604644775390625e-08 ;  /* 0x00000001ff0c7431 */ /* 0x000fe400000001ff */
[----:B------:R-:W-:Y:S01]  /*da60*/  IMAD.MOV.U32 R8, RZ, RZ, 0x4e ;  /* 0x0000004eff087424 */ /* 0x000fe200078e00ff */
[----:B------:R1:W2:Y:S01]  /*da70*/  LDC.64 R2, c[0x4][R0] ;  /* 0x0100000000027b82 */ /* 0x0002a20000000a00 */
[----:B------:R-:W4:Y:S01]  /*da80*/  LDCU.64 UR6, c[0x4][0x160] ;  /* 0x01002c00ff0677ac */ /* 0x000f220008000a00 */
[----:B------:R-:W-:Y:S01]  /*da90*/  MOV R13, RZ ;  /* 0x000000ff000d7202 */ /* 0x000fe20000000f00 */
[----:B------:R-:W5:Y:S01]  /*daa0*/  LDCU.64 UR8, c[0x4][0x28] ;  /* 0x01000500ff0877ac */ /* 0x000f620008000a00 */
[----:B0-----:R-:W-:Y:S01]  /*dab0*/  IMAD.U32 R4, RZ, RZ, UR4 ;  /* 0x00000004ff047e24 */ /* 0x001fe2000f8e00ff */
[----:B------:R-:W-:-:S02]  /*dac0*/  MOV R5, UR5 ;  /* 0x0000000500057c02 */ /* 0x000fc40008000f00 */
[----:B----4-:R-:W-:Y:S01]  /*dad0*/  MOV R6, UR6 ;  /* 0x0000000600067c02 */ /* 0x010fe20008000f00 */
[----:B---3--:R-:W-:Y:S01]  /*dae0*/  IMAD.U32 R7, RZ, RZ, UR7 ;  /* 0x00000007ff077e24 */ /* 0x008fe2000f8e00ff */
[----:B-----5:R-:W-:Y:S02]  /*daf0*/  MOV R10, UR8 ;  /* 0x00000008000a7c02 */ /* 0x020fe40008000f00 */
[----:B-1----:R-:W-:-:S07]  /*db00*/  MOV R11, UR9 ;  /* 0x00000009000b7c02 */ /* 0x002fce0008000f00 */
[----:B------:R-:W-:-:S07]  /*db10*/  LEPC R20, `(.L_x_3061) ;  /* 0x000000001014794e */ /* 0x000fce0000000000 */
[----:B--2---:R-:W-:Y:S05]  /*db20*/  CALL.ABS.NOINC R2 ;  /* 0x0000000002007343 */ /* 0x004fea0003c00000 */
.L_x_3061:
[----:B------:R-:W-:Y:S02]  /*db30*/  PRMT R10, RZ, 0x7610, R10 ;  /* 0x00007610ff0a7816 */ /* 0x000fe4000000000a */
[----:B------:R-:W-:Y:S01]  /*db40*/  PRMT R3, R3, 0x5410, RZ ;  /* 0x0000541003037816 */ /* 0x000fe200000000ff */
[----:B------:R-:W-:Y:S06]  /*db50*/  BRA `(.L_x_3034) ;  /* 0x0000000000247947 */ /* 0x000fec0003800000 */
.L_x_3058:
[----:B------:R-:W2:Y:S02]  /*db60*/  LDG.E.64 R2, desc[UR36][R2.64] ;  /* 0x0000002402027981 */ /* 0x000ea4000c1e1b00 */
[----:B--2---:R0:W1:Y:S02]  /*db70*/  I2F.U64 R10, R2 ;  /* 0x00000002000a7312 */ /* 0x0040640000301000 */
[----:B0-----:R-:W-:Y:S02]  /*db80*/  PRMT R3, R3, 0x5410, RZ ;  /* 0x0000541003037816 */ /* 0x001fe400000000ff */
[----:B-1----:R-:W-:Y:S01]  /*db90*/  F2FP.F16.F32.PACK_AB R10, RZ, R10 ;  /* 0x0000000aff0a723e */ /* 0x002fe200000000ff */
[----:B------:R-:W-:Y:S06]  /*dba0*/  BRA `(.L_x_3034) ;  /* 0x0000000000107947 */ /* 0x000fec0003800000 */
.L_x_3057:
[----:B------:R0:W2:Y:S02]  /*dbb0*/  LDG.E R2, desc[UR36][R2.64] ;  /* 0x0000002402027981 */ /* 0x0000a4000c1e1900 */
[----:B0-----:R-:W-:Y:S02]  /*dbc0*/  PRMT R3, R3, 0x5410, RZ ;  /* 0x0000541003037816 */ /* 0x001fe400000000ff */
[----:B--2---:R-:W-:-:S04]  /*dbd0*/  I2FP.F32.U32 R10, R2 ;  /* 0x00000002000a7245 */ /* 0x004fc80000201000 */
[----:B------:R-:W-:-:S07]  /*dbe0*/  F2FP.F16.F32.PACK_AB R10, RZ, R10 ;  /* 0x0000000aff0a723e */ /* 0x000fce00000000ff */
.L_x_3034:
        /* <DEDUP_REMOVED lines=10> */
[----:B------:R-:W-:Y:S01]  /*dc90*/  @!P0 IMAD.MOV.U32 R13, RZ, RZ, -0x800000 ;  /* 0xff800000ff0d8424 */ /* 0x000fe200078e00ff */
        /* <DEDUP_REMOVED lines=11> */
[----:B------:R-:W-:Y:S01]  /*dd50*/  @!P0 MOV R0, 0x3fc90fdb ;  /* 0x3fc90fdb00008802 */ /* 0x000fe20000000f00 */
[----:B------:R-:W-:Y:S06]  /*dd60*/  BRA `(.L_x_3064) ;  /* 0x0000002400087947 */ /* 0x000fec0003800000 */
.L_x_3063:
        /* <DEDUP_REMOVED lines=69> */
.L_x_3073:
[----:B------:R-:W-:-:S04]  /*e1c0*/  FADD.FTZ R4, -R0, R7 ;  /* 0x0000000700047221 */ /* 0x000fc80000010100 */
[----:B------:R-:W-:-:S07]  /*e1d0*/  FMUL.FTZ R4, R4, 0.5 ;  /* 0x3f00000004047820 */ /* 0x000fce0000410000 */
.L_x_3074:
[----:B------:R-:W-:Y:S05]  /*e1e0*/  BSYNC.RECONVERGENT B1 ;  /* 0x0000000000017941 */ /* 0x000fea0003800200 */
.L_x_3072:
        /* <DEDUP_REMOVED lines=11> */
.L_x_3076:
[----:B------:R-:W-:-:S04]  /*e2a0*/  FADD.FTZ R13, R2, -R13 ;  /* 0x8000000d020d7221 */ /* 0x000fc80000010000 */
[----:B------:R-:W-:-:S07]  /*e2b0*/  FMUL.FTZ R13, R13, 0.5 ;  /* 0x3f0000000d0d7820 */ /* 0x000fce0000410000 */
.L_x_3077:
[----:B------:R-:W-:Y:S05]  /*e2c0*/  BSYNC.RECONVERGENT B1 ;  /* 0x0000000000017941 */ /* 0x000fea0003800200 */
.L_x_3075:
[----:B------:R-:W-:Y:S01]  /*e2d0*/  FADD.FTZ R4, R13, R4 ;  /* 0x000000040d047221 */ /* 0x000fe20000010000 */
[----:B------:R-:W-:Y:S01]  /*e2e0*/  FADD.FTZ R13, R11, 1 ;  /* 0x3f8000000b0d7421 */ /* 0x000fe20000010000 */
[----:B------:R-:W-:Y:S02]  /*e2f0*/  HFMA2 R15, -RZ, RZ, 1.625, 0 ;  /* 0x3e800000ff0f7431 */ /* 0x000fe400000001ff */
[----:B------:R-:W-:Y:S02]  /*e300*/  IMAD.MOV.U32 R21, RZ, RZ, 0x3d39bf78 ;  /* 0x3d39bf78ff157424 */ /* 0x000fe400078e00ff */
[----:B------:R-:W-:-:S06]  /*e310*/  FMUL.FTZ R13, R4, R13 ;  /* 0x0000000d040d7220 */ /* 0x000fcc0000410000 */
        /* <DEDUP_REMOVED lines=30> */
.L_x_3071:
[----:B------:R-:W-:-:S13]  /*e500*/  FSETP.GEU.FTZ.AND P0, PT, R12, 1, PT ;  /* 0x3f8000000c00780b */ /* 0x000fda0003f1e000 */
[----:B------:R-:W-:Y:S05]  /*e510*/  @!P0 BRA `(.L_x_3078) ;  /* 0x0000000000848947 */ /* 0x000fea0003800000 */
[----:B------:R-:W-:Y:S01]  /*e520*/  FMUL.FTZ R4, R0, R5 ;  /* 0x0000000500047220 */ /* 0x000fe20000410000 */
[----:B------:R-:W-:Y:S01]  /*e530*/  IMAD.MOV.U32 R14, RZ, RZ, 0x3e800000 ;  /* 0x3e800000ff0e7424 */ /* 0x000fe200078e00ff */
[----:B------:R-:W-:-:S04]  /*e540*/  MOV R19, 0x3d39bf78 ;  /* 0x3d39bf7800137802 */ /* 0x000fc80000000f00 */
[----:B------:R-:W0:Y:S02]  /*e550*/  MUFU.SQRT R4, R4 ;  /* 0x0000000400047308 */ /* 0x000e240000002000 */
[----:B0-----:R-:W-:-:S04]  /*e560*/  FADD.FTZ R15, R5, R4 ;  /* 0x00000004050f7221 */ /* 0x001fc80000010000 */
[C---:B------:R-:W-:Y:S01]  /*e570*/  FADD.FTZ.RZ R6, R15.reuse, 1 ;  /* 0x3f8000000f067421 */ /* 0x040fe2000001c000 */
[----:B------:R-:W-:-:S04]  /*e580*/  ISETP.GE.U32.AND P0, PT, R15, 0x7f800000, PT ;  /* 0x7f8000000f00780c */ /* 0x000fc80003f06070 */
[----:B------:R-:W-:-:S04]  /*e590*/  IADD3 R6, PT, PT, R6, -0x3f400000, RZ ;  /* 0xc0c0000006067810 */ /* 0x000fc80007ffe0ff */
        /* <DEDUP_REMOVED lines=19> */
[C---:B------:R-:W-:Y:S01]  /*e6d0*/  ISETP.GT.AND P0, PT, R15.reuse, -0x40800000, PT ;  /* 0xbf8000000f00780c */ /* 0x040fe20003f04270 */
[----:B------:R-:W-:Y:S01]  /*e6e0*/  IMAD.MOV.U32 R4, RZ, RZ, 0x7f800000 ;  /* 0x7f800000ff047424 */ /* 0x000fe200078e00ff */
[----:B------:R-:W-:-:S11]  /*e6f0*/  FSETP.NEU.FTZ.AND P1, PT, R15, RZ, PT ;  /* 0x000000ff0f00720b */ /* 0x000fd60003f3d000 */
[----:B------:R-:W-:-:S05]  /*e700*/  @P0 FFMA.FTZ R13, R15, R4, +INF ;  /* 0x7f8000000f0d0423 */ /* 0x000fca0000010004 */
[----:B------:R-:W-:Y:S01]  /*e710*/  FSEL R13, R13, -RZ, P1 ;  /* 0x800000ff0d0d7208 */ /* 0x000fe20000800000 */
[----:B------:R-:W-:Y:S06]  /*e720*/  BRA `(.L_x_3069) ;  /* 0x00000000001c7947 */ /* 0x000fec0003800000 */
.L_x_3078:
[----:B------:R-:W-:-:S04]  /*e730*/  FADD.FTZ R13, -R12, 1 ;  /* 0x3f8000000c0d7421 */ /* 0x000fc80000010100 */
[----:B------:R-:W-:-:S06]  /*e740*/  FMUL.FTZ R4, R0, R13 ;  /* 0x0000000d00047220 */ /* 0x000fcc0000410000 */
[----:B------:R-:W0:Y:S08]  /*e750*/  MUFU.SQRT R4, R4 ;  /* 0x0000000400047308 */ /* 0x000e300000002000 */
[----:B0-----:R-:W0:Y:S02]  /*e760*/  MUFU.RCP R6, R4 ;  /* 0x0000000400067308 */ /* 0x001e240000001000 */
[----:B0-----:R-:W-:Y:S01]  /*e770*/  FMUL.FTZ R13, |R9|, R6 ;  /* 0x00000006090d7220 */ /* 0x001fe20000410200 */
[----:B------:R-:W-:Y:S06]  /*e780*/  BRA `(.L_x_3069) ;  /* 0x0000000000047947 */ /* 0x000fec0003800000 */
.L_x_3070:
[----:B------:R0:W1:Y:S02]  /*e790*/  MUFU.SQRT R13, R3 ;  /* 0x00000003000d7308 */ /* 0x0000640000002000 */
.L_x_3069:
[----:B------:R-:W-:Y:S05]  /*e7a0*/  BSYNC.RECONVERGENT B0 ;  /* 0x0000000000007941 */ /* 0x000fea0003800200 */
.L_x_3068:
        /* <DEDUP_REMOVED lines=40> */
.L_x_3083:
        /* <DEDUP_REMOVED lines=28> */
.L_x_3082:
        /* <DEDUP_REMOVED lines=23> */
.L_x_3089:
[----:B------:R-:W-:-:S04]  /*ed60*/  FADD.FTZ R2, -R5, R2 ;  /* 0x0000000205027221 */ /* 0x000fc80000010100 */
[----:B0-----:R-:W-:-:S07]  /*ed70*/  FMUL.FTZ R3, R2, 0.5 ;  /* 0x3f00000002037820 */ /* 0x001fce0000410000 */
.L_x_3090:
[----:B------:R-:W-:Y:S05]  /*ed80*/  BSYNC.RECONVERGENT B4 ;  /* 0x0000000000047941 */ /* 0x000fea0003800200 */
.L_x_3088:
[----:B------:R-:W-:Y:S01]  /*ed90*/  FADD.FTZ R0, R3, R0 ;  /* 0x0000000003007221 */ /* 0x000fe20000010000 */
[----:B------:R-:W-:-:S04]  /*eda0*/  FADD.FTZ R11, R12, R11 ;  /* 0x0000000b0c0b7221 */ /* 0x000fc80000010000 */
[----:B------:R-:W-:-:S06]  /*edb0*/  FMUL.FTZ R11, R0, R11 ;  /* 0x0000000b000b7220 */ /* 0x000fcc0000410000 */
[----:B------:R-:W0:Y:S01]  /*edc0*/  MUFU.SQRT R11, R11 ;  /* 0x0000000b000b7308 */ /* 0x000e220000002000 */
[----:B------:R-:W-:Y:S05]  /*edd0*/  BRA `(.L_x_3091) ;  /* 0x0000000000487947 */ /* 0x000fea0003800000 */
.L_x_3087:
        /* <DEDUP_REMOVED lines=12> */
.L_x_3086:
[----:B------:R-:W-:Y:S01]  /*eea0*/  FADD.FTZ R0, R11, 1 ;  /* 0x3f8000000b007421 */ /* 0x000fe20000010000 */
[----:B0-----:R-:W-:Y:S01]  /*eeb0*/  MUFU.SQRT R3, R3 ;  /* 0x0000000300037308 */ /* 0x001fe20000002000 */
[----:B------:R-:W-:Y:S02]  /*eec0*/  HFMA2 R12, -RZ, RZ, 1.875, 0 ;  /* 0x3f800000ff0c7431 */ /* 0x000fe400000001ff */
[----:B------:R-:W-:-:S06]  /*eed0*/  FMUL.FTZ R0, R0, 0.5 ;  /* 0x3f00000000007820 */ /* 0x000fcc0000410000 */
[----:B------:R-:W0:Y:S02]  /*eee0*/  MUFU.SQRT R0, R0 ;  /* 0x0000000000007308 */ /* 0x000e240000002000 */
[----:B0-----:R-:W-:-:S07]  /*eef0*/  FMUL.FTZ R11, R3, R0 ;  /* 0x00000000030b7220 */ /* 0x001fce0000410000 */
.L_x_3091:
[----:B------:R-:W-:Y:S05]  /*ef00*/  BSYNC.RECONVERGENT B1 ;  /* 0x0000000000017941 */ /* 0x000fea0003800200 */
.L_x_3085:
[----:B------:R-:W-:Y:S05]  /*ef10*/  BRA `(.L_x_3092) ;  /* 0x0000000000087947 */ /* 0x000fea0003800000 */
.L_x_3081:
[----:B------:R-:W-:Y:S01]  /*ef20*/  FMUL.FTZ R11, R11, 16777216 ;  /* 0x4b8000000b0b7820 */ /* 0x000fe20000410000 */
[----:B------:R-:W-:-:S07]  /*ef30*/  FMUL.FTZ R12, R12, 16777216 ;  /* 0x4b8000000c0c7820 */ /* 0x000fce0000410000 */
.L_x_3092:
[----:B------:R-:W-:Y:S05]  /*ef40*/  BSYNC.RELIABLE B0 ;  /* 0x0000000000007941 */ /* 0x000fea0003800100 */
.L_x_3080:
        /* <DEDUP_REMOVED lines=19> */
[----:B-1----:R-:W-:Y:S05]  /*f080*/  CALL.REL.NOINC `($__internal_6_$__cuda_sm3x_div_rn_ftz_f32_slowpath) ;  /* 0x0000007c001c7944 */ /* 0x002fea0003c00000 */
[----:B------:R-:W-:-:S07]  /*f090*/  IMAD.MOV.U32 R2, RZ, RZ, R7 ;  /* 0x000000ffff027224 */ /* 0x000fce00078e0007 */
.L_x_3095:
[----:B------:R-:W-:Y:S05]  /*f0a0*/  BSYNC.RECONVERGENT B4 ;  /* 0x0000000000047941 */ /* 0x000fea0003800200 */
.L_x_3094:
        /* <DEDUP_REMOVED lines=15> */
[----:B------:R-:W-:-:S03]  /*f1a0*/  IMAD.MOV.U32 R0, RZ, RZ, 0x3f6ee581 ;  /* 0x3f6ee581ff007424 */ /* 0x000fc600078e00ff */
        /* <DEDUP_REMOVED lines=13> */
.L_x_3093:
        /* <DEDUP_REMOVED lines=18> */
.L_x_3097:
[----:B------:R-:W-:Y:S05]  /*f3a0*/  BSYNC.RECONVERGENT B4 ;  /* 0x0000000000047941 */ /* 0x000fea0003800200 */
.L_x_3096:
[----:B------:R-:W-:Y:S02]  /*f3b0*/  HFMA2 R3, -RZ, RZ, 0.89990234375, 10328 ;  /* 0x3b33710bff037431 */ /* 0x000fe400000001ff */
[----:B------:R-:W-:Y:S01]  /*f3c0*/  FMUL.FTZ R0, R2, R2 ;  /* 0x0000000202007220 */ /* 0x000fe20000410000 */
[----:B------:R-:W-:Y:S02]  /*f3d0*/  MOV R5, 0x3fd774eb ;  /* 0x3fd774eb00057802 */ /* 0x000fe40000000f00 */
[----:B------:R-:W-:Y:S01]  /*f3e0*/  ISETP.GE.AND P0, PT, R12, RZ, PT ;  /* 0x000000ff0c00720c */ /* 0x000fe20003f06270 */
        /* <DEDUP_REMOVED lines=24> */
.L_x_3084:
[----:B------:R-:W-:Y:S05]  /*f570*/  BSYNC.RECONVERGENT B3 ;  /* 0x0000000000037941 */ /* 0x000fea0003800200 */
.L_x_3079:
[----:B------:R-:W-:-:S13]  /*f580*/  ISETP.GE.AND P0, PT, R9, RZ, PT ;  /* 0x000000ff0900720c */ /* 0x000fda0003f06270 */
[----:B-1----:R-:W-:Y:S01]  /*f590*/  @P0 FADD.FTZ R13, -R13, -RZ ;  /* 0x800000ff0d0d0221 */ /* 0x002fe20000010100 */
[----:B------:R-:W-:Y:S06]  /*f5a0*/  BRA `(.L_x_3064) ;  /* 0x0000000800f87947 */ /* 0x000fec0003800000 */
.L_x_3067:
[----:B------:R-:W-:Y:S01]  /*f5b0*/  FADD.FTZ R0, -R10, 6.1232342629258392722e-17 ;  /* 0x248d31320a007421 */ /* 0x000fe20000010100 */
[----:B------:R-:W-:-:S03]  /*f5c0*/  FADD.FTZ R13, -R9, -RZ ;  /* 0x800000ff090d7221 */ /* 0x000fc60000010100 */
[----:B------:R-:W-:Y:S01]  /*f5d0*/  FADD.FTZ R0, R0, 1.5707963705062866211 ;  /* 0x3fc90fdb00007421 */ /* 0x000fe20000010000 */
[----:B------:R-:W-:Y:S06]  /*f5e0*/  BRA `(.L_x_3064) ;  /* 0x0000000800e87947 */ /* 0x000fec0003800000 */
.L_x_3066:
[----:B------:R-:W-:Y:S01]  /*f5f0*/  FADD.FTZ R13, -R9, -RZ ;  /* 0x800000ff090d7221 */ /* 0x000fe20000010100 */
[----:B------:R-:W-:Y:S01]  /*f600*/  MOV R0, RZ ;  /* 0x000000ff00007202 */ /* 0x000fe20000000f00 */
[----:B------:R-:W-:Y:S06]  /*f610*/  BRA `(.L_x_3064) ;  /* 0x0000000800dc7947 */ /* 0x000fec0003800000 */
.L_x_3065:
        /* <DEDUP_REMOVED lines=23> */
[----:B------:R-:W-:Y:S01]  /*f790*/  IMAD.MOV.U32 R5, RZ, RZ, R11 ;  /* 0x000000ffff057224 */ /* 0x000fe200078e000b */
[----:B------:R-:W-:-:S07]  /*f7a0*/  MOV R2, 0xf7c0 ;  /* 0x0000f7c000027802 */ /* 0x000fce0000000f00 */
[----:B---3--:R-:W-:Y:S05]  /*f7b0*/  CALL.REL.NOINC `($__internal_6_$__cuda_sm3x_div_rn_ftz_f32_slowpath) ;  /* 0x0000007400507944 */ /* 0x008fea0003c00000 */
[----:B------:R-:W-:-:S07]  /*f7c0*/  MOV R3, R7 ;  /* 0x0000000700037202 */ /* 0x000fce0000000f00 */
.L_x_3102:
[----:B------:R-:W-:Y:S05]  /*f7d0*/  BSYNC.RECONVERGENT B4 ;  /* 0x0000000000047941 */ /* 0x000fea0003800200 */
.L_x_3101:
[----:B------:R-:W-:Y:S02]  /*f7e0*/  HFMA2 R5, -RZ, RZ, 0.89990234375, 10328 ;  /* 0x3b33710bff057431 */ /* 0x000fe400000001ff */
        /* <DEDUP_REMOVED lines=17> */
[----:B------:R-:W-:-:S04]  /*f900*/  FSEL R5, R2, 1.8663789033889770508, !P2 ;  /* 0x3feee58102057808 */ /* 0x000fc80005000000 */
[----:B------:R-:W-:Y:S01]  /*f910*/  FSEL R2, R3, R0, !P2 ;  /* 0x0000000003027208 */ /* 0x000fe20005000000 */
[----:B------:R-:W-:-:S04]  /*f920*/  @P2 FADD.FTZ R0, -R0, -RZ ;  /* 0x800000ff00002221 */ /* 0x000fc80000010100 */
        /* <DEDUP_REMOVED lines=8> */
.L_x_3100:
        /* <DEDUP_REMOVED lines=25> */
[----:B------:R-:W-:Y:S01]  /*fb40*/  IMAD.MOV.U32 R5, RZ, RZ, R11 ;  /* 0x000000ffff057224 */ /* 0x000fe200078e000b */
[----:B------:R-:W-:-:S07]  /*fb50*/  MOV R2, 0xfb70 ;  /* 0x0000fb7000027802 */ /* 0x000fce0000000f00 */
[----:B---3--:R-:W-:Y:S05]  /*fb60*/  CALL.REL.NOINC `($__internal_6_$__cuda_sm3x_div_rn_ftz_f32_slowpath) ;  /* 0x0000007000647944 */ /* 0x008fea0003c00000 */
[----:B------:R-:W-:-:S07]  /*fb70*/  MOV R3, R7 ;  /* 0x0000000700037202 */ /* 0x000fce0000000f00 */
.L_x_3105:
[----:B------:R-:W-:Y:S05]  /*fb80*/  BSYNC.RECONVERGENT B4 ;  /* 0x0000000000047941 */ /* 0x000fea0003800200 */
.L_x_3104:
[----:B------:R-:W-:Y:S02]  /*fb90*/  HFMA2 R5, -RZ, RZ, 0.89990234375, 10328 ;  /* 0x3b33710bff057431 */ /* 0x000fe400000001ff */
        /* <DEDUP_REMOVED lines=18> */
[----:B------:R-:W-:Y:S01]  /*fcc0*/  @P2 FADD.FTZ R0, -R0, -RZ ;  /* 0x800000ff00002221 */ /* 0x000fe20000010100 */
[----:B------:R-:W-:-:S03]  /*fcd0*/  FADD.FTZ R3, |R9|, R12 ;  /* 0x0000000c09037221 */ /* 0x000fc60000010200 */
        /* <DEDUP_REMOVED lines=8> */
.L_x_3099:
[----:B------:R-:W-:Y:S01]  /*fd60*/  FMUL.FTZ R2, R10, 0.36787945032119750977 ;  /* 0x3ebc5ab20a027820 */ /* 0x000fe20000410000 */
[----:B------:R-:W-:Y:S01]  /*fd70*/  FMUL.FTZ R3, R9, 0.36787945032119750977 ;  /* 0x3ebc5ab209037820 */ /* 0x000fe20000410000 */
[----:B------:R-:W0:Y:S01]  /*fd80*/  MUFU.RCP R8, R11 ;  /* 0x0000000b00087308 */ /* 0x000e220000001000 */
[----:B------:R-:W-:Y:S02]  /*fd90*/  IMAD.MOV.U32 R13, RZ, RZ, 0x3f800000 ;  /* 0x3f800000ff0d7424 */ /* 0x000fe400078e00ff */
        /* <DEDUP_REMOVED lines=29> */
[----:B------:R-:W-:-:S07]  /*ff70*/  MOV R2, R7 ;  /* 0x0000000700027202 */ /* 0x000fce0000000f00 */
.L_x_3107:
[----:B------:R-:W-:Y:S05]  /*ff80*/  BSYNC.RECONVERGENT B4 ;  /* 0x0000000000047941 */ /* 0x000fea0003800200 */
.L_x_3106:
[----:B------:R-:W-:Y:S02]  /*ff90*/  IMAD.MOV.U32 R3, RZ, RZ, 0x3b33710b ;  /* 0x3b33710bff037424 */ /* 0x000fe400078e00ff */
        /* <DEDUP_REMOVED lines=26> */
.L_x_3103:
[----:B------:R-:W-:Y:S05]  /*10140*/  BSYNC.RECONVERGENT B3 ;  /* 0x0000000000037941 */ /* 0x000fea0003800200 */
.L_x_3098:
[----:B------:R-:W-:Y:S01]  /*10150*/  ISETP.GE.AND P0, PT, R9, RZ, PT ;  /* 0x000000ff0900720c */ /* 0x000fe20003f06270 */
[----:B------:R-:W-:Y:S01]  /*10160*/  FADD.FTZ R13, R13, 0.69314718246459960938 ;  /* 0x3f3172180d0d7421 */ /* 0x000fe20000010000 */
[----:B------:R-:W-:-:S11]  /*10170*/  FADD.FTZ R0, |R0|, -RZ ;  /* 0x800000ff00007221 */ /* 0x000fd60000010200 */
[----:B------:R-:W-:-:S07]  /*10180*/  @P0 FADD.FTZ R13, -R13, -RZ ;  /* 0x800000ff0d0d0221 */ /* 0x000fce0000010100 */
.L_x_3064:
[----:B------:R-:W-:Y:S05]  /*10190*/  BSYNC.RECONVERGENT B2 ;  /* 0x0000000000027941 */ /* 0x000fea0003800200 */
.L_x_3062:
[----:B------:R-:W-:Y:S01]  /*101a0*/  FSETP.NAN.FTZ.AND P0, PT, |R0|, |R0|, PT ;  /* 0x400000000000720b */ /* 0x000fe20003f18200 */
[----:B------:R-:W-:Y:S03]  /*101b0*/  BSSY.RECONVERGENT B0, `(.L_x_3108) ;  /* 0x000000a000007945 */ /* 0x000fe60003800200 */
[----:B------:R-:W-:-:S09]  /*101c0*/  FSETP.NAN.OR P1, PT, |R13|, |R13|, !P0 ;  /* 0x4000000d0d00720b */ /* 0x000fd20004728600 */
[----:B------:R-:W-:-:S04]  /*101d0*/  @P0 IMAD.MOV.U32 R4, RZ, RZ, R0 ;  /* 0x000000ffff040224 */ /* 0x000fc800078e0000 */
[----:B------:R-:W-:Y:S01]  /*101e0*/  @!P1 FADD.FTZ R13, |R13|, -RZ ;  /* 0x800000ff0d0d9221 */ /* 0x000fe20000010200 */
[----:B------:R-:W-:Y:S06]  /*101f0*/  @P0 BRA `(.L_x_3109) ;  /* 0x0000000000140947 */ /* 0x000fec0003800000 */
[CC--:B------:R-:W-:Y:S01]  /*10200*/  FSETP.NAN.FTZ.AND P0, PT, |R13|.reuse, |R13|.reuse, PT ;  /* 0x4000000d0d00720b */ /* 0x0c0fe20003f18200 */
[----:B------:R-:W-:Y:S01]  /*10210*/  FADD.FTZ R2, |R13|, -RZ ;  /* 0x800000ff0d027221 */ /* 0x000fe20000010200 */
[----:B------:R-:W-:-:S11]  /*10220*/  MOV R4, R13 ;  /* 0x0000000d00047202 */ /* 0x000fd60000000f00 */
[----:B------:R-:W-:Y:S02]  /*10230*/  @!P0 LOP3.LUT R4, R0, 0x80000000, R9, 0xb8, !PT ;  /* 0x8000000000048812 */ /* 0x000fe400078eb809 */
[----:B------:R-:W-:-:S07]  /*10240*/  @!P0 MOV R13, R2 ;  /* 0x00000002000d8202 */ /* 0x000fce0000000f00 */
.L_x_3109:
[----:B------:R-:W-:Y:S05]  /*10250*/  BSYNC.RECONVERGENT B0 ;  /* 0x0000000000007941 */ /* 0x000fea0003800200 */
.L_x_3108:
[----:B------:R-:W0:Y:S01]  /*10260*/  LDCU.64 UR6, c[0x0][0x580] ;  /* 0x0000b000ff0677ac */ /* 0x000e220008000a00 */
[----:B------:R-:W-:Y:S01]  /*10270*/  F2FP.F16.F32.PACK_AB R0, R4, R13 ;  /* 0x0000000d0400723e */ /* 0x000fe200000000ff */
        /* <DEDUP_REMOVED lines=17> */
.L_x_3113:
[----:B------:R-:W-:-:S06]  /*10390*/  HADD2.F32 R5, -RZ, R0.H0_H0 ;  /* 0x20000000ff057230 */ /* 0x000fcc0000004100 */
[----:B------:R-:W0:Y:S02]  /*103a0*/  F2I.S64.TRUNC R4, R5 ;  /* 0x0000000500047311 */ /* 0x000e24000020d900 */
[----:B0-----:R0:W-:Y:S01]  /*103b0*/  STG.E.U8 desc[UR36][R2.64], R4 ;  /* 0x0000000402007986 */ /* 0x0011e2000c101124 */
[----:B------:R-:W-:Y:S05]  /*103c0*/  BRA `(.L_x_3115) ;  /* 0x0000000c00847947 */ /* 0x000fea0003800000 */
.L_x_3112:
        /* <DEDUP_REMOVED lines=10> */
.L_x_3117:
[----:B------:R-:W-:-:S04]  /*10470*/  HADD2.F32 R0, -RZ, R0.H0_H0 ;  /* 0x20000000ff007230 */ /* 0x000fc80000004100 */
[----:B------:R-:W0:Y:S02]  /*10480*/  F2I.FTZ.TRUNC.NTZ R5, R0 ;  /* 0x0000000000057305 */ /* 0x000e24000021f100 */
[----:B0-----:R0:W-:Y:S01]  /*10490*/  STG.E desc[UR36][R2.64], R5 ;  /* 0x0000000502007986 */ /* 0x0011e2000c101924 */
[----:B------:R-:W-:Y:S05]  /*104a0*/  BRA `(.L_x_3115) ;  /* 0x0000000c004c7947 */ /* 0x000fea0003800000 */
.L_x_3116:
[----:B------:R-:W-:-:S04]  /*104b0*/  HADD2.F32 R0, -RZ, R0.H0_H0 ;  /* 0x20000000ff007230 */ /* 0x000fc80000004100 */
[----:B------:R-:W0:Y:S02]  /*104c0*/  F2I.FTZ.TRUNC.NTZ R5, R0 ;  /* 0x0000000000057305 */ /* 0x000e24000021f100 */
[----:B0-----:R0:W-:Y:S01]  /*104d0*/  STG.E.U16 desc[UR36][R2.64], R5 ;  /* 0x0000000502007986 */ /* 0x0011e2000c101524 */
[----:B------:R-:W-:Y:S05]  /*104e0*/  BRA `(.L_x_3115) ;  /* 0x0000000c003c7947 */ /* 0x000fea0003800000 */
.L_x_3111:
        /* <DEDUP_REMOVED lines=9> */
.L_x_3119:
[----:B------:R0:W-:Y:S01]  /*10580*/  STG.E.U16 desc[UR36][R2.64], R0 ;  /* 0x0000000002007986 */ /* 0x0001e2000c101524 */
[----:B------:R-:W-:Y:S05]  /*10590*/  BRA `(.L_x_3115) ;  /* 0x0000000c00107947 */ /* 0x000fea0003800000 */
.L_x_3118:
        /* <DEDUP_REMOVED lines=10> */
.L_x_3121:
[----:B------:R-:W-:-:S05]  /*10640*/  MOV R5, R0 ;  /* 0x0000000000057202 */ /* 0x000fca0000000f00 */
[----:B------:R4:W-:Y:S01]  /*10650*/  STG.E desc[UR36][R2.64], R5 ;  /* 0x0000000502007986 */ /* 0x0009e2000c101924 */
[----:B------:R-:W-:Y:S05]  /*10660*/  BRA `(.L_x_3115) ;  /* 0x0000000800dc7947 */ /* 0x000fea0003800000 */
.L_x_3120:
[----:B------:R-:W-:-:S05]  /*10670*/  HADD2.F32 R4, -RZ, R0.H0_H0 ;  /* 0x20000000ff047230 */ /* 0x000fca0000004100 */
[----:B------:R-:W-:-:S06]  /*10680*/  FMUL.FTZ R4, R4, 1 ;  /* 0x3f80000004047820 */ /* 0x000fcc0000410000 */
[----:B------:R-:W0:Y:S02]  /*10690*/  F2F.F64.F32 R4, R4 ;  /* 0x0000000400047310 */ /* 0x000e240000201800 */
[----:B0-----:R0:W-:Y:S01]  /*106a0*/  STG.E.64 desc[UR36][R2.64], R4 ;  /* 0x0000000402007986 */ /* 0x0011e2000c101b24 */
[----:B------:R-:W-:Y:S05]  /*106b0*/  BRA `(.L_x_3115) ;  /* 0x0000000800c87947 */ /* 0x000fea0003800000 */
.L_x_3110:
        /* <DEDUP_REMOVED lines=14> */
.L_x_3125:
        /* <DEDUP_REMOVED lines=18> */
.L_x_3128:
[----:B------:R-:W-:-:S04]  /*108c0*/  SHF.R.U32.HI R5, RZ, 0x18, R5 ;  /* 0x00000018ff057819 */ /* 0x000fc80000011605 */
[----:B------:R-:W-:-:S07]  /*108d0*/  LOP3.LUT R0, R0, 0x80, R5, 0xf8, !PT ;  /* 0x0000008000007812 */ /* 0x000fce00078ef805 */
.L_x_3127:
[----:B------:R-:W-:Y:S05]  /*108e0*/  BSYNC.RECONVERGENT B0 ;  /* 0x0000000000007941 */ /* 0x000fea0003800200 */
.L_x_3126:
[----:B------:R0:W-:Y:S01]  /*108f0*/  STG.E.U8 desc[UR36][R2.64], R0 ;  /* 0x0000000002007986 */ /* 0x0001e2000c101124 */
[----:B------:R-:W-:Y:S05]  /*10900*/  BRA `(.L_x_3115) ;  /* 0x0000000800347947 */ /* 0x000fea0003800000 */
.L_x_3124:
        /* <DEDUP_REMOVED lines=18> */
.L_x_3131:
[----:B------:R-:W-:-:S04]  /*10a30*/  SHF.R.U32.HI R5, RZ, 0x18, R5 ;  /* 0x00000018ff057819 */ /* 0x000fc80000011605 */
[----:B------:R-:W-:-:S07]  /*10a40*/  LOP3.LUT R0, R0, 0x80, R5, 0xf8, !PT ;  /* 0x0000008000007812 */ /* 0x000fce00078ef805 */
.L_x_3130:
[----:B------:R-:W-:Y:S05]  /*10a50*/  BSYNC.RECONVERGENT B0 ;  /* 0x0000000000007941 */ /* 0x000fea0003800200 */
.L_x_3129:
[----:B------:R0:W-:Y:S01]  /*10a60*/  STG.E.U8 desc[UR36][R2.64], R0 ;  /* 0x0000000002007986 */ /* 0x0001e2000c101124 */
[----:B------:R-:W-:Y:S05]  /*10a70*/  BRA `(.L_x_3115) ;  /* 0x0000000400d87947 */ /* 0x000fea0003800000 */
.L_x_3123:
        /* <DEDUP_REMOVED lines=18> */
[----:B------:R-:W-:-:S05]  /*10ba0*/  @!P0 IADD3 R0, PT, PT, R6, RZ, RZ ;  /* 0x000000ff06008210 */ /* 0x000fca0007ffe0ff */
[----:B------:R-:W-:-:S05]  /*10bb0*/  @P2 IMAD.MOV.U32 R5, RZ, RZ, R0 ;  /* 0x000000ffff052224 */ /* 0x000fca00078e0000 */
[----:B------:R0:W-:Y:S01]  /*10bc0*/  STG.E.U8 desc[UR36][R2.64], R5 ;  /* 0x0000000502007986 */ /* 0x0001e2000c101124 */
[----:B------:R-:W-:Y:S05]  /*10bd0*/  BRA `(.L_x_3115) ;  /* 0x0000000400807947 */ /* 0x000fea0003800000 */
.L_x_3133:
[----:B------:R-:W-:-:S06]  /*10be0*/  HADD2.F32 R4, -RZ, R0.H0_H0 ;  /* 0x20000000ff047230 */ /* 0x000fcc0000004100 */
[----:B------:R-:W0:Y:S02]  /*10bf0*/  F2I.U64.TRUNC R4, R4 ;  /* 0x0000000400047311 */ /* 0x000e24000020d800 */
[----:B0-----:R0:W-:Y:S01]  /*10c00*/  STG.E.64 desc[UR36][R2.64], R4 ;  /* 0x0000000402007986 */ /* 0x0011e2000c101b24 */
[----:B------:R-:W-:Y:S05]  /*10c10*/  BRA `(.L_x_3115) ;  /* 0x0000000400707947 */ /* 0x000fea0003800000 */
.L_x_3132:
[----:B------:R-:W-:-:S04]  /*10c20*/  HADD2.F32 R0, -RZ, R0.H0_H0 ;  /* 0x20000000ff007230 */ /* 0x000fc80000004100 */
[----:B------:R-:W0:Y:S02]  /*10c30*/  F2I.FTZ.U32.TRUNC.NTZ R5, R0 ;  /* 0x0000000000057305 */ /* 0x000e24000021f000 */
[----:B0-----:R0:W-:Y:S01]  /*10c40*/  STG.E desc[UR36][R2.64], R5 ;  /* 0x0000000502007986 */ /* 0x0011e2000c101924 */
[----:B------:R-:W-:Y:S05]  /*10c50*/  BRA `(.L_x_3115) ;  /* 0x0000000400607947 */ /* 0x000fea0003800000 */
.L_x_3122:
        /* <DEDUP_REMOVED lines=13> */
.L_x_3135:
        /* <DEDUP_REMOVED lines=12> */
.L_x_3134:
[----:B------:R-:W-:-:S09]  /*10df0*/  UISETP.NE.AND UP0, UPT, UR4, 0xf, UPT ;  /* 0x0000000f0400788c */ /* 0x000fd2000bf05270 */
[----:B------:R-:W-:Y:S05]  /*10e00*/  BRA.U !UP0, `(.L_x_3136) ;  /* 0x0000000108e87547 */ /* 0x000fea000b800000 */
[----:B------:R-:W-:-:S09]  /*10e10*/  UISETP.NE.AND UP0, UPT, UR4, 0x17, UPT ;  /* 0x000000170400788c */ /* 0x000fd2000bf05270 */
[----:B------:R-:W-:Y:S05]  /*10e20*/  BRA.U !UP0, `(.L_x_3137) ;  /* 0x0000000108907547 */ /* 0x000fea000b800000 */
[----:B------:R-:W-:-:S09]  /*10e30*/  UISETP.NE.AND UP0, UPT, UR4, 0x18, UPT ;  /* 0x000000180400788c */ /* 0x000fd2000bf05270 */
[----:B------:R-:W-:Y:S05]  /*10e40*/  BRA.U !UP0, `(.L_x_3138) ;  /* 0x0000000108447547 */ /* 0x000fea000b800000 */
.L_x_3114:
        /* <DEDUP_REMOVED lines=16> */
.L_x_3139:
[----:B------:R-:W-:Y:S05]  /*10f50*/  BRA `(.L_x_3115) ;  /* 0x0000000000a07947 */ /* 0x000fea0003800000 */
.L_x_3138:
        /* <DEDUP_REMOVED lines=13> */
.L_x_3141:
[----:B------:R-:W-:Y:S05]  /*11030*/  BSYNC.RECONVERGENT B0 ;  /* 0x0000000000007941 */ /* 0x000fea0003800200 */
.L_x_3140:
[----:B------:R-:W-:-:S05]  /*11040*/  LOP3.LUT R5, R0, 0x80, R5, 0xf8, !PT ;  /* 0x0000008000057812 */ /* 0x000fca00078ef805 */
[----:B------:R0:W-:Y:S01]  /*11050*/  STG.E.U8 desc[UR36][R2.64], R5 ;  /* 0x0000000502007986 */ /* 0x0001e2000c101124 */
[----:B------:R-:W-:Y:S05]  /*11060*/  BRA `(.L_x_3115) ;  /* 0x00000000005c7947 */ /* 0x000fea0003800000 */
.L_x_3137:
        /* <DEDUP_REMOVED lines=12> */
.L_x_3143:
[----:B------:R-:W-:Y:S02]  /*11130*/  ISETP.GT.U32.AND P0, PT, R4, 0x7f800000, PT ;  /* 0x7f8000000400780c */ /* 0x000fe40003f04070 */
[----:B------:R-:W-:-:S04]  /*11140*/  MOV R0, 0x7f ;  /* 0x0000007f00007802 */ /* 0x000fc80000000f00 */
[----:B------:R-:W-:-:S07]  /*11150*/  SEL R0, R0, 0x7c, P0 ;  /* 0x0000007c00007807 */ /* 0x000fce0000000000 */
.L_x_3144:
[----:B------:R-:W-:Y:S05]  /*11160*/  BSYNC.RECONVERGENT B0 ;  /* 0x0000000000007941 */ /* 0x000fea0003800200 */
.L_x_3142:
[----:B------:R-:W-:-:S04]  /*11170*/  SHF.R.U32.HI R5, RZ, 0x18, R5 ;  /* 0x00000018ff057819 */ /* 0x000fc80000011605 */
[----:B------:R-:W-:-:S05]  /*11180*/  LOP3.LUT R5, R0, 0x80, R5, 0xf8, !PT ;  /* 0x0000008000057812 */ /* 0x000fca00078ef805 */
[----:B------:R0:W-:Y:S01]  /*11190*/  STG.E.U8 desc[UR36][R2.64], R5 ;  /* 0x0000000502007986 */ /* 0x0001e2000c101124 */
[----:B------:R-:W-:Y:S05]  /*111a0*/  BRA `(.L_x_3115) ;  /* 0x00000000000c7947 */ /* 0x000fea0003800000 */
.L_x_3136:
[----:B------:R-:W-:-:S05]  /*111b0*/  HADD2.F32 R0, -RZ, R0.H0_H0 ;  /* 0x20000000ff007230 */ /* 0x000fca0000004100 */
[----:B------:R-:W-:-:S05]  /*111c0*/  F2FP.BF16.F32.PACK_AB R0, RZ, R0 ;  /* 0x00000000ff00723e */ /* 0x000fca00000010ff */
[----:B------:R0:W-:Y:S02]  /*111d0*/  STG.E.U16 desc[UR36][R2.64], R0 ;  /* 0x0000000002007986 */ /* 0x0001e4000c101524 */
.L_x_3115:
[----:B------:R-:W-:-:S07]  /*111e0*/  VIADD R17, R17, 0x80 ;  /* 0x0000008011117836 */ /* 0x000fce0000000000 */
.L_x_3027:
[----:B------:R-:W-:Y:S05]  /*111f0*/  BSYNC.RECONVERGENT B6 ;  /* 0x0000000000067941 */ /* 0x000fea0003800200 */
.L_x_3026:
[----:B------:R-:W5:Y:S02]  /*11200*/  LDCU UR4, c[0x0][0x380] ;  /* 0x00007000ff0477ac */ /* 0x000f640008000800 */
[----:B-----5:R-:W-:-:S13]  /*11210*/  ISETP.GE.AND P0, PT, R17, UR4, PT ;  /* 0x0000000411007c0c */ /* 0x020fda000bf06270 */
[----:B------:R-:W-:Y:S05]  /*11220*/  @P0 EXIT ;  /* 0x000000000000094d */ /* 0x000fea0003800000 */
[----:B------:R-:W5:Y:S01]  /*11230*/  LDCU UR4, c[0x0][0x388] ;  /* 0x00007100ff0477ac */ /* 0x000f620008000800 */
[----:B0-----:R-:W-:Y:S01]  /*11240*/  HFMA2 R0, -RZ, RZ, 0, 0 ;  /* 0x00000000ff007431 */ /* 0x001fe200000001ff */
[----:B------:R-:W-:Y:S01]  /*11250*/  MOV R16, RZ ;  /* 0x000000ff00107202 */ /* 0x000fe20000000f00 */
[----:B-----5:R-:W-:-:S09]  /*11260*/  UISETP.NE.AND UP0, UPT, UR4, URZ, UPT ;  /* 0x000000ff0400728c */ /* 0x020fd2000bf05270 */
[----:B------:R-:W-:Y:S05]  /*11270*/  BRA.U !UP0, `(.L_x_3145) ;  /* 0x0000001108a87547 */ /* 0x000fea000b800000 */
[----:B------:R-:W1:Y:S01]  /*11280*/  LDCU.64 UR4, c[0x0][0x390] ;  /* 0x00007200ff0477ac */ /* 0x000e620008000a00 */
[----:B------:R-:W-:Y:S01]  /*11290*/  IMAD.MOV.U32 R16, RZ, RZ, RZ ;  /* 0x000000ffff107224 */ /* 0x000fe200078e00ff */
[----:B------:R-:W0:Y:S01]  /*112a0*/  LDCU UR6, c[0x0][0x38c] ;  /* 0x00007180ff0677ac */ /* 0x000e220008000800 */
[----:B------:R-:W5:Y:S01]  /*112b0*/  LDCU.64 UR8, c[0x0][0x4b8] ;  /* 0x00009700ff0877ac */ /* 0x000f620008000a00 */
[----:B------:R-:W-:Y:S01]  /*112c0*/  UISETP.NE.AND UP0, UPT, UR40, URZ, UPT ;  /* 0x000000ff2800728c */ /* 0x000fe2000bf05270 */
        /* <DEDUP_REMOVED lines=293> */
.L_x_3145:
[----:B------:R-:W0:Y:S01]  /*12520*/  LDCU.128 UR8, c[0x0][0x580] ;  /* 0x0000b000ff0877ac */ /* 0x000e220008000c00 */
[----:B------:R-:W-:-:S04]  /*12530*/  UPRMT UR4, UR41, 0x9910, URZ ;  /* 0x0000991029047896 */ /* 0x000fc800080000ff */
[----:B------:R-:W-:Y:S01]  /*12540*/  UISETP.GT.AND UP0, UPT, UR4, 0x9, UPT ;  /* 0x000000090400788c */ /* 0x000fe2000bf04270 */
[----:B0-----:R-:W-:Y:S02]  /*12550*/  IADD3 R16, P0, PT, R16, UR8, RZ ;  /* 0x0000000810107c10 */ /* 0x001fe4000ff1e0ff */
[----:B-12-4-:R-:W-:Y:S02]  /*12560*/  IADD3 R2, P1, PT, R0, UR10, RZ ;  /* 0x0000000a00027c10 */ /* 0x016fe4000ff3e0ff */
[----:B------:R-:W-:Y:S02]  /*12570*/  IADD3.X R17, PT, PT, RZ, UR9, RZ, P0, !PT ;  /* 0x00000009ff117c10 */ /* 0x000fe400087fe4ff */
        /* <DEDUP_REMOVED lines=15> */
.L_x_3149:
[----:B------:R0:W2:Y:S02]  /*12670*/  LDG.E.U8 R2, desc[UR36][R2.64] ;  /* 0x0000002402027981 */ /* 0x0000a4000c1e1100 */
[----:B0-----:R-:W-:Y:S02]  /*12680*/  PRMT R3, R3, 0x5410, RZ ;  /* 0x0000541003037816 */ /* 0x001fe400000000ff */
[----:B--2---:R-:W-:-:S04]  /*12690*/  I2FP.F32.U32 R10, R2 ;  /* 0x00000002000a7245 */ /* 0x004fc80000201000 */
[----:B------:R-:W-:Y:S01]  /*126a0*/  F2FP.F16.F32.PACK_AB R10, RZ, R10 ;  /* 0x0000000aff0a723e */ /* 0x000fe200000000ff */
[----:B------:R-:W-:Y:S06]  /*126b0*/  BRA `(.L_x_3151) ;  /* 0x0000001000207947 */ /* 0x000fec0003800000 */
.L_x_3148:
        /* <DEDUP_REMOVED lines=11> */
.L_x_3153:
[----:B------:R0:W2:Y:S02]  /*12770*/  LDG.E R2, desc[UR36][R2.64] ;  /* 0x0000002402027981 */ /* 0x0000a4000c1e1900 */
[----:B0-----:R-:W-:Y:S02]  /*12780*/  PRMT R3, R3, 0x5410, RZ ;  /* 0x0000541003037816 */ /* 0x001fe400000000ff */
[----:B--2---:R-:W-:-:S04]  /*12790*/  I2FP.F32.S32 R10, R2 ;  /* 0x00000002000a7245 */ /* 0x004fc80000201400 */
[----:B------:R-:W-:Y:S01]  /*127a0*/  F2FP.F16.F32.PACK_AB R10, RZ, R10 ;  /* 0x0000000aff0a723e */ /* 0x000fe200000000ff */
[----:B------:R-:W-:Y:S06]  /*127b0*/  BRA `(.L_x_3151) ;  /* 0x0000000c00e07947 */ /* 0x000fec0003800000 */
.L_x_3152:
[----:B------:R0:W2:Y:S02]  /*127c0*/  LDG.E.U16 R2, desc[UR36][R2.64] ;  /* 0x0000002402027981 */ /* 0x0000a4000c1e1500 */
[----:B0-----:R-:W-:Y:S01]  /*127d0*/  PRMT R3, R3, 0x5410, RZ ;  /* 0x0000541003037816 */ /* 0x001fe200000000ff */
[----:B--2---:R-:W0:Y:S02]  /*127e0*/  I2F.S16 R10, R2 ;  /* 0x00000002000a7306 */ /* 0x004e240000101400 */
[----:B0-----:R-:W-:Y:S01]  /*127f0*/  F2FP.F16.F32.PACK_AB R10, RZ, R10 ;  /* 0x0000000aff0a723e */ /* 0x001fe200000000ff */
[----:B------:R-:W-:Y:S06]  /*12800*/  BRA `(.L_x_3151) ;  /* 0x0000000c00cc7947 */ /* 0x000fec0003800000 */
.L_x_3147:
        /* <DEDUP_REMOVED lines=10> */
.L_x_3155:
[----:B------:R0:W2:Y:S02]  /*128b0*/  LDG.E.U16 R10, desc[UR36][R2.64] ;  /* 0x00000024020a7981 */ /* 0x0000a4000c1e1500 */
[----:B0-----:R-:W-:Y:S01]  /*128c0*/  PRMT R3, R3, 0x5410, RZ ;  /* 0x0000541003037816 */ /* 0x001fe200000000ff */
[----:B--2---:R-:W-:-:S05]  /*128d0*/  HADD2.F32 R10, -RZ, R10.H0_H0 ;  /* 0x2000000aff0a7230 */ /* 0x004fca0000004100 */
[----:B------:R-:W-:Y:S01]  /*128e0*/  F2FP.F16.F32.PACK_AB R10, RZ, R10 ;  /* 0x0000000aff0a723e */ /* 0x000fe200000000ff */
[----:B------:R-:W-:Y:S06]  /*128f0*/  BRA `(.L_x_3151) ;  /* 0x0000000c00907947 */ /* 0x000fec0003800000 */
.L_x_3154:
        /* <DEDUP_REMOVED lines=10> */
.L_x_3157:
[----:B------:R-:W2:Y:S02]  /*129a0*/  LDG.E R2, desc[UR36][R2.64] ;  /* 0x0000002402027981 */ /* 0x000ea4000c1e1900 */
[----:B--2---:R-:W-:Y:S02]  /*129b0*/  PRMT R10, R2, 0x7610, R10 ;  /* 0x00007610020a7816 */ /* 0x004fe4000000000a */
[----:B------:R-:W-:Y:S01]  /*129c0*/  PRMT R3, R3, 0x7610, R2 ;  /* 0x0000761003037816 */ /* 0x000fe20000000002 */
[----:B------:R-:W-:Y:S06]  /*129d0*/  BRA `(.L_x_3151) ;  /* 0x0000000c00587947 */ /* 0x000fec0003800000 */
.L_x_3156:
        /* <DEDUP_REMOVED lines=13> */
.L_x_3146:
        /* <DEDUP_REMOVED lines=14> */
.L_x_3160:
        /* <DEDUP_REMOVED lines=24> */
.L_x_3159:
        /* <DEDUP_REMOVED lines=27> */
.L_x_3162:
        /* <DEDUP_REMOVED lines=14> */
.L_x_3161:
[----:B------:R0:W2:Y:S02]  /*12fa0*/  LDG.E.U16 R10, desc[UR36][R2.64] ;  /* 0x00000024020a7981 */ /* 0x0000a4000c1e1500 */
[----:B0-----:R-:W-:Y:S02]  /*12fb0*/  PRMT R3, R3, 0x5410, RZ ;  /* 0x0000541003037816 */ /* 0x001fe400000000ff */
[----:B--2---:R-:W-:-:S04]  /*12fc0*/  SHF.L.U32 R10, R10, 0x10, RZ ;  /* 0x000000100a0a7819 */ /* 0x004fc800000006ff */
[----:B------:R-:W-:Y:S01]  /*12fd0*/  F2FP.F16.F32.PACK_AB R10, RZ, R10 ;  /* 0x0000000aff0a723e */ /* 0x000fe200000000ff */
[----:B------:R-:W-:Y:S06]  /*12fe0*/  BRA `(.L_x_3151) ;  /* 0x0000000400d47947 */ /* 0x000fec0003800000 */
.L_x_3158:
        /* <DEDUP_REMOVED lines=13> */
.L_x_3165:
        /* <DEDUP_REMOVED lines=21> */
.L_x_3169:
[----:B------:R-:W-:Y:S05]  /*13210*/  BSYNC.RECONVERGENT B1 ;  /* 0x0000000000017941 */ /* 0x000fea0003800200 */
.L_x_3168:
[----:B------:R-:W-:Y:S02]  /*13220*/  SHF.L.U32 R0, R0, 0x14, RZ ;  /* 0x0000001400007819 */ /* 0x000fe400000006ff */
[----:B------:R-:W-:-:S04]  /*13230*/  LEA R2, R2, 0x3b800000, 0x17 ;  /* 0x3b80000002027811 */ /* 0x000fc800078eb8ff */
[----:B------:R-:W-:-:S07]  /*13240*/  LOP3.LUT R10, R2, R0, R7, 0xfe, !PT ;  /* 0x00000000020a7212 */ /* 0x000fce00078efe07 */
.L_x_3167:
[----:B------:R-:W-:Y:S05]  /*13250*/  BSYNC.RECONVERGENT B0 ;  /* 0x0000000000007941 */ /* 0x000fea0003800200 */
.L_x_3166:
[----:B------:R-:W-:Y:S02]  /*13260*/  F2FP.F16.F32.PACK_AB R10, RZ, R10 ;  /* 0x0000000aff0a723e */ /* 0x000fe400000000ff */
[----:B------:R-:W-:Y:S01]  /*13270*/  PRMT R3, R3, 0x5410, RZ ;  /* 0x0000541003037816 */ /* 0x000fe200000000ff */
[----:B------:R-:W-:Y:S06]  /*13280*/  BRA `(.L_x_3151) ;  /* 0x00000004002c7947 */ /* 0x000fec0003800000 */
.L_x_3164:
        /* <DEDUP_REMOVED lines=21> */
.L_x_3173:
[----:B------:R-:W-:Y:S05]  /*133e0*/  BSYNC.RECONVERGENT B1 ;  /* 0x0000000000017941 */ /* 0x000fea0003800200 */
.L_x_3172:
[----:B------:R-:W-:Y:S02]  /*133f0*/  SHF.L.U32 R0, R0, 0x15, RZ ;  /* 0x0000001500007819 */ /* 0x000fe400000006ff */
[----:B------:R-:W-:-:S04]  /*13400*/  LEA R2, R2, 0x37800000, 0x17 ;  /* 0x3780000002027811 */ /* 0x000fc800078eb8ff */
[----:B------:R-:W-:-:S07]  /*13410*/  LOP3.LUT R10, R2, R0, R7, 0xfe, !PT ;  /* 0x00000000020a7212 */ /* 0x000fce00078efe07 */
.L_x_3171:
[----:B------:R-:W-:Y:S05]  /*13420*/  BSYNC.RECONVERGENT B0 ;  /* 0x0000000000007941 */ /* 0x000fea0003800200 */
.L_x_3170:
[----:B------:R-:W-:Y:S02]  /*13430*/  F2FP.F16.F32.PACK_AB R10, RZ, R10 ;  /* 0x0000000aff0a723e */ /* 0x000fe400000000ff */
[----:B------:R-:W-:Y:S01]  /*13440*/  PRMT R3, R3, 0x5410, RZ ;  /* 0x0000541003037816 */ /* 0x000fe200000000ff */
[----:B------:R-:W-:Y:S06]  /*13450*/  BRA `(.L_x_3151) ;  /* 0x0000000000b87947 */ /* 0x000fec0003800000 */
.L_x_3163:
        /* <DEDUP_REMOVED lines=14> */
.L_x_3177:
[----:B------:R-:W-:Y:S05]  /*13540*/  BSYNC.RECONVERGENT B0 ;  /* 0x0000000000007941 */ /* 0x000fea0003800200 */
.L_x_3176:
[----:B------:R-:W-:Y:S02]  /*13550*/  PRMT R3, R3, 0x5410, RZ ;  /* 0x0000541003037816 */ /* 0x000fe400000000ff */
[----:B------:R-:W-:Y:S01]  /*13560*/  F2FP.F16.F32.PACK_AB R10, RZ, R10 ;  /* 0x0000000aff0a723e */ /* 0x000fe200000000ff */
[----:B------:R-:W-:Y:S06]  /*13570*/  BRA `(.L_x_3151) ;  /* 0x0000000000707947 */ /* 0x000fec0003800000 */
.L_x_3150:
[----:B------:R-:W-:Y:S01]  /*13580*/  MOV R0, 0x0 ;  /* 0x0000000000007802 */ /* 0x000fe20000000f00 */
[----:B------:R-:W0:Y:S01]  /*13590*/  LDCU.64 UR4, c[0x4][0x158] ;  /* 0x01002b00ff0477ac */ /* 0x000e220008000a00 */
[----:B------:R-:W-:Y:S01]  /*135a0*/  HFMA2 R8, -RZ, RZ, 0, 4.64916229248046875e-06 ;  /* 0x0000004eff087431 */ /* 0x000fe200000001ff */
[----:B------:R-:W-:Y:S01]  /*135b0*/  MOV R12, 0x1 ;  /* 0x00000001000c7802 */ /* 0x000fe20000000f00 */
[----:B------:R1:W2:Y:S01]  /*135c0*/  LDC.64 R2, c[0x4][R0] ;  /* 0x0100000000027b82 */ /* 0x0002a20000000a00 */
[----:B------:R-:W4:Y:S01]  /*135d0*/  LDCU.64 UR6, c[0x4][0x160] ;  /* 0x01002c00ff0677ac */ /* 0x000f220008000a00 */
[----:B------:R-:W-:Y:S01]  /*135e0*/  HFMA2 R13, -RZ, RZ, 0, 0 ;  /* 0x00000000ff0d7431 */ /* 0x000fe200000001ff */
[----:B------:R-:W5:Y:S01]  /*135f0*/  LDCU.64 UR8, c[0x4][0x28] ;  /* 0x01000500ff0877ac */ /* 0x000f620008000a00 */
[----:B0-----:R-:W-:Y:S01]  /*13600*/  MOV R4, UR4 ;  /* 0x0000000400047c02 */ /* 0x001fe20008000f00 */
[----:B------:R-:W-:Y:S01]  /*13610*/  IMAD.U32 R5, RZ, RZ, UR5 ;  /* 0x00000005ff057e24 */ /* 0x000fe2000f8e00ff */
[----:B----4-:R-:W-:-:S02]  /*13620*/  MOV R6, UR6 ;  /* 0x0000000600067c02 */ /* 0x010fc40008000f00 */
[----:B---3--:R-:W-:Y:S02]  /*13630*/  MOV R7, UR7 ;  /* 0x0000000700077c02 */ /* 0x008fe40008000f00 */
[----:B-----5:R-:W-:Y:S01]  /*13640*/  MOV R10, UR8 ;  /* 0x00000008000a7c02 */ /* 0x020fe20008000f00 */
[----:B-1----:R-:W-:-:S07]  /*13650*/  IMAD.U32 R11, RZ, RZ, UR9 ;  /* 0x00000009ff0b7e24 */ /* 0x002fce000f8e00ff */
[----:B------:R-:W-:-:S07]  /*13660*/  LEPC R20, `(.L_x_3178) ;  /* 0x000000001014794e */ /* 0x000fce0000000000 */
[----:B--2---:R-:W-:Y:S05]  /*13670*/  CALL.ABS.NOINC R2 ;  /* 0x0000000002007343 */ /* 0x004fea0003c00000 */
.L_x_3178:
[----:B------:R-:W-:Y:S02]  /*13680*/  PRMT R10, RZ, 0x7610, R10 ;  /* 0x00007610ff0a7816 */ /* 0x000fe4000000000a */
[----:B------:R-:W-:Y:S01]  /*13690*/  PRMT R3, R3, 0x5410, RZ ;  /* 0x0000541003037816 */ /* 0x000fe200000000ff */
[----:B------:R-:W-:Y:S06]  /*136a0*/  BRA `(.L_x_3151) ;  /* 0x0000000000247947 */ /* 0x000fec0003800000 */
.L_x_3175:
[----:B------:R-:W2:Y:S02]  /*136b0*/  LDG.E.64 R2, desc[UR36][R2.64] ;  /* 0x0000002402027981 */ /* 0x000ea4000c1e1b00 */
[----:B--2---:R0:W1:Y:S02]  /*136c0*/  I2F.U64 R10, R2 ;  /* 0x00000002000a7312 */ /* 0x0040640000301000 */
[----:B0-----:R-:W-:Y:S02]  /*136d0*/  PRMT R3, R3, 0x5410, RZ ;  /* 0x0000541003037816 */ /* 0x001fe400000000ff */
[----:B-1----:R-:W-:Y:S01]  /*136e0*/  F2FP.F16.F32.PACK_AB R10, RZ, R10 ;  /* 0x0000000aff0a723e */ /* 0x002fe200000000ff */
[----:B------:R-:W-:Y:S06]  /*136f0*/  BRA `(.L_x_3151) ;  /* 0x0000000000107947 */ /* 0x000fec0003800000 */
.L_x_3174:
[----:B------:R0:W2:Y:S02]  /*13700*/  LDG.E R2, desc[UR36][R2.64] ;  /* 0x0000002402027981 */ /* 0x0000a4000c1e1900 */
[----:B0-----:R-:W-:Y:S02]  /*13710*/  PRMT R3, R3, 0x5410, RZ ;  /* 0x0000541003037816 */ /* 0x001fe400000000ff */
[----:B--2---:R-:W-:-:S04]  /*13720*/  I2FP.F32.U32 R10, R2 ;  /* 0x00000002000a7245 */ /* 0x004fc80000201000 */
[----:B------:R-:W-:-:S07]  /*13730*/  F2FP.F16.F32.PACK_AB R10, RZ, R10 ;  /* 0x0000000aff0a723e */ /* 0x000fce00000000ff */
.L_x_3151:
        /* <DEDUP_REMOVED lines=24> */
.L_x_3180:
        /* <DEDUP_REMOVED lines=69> */
.L_x_3190:
[----:B------:R-:W-:-:S04]  /*13d10*/  FADD.FTZ R4, -R0, R7 ;  /* 0x0000000700047221 */ /* 0x000fc80000010100 */
[----:B------:R-:W-:-:S07]  /*13d20*/  FMUL.FTZ R4, R4, 0.5 ;  /* 0x3f00000004047820 */ /* 0x000fce0000410000 */
.L_x_3191:
[----:B------:R-:W-:Y:S05]  /*13d30*/  BSYNC.RECONVERGENT B1 ;  /* 0x0000000000017941 */ /* 0x000fea0003800200 */
.L_x_3189:
        /* <DEDUP_REMOVED lines=11> */
.L_x_3193:
[----:B------:R-:W-:-:S04]  /*13df0*/  FADD.FTZ R13, R2, -R13 ;  /* 0x8000000d020d7221 */ /* 0x000fc80000010000 */
[----:B------:R-:W-:-:S07]  /*13e00*/  FMUL.FTZ R13, R13, 0.5 ;  /* 0x3f0000000d0d7820 */ /* 0x000fce0000410000 */
.L_x_3194:
[----:B------:R-:W-:Y:S05]  /*13e10*/  BSYNC.RECONVERGENT B1 ;  /* 0x0000000000017941 */ /* 0x000fea0003800200 */
.L_x_3192:
[----:B------:R-:W-:Y:S01]  /*13e20*/  FADD.FTZ R4, R13, R4 ;  /* 0x000000040d047221 */ /* 0x000fe20000010000 */
[----:B------:R-:W-:Y:S01]  /*13e30*/  FADD.FTZ R13, R11, 1 ;  /* 0x3f8000000b0d7421 */ /* 0x000fe20000010000 */
[----:B------:R-:W-:Y:S02]  /*13e40*/  IMAD.MOV.U32 R15, RZ, RZ, 0x3e800000 ;  /* 0x3e800000ff0f7424 */ /* 0x000fe400078e00ff */
[----:B------:R-:W-:Y:S02]  /*13e50*/  HFMA2 R21, -RZ, RZ, 1.3056640625, -1.8671875 ;  /* 0x3d39bf78ff157431 */ /* 0x000fe400000001ff */
[----:B------:R-:W-:-:S06]  /*13e60*/  FMUL.FTZ R13, R4, R13 ;  /* 0x0000000d040d7220 */ /* 0x000fcc0000410000 */
        /* <DEDUP_REMOVED lines=30> */
.L_x_3188:
[----:B------:R-:W-:-:S13]  /*14050*/  FSETP.GEU.FTZ.AND P0, PT, R12, 1, PT ;  /* 0x3f8000000c00780b */ /* 0x000fda0003f1e000 */
[----:B------:R-:W-:Y:S05]  /*14060*/  @!P0 BRA `(.L_x_3195) ;  /* 0x0000000000848947 */ /* 0x000fea0003800000 */
[----:B------:R-:W-:Y:S01]  /*14070*/  FMUL.FTZ R4, R0, R5 ;  /* 0x0000000500047220 */ /* 0x000fe20000410000 */
[----:B------:R-:W-:Y:S01]  /*14080*/  MOV R14, 0x3e800000 ;  /* 0x3e800000000e7802 */ /* 0x000fe20000000f00 */
[----:B------:R-:W-:-:S04]  /*14090*/  HFMA2 R19, -RZ, RZ, 1.3056640625, -1.8671875 ;  /* 0x3d39bf78ff137431 */ /* 0x000fc800000001ff */
        /* <DEDUP_REMOVED lines=30> */
.L_x_3195:
[----:B------:R-:W-:-:S04]  /*14280*/  FADD.FTZ R13, -R12, 1 ;  /* 0x3f8000000c0d7421 */ /* 0x000fc80000010100 */
[----:B------:R-:W-:-:S06]  /*14290*/  FMUL.FTZ R4, R0, R13 ;  /* 0x0000000d00047220 */ /* 0x000fcc0000410000 */
[----:B------:R-:W0:Y:S08]  /*142a0*/  MUFU.SQRT R4, R4 ;  /* 0x0000000400047308 */ /* 0x000e300000002000 */
[----:B0-----:R-:W0:Y:S02]  /*142b0*/  MUFU.RCP R6, R4 ;  /* 0x0000000400067308 */ /* 0x001e240000001000 */
[----:B0-----:R-:W-:Y:S01]  /*142c0*/  FMUL.FTZ R13, |R9|, R6 ;  /* 0x00000006090d7220 */ /* 0x001fe20000410200 */
[----:B------:R-:W-:Y:S06]  /*142d0*/  BRA `(.L_x_3186) ;  /* 0x0000000000047947 */ /* 0x000fec0003800000 */
.L_x_3187:
[----:B------:R0:W1:Y:S02]  /*142e0*/  MUFU.SQRT R13, R3 ;  /* 0x00000003000d7308 */ /* 0x0000640000002000 */
.L_x_3186:
[----:B------:R-:W-:Y:S05]  /*142f0*/  BSYNC.RECONVERGENT B0 ;  /* 0x0000000000007941 */ /* 0x000fea0003800200 */
.L_x_3185:
        /* <DEDUP_REMOVED lines=20> */
[----:B------:R-:W-:-:S03]  /*14440*/  MOV R2, 0x3fd774eb ;  /* 0x3fd774eb00027802 */ /* 0x000fc60000000f00 */
[----:B------:R-:W-:-:S04]  /*14450*/  FFMA.FTZ R3, R4, R3, 0.5 ;  /* 0x3f00000004037423 */ /* 0x000fc80000010003 */
[----:B------:R-:W-:-:S05]  /*14460*/  FFMA.FTZ R3, R4, R3, R4 ;  /* 0x0000000304037223 */ /* 0x000fca0000010004 */
[----:B------:R-:W-:Y:S01]  /*14470*/  @P0 FSEL R5, R3, RZ, P1 ;  /* 0x000000ff03050208 */ /* 0x000fe20000800000 */
[----:B------:R-:W-:Y:S01]  /*14480*/  HFMA2 R3, -RZ, RZ, 1.265625, -5052 ;  /* 0x3d10ecefff037431 */ /* 0x000fe200000001ff */
        /* <DEDUP_REMOVED lines=15> */
.L_x_3200:
[----:B------:R-:W-:Y:S01]  /*14580*/  IMAD.MOV.U32 R0, RZ, RZ, 0x3f000000 ;  /* 0x3f000000ff007424 */ /* 0x000fe200078e00ff */
[C---:B------:R-:W-:Y:S01]  /*14590*/  FSETP.GT.FTZ.AND P0, PT, |R15|.reuse, 0.56000000238418579102, PT ;  /* 0x3f0f5c290f00780b */ /* 0x040fe20003f14200 */
[C---:B------:R-:W-:Y:S01]  /*145a0*/  FADD.FTZ R4, |R15|.reuse, -RZ ;  /* 0x800000ff0f047221 */ /* 0x040fe20000010200 */
[C---:B------:R-:W-:Y:S01]  /*145b0*/  FSETP.NEU.FTZ.AND P1, PT, |R15|.reuse, 1, PT ;  /* 0x3f8000000f00780b */ /* 0x040fe20003f3d200 */
[----:B------:R-:W-:-:S04]  /*145c0*/  FFMA.FTZ R0, |R15|, -R0, 0.5 ;  /* 0x3f0000000f007423 */ /* 0x000fc80000010a00 */
[----:B0-----:R-:W0:Y:S02]  /*145d0*/  MUFU.RSQ R3, R0 ;  /* 0x0000000000037308 */ /* 0x001e240000001400 */
[----:B0-----:R-:W-:Y:S01]  /*145e0*/  FMUL.FTZ R2, R0, R3 ;  /* 0x0000000300027220 */ /* 0x001fe20000410000 */
[----:B------:R-:W-:-:S04]  /*145f0*/  FMUL.FTZ R3, R3, -0.5 ;  /* 0xbf00000003037820 */ /* 0x000fc80000410000 */
[----:B------:R-:W-:-:S04]  /*14600*/  FFMA.FTZ R3, R2, R3, 0.5 ;  /* 0x3f00000002037423 */ /* 0x000fc80000010003 */
[----:B------:R-:W-:Y:S01]  /*14610*/  FFMA.FTZ R3, R2, R3, R2 ;  /* 0x0000000302037223 */ /* 0x000fe20000010002 */
[----:B------:R-:W-:-:S04]  /*14620*/  MOV R2, 0x3fd774eb ;  /* 0x3fd774eb00027802 */ /* 0x000fc80000000f00 */
[----:B------:R-:W-:Y:S01]  /*14630*/  @P0 FSEL R4, R3, RZ, P1 ;  /* 0x000000ff03040208 */ /* 0x000fe20000800000 */
[----:B------:R-:W-:Y:S01]  /*14640*/  HFMA2 R3, -RZ, RZ, 1.265625, -5052 ;  /* 0x3d10ecefff037431 */ /* 0x000fe200000001ff */
        /* <DEDUP_REMOVED lines=15> */
.L_x_3199:
        /* <DEDUP_REMOVED lines=23> */
.L_x_3206:
[----:B------:R-:W-:-:S04]  /*148b0*/  FADD.FTZ R2, -R5, R2 ;  /* 0x0000000205027221 */ /* 0x000fc80000010100 */
[----:B0-----:R-:W-:-:S07]  /*148c0*/  FMUL.FTZ R3, R2, 0.5 ;  /* 0x3f00000002037820 */ /* 0x001fce0000410000 */
.L_x_3207:
[----:B------:R-:W-:Y:S05]  /*148d0*/  BSYNC.RECONVERGENT B4 ;  /* 0x0000000000047941 */ /* 0x000fea0003800200 */
.L_x_3205:
[----:B------:R-:W-:Y:S01]  /*148e0*/  FADD.FTZ R0, R3, R0 ;  /* 0x0000000003007221 */ /* 0x000fe20000010000 */
[----:B------:R-:W-:-:S04]  /*148f0*/  FADD.FTZ R11, R12, R11 ;  /* 0x0000000b0c0b7221 */ /* 0x000fc80000010000 */
[----:B------:R-:W-:-:S06]  /*14900*/  FMUL.FTZ R11, R0, R11 ;  /* 0x0000000b000b7220 */ /* 0x000fcc0000410000 */
[----:B------:R-:W0:Y:S01]  /*14910*/  MUFU.SQRT R11, R11 ;  /* 0x0000000b000b7308 */ /* 0x000e220000002000 */
[----:B------:R-:W-:Y:S05]  /*14920*/  BRA `(.L_x_3208) ;  /* 0x0000000000487947 */ /* 0x000fea0003800000 */
.L_x_3204:
        /* <DEDUP_REMOVED lines=12> */
.L_x_3203:
[----:B------:R-:W-:Y:S01]  /*149f0*/  FADD.FTZ R0, R11, 1 ;  /* 0x3f8000000b007421 */ /* 0x000fe20000010000 */
[----:B0-----:R-:W-:Y:S01]  /*14a00*/  MUFU.SQRT R3, R3 ;  /* 0x0000000300037308 */ /* 0x001fe20000002000 */
[----:B------:R-:W-:Y:S02]  /*14a10*/  HFMA2 R12, -RZ, RZ, 1.875, 0 ;  /* 0x3f800000ff0c7431 */ /* 0x000fe400000001ff */
[----:B------:R-:W-:-:S06]  /*14a20*/  FMUL.FTZ R0, R0, 0.5 ;  /* 0x3f00000000007820 */ /* 0x000fcc0000410000 */
[----:B------:R-:W0:Y:S02]  /*14a30*/  MUFU.SQRT R0, R0 ;  /* 0x0000000000007308 */ /* 0x000e240000002000 */
[----:B0-----:R-:W-:-:S07]  /*14a40*/  FMUL.FTZ R11, R3, R0 ;  /* 0x00000000030b7220 */ /* 0x001fce0000410000 */
.L_x_3208:
[----:B------:R-:W-:Y:S05]  /*14a50*/  BSYNC.RECONVERGENT B1 ;  /* 0x0000000000017941 */ /* 0x000fea0003800200 */
.L_x_3202:
[----:B------:R-:W-:Y:S05]  /*14a60*/  BRA `(.L_x_3209) ;  /* 0x0000000000087947 */ /* 0x000fea0003800000 */
.L_x_3198:
[----:B------:R-:W-:Y:S01]  /*14a70*/  FMUL.FTZ R11, R11, 16777216 ;  /* 0x4b8000000b0b7820 */ /* 0x000fe20000410000 */
[----:B------:R-:W-:-:S07]  /*14a80*/  FMUL.FTZ R12, R12, 16777216 ;  /* 0x4b8000000c0c7820 */ /* 0x000fce0000410000 */
.L_x_3209:
[----:B------:R-:W-:Y:S05]  /*14a90*/  BSYNC.RELIABLE B0 ;  /* 0x0000000000007941 */ /* 0x000fea0003800100 */
.L_x_3197:
        /* <DEDUP_REMOVED lines=21> */
.L_x_3212:
[----:B------:R-:W-:Y:S05]  /*14bf0*/  BSYNC.RECONVERGENT B4 ;  /* 0x0000000000047941 */ /* 0x000fea0003800200 */
.L_x_3211:
        /* <DEDUP_REMOVED lines=29> */
.L_x_3210:
        /* <DEDUP_REMOVED lines=17> */
[----:B------:R-:W-:-:S07]  /*14ee0*/  MOV R2, R7 ;  /* 0x0000000700027202 */ /* 0x000fce0000000f00 */
.L_x_3214:
[----:B------:R-:W-:Y:S05]  /*14ef0*/  BSYNC.RECONVERGENT B4 ;  /* 0x0000000000047941 */ /* 0x000fea0003800200 */
.L_x_3213:
[----:B------:R-:W-:Y:S02]  /*14f00*/  IMAD.MOV.U32 R3, RZ, RZ, 0x3b33710b ;  /* 0x3b33710bff037424 */ /* 0x000fe400078e00ff */
[----:B------:R-:W-:Y:S01]  /*14f10*/  FMUL.FTZ R0, R2, R2 ;  /* 0x0000000202007220 */ /* 0x000fe20000410000 */
[----:B------:R-:W-:Y:S01]  /*14f20*/  HFMA2 R5, -RZ, RZ, 1.9599609375, 20144 ;  /* 0x3fd774ebff057431 */ /* 0x000fe200000001ff */
        /* <DEDUP_REMOVED lines=25> */
.L_x_3201:
[----:B------:R-:W-:Y:S05]  /*150c0*/  BSYNC.RECONVERGENT B3 ;  /* 0x0000000000037941 */ /* 0x000fea0003800200 */
.L_x_3196:
[----:B------:R-:W-:-:S13]  /*150d0*/  ISETP.GE.AND P0, PT, R9, RZ, PT ;  /* 0x000000ff0900720c */ /* 0x000fda0003f06270 */
[----:B-1----:R-:W-:Y:S01]  /*150e0*/  @P0 FADD.FTZ R13, -R13, -RZ ;  /* 0x800000ff0d0d0221 */ /* 0x002fe20000010100 */
[----:B------:R-:W-:Y:S06]  /*150f0*/  BRA `(.L_x_3181) ;  /* 0x0000000800f87947 */ /* 0x000fec0003800000 */
.L_x_3184:
[----:B------:R-:W-:Y:S01]  /*15100*/  FADD.FTZ R0, -R10, 6.1232342629258392722e-17 ;  /* 0x248d31320a007421 */ /* 0x000fe20000010100 */
[----:B------:R-:W-:-:S03]  /*15110*/  FADD.FTZ R13, -R9, -RZ ;  /* 0x800000ff090d7221 */ /* 0x000fc60000010100 */
[----:B------:R-:W-:Y:S01]  /*15120*/  FADD.FTZ R0, R0, 1.5707963705062866211 ;  /* 0x3fc90fdb00007421 */ /* 0x000fe20000010000 */
[----:B------:R-:W-:Y:S06]  /*15130*/  BRA `(.L_x_3181) ;  /* 0x0000000800e87947 */ /* 0x000fec0003800000 */
.L_x_3183:
[----:B------:R-:W-:Y:S01]  /*15140*/  FADD.FTZ R13, -R9, -RZ ;  /* 0x800000ff090d7221 */ /* 0x000fe20000010100 */
[----:B------:R-:W-:Y:S01]  /*15150*/  IMAD.MOV.U32 R0, RZ, RZ, RZ ;  /* 0x000000ffff007224 */ /* 0x000fe200078e00ff */
[----:B------:R-:W-:Y:S06]  /*15160*/  BRA `(.L_x_3181) ;  /* 0x0000000800dc7947 */ /* 0x000fec0003800000 */
.L_x_3182:
        /* <DEDUP_REMOVED lines=27> */
.L_x_3219:
[----:B------:R-:W-:Y:S05]  /*15320*/  BSYNC.RECONVERGENT B4 ;  /* 0x0000000000047941 */ /* 0x000fea0003800200 */
.L_x_3218:
        /* <DEDUP_REMOVED lines=29> */
.L_x_3217:
        /* <DEDUP_REMOVED lines=28> */
[----:B------:R-:W-:-:S07]  /*156c0*/  IMAD.MOV.U32 R3, RZ, RZ, R7 ;  /* 0x000000ffff037224 */ /* 0x000fce00078e0007 */
.L_x_3222:
[----:B------:R-:W-:Y:S05]  /*156d0*/  BSYNC.RECONVERGENT B4 ;  /* 0x0000000000047941 */ /* 0x000fea0003800200 */
.L_x_3221:
[----:B------:R-:W-:Y:S02]  /*156e0*/  HFMA2 R5, -RZ, RZ, 0.89990234375, 10328 ;  /* 0x3b33710bff057431 */ /* 0x000fe400000001ff */
[----:B------:R-:W-:Y:S01]  /*156f0*/  FMUL.FTZ R0, R3, R3 ;  /* 0x0000000303007220 */ /* 0x000fe20000410000 */
[----:B------:R-:W-:Y:S01]  /*15700*/  ISETP.GE.AND P0, PT, R10, RZ, PT ;  /* 0x000000ff0a00720c */ /* 0x000fe20003f06270 */
[----:B------:R-:W-:Y:S01]  /*15710*/  HFMA2 R2, -RZ, RZ, 1.857421875, -1409 ;  /* 0x3f6ee581ff027431 */ /* 0x000fe200000001ff */
        /* <DEDUP_REMOVED lines=25> */
.L_x_3216:
[----:B------:R-:W-:Y:S01]  /*158b0*/  FMUL.FTZ R2, R10, 0.36787945032119750977 ;  /* 0x3ebc5ab20a027820 */ /* 0x000fe20000410000 */
[----:B------:R-:W-:Y:S01]  /*158c0*/  FMUL.FTZ R3, R9, 0.36787945032119750977 ;  /* 0x3ebc5ab209037820 */ /* 0x000fe20000410000 */
[----:B------:R-:W0:Y:S01]  /*158d0*/  MUFU.RCP R8, R11 ;  /* 0x0000000b00087308 */ /* 0x000e220000001000 */
[----:B------:R-:W-:Y:S01]  /*158e0*/  MOV R13, 0x3f800000 ;  /* 0x3f800000000d7802 */ /* 0x000fe20000000f00 */
        /* <DEDUP_REMOVED lines=30> */
.L_x_3224:
[----:B------:R-:W-:Y:S05]  /*15ad0*/  BSYNC.RECONVERGENT B4 ;  /* 0x0000000000047941 */ /* 0x000fea0003800200 */
.L_x_3223:
        /* <DEDUP_REMOVED lines=27> */
.L_x_3220:
[----:B------:R-:W-:Y:S05]  /*15c90*/  BSYNC.RECONVERGENT B3 ;  /* 0x0000000000037941 */ /* 0x000fea0003800200 */
.L_x_3215:
[----:B------:R-:W-:Y:S01]  /*15ca0*/  ISETP.GE.AND P0, PT, R9, RZ, PT ;  /* 0x000000ff0900720c */ /* 0x000fe20003f06270 */
[----:B------:R-:W-:Y:S01]  /*15cb0*/  FADD.FTZ R13, R13, 0.69314718246459960938 ;  /* 0x3f3172180d0d7421 */ /* 0x000fe20000010000 */
[----:B------:R-:W-:-:S11]  /*15cc0*/  FADD.FTZ R0, |R0|, -RZ ;  /* 0x800000ff00007221 */ /* 0x000fd60000010200 */
[----:B------:R-:W-:-:S07]  /*15cd0*/  @P0 FADD.FTZ R13, -R13, -RZ ;  /* 0x800000ff0d0d0221 */ /* 0x000fce0000010100 */
.L_x_3181:
[----:B------:R-:W-:Y:S05]  /*15ce0*/  BSYNC.RECONVERGENT B2 ;  /* 0x0000000000027941 */ /* 0x000fea0003800200 */
.L_x_3179:
[----:B------:R-:W-:Y:S01]  /*15cf0*/  FSETP.NAN.FTZ.AND P0, PT, |R0|, |R0|, PT ;  /* 0x400000000000720b */ /* 0x000fe20003f18200 */
[----:B------:R-:W-:Y:S03]  /*15d00*/  BSSY.RECONVERGENT B0, `(.L_x_3225) ;  /* 0x000000a000007945 */ /* 0x000fe60003800200 */
[----:B------:R-:W-:-:S09]  /*15d10*/  FSETP.NAN.OR P1, PT, |R13|, |R13|, !P0 ;  /* 0x4000000d0d00720b */ /* 0x000fd20004728600 */
[----:B------:R-:W-:-:S04]  /*15d20*/  @P0 MOV R2, R0 ;  /* 0x0000000000020202 */ /* 0x000fc80000000f00 */
[----:B------:R-:W-:Y:S01]  /*15d30*/  @!P1 FADD.FTZ R13, |R13|, -RZ ;  /* 0x800000ff0d0d9221 */ /* 0x000fe20000010200 */
[----:B------:R-:W-:Y:S06]  /*15d40*/  @P0 BRA `(.L_x_3226) ;  /* 0x0000000000140947 */ /* 0x000fec0003800000 */
[C---:B------:R-:W-:Y:S01]  /*15d50*/  FSETP.NAN.FTZ.AND P0, PT, |R13|.reuse, |R13|, PT ;  /* 0x4000000d0d00720b */ /* 0x040fe20003f18200 */
[----:B------:R-:W-:Y:S01]  /*15d60*/  FADD.FTZ R3, |R13|, -RZ ;  /* 0x800000ff0d037221 */ /* 0x000fe20000010200 */
[----:B------:R-:W-:-:S11]  /*15d70*/  IMAD.MOV.U32 R2, RZ, RZ, R13 ;  /* 0x000000ffff027224 */ /* 0x000fd600078e000d */
[----:B------:R-:W-:Y:S02]  /*15d80*/  @!P0 LOP3.LUT R2, R0, 0x80000000, R9, 0xb8, !PT ;  /* 0x8000000000028812 */ /* 0x000fe400078eb809 */
[----:B------:R-:W-:-:S07]  /*15d90*/  @!P0 MOV R13, R3 ;  /* 0x00000003000d8202 */ /* 0x000fce0000000f00 */
.L_x_3226:
[----:B------:R-:W-:Y:S05]  /*15da0*/  BSYNC.RECONVERGENT B0 ;  /* 0x0000000000007941 */ /* 0x000fea0003800200 */
.L_x_3225:
[----:B------:R-:W-:Y:S01]  /*15db0*/  UPRMT UR4, UR42, 0x9910, URZ ;  /* 0x000099102a047896 */ /* 0x000fe200080000ff */
[----:B------:R-:W-:-:S03]  /*15dc0*/  F2FP.F16.F32.PACK_AB R3, R2, R13 ;  /* 0x0000000d0203723e */ /* 0x000fc600000000ff */
[----:B------:R-:W-:-:S09]  /*15dd0*/  UISETP.GT.AND UP0, UPT, UR4, 0x9, UPT ;  /* 0x000000090400788c */ /* 0x000fd2000bf04270 */
        /* <DEDUP_REMOVED lines=13> */
.L_x_3230:
[----:B------:R-:W-:-:S06]  /*15eb0*/  HADD2.F32 R3, -RZ, R3.H0_H0 ;  /* 0x20000003ff037230 */ /* 0x000fcc0000004100 */
[----:B------:R-:W0:Y:S02]  /*15ec0*/  F2I.S64.TRUNC R2, R3 ;  /* 0x0000000300027311 */ /* 0x000e24000020d900 */
[----:B0-----:R-:W-:Y:S01]  /*15ed0*/  STG.E.U8 desc[UR36][R16.64], R2 ;  /* 0x0000000210007986 */ /* 0x001fe2000c101124 */
[----:B------:R-:W-:Y:S05]  /*15ee0*/  EXIT ;  /* 0x000000000000794d */ /* 0x000fea0003800000 */
.L_x_3229:
        /* <DEDUP_REMOVED lines=10> */
.L_x_3233:
[----:B------:R-:W-:-:S06]  /*15f90*/  HADD2.F32 R3, -RZ, R3.H0_H0 ;  /* 0x20000003ff037230 */ /* 0x000fcc0000004100 */
[----:B------:R-:W0:Y:S02]  /*15fa0*/  F2I.FTZ.TRUNC.NTZ R3, R3 ;  /* 0x0000000300037305 */ /* 0x000e24000021f100 */
[----:B0-----:R-:W-:Y:S01]  /*15fb0*/  STG.E desc[UR36][R16.64], R3 ;  /* 0x0000000310007986 */ /* 0x001fe2000c101924 */
[----:B------:R-:W-:Y:S05]  /*15fc0*/  EXIT ;  /* 0x000000000000794d */ /* 0x000fea0003800000 */
.L_x_3232:
[----:B------:R-:W-:-:S06]  /*15fd0*/  HADD2.F32 R3, -RZ, R3.H0_H0 ;  /* 0x20000003ff037230 */ /* 0x000fcc0000004100 */
[----:B------:R-:W0:Y:S02]  /*15fe0*/  F2I.FTZ.TRUNC.NTZ R3, R3 ;  /* 0x0000000300037305 */ /* 0x000e24000021f100 */
[----:B0-----:R-:W-:Y:S01]  /*15ff0*/  STG.E.U16 desc[UR36][R16.64], R3 ;  /* 0x0000000310007986 */ /* 0x001fe2000c101524 */
[----:B------:R-:W-:Y:S05]  /*16000*/  EXIT ;  /* 0x000000000000794d */ /* 0x000fea0003800000 */
.L_x_3228:
        /* <DEDUP_REMOVED lines=9> */
.L_x_3235:
[----:B------:R-:W-:Y:S01]  /*160a0*/  STG.E.U16 desc[UR36][R16.64], R3 ;  /* 0x0000000310007986 */ /* 0x000fe2000c101524 */
[----:B------:R-:W-:Y:S05]  /*160b0*/  EXIT ;  /* 0x000000000000794d */ /* 0x000fea0003800000 */
.L_x_3234:
        /* <DEDUP_REMOVED lines=8> */
[----:B------:R-:W-:Y:S01]  /*16140*/  STG.E.64 desc[UR36][R16.64], R2 ;  /* 0x0000000210007986 */ /* 0x000fe2000c101b24 */
[----:B------:R-:W-:Y:S05]  /*16150*/  EXIT ;  /* 0x000000000000794d */ /* 0x000fea0003800000 */
.L_x_3237:
[----:B------:R-:W-:Y:S01]  /*16160*/  STG.E desc[UR36][R16.64], R3 ;  /* 0x0000000310007986 */ /* 0x000fe2000c101924 */
[----:B------:R-:W-:Y:S05]  /*16170*/  EXIT ;  /* 0x000000000000794d */ /* 0x000fea0003800000 */
.L_x_3236:
[----:B------:R-:W-:-:S05]  /*16180*/  HADD2.F32 R2, -RZ, R3.H0_H0 ;  /* 0x20000003ff027230 */ /* 0x000fca0000004100 */
[----:B------:R-:W-:-:S06]  /*16190*/  FMUL.FTZ R2, R2, 1 ;  /* 0x3f80000002027820 */ /* 0x000fcc0000410000 */
[----:B------:R-:W0:Y:S02]  /*161a0*/  F2F.F64.F32 R2, R2 ;  /* 0x0000000200027310 */ /* 0x000e240000201800 */
[----:B0-----:R-:W-:Y:S01]  /*161b0*/  STG.E.64 desc[UR36][R16.64], R2 ;  /* 0x0000000210007986 */ /* 0x001fe2000c101b24 */
[----:B------:R-:W-:Y:S05]  /*161c0*/  EXIT ;  /* 0x000000000000794d */ /* 0x000fea0003800000 */
.L_x_3227:
        /* <DEDUP_REMOVED lines=14> */
.L_x_3241:
        /* <DEDUP_REMOVED lines=17> */
.L_x_3244:
[----:B------:R-:W-:-:S04]  /*163c0*/  SHF.R.U32.HI R3, RZ, 0x18, R3 ;  /* 0x00000018ff037819 */ /* 0x000fc80000011603 */
[----:B------:R-:W-:-:S04]  /*163d0*/  LOP3.LUT R0, R0, 0x80, R3, 0xf8, !PT ;  /* 0x0000008000007812 */ /* 0x000fc800078ef803 */
[----:B------:R-:W-:-:S07]  /*163e0*/  PRMT R8, R0, 0x7610, R8 ;  /* 0x0000761000087816 */ /* 0x000fce0000000008 */
.L_x_3243:
[----:B------:R-:W-:Y:S05]  /*163f0*/  BSYNC.RECONVERGENT B0 ;  /* 0x0000000000007941 */ /* 0x000fea0003800200 */
.L_x_3242:
[----:B------:R-:W-:Y:S01]  /*16400*/  STG.E.U8 desc[UR36][R16.64], R8 ;  /* 0x0000000810007986 */ /* 0x000fe2000c101124 */
[----:B------:R-:W-:Y:S05]  /*16410*/  EXIT ;  /* 0x000000000000794d */ /* 0x000fea0003800000 */
.L_x_3240:
        /* <DEDUP_REMOVED lines=17> */
.L_x_3247:
[----:B------:R-:W-:-:S04]  /*16530*/  SHF.R.U32.HI R3, RZ, 0x18, R3 ;  /* 0x00000018ff037819 */ /* 0x000fc80000011603 */
[----:B------:R-:W-:-:S04]  /*16540*/  LOP3.LUT R0, R0, 0x80, R3, 0xf8, !PT ;  /* 0x0000008000007812 */ /* 0x000fc800078ef803 */
[----:B------:R-:W-:-:S07]  /*16550*/  PRMT R8, R0, 0x7610, R8 ;  /* 0x0000761000087816 */ /* 0x000fce0000000008 */
.L_x_3246:
[----:B------:R-:W-:Y:S05]  /*16560*/  BSYNC.RECONVERGENT B0 ;  /* 0x0000000000007941 */ /* 0x000fea0003800200 */
.L_x_3245:
[----:B------:R-:W-:Y:S01]  /*16570*/  STG.E.U8 desc[UR36][R16.64], R8 ;  /* 0x0000000810007986 */ /* 0x000fe2000c101124 */
[----:B------:R-:W-:Y:S05]  /*16580*/  EXIT ;  /* 0x000000000000794d */ /* 0x000fea0003800000 */
.L_x_3239:
        /* <DEDUP_REMOVED lines=18> */
[----:B------:R-:W-:-:S04]  /*166b0*/  @!P0 IADD3 R0, PT, PT, R4, RZ, RZ ;  /* 0x000000ff04008210 */ /* 0x000fc80007ffe0ff */
[----:B------:R-:W-:-:S05]  /*166c0*/  @P2 MOV R3, R0 ;  /* 0x0000000000032202 */ /* 0x000fca0000000f00 */
[----:B------:R-:W-:Y:S01]  /*166d0*/  STG.E.U8 desc[UR36][R16.64], R3 ;  /* 0x0000000310007986 */ /* 0x000fe2000c101124 */
[----:B------:R-:W-:Y:S05]  /*166e0*/  EXIT ;  /* 0x000000000000794d */ /* 0x000fea0003800000 */
.L_x_3249:
[----:B------:R-:W-:-:S06]  /*166f0*/  HADD2.F32 R3, -RZ, R3.H0_H0 ;  /* 0x20000003ff037230 */ /* 0x000fcc0000004100 */
[----:B------:R-:W0:Y:S02]  /*16700*/  F2I.U64.TRUNC R2, R3 ;  /* 0x0000000300027311 */ /* 0x000e24000020d800 */
[----:B0-----:R-:W-:Y:S01]  /*16710*/  STG.E.64 desc[UR36][R16.64], R2 ;  /* 0x0000000210007986 */ /* 0x001fe2000c101b24 */
[----:B------:R-:W-:Y:S05]  /*16720*/  EXIT ;  /* 0x000000000000794d */ /* 0x000fea0003800000 */
.L_x_3248:
[----:B------:R-:W-:-:S06]  /*16730*/  HADD2.F32 R3, -RZ, R3.H0_H0 ;  /* 0x20000003ff037230 */ /* 0x000fcc0000004100 */
[----:B------:R-:W0:Y:S02]  /*16740*/  F2I.FTZ.U32.TRUNC.NTZ R3, R3 ;  /* 0x0000000300037305 */ /* 0x000e24000021f000 */
[----:B0-----:R-:W-:Y:S01]  /*16750*/  STG.E desc[UR36][R16.64], R3 ;  /* 0x0000000310007986 */ /* 0x001fe2000c101924 */
[----:B------:R-:W-:Y:S05]  /*16760*/  EXIT ;  /* 0x000000000000794d */ /* 0x000fea0003800000 */
.L_x_3238:
        /* <DEDUP_REMOVED lines=11> */
[----:B------:R-:W-:Y:S01]  /*16820*/  STG.E.U8 desc[UR36][R16.64], R3 ;  /* 0x0000000310007986 */ /* 0x000fe2000c101124 */
[----:B------:R-:W-:Y:S05]  /*16830*/  EXIT ;  /* 0x000000000000794d */ /* 0x000fea0003800000 */
.L_x_3251:
[--C-:B------:R-:W-:Y:S02]  /*16840*/  HADD2.F32 R6, -RZ, R3.reuse.H1_H1 ;  /* 0x30000003ff067230 */ /* 0x100fe40000004100 */
[----:B------:R-:W-:-:S03]  /*16850*/  HADD2.F32 R0, -RZ, R3.H0_H0 ;  /* 0x20000003ff007230 */ /* 0x000fc60000004100 */
        /* <DEDUP_REMOVED lines=8> */
[----:B0-----:R-:W-:Y:S01]  /*168e0*/  STG.E.128 desc[UR36][R16.64], R4 ;  /* 0x0000000410007986 */ /* 0x001fe2000c101d24 */
[----:B------:R-:W-:Y:S05]  /*168f0*/  EXIT ;  /* 0x000000000000794d */ /* 0x000fea0003800000 */
.L_x_3250:
[----:B------:R-:W-:-:S09]  /*16900*/  UISETP.NE.AND UP0, UPT, UR4, 0xf, UPT ;  /* 0x0000000f0400788c */ /* 0x000fd2000bf05270 */
[----:B------:R-:W-:Y:S05]  /*16910*/  BRA.U !UP0, `(.L_x_3252) ;  /* 0x0000000108e87547 */ /* 0x000fea000b800000 */
[----:B------:R-:W-:-:S09]  /*16920*/  UISETP.NE.AND UP0, UPT, UR4, 0x17, UPT ;  /* 0x000000170400788c */ /* 0x000fd2000bf05270 */
[----:B------:R-:W-:Y:S05]  /*16930*/  BRA.U !UP0, `(.L_x_3253) ;  /* 0x0000000108907547 */ /* 0x000fea000b800000 */
[----:B------:R-:W-:-:S09]  /*16940*/  UISETP.NE.AND UP0, UPT, UR4, 0x18, UPT ;  /* 0x000000180400788c */ /* 0x000fd2000bf05270 */
[----:B------:R-:W-:Y:S05]  /*16950*/  BRA.U !UP0, `(.L_x_3254) ;  /* 0x0000000108447547 */ /* 0x000fea000b800000 */
.L_x_3231:
        /* <DEDUP_REMOVED lines=8> */
[----:B0-----:R-:W-:Y:S01]  /*169e0*/  IMAD.U32 R4, RZ, RZ, UR4 ;  /* 0x00000004ff047e24 */ /* 0x001fe2000f8e00ff */
[----:B------:R-:W-:Y:S02]  /*169f0*/  MOV R5, UR5 ;  /* 0x0000000500057c02 */ /* 0x000fe40008000f00 */
[----:B----4-:R-:W-:-:S02]  /*16a00*/  MOV R6, UR6 ;  /* 0x0000000600067c02 */ /* 0x010fc40008000f00 */
[----:B---3--:R-:W-:Y:S01]  /*16a10*/  MOV R7, UR7 ;  /* 0x0000000700077c02 */ /* 0x008fe20008000f00 */
[----:B-----5:R-:W-:Y:S01]  /*16a20*/  IMAD.U32 R10, RZ, RZ, UR8 ;  /* 0x00000008ff0a7e24 */ /* 0x020fe2000f8e00ff */
[----:B-1----:R-:W-:-:S07]  /*16a30*/  MOV R11, UR9 ;  /* 0x00000009000b7c02 */ /* 0x002fce0008000f00 */
[----:B------:R-:W-:-:S07]  /*16a40*/  LEPC R20, `(.L_x_3255) ;  /* 0x000000001014794e */ /* 0x000fce0000000000 */
[----:B--2---:R-:W-:Y:S05]  /*16a50*/  CALL.ABS.NOINC R2 ;  /* 0x0000000002007343 */ /* 0x004fea0003c00000 */
.L_x_3255:
[----:B------:R-:W-:Y:S05]  /*16a60*/  EXIT ;  /* 0x000000000000794d */ /* 0x000fea0003800000 */
.L_x_3254:
[----:B------:R-:W-:Y:S01]  /*16a70*/  HADD2.F32 R5, -RZ, R3.H0_H0 ;  /* 0x20000003ff057230 */ /* 0x000fe20000004100 */
        /* <DEDUP_REMOVED lines=12> */
.L_x_3257:
[----:B------:R-:W-:Y:S05]  /*16b40*/  BSYNC.RECONVERGENT B0 ;  /* 0x0000000000007941 */ /* 0x000fea0003800200 */
.L_x_3256:
[----:B------:R-:W-:-:S05]  /*16b50*/  LOP3.LUT R3, R0, 0x80, R3, 0xf8, !PT ;  /* 0x0000008000037812 */ /* 0x000fca00078ef803 */
[----:B------:R-:W-:Y:S01]  /*16b60*/  STG.E.U8 desc[UR36][R16.64], R3 ;  /* 0x0000000310007986 */ /* 0x000fe2000c101124 */
[----:B------:R-:W-:Y:S05]  /*16b70*/  EXIT ;  /* 0x000000000000794d */ /* 0x000fea0003800000 */
.L_x_3253:
        /* <DEDUP_REMOVED lines=12> */
.L_x_3259:
[----:B------:R-:W-:Y:S02]  /*16c40*/  ISETP.GT.U32.AND P0, PT, R2, 0x7f800000, PT ;  /* 0x7f8000000200780c */ /* 0x000fe40003f04070 */
[----:B------:R-:W-:-:S04]  /*16c50*/  MOV R0, 0x7f ;  /* 0x0000007f00007802 */ /* 0x000fc80000000f00 */
[----:B------:R-:W-:-:S07]  /*16c60*/  SEL R0, R0, 0x7c, P0 ;  /* 0x0000007c00007807 */ /* 0x000fce0000000000 */
.L_x_3260:
[----:B------:R-:W-:Y:S05]  /*16c70*/  BSYNC.RECONVERGENT B0 ;  /* 0x0000000000007941 */ /* 0x000fea0003800200 */
.L_x_3258:
[----:B------:R-:W-:-:S04]  /*16c80*/  SHF.R.U32.HI R3, RZ, 0x18, R3 ;  /* 0x00000018ff037819 */ /* 0x000fc80000011603 */
[----:B------:R-:W-:-:S05]  /*16c90*/  LOP3.LUT R3, R0, 0x80, R3, 0xf8, !PT ;  /* 0x0000008000037812 */ /* 0x000fca00078ef803 */
[----:B------:R-:W-:Y:S01]  /*16ca0*/  STG.E.U8 desc[UR36][R16.64], R3 ;  /* 0x0000000310007986 */ /* 0x000fe2000c101124 */
[----:B------:R-:W-:Y:S05]  /*16cb0*/  EXIT ;  /* 0x000000000000794d */ /* 0x000fea0003800000 */
.L_x_3252:
[----:B------:R-:W-:-:S05]  /*16cc0*/  HADD2.F32 R0, -RZ, R3.H0_H0 ;  /* 0x20000003ff007230 */ /* 0x000fca0000004100 */
[----:B------:R-:W-:-:S05]  /*16cd0*/  F2FP.BF16.F32.PACK_AB R0, RZ, R0 ;  /* 0x00000000ff00723e */ /* 0x000fca00000010ff */
[----:B------:R-:W-:Y:S01]  /*16ce0*/  STG.E.U16 desc[UR36][R16.64], R0 ;  /* 0x0000000010007986 */ /* 0x000fe2000c101524 */
[----:B------:R-:W-:Y:S05]  /*16cf0*/  EXIT ;  /* 0x000000000000794d */ /* 0x000fea0003800000 */
        .weak           $__internal_6_$__cuda_sm3x_div_rn_ftz_f32_slowpath
        .type           $__internal_6_$__cuda_sm3x_div_rn_ftz_f32_slowpath,@function
        .size           $__internal_6_$__cuda_sm3x_div_rn_ftz_f32_slowpath,(.L_x_14250 - $__internal_6_$__cuda_sm3x_div_rn_ftz_f32_slowpath)
$__internal_6_$__cuda_sm3x_div_rn_ftz_f32_slowpath:
[----:B------:R-:W-:Y:S01]  /*16d00*/  SHF.R.U32.HI R3, RZ, 0x17, R5 ;  /* 0x00000017ff037819 */ /* 0x000fe20000011605 */
[----:B------:R-:W-:Y:S01]  /*16d10*/  BSSY.RECONVERGENT B0, `(.L_x_3261) ;  /* 0x0000046000007945 */ /* 0x000fe20003800200 */
[----:B------:R-:W-:-:S03]  /*16d20*/  SHF.R.U32.HI R4, RZ, 0x17, R0 ;  /* 0x00000017ff047819 */ /* 0x000fc60000011600 */
[----:B------:R-:W-:Y:S01]  /*16d30*/  BSSY.RELIABLE B1, `(.L_x_3262) ;  /* 0x000001d000017945 */ /* 0x000fe20003800100 */
[----:B------:R-:W-:Y:S02]  /*16d40*/  LOP3.LUT R3, R3, 0xff, RZ, 0xc0, !PT ;  /* 0x000000ff03037812 */ /* 0x000fe400078ec0ff */
[----:B------:R-:W-:Y:S02]  /*16d50*/  LOP3.LUT R4, R4, 0xff, RZ, 0xc0, !PT ;  /* 0x000000ff04047812 */ /* 0x000fe400078ec0ff */
[----:B------:R-:W-:-:S03]  /*16d60*/  IADD3 R7, PT, PT, R3, -0x1, RZ ;  /* 0xffffffff03077810 */ /* 0x000fc60007ffe0ff */
[----:B------:R-:W-:Y:S01]  /*16d70*/  VIADD R6, R4, 0xffffffff ;  /* 0xffffffff04067836 */ /* 0x000fe20000000000 */
[----:B------:R-:W-:-:S04]  /*16d80*/  ISETP.GT.U32.AND P0, PT, R7, 0xfd, PT ;  /* 0x000000fd0700780c */ /* 0x000fc80003f04070 */
[----:B------:R-:W-:-:S13]  /*16d90*/  ISETP.GT.U32.OR P0, PT, R6, 0xfd, P0 ;  /* 0x000000fd0600780c */ /* 0x000fda0000704470 */
[----:B------:R-:W-:Y:S05]  /*16da0*/  @!P0 BRA `(.L_x_3263) ;  /* 0x0000000000548947 */ /* 0x000fea0003800000 */
[----:B------:R-:W-:Y:S02]  /*16db0*/  FSETP.GTU.FTZ.AND P1, PT, |R0|, +INF , PT ;  /* 0x7f8000000000780b */ /* 0x000fe40003f3c200 */
[----:B------:R-:W-:-:S04]  /*16dc0*/  FSETP.GTU.FTZ.AND P0, PT, |R5|, +INF , PT ;  /* 0x7f8000000500780b */ /* 0x000fc80003f1c200 */
[----:B------:R-:W-:-:S13]  /*16dd0*/  PLOP3.LUT P0, PT, P1, P0, PT, 0xf8, 0x8f ;  /* 0x00000000008f781c */ /* 0x000fda0000f01f70 */
[----:B------:R-:W-:Y:S05]  /*16de0*/  @P0 BREAK.RELIABLE B1 ;  /* 0x0000000000010942 */ /* 0x000fea0003800100 */
[----:B------:R-:W-:Y:S05]  /*16df0*/  @P0 BRA `(.L_x_3264) ;  /* 0x0000000000d80947 */ /* 0x000fea0003800000 */
[C---:B------:R-:W-:Y:S02]  /*16e00*/  FSETP.NEU.FTZ.AND P0, PT, R0.reuse, RZ, PT ;  /* 0x000000ff0000720b */ /* 0x040fe40003f1d000 */
[----:B------:R-:W-:Y:S02]  /*16e10*/  FSETP.NEU.FTZ.AND P4, PT, R5, RZ, PT ;  /* 0x000000ff0500720b */ /* 0x000fe40003f9d000 */
[----:B------:R-:W-:-:S11]  /*16e20*/  FSETP.NEU.FTZ.AND P6, PT, R0, RZ, PT ;  /* 0x000000ff0000720b */ /* 0x000fd60003fdd000 */
[----:B------:R-:W-:Y:S05]  /*16e30*/  @!P4 BREAK.RELIABLE !P0, B1 ;  /* 0x000000000001c942 */ /* 0x000fea0004000100 */
[----:B------:R-:W-:Y:S05]  /*16e40*/  @!P4 BRA !P0, `(.L_x_3265) ;  /* 0x0000000000bcc947 */ /* 0x000fea0004000000 */
[C---:B------:R-:W-:Y:S02]  /*16e50*/  FSETP.NEU.FTZ.AND P0, PT, |R0|.reuse, +INF , PT ;  /* 0x7f8000000000780b */ /* 0x040fe40003f1d200 */
[----:B------:R-:W-:Y:S02]  /*16e60*/  FSETP.NEU.FTZ.AND P3, PT, |R5|, +INF , PT ;  /* 0x7f8000000500780b */ /* 0x000fe40003f7d200 */
[----:B------:R-:W-:-:S11]  /*16e70*/  FSETP.NEU.FTZ.AND P5, PT, |R0|, +INF , PT ;  /* 0x7f8000000000780b */ /* 0x000fd60003fbd200 */
[----:B------:R-:W-:Y:S05]  /*16e80*/  @!P3 BREAK.RELIABLE !P0, B1 ;  /* 0x000000000001b942 */ /* 0x000fea0004000100 */
[----:B------:R-:W-:Y:S05]  /*16e90*/  @!P3 BRA !P0, `(.L_x_3265) ;  /* 0x0000000000a8b947 */ /* 0x000fea0004000000 */
[----:B------:R-:W-:-:S13]  /*16ea0*/  PLOP3.LUT P0, PT, P3, P6, PT, 0x2f, 0xf2 ;  /* 0x0000000000f2781c */ /* 0x000fda0001f0c577 */
[----:B------:R-:W-:Y:S05]  /*16eb0*/  @P0 BREAK.RELIABLE B1 ;  /* 0x0000000000010942 */ /* 0x000fea0003800100 */
[----:B------:R-:W-:Y:S05]  /*16ec0*/  @P0 BRA `(.L_x_3266) ;  /* 0x0000000000940947 */ /* 0x000fea0003800000 */
[----:B------:R-:W-:-:S13]  /*16ed0*/  PLOP3.LUT P0, PT, P5, P4, PT, 0x2f, 0xf2 ;  /* 0x0000000000f2781c */ /* 0x000fda0002f08577 */
[----:B------:R-:W-:Y:S05]  /*16ee0*/  @P0 BREAK.RELIABLE B1 ;  /* 0x0000000000010942 */ /* 0x000fea0003800100 */
[----:B------:R-:W-:Y:S05]  /*16ef0*/  @P0 BRA `(.L_x_3267) ;  /* 0x00000000007c0947 */ /* 0x000fea0003800000 */
.L_x_3263:
[----:B------:R-:W-:Y:S05]  /*16f00*/  BSYNC.RELIABLE B1 ;  /* 0x0000000000017941 */ /* 0x000fea0003800100 */
.L_x_3262:
[----:B------:R-:W-:Y:S01]  /*16f10*/  IADD3 R3, PT, PT, R3, -0x7f, RZ ;  /* 0xffffff8103037810 */ /* 0x000fe20007ffe0ff */
[----:B------:R-:W-:Y:S01]  /*16f20*/  BSSY.RECONVERGENT B1, `(.L_x_3268) ;  /* 0x000001b000017945 */ /* 0x000fe20003800200 */
[----:B------:R-:W-:-:S03]  /*16f30*/  IADD3 R4, PT, PT, R4, -0x7f, RZ ;  /* 0xffffff8104047810 */ /* 0x000fc60007ffe0ff */
[----:B------:R-:W-:Y:S01]  /*16f40*/  IMAD R14, R3, -0x800000, R5 ;  /* 0xff800000030e7824 */ /* 0x000fe200078e0205 */
[C---:B------:R-:W-:Y:S01]  /*16f50*/  IADD3 R3, PT, PT, R4.reuse, -R3, RZ ;  /* 0x8000000304037210 */ /* 0x040fe20007ffe0ff */
[----:B------:R-:W-:Y:S02]  /*16f60*/  IMAD R0, R4, -0x800000, R0 ;  /* 0xff80000004007824 */ /* 0x000fe400078e0200 */
[----:B------:R-:W0:Y:S01]  /*16f70*/  MUFU.RCP R6, R14 ;  /* 0x0000000e00067308 */ /* 0x000e220000001000 */
[----:B------:R-:W-:-:S04]  /*16f80*/  FADD.FTZ R5, -R14, -RZ ;  /* 0x800000ff0e057221 */ /* 0x000fc80000010100 */
[----:B0-----:R-:W-:-:S04]  /*16f90*/  FFMA R7, R6, R5, 1 ;  /* 0x3f80000006077423 */ /* 0x001fc80000000005 */
[----:B------:R-:W-:-:S04]  /*16fa0*/  FFMA R7, R6, R7, R6 ;  /* 0x0000000706077223 */ /* 0x000fc80000000006 */
[----:B------:R-:W-:-:S04]  /*16fb0*/  FFMA R6, R0, R7, RZ ;  /* 0x0000000700067223 */ /* 0x000fc800000000ff */
[----:B------:R-:W-:-:S04]  /*16fc0*/  FFMA R8, R5, R6, R0 ;  /* 0x0000000605087223 */ /* 0x000fc80000000000 */
[----:B------:R-:W-:-:S04]  /*16fd0*/  FFMA R19, R7, R8, R6 ;  /* 0x0000000807137223 */ /* 0x000fc80000000006 */
[----:B------:R-:W-:-:S04]  /*16fe0*/  FFMA R0, R5, R19, R0 ;  /* 0x0000001305007223 */ /* 0x000fc80000000000 */
[----:B------:R-:W-:-:S05]  /*16ff0*/  FFMA.FTZ R7, R7, R0, R19 ;  /* 0x0000000007077223 */ /* 0x000fca0000010013 */
[----:B------:R-:W-:-:S04]  /*17000*/  SHF.R.U32.HI R0, RZ, 0x17, R7 ;  /* 0x00000017ff007819 */ /* 0x000fc80000011607 */
[----:B------:R-:W-:-:S05]  /*17010*/  LOP3.LUT R0, R0, 0xff, RZ, 0xc0, !PT ;  /* 0x000000ff00007812 */ /* 0x000fca00078ec0ff */
[----:B------:R-:W-:-:S05]  /*17020*/  IMAD.IADD R0, R0, 0x1, R3 ;  /* 0x0000000100007824 */ /* 0x000fca00078e0203 */
[----:B------:R-:W-:-:S04]  /*17030*/  IADD3 R4, PT, PT, R0, -0x1, RZ ;  /* 0xffffffff00047810 */ /* 0x000fc80007ffe0ff */
[----:B------:R-:W-:-:S13]  /*17040*/  ISETP.GE.U32.AND P0, PT, R4, 0xfe, PT ;  /* 0x000000fe0400780c */ /* 0x000fda0003f06070 */
[----:B------:R-:W-:Y:S05]  /*17050*/  @!P0 BRA `(.L_x_3269) ;  /* 0x0000000000188947 */ /* 0x000fea0003800000 */
[----:B------:R-:W-:Y:S02]  /*17060*/  ISETP.GT.AND P0, PT, R0, 0xfe, PT ;  /* 0x000000fe0000780c */ /* 0x000fe40003f04270 */
[----:B------:R-:W-:-:S11]  /*17070*/  LOP3.LUT R4, R7, 0x80000000, RZ, 0xc0, !PT ;  /* 0x8000000007047812 */ /* 0x000fd600078ec0ff */
[----:B------:R-:W-:-:S04]  /*17080*/  @!P0 ISETP.GE.AND P1, PT, R0, 0x1, PT ;  /* 0x000000010000880c */ /* 0x000fc80003f26270 */
[C---:B------:R-:W-:Y:S02]  /*17090*/  @!P0 SEL R7, R4.reuse, R7, !P1 ;  /* 0x0000000704078207 */ /* 0x040fe40004800000 */
[----:B------:R-:W-:Y:S01]  /*170a0*/  @P0 LOP3.LUT R7, R4, 0x7f800000, RZ, 0xfc, !PT ;  /* 0x7f80000004070812 */ /* 0x000fe200078efcff */
[----:B------:R-:W-:Y:S06]  /*170b0*/  BRA `(.L_x_3270) ;  /* 0x0000000000047947 */ /* 0x000fec0003800000 */
.L_x_3269:
[----:B------:R-:W-:-:S07]  /*170c0*/  LEA R7, R3, R7, 0x17 ;  /* 0x0000000703077211 */ /* 0x000fce00078eb8ff */
.L_x_3270:
[----:B------:R-:W-:Y:S05]  /*170d0*/  BSYNC.RECONVERGENT B1 ;  /* 0x0000000000017941 */ /* 0x000fea0003800200 */
.L_x_3268:
[----:B------:R-:W-:Y:S05]  /*170e0*/  BRA `(.L_x_3271) ;  /* 0x0000000000207947 */ /* 0x000fea0003800000 */
.L_x_3267:
[----:B------:R-:W-:-:S04]  /*170f0*/  LOP3.LUT R0, R5, 0x80000000, R0, 0x48, !PT ;  /* 0x8000000005007812 */ /* 0x000fc800078e4800 */
[----:B------:R-:W-:Y:S01]  /*17100*/  LOP3.LUT R7, R0, 0x7f800000, RZ, 0xfc, !PT ;  /* 0x7f80000000077812 */ /* 0x000fe200078efcff */
[----:B------:R-:W-:Y:S06]  /*17110*/  BRA `(.L_x_3271) ;  /* 0x0000000000147947 */ /* 0x000fec0003800000 */
.L_x_3266:
[----:B------:R-:W-:Y:S01]  /*17120*/  LOP3.LUT R7, R5, 0x80000000, R0, 0x48, !PT ;  /* 0x8000000005077812 */ /* 0x000fe200078e4800 */
[----:B------:R-:W-:Y:S06]  /*17130*/  BRA `(.L_x_3271) ;  /* 0x00000000000c7947 */ /* 0x000fec0003800000 */
.L_x_3265:
[----:B------:R-:W0:Y:S01]  /*17140*/  MUFU.RSQ R7, -QNAN ;  /* 0xffc0000000077908 */ /* 0x000e220000001400 */
[----:B------:R-:W-:Y:S05]  /*17150*/  BRA `(.L_x_3271) ;  /* 0x0000000000047947 */ /* 0x000fea0003800000 */
.L_x_3264:
[----:B------:R-:W-:-:S07]  /*17160*/  FADD.FTZ R7, R0, R5 ;  /* 0x0000000500077221 */ /* 0x000fce0000010000 */
.L_x_3271:
[----:B------:R-:W-:Y:S05]  /*17170*/  BSYNC.RECONVERGENT B0 ;  /* 0x0000000000007941 */ /* 0x000fea0003800200 */
.L_x_3261:
[----:B------:R-:W-:-:S04]  /*17180*/  HFMA2 R3, -RZ, RZ, 0, 0 ;  /* 0x00000000ff037431 */ /* 0x000fc800000001ff */
[----:B0-----:R-:W-:Y:S05]  /*17190*/  RET.REL.NODEC R2 `(_ZN2at6native18elementwise_kernelILi128ELi4EZNS0_15gpu_kernel_implIZZZNS0_17acosh_kernel_cudaERNS_18TensorIteratorBaseEENKUlvE_clEvENKUlvE1_clEvEUlN3c107complexINS7_4HalfEEEE_EEvS4_RKT_EUliE_EEviT1_) ;  /* 0xfffffe8c02987950 */ /* 0x001fea0003c3ffff */
.L_x_3272:
        /* <DEDUP_REMOVED lines=14> */
.L_x_14250:


//--------------------- .text._ZN2at6native27unrolled_elementwise_kernelIZZZNS0_17acosh_kernel_cudaERNS_18TensorIteratorBaseEENKUlvE_clEvENKUlvE1_clEvEUlN3c107complexINS6_4HalfEEEE_St5arrayIPcLm2EELi4E23TrivialOffsetCalculatorILi1EjESF_NS0_6memory12LoadWithCastILi1EEENSG_13StoreWithCastILi1EEEEEviT_T0_T2_T3_T4_T5_ --------------------------
	.section	.text._ZN2at6native27unrolled_elementwise_kernelIZZZNS0_17acosh_kernel_cudaERNS_18TensorIteratorBaseEENKUlvE_clEvENKUlvE1_clEvEUlN3c107complexINS6_4HalfEEEE_St5arrayIPcLm2EELi4E23TrivialOffsetCalculatorILi1EjESF_NS0_6memory12LoadWithCastILi1EEENSG_13StoreWithCastILi1EEEEEviT_T0_T2_T3_T4_T5_,"ax",@progbits
	.align	128
        .global         _ZN2at6native27unrolled_elementwise_kernelIZZZNS0_17acosh_kernel_cudaERNS_18TensorIteratorBaseEENKUlvE_clEvENKUlvE1_clEvEUlN3c107complexINS6_4HalfEEEE_St5arrayIPcLm2EELi4E23TrivialOffsetCalculatorILi1EjESF_NS0_6memory12LoadWithCastILi1EEENSG_13StoreWithCastILi1EEEEEviT_T0_T2_T3_T4_T5_
        .type           _ZN2at6native27unrolled_elementwise_kernelIZZZNS0_17acosh_kernel_cudaERNS_18TensorIteratorBaseEENKUlvE_clEvENKUlvE1_clEvEUlN3c107complexINS6_4HalfEEEE_St5arrayIPcLm2EELi4E23TrivialOffsetCalculatorILi1EjESF_NS0_6memory12LoadWithCastILi1EEENSG_13StoreWithCastILi1EEEEEviT_T0_T2_T3_T4_T5_,@function
        .size           _ZN2at6native27unrolled_elementwise_kernelIZZZNS0_17acosh_kernel_cudaERNS_18TensorIteratorBaseEENKUlvE_clEvENKUlvE1_clEvEUlN3c107complexINS6_4HalfEEEE_St5arrayIPcLm2EELi4E23TrivialOffsetCalculatorILi1EjESF_NS0_6memory12LoadWithCastILi1EEENSG_13StoreWithCastILi1EEEEEviT_T0_T2_T3_T4_T5_,(.L_x_14251 - _ZN2at6native27unrolled_elementwise_kernelIZZZNS0_17acosh_kernel_cudaERNS_18TensorIteratorBaseEENKUlvE_clEvENKUlvE1_clEvEUlN3c107complexINS6_4HalfEEEE_St5arrayIPcLm2EELi4E23TrivialOffsetCalculatorILi1EjESF_NS0_6memory12LoadWithCastILi1EEENSG_13StoreWithCastILi1EEEEEviT_T0_T2_T3_T4_T5_)
        .other          _ZN2at6native27unrolled_elementwise_kernelIZZZNS0_17acosh_kernel_cudaERNS_18TensorIteratorBaseEENKUlvE_clEvENKUlvE1_clEvEUlN3c107complexINS6_4HalfEEEE_St5arrayIPcLm2EELi4E23TrivialOffsetCalculatorILi1EjESF_NS0_6memory12LoadWithCastILi1EEENSG_13StoreWithCastILi1EEEEEviT_T0_T2_T3_T4_T5_,@"STO_CUDA_ENTRY STV_DEFAULT"
_ZN2at6native27unrolled_elementwise_kernelIZZZNS0_17acosh_kernel_cudaERNS_18TensorIteratorBaseEENKUlvE_clEvENKUlvE1_clEvEUlN3c107complexINS6_4HalfEEEE_St5arrayIPcLm2EELi4E23TrivialOffsetCalculatorILi1EjESF_NS0_6memory12LoadWithCastILi1EEENSG_13StoreWithCastILi1EEEEEviT_T0_T2_T3_T4_T5_:
.text._ZN2at6native27unrolled_elementwise_kernelIZZZNS0_17acosh_kernel_cudaERNS_18TensorIteratorBaseEENKUlvE_clEvENKUlvE1_clEvEUlN3c107complexINS6_4HalfEEEE_St5arrayIPcLm2EELi4E23TrivialOffsetCalculatorILi1EjESF_NS0_6memory12LoadWithCastILi1EEENSG_13StoreWithCastILi1EEEEEviT_T0_T2_T3_T4_T5_:
[----:B------:R-:W0:Y:S01]  /*0000*/  LDC R1, c[0x0][0x37c] ;  /* 0x0000df00ff017b82 */ /* 0x000e220000000800 */
[----:B------:R-:W1:Y:S07]  /*0010*/  S2R R26, SR_CTAID.X ;  /* 0x00000000001a7919 */ /* 0x000e6e0000002500 */
[----:B------:R-:W1:Y:S01]  /*0020*/  LDC R25, c[0x0][0x380] ;  /* 0x0000e000ff197b82 */ /* 0x000e620000000800 */
[----:B------:R-:W2:Y:S01]  /*0030*/  LDCU.64 UR36, c[0x0][0x358] ;  /* 0x00006b00ff2477ac */ /* 0x000ea20008000a00 */
[----:B------:R-:W-:Y:S01]  /*0040*/  BSSY.RECONVERGENT B6, `(.L_x_3273) ;  /* 0x000012e000067945 */ /* 0x000fe20003800200 */
[----:B------:R-:W3:Y:S01]  /*0050*/  S2R R16, SR_TID.X ;  /* 0x0000000000107919 */ /* 0x000ee20000002100 */
[----:B------:R-:W-:Y:S01]  /*0060*/  PRMT R18, R18, 0x5410, RZ ;  /* 0x0000541012127816 */ /* 0x000fe200000000ff */
[----:B------:R-:W4:Y:S01]  /*0070*/  LDCU.U8 UR38, c[0x0][0x39c] ;  /* 0x00007380ff2677ac */ /* 0x000f220008000000 */
[----:B------:R-:W-:Y:S01]  /*0080*/  PRMT R19, RZ, 0x7610, R19 ;  /* 0x00007610ff137816 */ /* 0x000fe20000000013 */
        /* <DEDUP_REMOVED lines=21> */
[----:B------:R-:W2:Y:S01]  /*01e0*/  LDG.E.S8 R4, desc[UR36][R4.64] ;  /* 0x0000002404047981 */ /* 0x000ea2000c1e1300 */
[----:B------:R-:W-:Y:S01]  /*01f0*/  PRMT R18, R18, 0x5410, RZ ;  /* 0x0000541012127816 */ /* 0x000fe200000000ff */
[----:B--2---:R-:W0:Y:S02]  /*0200*/  I2F.S16 R19, R4 ;  /* 0x0000000400137306 */ /* 0x004e240000101400 */
[----:B0-----:R-:W-:Y:S01]  /*0210*/  F2FP.F16.F32.PACK_AB R19, RZ, R19 ;  /* 0x00000013ff13723e */ /* 0x001fe200000000ff */
[----:B------:R-:W-:Y:S06]  /*0220*/  BRA `(.L_x_3280) ;  /* 0x0000001000387947 */ /* 0x000fec0003800000 */
.L_x_3278:
[----:B------:R-:W2:Y:S01]  /*0230*/  LDG.E.U8 R4, desc[UR36][R4.64] ;  /* 0x0000002404047981 */ /* 0x000ea2000c1e1100 */
[----:B------:R-:W-:Y:S02]  /*0240*/  PRMT R18, R18, 0x5410, RZ ;  /* 0x0000541012127816 */ /* 0x000fe400000000ff */
[----:B--2---:R-:W-:-:S04]  /*0250*/  I2FP.F32.U32 R19, R4 ;  /* 0x0000000400137245 */ /* 0x004fc80000201000 */
[----:B------:R-:W-:Y:S01]  /*0260*/  F2FP.F16.F32.PACK_AB R19, RZ, R19 ;  /* 0x00000013ff13723e */ /* 0x000fe200000000ff */
[----:B------:R-:W-:Y:S06]  /*0270*/  BRA `(.L_x_3280) ;  /* 0x0000001000247947 */ /* 0x000fec0003800000 */
.L_x_3277:
[----:B------:R-:W-:-:S09]  /*0280*/  UISETP.NE.AND UP0, UPT, UR4, 0x2, UPT ;  /* 0x000000020400788c */ /* 0x000fd2000bf05270 */
[----:B------:R-:W-:Y:S05]  /*0290*/  BRA.U !UP0, `(.L_x_3281) ;  /* 0x0000000108387547 */ /* 0x000fea000b800000 */
[----:B------:R-:W-:-:S09]  /*02a0*/  UISETP.NE.AND UP0, UPT, UR4, 0x3, UPT ;  /* 0x000000030400788c */ /* 0x000fd2000bf05270 */
[----:B------:R-:W-:Y:S05]  /*02b0*/  BRA.U !UP0, `(.L_x_3282) ;  /* 0x00000001081c7547 */ /* 0x000fea000b800000 */
[----:B------:R-:W-:-:S09]  /*02c0*/  UISETP.NE.AND UP0, UPT, UR4, 0x4, UPT ;  /* 0x000000040400788c */ /* 0x000fd2000bf05270 */
[----:B------:R-:W-:Y:S05]  /*02d0*/  BRA.U UP0, `(.L_x_3279) ;  /* 0x0000000d006c7547 */ /* 0x000fea000b800000 */
[----:B------:R-:W2:Y:S01]  /*02e0*/  LDG.E.64 R4, desc[UR36][R4.64] ;  /* 0x0000002404047981 */ /* 0x000ea2000c1e1b00 */
[----:B------:R-:W-:Y:S01]  /*02f0*/  PRMT R18, R18, 0x5410, RZ ;  /* 0x0000541012127816 */ /* 0x000fe200000000ff */
[----:B--2---:R-:W0:Y:S02]  /*0300*/  I2F.S64 R19, R4 ;  /* 0x0000000400137312 */ /* 0x004e240000301400 */
[----:B0-----:R-:W-:Y:S01]  /*0310*/  F2FP.F16.F32.PACK_AB R19, RZ, R19 ;  /* 0x00000013ff13723e */ /* 0x001fe200000000ff */
[----:B------:R-:W-:Y:S06]  /*0320*/  BRA `(.L_x_3280) ;  /* 0x0000000c00f87947 */ /* 0x000fec0003800000 */
.L_x_3282:
[----:B------:R-:W2:Y:S01]  /*0330*/  LDG.E R4, desc[UR36][R4.64] ;  /* 0x0000002404047981 */ /* 0x000ea2000c1e1900 */
[----:B------:R-:W-:Y:S02]  /*0340*/  PRMT R18, R18, 0x5410, RZ ;  /* 0x0000541012127816 */ /* 0x000fe400000000ff */
[----:B--2---:R-:W-:-:S04]  /*0350*/  I2FP.F32.S32 R19, R4 ;  /* 0x0000000400137245 */ /* 0x004fc80000201400 */
[----:B------:R-:W-:Y:S01]  /*0360*/  F2FP.F16.F32.PACK_AB R19, RZ, R19 ;  /* 0x00000013ff13723e */ /* 0x000fe200000000ff */
[----:B------:R-:W-:Y:S06]  /*0370*/  BRA `(.L_x_3280) ;  /* 0x0000000c00e47947 */ /* 0x000fec0003800000 */
.L_x_3281:
[----:B------:R-:W2:Y:S01]  /*0380*/  LDG.E.U16 R4, desc[UR36][R4.64] ;  /* 0x0000002404047981 */ /* 0x000ea2000c1e1500 */
[----:B------:R-:W-:Y:S01]  /*0390*/  PRMT R18, R18, 0x5410, RZ ;  /* 0x0000541012127816 */ /* 0x000fe200000000ff */
[----:B--2---:R-:W0:Y:S02]  /*03a0*/  I2F.S16 R19, R4 ;  /* 0x0000000400137306 */ /* 0x004e240000101400 */
[----:B0-----:R-:W-:Y:S01]  /*03b0*/  F2FP.F16.F32.PACK_AB R19, RZ, R19 ;  /* 0x00000013ff13723e */ /* 0x001fe200000000ff */
[----:B------:R-:W-:Y:S06]  /*03c0*/  BRA `(.L_x_3280) ;  /* 0x0000000c00d07947 */ /* 0x000fec0003800000 */
.L_x_3276:
[----:B------:R-:W-:-:S09]  /*03d0*/  UISETP.GT.AND UP0, UPT, UR4, 0x6, UPT ;  /* 0x000000060400788c */ /* 0x000fd2000bf04270 */
[----:B------:R-:W-:Y:S05]  /*03e0*/  BRA.U UP0, `(.L_x_3283) ;  /* 0x0000000100347547 */ /* 0x000fea000b800000 */
[----:B------:R-:W-:-:S09]  /*03f0*/  UISETP.NE.AND UP0, UPT, UR4, 0x5, UPT ;  /* 0x000000050400788c */ /* 0x000fd2000bf05270 */
[----:B------:R-:W-:Y:S05]  /*0400*/  BRA.U !UP0, `(.L_x_3284) ;  /* 0x0000000108187547 */ /* 0x000fea000b800000 */
[----:B------:R-:W-:-:S09]  /*0410*/  UISETP.NE.AND UP0, UPT, UR4, 0x6, UPT ;  /* 0x000000060400788c */ /* 0x000fd2000bf05270 */
[----:B------:R-:W-:Y:S05]  /*0420*/  BRA.U UP0, `(.L_x_3279) ;  /* 0x0000000d00187547 */ /* 0x000fea000b800000 */
[----:B------:R-:W2:Y:S01]  /*0430*/  LDG.E R19, desc[UR36][R4.64] ;  /* 0x0000002404137981 */ /* 0x000ea2000c1e1900 */
[----:B------:R-:W-:Y:S02]  /*0440*/  PRMT R18, R18, 0x5410, RZ ;  /* 0x0000541012127816 */ /* 0x000fe400000000ff */
[----:B--2---:R-:W-:Y:S01]  /*0450*/  F2FP.F16.F32.PACK_AB R19, RZ, R19 ;  /* 0x00000013ff13723e */ /* 0x004fe200000000ff */
[----:B------:R-:W-:Y:S06]  /*0460*/  BRA `(.L_x_3280) ;  /* 0x0000000c00a87947 */ /* 0x000fec0003800000 */
.L_x_3284:
[----:B------:R-:W2:Y:S01]  /*0470*/  LDG.E.U16 R19, desc[UR36][R4.64] ;  /* 0x0000002404137981 */ /* 0x000ea2000c1e1500 */
[----:B------:R-:W-:Y:S01]  /*0480*/  PRMT R18, R18, 0x5410, RZ ;  /* 0x0000541012127816 */ /* 0x000fe200000000ff */
[----:B--2---:R-:W-:-:S05]  /*0490*/  HADD2.F32 R19, -RZ, R19.H0_H0 ;  /* 0x20000013ff137230 */ /* 0x004fca0000004100 */
[----:B------:R-:W-:Y:S01]  /*04a0*/  F2FP.F16.F32.PACK_AB R19, RZ, R19 ;  /* 0x00000013ff13723e */ /* 0x000fe200000000ff */
[----:B------:R-:W-:Y:S06]  /*04b0*/  BRA `(.L_x_3280) ;  /* 0x0000000c00947947 */ /* 0x000fec0003800000 */
.L_x_3283:
        /* <DEDUP_REMOVED lines=10> */
.L_x_3286:
[----:B------:R-:W2:Y:S02]  /*0560*/  LDG.E R4, desc[UR36][R4.64] ;  /* 0x0000002404047981 */ /* 0x000ea4000c1e1900 */
[----:B--2---:R-:W-:Y:S02]  /*0570*/  PRMT R19, R4, 0x7610, R19 ;  /* 0x0000761004137816 */ /* 0x004fe40000000013 */
[----:B------:R-:W-:Y:S01]  /*0580*/  PRMT R18, R18, 0x7610, R4 ;  /* 0x0000761012127816 */ /* 0x000fe20000000004 */
[----:B------:R-:W-:Y:S06]  /*0590*/  BRA `(.L_x_3280) ;  /* 0x0000000c005c7947 */ /* 0x000fec0003800000 */
.L_x_3285:
[----:B------:R-:W2:Y:S01]  /*05a0*/  LDG.E.64 R4, desc[UR36][R4.64] ;  /* 0x0000002404047981 */ /* 0x000ea2000c1e1b00 */
[----:B------:R-:W-:Y:S01]  /*05b0*/  UMOV UR4, 0xf0000000 ;  /* 0xf000000000047882 */ /* 0x000fe20000000000 */
[----:B------:R-:W-:Y:S01]  /*05c0*/  UMOV UR5, 0x380fffff ;  /* 0x380fffff00057882 */ /* 0x000fe20000000000 */
[----:B------:R-:W-:Y:S01]  /*05d0*/  PRMT R18, R18, 0x5410, RZ ;  /* 0x0000541012127816 */ /* 0x000fe200000000ff */
        /* <DEDUP_REMOVED lines=9> */
.L_x_3275:
        /* <DEDUP_REMOVED lines=9> */
[----:B------:R-:W-:Y:S02]  /*0700*/  PRMT R18, R18, 0x5410, RZ ;  /* 0x0000541012127816 */ /* 0x000fe400000000ff */
[----:B--2---:R-:W-:-:S04]  /*0710*/  ISETP.NE.AND P0, PT, R4, RZ, PT ;  /* 0x000000ff0400720c */ /* 0x004fc80003f05270 */
[----:B------:R-:W-:-:S04]  /*0720*/  FSEL R19, RZ, 1, !P0 ;  /* 0x3f800000ff137808 */ /* 0x000fc80004000000 */
[----:B------:R-:W-:Y:S01]  /*0730*/  F2FP.F16.F32.PACK_AB R19, RZ, R19 ;  /* 0x00000013ff13723e */ /* 0x000fe200000000ff */
[----:B------:R-:W-:Y:S06]  /*0740*/  BRA `(.L_x_3280) ;  /* 0x0000000800f07947 */ /* 0x000fec0003800000 */
.L_x_3289:
        /* <DEDUP_REMOVED lines=24> */
.L_x_3288:
        /* <DEDUP_REMOVED lines=8> */
[----:B------:R-:W-:Y:S02]  /*0950*/  PRMT R18, R18, 0x5410, RZ ;  /* 0x0000541012127816 */ /* 0x000fe400000000ff */
[----:B--2---:R-:W-:-:S04]  /*0960*/  SHF.L.U32 R0, R0, 0x18, RZ ;  /* 0x0000001800007819 */ /* 0x004fc800000006ff */
        /* <DEDUP_REMOVED lines=17> */
.L_x_3291:
[----:B------:R-:W2:Y:S01]  /*0a80*/  LDG.E.U8 R4, desc[UR36][R4.64] ;  /* 0x0000002404047981 */ /* 0x000ea2000c1e1100 */
[----:B------:R-:W-:Y:S01]  /*0a90*/  PRMT R18, R18, 0x5410, RZ ;  /* 0x0000541012127816 */ /* 0x000fe200000000ff */
        /* <DEDUP_REMOVED lines=11> */
[----:B------:R-:W-:Y:S01]  /*0b50*/  F2FP.F16.F32.PACK_AB R19, RZ, R0 ;  /* 0x00000000ff13723e */ /* 0x000fe200000000ff */
[----:B------:R-:W-:Y:S06]  /*0b60*/  BRA `(.L_x_3280) ;  /* 0x0000000400e87947 */ /* 0x000fec0003800000 */
.L_x_3290:
[----:B------:R-:W2:Y:S01]  /*0b70*/  LDG.E.U16 R19, desc[UR36][R4.64] ;  /* 0x0000002404137981 */ /* 0x000ea2000c1e1500 */
[----:B------:R-:W-:Y:S01]  /*0b80*/  PRMT R18, R18, 0x5410, RZ ;  /* 0x0000541012127816 */ /* 0x000fe200000000ff */
[----:B--2---:R-:W-:-:S05]  /*0b90*/  IMAD.U32 R19, R19, 0x10000, RZ ;  /* 0x0001000013137824 */ /* 0x004fca00078e00ff */
[----:B------:R-:W-:Y:S01]  /*0ba0*/  F2FP.F16.F32.PACK_AB R19, RZ, R19 ;  /* 0x00000013ff13723e */ /* 0x000fe200000000ff */
[----:B------:R-:W-:Y:S06]  /*0bb0*/  BRA `(.L_x_3280) ;  /* 0x0000000400d47947 */ /* 0x000fec0003800000 */
.L_x_3287:
        /* <DEDUP_REMOVED lines=8> */
[----:B------:R-:W2:Y:S01]  /*0c40*/  LDG.E.U16 R19, desc[UR36][R4.64] ;  /* 0x0000002404137981 */ /* 0x000ea2000c1e1500 */
[----:B------:R-:W-:Y:S02]  /*0c50*/  PRMT R18, R18, 0x5410, RZ ;  /* 0x0000541012127816 */ /* 0x000fe400000000ff */
[----:B--2---:R-:W-:-:S04]  /*0c60*/  I2FP.F32.U32 R19, R19 ;  /* 0x0000001300137245 */ /* 0x004fc80000201000 */
[----:B------:R-:W-:Y:S01]  /*0c70*/  F2FP.F16.F32.PACK_AB R19, RZ, R19 ;  /* 0x00000013ff13723e */ /* 0x000fe200000000ff */
[----:B------:R-:W-:Y:S06]  /*0c80*/  BRA `(.L_x_3280) ;  /* 0x0000000400a07947 */ /* 0x000fec0003800000 */
.L_x_3294:
        /* <DEDUP_REMOVED lines=21> */
.L_x_3298:
[----:B------:R-:W-:Y:S05]  /*0de0*/  BSYNC.RECONVERGENT B1 ;  /* 0x0000000000017941 */ /* 0x000fea0003800200 */
.L_x_3297:
[----:B------:R-:W-:Y:S01]  /*0df0*/  IMAD.SHL.U32 R0, R0, 0x100000, RZ ;  /* 0x0010000000007824 */ /* 0x000fe200078e00ff */
[----:B------:R-:W-:-:S04]  /*0e00*/  LEA R3, R3, 0x3b800000, 0x17 ;  /* 0x3b80000003037811 */ /* 0x000fc800078eb8ff */
[----:B------:R-:W-:-:S07]  /*0e10*/  LOP3.LUT R19, R3, R0, R19, 0xfe, !PT ;  /* 0x0000000003137212 */ /* 0x000fce00078efe13 */
.L_x_3296:
[----:B------:R-:W-:Y:S05]  /*0e20*/  BSYNC.RECONVERGENT B0 ;  /* 0x0000000000007941 */ /* 0x000fea0003800200 */
.L_x_3295:
[----:B------:R-:W-:Y:S02]  /*0e30*/  F2FP.F16.F32.PACK_AB R19, RZ, R19 ;  /* 0x00000013ff13723e */ /* 0x000fe400000000ff */
[----:B------:R-:W-:Y:S01]  /*0e40*/  PRMT R18, R18, 0x5410, RZ ;  /* 0x0000541012127816 */ /* 0x000fe200000000ff */
[----:B------:R-:W-:Y:S06]  /*0e50*/  BRA `(.L_x_3280) ;  /* 0x00000004002c7947 */ /* 0x000fec0003800000 */
.L_x_3293:
        /* <DEDUP_REMOVED lines=21> */
.L_x_3302:
[----:B------:R-:W-:Y:S05]  /*0fb0*/  BSYNC.RECONVERGENT B1 ;  /* 0x0000000000017941 */ /* 0x000fea0003800200 */
.L_x_3301:
[----:B------:R-:W-:Y:S02]  /*0fc0*/  SHF.L.U32 R0, R0, 0x15, RZ ;  /* 0x0000001500007819 */ /* 0x000fe400000006ff */
[----:B------:R-:W-:-:S04]  /*0fd0*/  LEA R3, R3, 0x37800000, 0x17 ;  /* 0x3780000003037811 */ /* 0x000fc800078eb8ff */
[----:B------:R-:W-:-:S07]  /*0fe0*/  LOP3.LUT R19, R3, R0, R19, 0xfe, !PT ;  /* 0x0000000003137212 */ /* 0x000fce00078efe13 */
.L_x_3300:
[----:B------:R-:W-:Y:S05]  /*0ff0*/  BSYNC.RECONVERGENT B0 ;  /* 0x0000000000007941 */ /* 0x000fea0003800200 */
.L_x_3299:
[----:B------:R-:W-:Y:S02]  /*1000*/  F2FP.F16.F32.PACK_AB R19, RZ, R19 ;  /* 0x00000013ff13723e */ /* 0x000fe400000000ff */
[----:B------:R-:W-:Y:S01]  /*1010*/  PRMT R18, R18, 0x5410, RZ ;  /* 0x0000541012127816 */ /* 0x000fe200000000ff */
[----:B------:R-:W-:Y:S06]  /*1020*/  BRA `(.L_x_3280) ;  /* 0x0000000000b87947 */ /* 0x000fec0003800000 */
.L_x_3292:
[----:B------:R-:W-:-:S09]  /*1030*/  UISETP.NE.AND UP0, UPT, UR4, 0x1c, UPT ;  /* 0x0000001c0400788c */ /* 0x000fd2000bf05270 */
[----:B------:R-:W-:Y:S05]  /*1040*/  BRA.U !UP0, `(.L_x_3303) ;  /* 0x0000000108a07547 */ /* 0x000fea000b800000 */
[----:B------:R-:W-:-:S09]  /*1050*/  UISETP.NE.AND UP0, UPT, UR4, 0x1d, UPT ;  /* 0x0000001d0400788c */ /* 0x000fd2000bf05270 */
[----:B------:R-:W-:Y:S05]  /*1060*/  BRA.U !UP0, `(.L_x_3304) ;  /* 0x0000000108847547 */ /* 0x000fea000b800000 */
[----:B------:R-:W-:-:S09]  /*1070*/  UISETP.NE.AND UP0, UPT, UR4, 0x2c, UPT ;  /* 0x0000002c0400788c */ /* 0x000fd2000bf05270 */
[----:B------:R-:W-:Y:S05]  /*1080*/  BRA.U !UP0, `(.L_x_3305) ;  /* 0x00000001084c7547 */ /* 0x000fea000b800000 */
.L_x_3279:
        /* <DEDUP_REMOVED lines=8> */
[----:B0-----:R-:W-:Y:S02]  /*1110*/  IMAD.U32 R4, RZ, RZ, UR4 ;  /* 0x00000004ff047e24 */ /* 0x001fe4000f8e00ff */
[----:B------:R-:W-:-:S02]  /*1120*/  IMAD.U32 R5, RZ, RZ, UR5 ;  /* 0x00000005ff057e24 */ /* 0x000fc4000f8e00ff */
[----:B-1----:R-:W-:Y:S01]  /*1130*/  IMAD.U32 R6, RZ, RZ, UR6 ;  /* 0x00000006ff067e24 */ /* 0x002fe2000f8e00ff */
[----:B------:R-:W-:Y:S01]  /*1140*/  MOV R7, UR7 ;  /* 0x0000000700077c02 */ /* 0x000fe20008000f00 */
[----:B---3--:R-:W-:Y:S02]  /*1150*/  IMAD.U32 R10, RZ, RZ, UR8 ;  /* 0x00000008ff0a7e24 */ /* 0x008fe4000f8e00ff */
[----:B------:R-:W-:-:S07]  /*1160*/  IMAD.U32 R11, RZ, RZ, UR9 ;  /* 0x00000009ff0b7e24 */ /* 0x000fce000f8e00ff */
[----:B------:R-:W-:-:S07]  /*1170*/  LEPC R20, `(.L_x_3306) ;  /* 0x000000001014794e */ /* 0x000fce0000000000 */
[----:B--2---:R-:W-:Y:S05]  /*1180*/  CALL.ABS.NOINC R14 ;  /* 0x000000000e007343 */ /* 0x004fea0003c00000 */
.L_x_3306:
[----:B------:R-:W-:Y:S02]  /*1190*/  PRMT R19, RZ, 0x7610, R19 ;  /* 0x00007610ff137816 */ /* 0x000fe40000000013 */
[----:B------:R-:W-:Y:S01]  /*11a0*/  PRMT R18, R18, 0x5410, RZ ;  /* 0x0000541012127816 */ /* 0x000fe200000000ff */
[----:B------:R-:W-:Y:S06]  /*11b0*/  BRA `(.L_x_3280) ;  /* 0x0000000000547947 */ /* 0x000fec0003800000 */
.L_x_3305:
        /* <DEDUP_REMOVED lines=8> */
.L_x_3308:
[----:B------:R-:W-:Y:S05]  /*1240*/  BSYNC.RECONVERGENT B0 ;  /* 0x0000000000007941 */ /* 0x000fea0003800200 */
.L_x_3307:
[----:B------:R-:W-:Y:S02]  /*1250*/  PRMT R18, R18, 0x5410, RZ ;  /* 0x0000541012127816 */ /* 0x000fe400000000ff */
[----:B------:R-:W-:Y:S01]  /*1260*/  F2FP.F16.F32.PACK_AB R19, RZ, R19 ;  /* 0x00000013ff13723e */ /* 0x000fe200000000ff */
[----:B------:R-:W-:Y:S06]  /*1270*/  BRA `(.L_x_3280) ;  /* 0x0000000000247947 */ /* 0x000fec0003800000 */
.L_x_3304:
[----:B------:R-:W2:Y:S01]  /*1280*/  LDG.E.64 R4, desc[UR36][R4.64] ;  /* 0x0000002404047981 */ /* 0x000ea2000c1e1b00 */
[----:B------:R-:W-:Y:S01]  /*1290*/  PRMT R18, R18, 0x5410, RZ ;  /* 0x0000541012127816 */ /* 0x000fe200000000ff */
[----:B--2---:R-:W0:Y:S02]  /*12a0*/  I2F.U64 R19, R4 ;  /* 0x0000000400137312 */ /* 0x004e240000301000 */
[----:B0-----:R-:W-:Y:S01]  /*12b0*/  F2FP.F16.F32.PACK_AB R19, RZ, R19 ;  /* 0x00000013ff13723e */ /* 0x001fe200000000ff */
[----:B------:R-:W-:Y:S06]  /*12c0*/  BRA `(.L_x_3280) ;  /* 0x0000000000107947 */ /* 0x000fec0003800000 */
.L_x_3303:
[----:B------:R-:W2:Y:S01]  /*12d0*/  LDG.E R4, desc[UR36][R4.64] ;  /* 0x0000002404047981 */ /* 0x000ea2000c1e1900 */
[----:B------:R-:W-:Y:S02]  /*12e0*/  PRMT R18, R18, 0x5410, RZ ;  /* 0x0000541012127816 */ /* 0x000fe400000000ff */
[----:B--2---:R-:W-:-:S04]  /*12f0*/  I2FP.F32.U32 R19, R4 ;  /* 0x0000000400137245 */ /* 0x004fc80000201000 */
[----:B------:R-:W-:-:S07]  /*1300*/  F2FP.F16.F32.PACK_AB R19, RZ, R19 ;  /* 0x00000013ff13723e */ /* 0x000fce00000000ff */
.L_x_3280:
[----:B------:R-:W-:-:S07]  /*1310*/  VIADD R16, R2, 0x80 ;  /* 0x0000008002107836 */ /* 0x000fce0000000000 */
.L_x_3274:
[----:B------:R-:W-:Y:S05]  /*1320*/  BSYNC.RECONVERGENT B6 ;  /* 0x0000000000067941 */ /* 0x000fea0003800200 */
.L_x_3273:
[----:B------:R-:W-:Y:S01]  /*1330*/  ISETP.GE.AND P0, PT, R16, R25, PT ;  /* 0x000000191000720c */ /* 0x000fe20003f06270 */
[----:B------:R-:W-:Y:S01]  /*1340*/  BSSY.RECONVERGENT B6, `(.L_x_3309) ;  /* 0x0000129000067945 */ /* 0x000fe20003800200 */
[----:B------:R-:W-:Y:S02]  /*1350*/  PRMT R17, R17, 0x5410, RZ ;  /* 0x0000541011117816 */ /* 0x000fe400000000ff */
[----:B------:R-:W-:-:S09]  /*1360*/  PRMT R22, RZ, 0x7610, R22 ;  /* 0x00007610ff167816 */ /* 0x000fd20000000016 */
[----:B------:R-:W-:Y:S05]  /*1370*/  @P0 BRA `(.L_x_3310) ;  /* 0x0000001000940947 */ /* 0x000fea0003800000 */
        /* <DEDUP_REMOVED lines=22> */
.L_x_3314:
[----:B------:R-:W2:Y:S01]  /*14e0*/  LDG.E.U8 R4, desc[UR36][R4.64] ;  /* 0x0000002404047981 */ /* 0x000ea2000c1e1100 */
[----:B------:R-:W-:Y:S02]  /*14f0*/  PRMT R17, R17, 0x5410, RZ ;  /* 0x0000541011117816 */ /* 0x000fe400000000ff */
[----:B--2---:R-:W-:-:S04]  /*1500*/  I2FP.F32.U32 R22, R4 ;  /* 0x0000000400167245 */ /* 0x004fc80000201000 */
[----:B------:R-:W-:Y:S01]  /*1510*/  F2FP.F16.F32.PACK_AB R22, RZ, R22 ;  /* 0x00000016ff16723e */ /* 0x000fe200000000ff */
[----:B------:R-:W-:Y:S06]  /*1520*/  BRA `(.L_x_3316) ;  /* 0x0000001000247947 */ /* 0x000fec0003800000 */
.L_x_3313:
        /* <DEDUP_REMOVED lines=11> */
.L_x_3318:
[----:B------:R-:W2:Y:S01]  /*15e0*/  LDG.E R4, desc[UR36][R4.64] ;  /* 0x0000002404047981 */ /* 0x000ea2000c1e1900 */
[----:B------:R-:W-:Y:S02]  /*15f0*/  PRMT R17, R17, 0x5410, RZ ;  /* 0x0000541011117816 */ /* 0x000fe400000000ff */
[----:B--2---:R-:W-:-:S04]  /*1600*/  I2FP.F32.S32 R22, R4 ;  /* 0x0000000400167245 */ /* 0x004fc80000201400 */
[----:B------:R-:W-:Y:S01]  /*1610*/  F2FP.F16.F32.PACK_AB R22, RZ, R22 ;  /* 0x00000016ff16723e */ /* 0x000fe200000000ff */
[----:B------:R-:W-:Y:S06]  /*1620*/  BRA `(.L_x_3316) ;  /* 0x0000000c00e47947 */ /* 0x000fec0003800000 */
.L_x_3317:
[----:B------:R-:W2:Y:S01]  /*1630*/  LDG.E.U16 R4, desc[UR36][R4.64] ;  /* 0x0000002404047981 */ /* 0x000ea2000c1e1500 */
[----:B------:R-:W-:Y:S01]  /*1640*/  PRMT R17, R17, 0x5410, RZ ;  /* 0x0000541011117816 */ /* 0x000fe200000000ff */
[----:B--2---:R-:W0:Y:S02]  /*1650*/  I2F.S16 R22, R4 ;  /* 0x0000000400167306 */ /* 0x004e240000101400 */
[----:B0-----:R-:W-:Y:S01]  /*1660*/  F2FP.F16.F32.PACK_AB R22, RZ, R22 ;  /* 0x00000016ff16723e */ /* 0x001fe200000000ff */
[----:B------:R-:W-:Y:S06]  /*1670*/  BRA `(.L_x_3316) ;  /* 0x0000000c00d07947 */ /* 0x000fec0003800000 */
.L_x_3312:
        /* <DEDUP_REMOVED lines=10> */
.L_x_3320:
[----:B------:R-:W2:Y:S01]  /*1720*/  LDG.E.U16 R22, desc[UR36][R4.64] ;  /* 0x0000002404167981 */ /* 0x000ea2000c1e1500 */
[----:B------:R-:W-:Y:S01]  /*1730*/  PRMT R17, R17, 0x5410, RZ ;  /* 0x0000541011117816 */ /* 0x000fe200000000ff */
[----:B--2---:R-:W-:-:S05]  /*1740*/  HADD2.F32 R22, -RZ, R22.H0_H0 ;  /* 0x20000016ff167230 */ /* 0x004fca0000004100 */
[----:B------:R-:W-:Y:S01]  /*1750*/  F2FP.F16.F32.PACK_AB R22, RZ, R22 ;  /* 0x00000016ff16723e */ /* 0x000fe200000000ff */
[----:B------:R-:W-:Y:S06]  /*1760*/  BRA `(.L_x_3316) ;  /* 0x0000000c00947947 */ /* 0x000fec0003800000 */
.L_x_3319:
        /* <DEDUP_REMOVED lines=10> */
.L_x_3322:
[----:B------:R-:W2:Y:S02]  /*1810*/  LDG.E R4, desc[UR36][R4.64] ;  /* 0x0000002404047981 */ /* 0x000ea4000c1e1900 */
[----:B--2---:R-:W-:Y:S02]  /*1820*/  PRMT R22, R4, 0x7610, R22 ;  /* 0x0000761004167816 */ /* 0x004fe40000000016 */
[----:B------:R-:W-:Y:S01]  /*1830*/  PRMT R17, R17, 0x7610, R4 ;  /* 0x0000761011117816 */ /* 0x000fe20000000004 */
[----:B------:R-:W-:Y:S06]  /*1840*/  BRA `(.L_x_3316) ;  /* 0x0000000c005c7947 */ /* 0x000fec0003800000 */
.L_x_3321:
        /* <DEDUP_REMOVED lines=13> */
.L_x_3311:
        /* <DEDUP_REMOVED lines=14> */
.L_x_3325:
        /* <DEDUP_REMOVED lines=24> */
.L_x_3324:
        /* <DEDUP_REMOVED lines=27> */
.L_x_3327:
[----:B------:R-:W2:Y:S01]  /*1d30*/  LDG.E.U8 R4, desc[UR36][R4.64] ;  /* 0x0000002404047981 */ /* 0x000ea2000c1e1100 */
[----:B------:R-:W-:Y:S01]  /*1d40*/  PRMT R17, R17, 0x5410, RZ ;  /* 0x0000541011117816 */ /* 0x000fe200000000ff */
        /* <DEDUP_REMOVED lines=11> */
[----:B------:R-:W-:Y:S01]  /*1e00*/  F2FP.F16.F32.PACK_AB R22, RZ, R0 ;  /* 0x00000000ff16723e */ /* 0x000fe200000000ff */
[----:B------:R-:W-:Y:S06]  /*1e10*/  BRA `(.L_x_3316) ;  /* 0x0000000400e87947 */ /* 0x000fec0003800000 */
.L_x_3326:
[----:B------:R-:W2:Y:S01]  /*1e20*/  LDG.E.U16 R22, desc[UR36][R4.64] ;  /* 0x0000002404167981 */ /* 0x000ea2000c1e1500 */
[----:B------:R-:W-:Y:S01]  /*1e30*/  PRMT R17, R17, 0x5410, RZ ;  /* 0x0000541011117816 */ /* 0x000fe200000000ff */
[----:B--2---:R-:W-:-:S05]  /*1e40*/  IMAD.U32 R22, R22, 0x10000, RZ ;  /* 0x0001000016167824 */ /* 0x004fca00078e00ff */
[----:B------:R-:W-:Y:S01]  /*1e50*/  F2FP.F16.F32.PACK_AB R22, RZ, R22 ;  /* 0x00000016ff16723e */ /* 0x000fe200000000ff */
[----:B------:R-:W-:Y:S06]  /*1e60*/  BRA `(.L_x_3316) ;  /* 0x0000000400d47947 */ /* 0x000fec0003800000 */
.L_x_3323:
        /* <DEDUP_REMOVED lines=13> */
.L_x_3330:
        /* <DEDUP_REMOVED lines=21> */
.L_x_3334:
[----:B------:R-:W-:Y:S05]  /*2090*/  BSYNC.RECONVERGENT B1 ;  /* 0x0000000000017941 */ /* 0x000fea0003800200 */
.L_x_3333:
[----:B------:R-:W-:Y:S01]  /*20a0*/  IMAD.SHL.U32 R0, R0, 0x100000, RZ ;  /* 0x0010000000007824 */ /* 0x000fe200078e00ff */
[----:B------:R-:W-:-:S04]  /*20b0*/  LEA R3, R3, 0x3b800000, 0x17 ;  /* 0x3b80000003037811 */ /* 0x000fc800078eb8ff */
[----:B------:R-:W-:-:S07]  /*20c0*/  LOP3.LUT R22, R3, R0, R7, 0xfe, !PT ;  /* 0x0000000003167212 */ /* 0x000fce00078efe07 */
.L_x_3332:
[----:B------:R-:W-:Y:S05]  /*20d0*/  BSYNC.RECONVERGENT B0 ;  /* 0x0000000000007941 */ /* 0x000fea0003800200 */
.L_x_3331:
[----:B------:R-:W-:Y:S02]  /*20e0*/  F2FP.F16.F32.PACK_AB R22, RZ, R22 ;  /* 0x00000016ff16723e */ /* 0x000fe400000000ff */
[----:B------:R-:W-:Y:S01]  /*20f0*/  PRMT R17, R17, 0x5410, RZ ;  /* 0x0000541011117816 */ /* 0x000fe200000000ff */
[----:B------:R-:W-:Y:S06]  /*2100*/  BRA `(.L_x_3316) ;  /* 0x00000004002c7947 */ /* 0x000fec0003800000 */
.L_x_3329:
        /* <DEDUP_REMOVED lines=21> */
.L_x_3338:
[----:B------:R-:W-:Y:S05]  /*2260*/  BSYNC.RECONVERGENT B1 ;  /* 0x0000000000017941 */ /* 0x000fea0003800200 */
.L_x_3337:
[----:B------:R-:W-:Y:S02]  /*2270*/  SHF.L.U32 R0, R0, 0x15, RZ ;  /* 0x0000001500007819 */ /* 0x000fe400000006ff */
[----:B------:R-:W-:-:S04]  /*2280*/  LEA R3, R3, 0x37800000, 0x17 ;  /* 0x3780000003037811 */ /* 0x000fc800078eb8ff */
[----:B------:R-:W-:-:S07]  /*2290*/  LOP3.LUT R22, R3, R0, R7, 0xfe, !PT ;  /* 0x0000000003167212 */ /* 0x000fce00078efe07 */
.L_x_3336:
[----:B------:R-:W-:Y:S05]  /*22a0*/  BSYNC.RECONVERGENT B0 ;  /* 0x0000000000007941 */ /* 0x000fea0003800200 */
.L_x_3335:
[----:B------:R-:W-:Y:S02]  /*22b0*/  F2FP.F16.F32.PACK_AB R22, RZ, R22 ;  /* 0x00000016ff16723e */ /* 0x000fe400000000ff */
[----:B------:R-:W-:Y:S01]  /*22c0*/  PRMT R17, R17, 0x5410, RZ ;  /* 0x0000541011117816 */ /* 0x000fe200000000ff */
[----:B------:R-:W-:Y:S06]  /*22d0*/  BRA `(.L_x_3316) ;  /* 0x0000000000b87947 */ /* 0x000fec0003800000 */
.L_x_3328:
        /* <DEDUP_REMOVED lines=14> */
.L_x_3342:
[----:B------:R-:W-:Y:S05]  /*23c0*/  BSYNC.RECONVERGENT B0 ;  /* 0x0000000000007941 */ /* 0x000fea0003800200 */
.L_x_3341:
[----:B------:R-:W-:Y:S02]  /*23d0*/  PRMT R17, R17, 0x5410, RZ ;  /* 0x0000541011117816 */ /* 0x000fe400000000ff */
[----:B------:R-:W-:Y:S01]  /*23e0*/  F2FP.F16.F32.PACK_AB R22, RZ, R22 ;  /* 0x00000016ff16723e */ /* 0x000fe200000000ff */
[----:B------:R-:W-:Y:S06]  /*23f0*/  BRA `(.L_x_3316) ;  /* 0x0000000000707947 */ /* 0x000fec0003800000 */
.L_x_3315:
        /* <DEDUP_REMOVED lines=8> */
[----:B0-----:R-:W-:Y:S01]  /*2480*/  MOV R4, UR4 ;  /* 0x0000000400047c02 */ /* 0x001fe20008000f00 */
[----:B------:R-:W-:-:S02]  /*2490*/  IMAD.U32 R5, RZ, RZ, UR5 ;  /* 0x00000005ff057e24 */ /* 0x000fc4000f8e00ff */
[----:B-1----:R-:W-:Y:S02]  /*24a0*/  IMAD.U32 R6, RZ, RZ, UR6 ;  /* 0x00000006ff067e24 */ /* 0x002fe4000f8e00ff */
[----:B------:R-:W-:Y:S01]  /*24b0*/  IMAD.U32 R7, RZ, RZ, UR7 ;  /* 0x00000007ff077e24 */ /* 0x000fe2000f8e00ff */
[----:B---3--:R-:W-:Y:S01]  /*24c0*/  MOV R10, UR8 ;  /* 0x00000008000a7c02 */ /* 0x008fe20008000f00 */
[----:B------:R-:W-:-:S07]  /*24d0*/  IMAD.U32 R11, RZ, RZ, UR9 ;  /* 0x00000009ff0b7e24 */ /* 0x000fce000f8e00ff */
[----:B------:R-:W-:-:S07]  /*24e0*/  LEPC R20, `(.L_x_3343) ;  /* 0x000000001014794e */ /* 0x000fce0000000000 */
[----:B--2---:R-:W-:Y:S05]  /*24f0*/  CALL.ABS.NOINC R14 ;  /* 0x000000000e007343 */ /* 0x004fea0003c00000 */
.L_x_3343:
[----:B------:R-:W-:Y:S02]  /*2500*/  PRMT R22, RZ, 0x7610, R22 ;  /* 0x00007610ff167816 */ /* 0x000fe40000000016 */
[----:B------:R-:W-:Y:S01]  /*2510*/  PRMT R17, R17, 0x5410, RZ ;  /* 0x0000541011117816 */ /* 0x000fe200000000ff */
[----:B------:R-:W-:Y:S06]  /*2520*/  BRA `(.L_x_3316) ;  /* 0x0000000000247947 */ /* 0x000fec0003800000 */
.L_x_3340:
[----:B------:R-:W2:Y:S01]  /*2530*/  LDG.E.64 R4, desc[UR36][R4.64] ;  /* 0x0000002404047981 */ /* 0x000ea2000c1e1b00 */
[----:B------:R-:W-:Y:S01]  /*2540*/  PRMT R17, R17, 0x5410, RZ ;  /* 0x0000541011117816 */ /* 0x000fe200000000ff */
[----:B--2---:R-:W0:Y:S02]  /*2550*/  I2F.U64 R22, R4 ;  /* 0x0000000400167312 */ /* 0x004e240000301000 */
[----:B0-----:R-:W-:Y:S01]  /*2560*/  F2FP.F16.F32.PACK_AB R22, RZ, R22 ;  /* 0x00000016ff16723e */ /* 0x001fe200000000ff */
[----:B------:R-:W-:Y:S06]  /*2570*/  BRA `(.L_x_3316) ;  /* 0x0000000000107947 */ /* 0x000fec0003800000 */
.L_x_3339:
[----:B------:R-:W2:Y:S01]  /*2580*/  LDG.E R4, desc[UR36][R4.64] ;  /* 0x0000002404047981 */ /* 0x000ea2000c1e1900 */
[----:B------:R-:W-:Y:S02]  /*2590*/  PRMT R17, R17, 0x5410, RZ ;  /* 0x0000541011117816 */ /* 0x000fe400000000ff */
[----:B--2---:R-:W-:-:S04]  /*25a0*/  I2FP.F32.U32 R22, R4 ;  /* 0x0000000400167245 */ /* 0x004fc80000201000 */
[----:B------:R-:W-:-:S07]  /*25b0*/  F2FP.F16.F32.PACK_AB R22, RZ, R22 ;  /* 0x00000016ff16723e */ /* 0x000fce00000000ff */
.L_x_3316:
[----:B------:R-:W-:-:S07]  /*25c0*/  VIADD R16, R16, 0x80 ;  /* 0x0000008010107836 */ /* 0x000fce0000000000 */
.L_x_3310:
[----:B------:R-:W-:Y:S05]  /*25d0*/  BSYNC.RECONVERGENT B6 ;  /* 0x0000000000067941 */ /* 0x000fea0003800200 */
.L_x_3309:
        /* <DEDUP_REMOVED lines=27> */
.L_x_3349:
[----:B------:R-:W2:Y:S01]  /*2790*/  LDG.E.U8 R4, desc[UR36][R4.64] ;  /* 0x0000002404047981 */ /* 0x000ea2000c1e1100 */
[----:B------:R-:W-:Y:S02]  /*27a0*/  PRMT R23, R23, 0x5410, RZ ;  /* 0x0000541017177816 */ /* 0x000fe400000000ff */
[----:B--2---:R-:W-:-:S04]  /*27b0*/  I2FP.F32.U32 R24, R4 ;  /* 0x0000000400187245 */ /* 0x004fc80000201000 */
[----:B------:R-:W-:Y:S01]  /*27c0*/  F2FP.F16.F32.PACK_AB R24, RZ, R24 ;  /* 0x00000018ff18723e */ /* 0x000fe200000000ff */
[----:B------:R-:W-:Y:S06]  /*27d0*/  BRA `(.L_x_3351) ;  /* 0x0000001000247947 */ /* 0x000fec0003800000 */
.L_x_3348:
        /* <DEDUP_REMOVED lines=11> */
.L_x_3353:
[----:B------:R-:W2:Y:S01]  /*2890*/  LDG.E R4, desc[UR36][R4.64] ;  /* 0x0000002404047981 */ /* 0x000ea2000c1e1900 */
[----:B------:R-:W-:Y:S02]  /*28a0*/  PRMT R23, R23, 0x5410, RZ ;  /* 0x0000541017177816 */ /* 0x000fe400000000ff */
[----:B--2---:R-:W-:-:S04]  /*28b0*/  I2FP.F32.S32 R24, R4 ;  /* 0x0000000400187245 */ /* 0x004fc80000201400 */
[----:B------:R-:W-:Y:S01]  /*28c0*/  F2FP.F16.F32.PACK_AB R24, RZ, R24 ;  /* 0x00000018ff18723e */ /* 0x000fe200000000ff */
[----:B------:R-:W-:Y:S06]  /*28d0*/  BRA `(.L_x_3351) ;  /* 0x0000000c00e47947 */ /* 0x000fec0003800000 */
.L_x_3352:
[----:B------:R-:W2:Y:S01]  /*28e0*/  LDG.E.U16 R4, desc[UR36][R4.64] ;  /* 0x0000002404047981 */ /* 0x000ea2000c1e1500 */
[----:B------:R-:W-:Y:S01]  /*28f0*/  PRMT R23, R23, 0x5410, RZ ;  /* 0x0000541017177816 */ /* 0x000fe200000000ff */
[----:B--2---:R-:W0:Y:S02]  /*2900*/  I2F.S16 R24, R4 ;  /* 0x0000000400187306 */ /* 0x004e240000101400 */
[----:B0-----:R-:W-:Y:S01]  /*2910*/  F2FP.F16.F32.PACK_AB R24, RZ, R24 ;  /* 0x00000018ff18723e */ /* 0x001fe200000000ff */
[----:B------:R-:W-:Y:S06]  /*2920*/  BRA `(.L_x_3351) ;  /* 0x0000000c00d07947 */ /* 0x000fec0003800000 */
.L_x_3347:
        /* <DEDUP_REMOVED lines=10> */
.L_x_3355:
[----:B------:R-:W2:Y:S01]  /*29d0*/  LDG.E.U16 R24, desc[UR36][R4.64] ;  /* 0x0000002404187981 */ /* 0x000ea2000c1e1500 */
[----:B------:R-:W-:Y:S01]  /*29e0*/  PRMT R23, R23, 0x5410, RZ ;  /* 0x0000541017177816 */ /* 0x000fe200000000ff */
[----:B--2---:R-:W-:-:S05]  /*29f0*/  HADD2.F32 R24, -RZ, R24.H0_H0 ;  /* 0x20000018ff187230 */ /* 0x004fca0000004100 */
[----:B------:R-:W-:Y:S01]  /*2a00*/  F2FP.F16.F32.PACK_AB R24, RZ, R24 ;  /* 0x00000018ff18723e */ /* 0x000fe200000000ff */
[----:B------:R-:W-:Y:S06]  /*2a10*/  BRA `(.L_x_3351) ;  /* 0x0000000c00947947 */ /* 0x000fec0003800000 */
.L_x_3354:
        /* <DEDUP_REMOVED lines=10> */
.L_x_3357:
[----:B------:R-:W2:Y:S02]  /*2ac0*/  LDG.E R4, desc[UR36][R4.64] ;  /* 0x0000002404047981 */ /* 0x000ea4000c1e1900 */
[----:B--2---:R-:W-:Y:S02]  /*2ad0*/  PRMT R24, R4, 0x7610, R24 ;  /* 0x0000761004187816 */ /* 0x004fe40000000018 */
[----:B------:R-:W-:Y:S01]  /*2ae0*/  PRMT R23, R23, 0x7610, R4 ;  /* 0x0000761017177816 */ /* 0x000fe20000000004 */
[----:B------:R-:W-:Y:S06]  /*2af0*/  BRA `(.L_x_3351) ;  /* 0x0000000c005c7947 */ /* 0x000fec0003800000 */
.L_x_3356:
        /* <DEDUP_REMOVED lines=13> */
.L_x_3346:
        /* <DEDUP_REMOVED lines=14> */
.L_x_3360:
        /* <DEDUP_REMOVED lines=24> */
.L_x_3359:
        /* <DEDUP_REMOVED lines=27> */
.L_x_3362:
        /* <DEDUP_REMOVED lines=15> */
.L_x_3361:
[----:B------:R-:W2:Y:S01]  /*30d0*/  LDG.E.U16 R24, desc[UR36][R4.64] ;  /* 0x0000002404187981 */ /* 0x000ea2000c1e1500 */
[----:B------:R-:W-:Y:S01]  /*30e0*/  PRMT R23, R23, 0x5410, RZ ;  /* 0x0000541017177816 */ /* 0x000fe200000000ff */
[----:B--2---:R-:W-:-:S05]  /*30f0*/  IMAD.U32 R24, R24, 0x10000, RZ ;  /* 0x0001000018187824 */ /* 0x004fca00078e00ff */
[----:B------:R-:W-:Y:S01]  /*3100*/  F2FP.F16.F32.PACK_AB R24, RZ, R24 ;  /* 0x00000018ff18723e */ /* 0x000fe200000000ff */
[----:B------:R-:W-:Y:S06]  /*3110*/  BRA `(.L_x_3351) ;  /* 0x0000000400d47947 */ /* 0x000fec0003800000 */
.L_x_3358:
        /* <DEDUP_REMOVED lines=13> */
.L_x_3365:
        /* <DEDUP_REMOVED lines=21> */
.L_x_3369:
[----:B------:R-:W-:Y:S05]  /*3340*/  BSYNC.RECONVERGENT B1 ;  /* 0x0000000000017941 */ /* 0x000fea0003800200 */
.L_x_3368:
[----:B------:R-:W-:Y:S01]  /*3350*/  IMAD.SHL.U32 R0, R0, 0x100000, RZ ;  /* 0x0010000000007824 */ /* 0x000fe200078e00ff */
[----:B------:R-:W-:-:S04]  /*3360*/  LEA R3, R3, 0x3b800000, 0x17 ;  /* 0x3b80000003037811 */ /* 0x000fc800078eb8ff */
[----:B------:R-:W-:-:S07]  /*3370*/  LOP3.LUT R24, R3, R0, R7, 0xfe, !PT ;  /* 0x0000000003187212 */ /* 0x000fce00078efe07 */
.L_x_3367:
[----:B------:R-:W-:Y:S05]  /*3380*/  BSYNC.RECONVERGENT B0 ;  /* 0x0000000000007941 */ /* 0x000fea0003800200 */
.L_x_3366:
[----:B------:R-:W-:Y:S02]  /*3390*/  F2FP.F16.F32.PACK_AB R24, RZ, R24 ;  /* 0x00000018ff18723e */ /* 0x000fe400000000ff */
[----:B------:R-:W-:Y:S01]  /*33a0*/  PRMT R23, R23, 0x5410, RZ ;  /* 0x0000541017177816 */ /* 0x000fe200000000ff */
[----:B------:R-:W-:Y:S06]  /*33b0*/  BRA `(.L_x_3351) ;  /* 0x00000004002c7947 */ /* 0x000fec0003800000 */
.L_x_3364:
        /* <DEDUP_REMOVED lines=21> */
.L_x_3373:
[----:B------:R-:W-:Y:S05]  /*3510*/  BSYNC.RECONVERGENT B1 ;  /* 0x0000000000017941 */ /* 0x000fea0003800200 */
.L_x_3372:
[----:B------:R-:W-:Y:S02]  /*3520*/  SHF.L.U32 R0, R0, 0x15, RZ ;  /* 0x0000001500007819 */ /* 0x000fe400000006ff */
[----:B------:R-:W-:-:S04]  /*3530*/  LEA R3, R3, 0x37800000, 0x17 ;  /* 0x3780000003037811 */ /* 0x000fc800078eb8ff */
[----:B------:R-:W-:-:S07]  /*3540*/  LOP3.LUT R24, R3, R0, R7, 0xfe, !PT ;  /* 0x0000000003187212 */ /* 0x000fce00078efe07 */
.L_x_3371:
[----:B------:R-:W-:Y:S05]  /*3550*/  BSYNC.RECONVERGENT B0 ;  /* 0x0000000000007941 */ /* 0x000fea0003800200 */
.L_x_3370:
[----:B------:R-:W-:Y:S02]  /*3560*/  F2FP.F16.F32.PACK_AB R24, RZ, R24 ;  /* 0x00000018ff18723e */ /* 0x000fe400000000ff */
[----:B------:R-:W-:Y:S01]  /*3570*/  PRMT R23, R23, 0x5410, RZ ;  /* 0x0000541017177816 */ /* 0x000fe200000000ff */
[----:B------:R-:W-:Y:S06]  /*3580*/  BRA `(.L_x_3351) ;  /* 0x0000000000b87947 */ /* 0x000fec0003800000 */
.L_x_3363:
        /* <DEDUP_REMOVED lines=14> */
.L_x_3377:
[----:B------:R-:W-:Y:S05]  /*3670*/  BSYNC.RECONVERGENT B0 ;  /* 0x0000000000007941 */ /* 0x000fea0003800200 */
.L_x_3376:
[----:B------:R-:W-:Y:S02]  /*3680*/  PRMT R23, R23, 0x5410, RZ ;  /* 0x0000541017177816 */ /* 0x000fe400000000ff */
[----:B------:R-:W-:Y:S01]  /*3690*/  F2FP.F16.F32.PACK_AB R24, RZ, R24 ;  /* 0x00000018ff18723e */ /* 0x000fe200000000ff */
[----:B------:R-:W-:Y:S06]  /*36a0*/  BRA `(.L_x_3351) ;  /* 0x0000000000707947 */ /* 0x000fec0003800000 */
.L_x_3350:
        /* <DEDUP_REMOVED lines=16> */
.L_x_3378:
[----:B------:R-:W-:Y:S02]  /*37b0*/  PRMT R24, RZ, 0x7610, R24 ;  /* 0x00007610ff187816 */ /* 0x000fe40000000018 */
[----:B------:R-:W-:Y:S01]  /*37c0*/  PRMT R23, R23, 0x5410, RZ ;  /* 0x0000541017177816 */ /* 0x000fe200000000ff */
[----:B------:R-:W-:Y:S06]  /*37d0*/  BRA `(.L_x_3351) ;  /* 0x0000000000247947 */ /* 0x000fec0003800000 */
.L_x_3375:
[----:B------:R-:W2:Y:S01]  /*37e0*/  LDG.E.64 R4, desc[UR36][R4.64] ;  /* 0x0000002404047981 */ /* 0x000ea2000c1e1b00 */
[----:B------:R-:W-:Y:S01]  /*37f0*/  PRMT R23, R23, 0x5410, RZ ;  /* 0x0000541017177816 */ /* 0x000fe200000000ff */
[----:B--2---:R-:W0:Y:S02]  /*3800*/  I2F.U64 R24, R4 ;  /* 0x0000000400187312 */ /* 0x004e240000301000 */
[----:B0-----:R-:W-:Y:S01]  /*3810*/  F2FP.F16.F32.PACK_AB R24, RZ, R24 ;  /* 0x00000018ff18723e */ /* 0x001fe200000000ff */
[----:B------:R-:W-:Y:S06]  /*3820*/  BRA `(.L_x_3351) ;  /* 0x0000000000107947 */ /* 0x000fec0003800000 */
.L_x_3374:
[----:B------:R-:W2:Y:S01]  /*3830*/  LDG.E R4, desc[UR36][R4.64] ;  /* 0x0000002404047981 */ /* 0x000ea2000c1e1900 */
[----:B------:R-:W-:Y:S02]  /*3840*/  PRMT R23, R23, 0x5410, RZ ;  /* 0x0000541017177816 */ /* 0x000fe400000000ff */
[----:B--2---:R-:W-:-:S04]  /*3850*/  I2FP.F32.U32 R24, R4 ;  /* 0x0000000400187245 */ /* 0x004fc80000201000 */
[----:B------:R-:W-:-:S07]  /*3860*/  F2FP.F16.F32.PACK_AB R24, RZ, R24 ;  /* 0x00000018ff18723e */ /* 0x000fce00000000ff */
.L_x_3351:
[----:B------:R-:W-:-:S07]  /*3870*/  VIADD R16, R16, 0x80 ;  /* 0x0000008010107836 */ /* 0x000fce0000000000 */
.L_x_3345:
[----:B------:R-:W-:Y:S05]  /*3880*/  BSYNC.RECONVERGENT B6 ;  /* 0x0000000000067941 */ /* 0x000fea0003800200 */
.L_x_3344:
        /* <DEDUP_REMOVED lines=27> */
.L_x_3384:
[----:B------:R-:W2:Y:S01]  /*3a40*/  LDG.E.U8 R6, desc[UR36][R6.64] ;  /* 0x0000002406067981 */ /* 0x000ea2000c1e1100 */
[----:B------:R-:W-:Y:S02]  /*3a50*/  PRMT R4, R4, 0x5410, RZ ;  /* 0x0000541004047816 */ /* 0x000fe400000000ff */
[----:B--2---:R-:W-:-:S04]  /*3a60*/  I2FP.F32.U32 R3, R6 ;  /* 0x0000000600037245 */ /* 0x004fc80000201000 */
[----:B------:R-:W-:Y:S01]  /*3a70*/  F2FP.F16.F32.PACK_AB R3, RZ, R3 ;  /* 0x00000003ff03723e */ /* 0x000fe200000000ff */
[----:B------:R-:W-:Y:S06]  /*3a80*/  BRA `(.L_x_3380) ;  /* 0x0000001000207947 */ /* 0x000fec0003800000 */
.L_x_3383:
        /* <DEDUP_REMOVED lines=11> */
.L_x_3387:
[----:B------:R-:W2:Y:S01]  /*3b40*/  LDG.E R6, desc[UR36][R6.64] ;  /* 0x0000002406067981 */ /* 0x000ea2000c1e1900 */
[----:B------:R-:W-:Y:S02]  /*3b50*/  PRMT R4, R4, 0x5410, RZ ;  /* 0x0000541004047816 */ /* 0x000fe400000000ff */
[----:B--2---:R-:W-:-:S04]  /*3b60*/  I2FP.F32.S32 R3, R6 ;  /* 0x0000000600037245 */ /* 0x004fc80000201400 */
[----:B------:R-:W-:Y:S01]  /*3b70*/  F2FP.F16.F32.PACK_AB R3, RZ, R3 ;  /* 0x00000003ff03723e */ /* 0x000fe200000000ff */
[----:B------:R-:W-:Y:S06]  /*3b80*/  BRA `(.L_x_3380) ;  /* 0x0000000c00e07947 */ /* 0x000fec0003800000 */
.L_x_3386:
[----:B------:R-:W2:Y:S01]  /*3b90*/  LDG.E.U16 R6, desc[UR36][R6.64] ;  /* 0x0000002406067981 */ /* 0x000ea2000c1e1500 */
[----:B------:R-:W-:Y:S01]  /*3ba0*/  PRMT R4, R4, 0x5410, RZ ;  /* 0x0000541004047816 */ /* 0x000fe200000000ff */
[----:B--2---:R-:W0:Y:S02]  /*3bb0*/  I2F.S16 R3, R6 ;  /* 0x0000000600037306 */ /* 0x004e240000101400 */
[----:B0-----:R-:W-:Y:S01]  /*3bc0*/  F2FP.F16.F32.PACK_AB R3, RZ, R3 ;  /* 0x00000003ff03723e */ /* 0x001fe200000000ff */
[----:B------:R-:W-:Y:S06]  /*3bd0*/  BRA `(.L_x_3380) ;  /* 0x0000000c00cc7947 */ /* 0x000fec0003800000 */
.L_x_3382:
        /* <DEDUP_REMOVED lines=10> */
.L_x_3389:
[----:B------:R-:W2:Y:S01]  /*3c80*/  LDG.E.U16 R3, desc[UR36][R6.64] ;  /* 0x0000002406037981 */ /* 0x000ea2000c1e1500 */
[----:B------:R-:W-:Y:S01]  /*3c90*/  PRMT R4, R4, 0x5410, RZ ;  /* 0x0000541004047816 */ /* 0x000fe200000000ff */
[----:B--2---:R-:W-:-:S05]  /*3ca0*/  HADD2.F32 R3, -RZ, R3.H0_H0 ;  /* 0x20000003ff037230 */ /* 0x004fca0000004100 */
[----:B------:R-:W-:Y:S01]  /*3cb0*/  F2FP.F16.F32.PACK_AB R3, RZ, R3 ;  /* 0x00000003ff03723e */ /* 0x000fe200000000ff */
[----:B------:R-:W-:Y:S06]  /*3cc0*/  BRA `(.L_x_3380) ;  /* 0x0000000c00907947 */ /* 0x000fec0003800000 */
.L_x_3388:
        /* <DEDUP_REMOVED lines=10> */
.L_x_3391:
[----:B------:R-:W2:Y:S02]  /*3d70*/  LDG.E R4, desc[UR36][R6.64] ;  /* 0x0000002406047981 */ /* 0x000ea4000c1e1900 */
[----:B--2---:R-:W-:Y:S01]  /*3d80*/  PRMT R3, R4, 0x7610, R3 ;  /* 0x0000761004037816 */ /* 0x004fe20000000003 */
[----:B------:R-:W-:Y:S06]  /*3d90*/  BRA `(.L_x_3380) ;  /* 0x0000000c005c7947 */ /* 0x000fec0003800000 */
.L_x_3390:
        /* <DEDUP_REMOVED lines=13> */
.L_x_3381:
        /* <DEDUP_REMOVED lines=14> */
.L_x_3394:
        /* <DEDUP_REMOVED lines=10> */
[----:B------:R-:W-:-:S15]  /*3ff0*/  F2FP.F16.F32.PACK_AB R0, RZ, R0 ;  /* 0x00000000ff00723e */ /* 0x000fde00000000ff */
[----:B------:R-:W-:-:S15]  /*4000*/  NOP ;  /* 0x0000000000007918 */ /* 0x000fde0000000000 */
[----:B------:R-:W-:-:S15]  /*4010*/  NOP ;  /* 0x0000000000007918 */ /* 0x000fde0000000000 */
[----:B------:R-:W-:-:S12]  /*4020*/  NOP ;  /* 0x0000000000007918 */ /* 0x000fd80000000000 */
[----:B------:R-:W0:-:S15]  /*4030*/  DSETP.GEU.AND P0, PT, |R4|, UR4, PT ;  /* 0x0000000404007e2a */ /* 0x000e1e000bf0e200 */
[----:B------:R-:W-:-:S15]  /*4040*/  NOP ;  /* 0x0000000000007918 */ /* 0x000fde0000000000 */
[----:B------:R-:W-:-:S15]  /*4050*/  NOP ;  /* 0x0000000000007918 */ /* 0x000fde0000000000 */
[----:B------:R-:W-:-:S15]  /*4060*/  NOP ;  /* 0x0000000000007918 */ /* 0x000fde0000000000 */
[----:B------:R-:W-:-:S04]  /*4070*/  NOP ;  /* 0x0000000000007918 */ /* 0x000fc80000000000 */
[----:B------:R-:W0:Y:S02]  /*4080*/  F2F.F32.F64 R3, R4 ;  /* 0x0000000400037310 */ /* 0x000e240000301000 */
[----:B0-----:R-:W-:Y:S01]  /*4090*/  @!P0 FMUL R3, R3, 1.175494350822287508e-38 ;  /* 0x0080000003038820 */ /* 0x001fe20000400000 */
[----:B------:R-:W-:-:S04]  /*40a0*/  PRMT R4, R4, 0x5410, R0 ;  /* 0x0000541004047816 */ /* 0x000fc80000000000 */
[----:B------:R-:W-:Y:S01]  /*40b0*/  F2FP.F16.F32.PACK_AB R3, RZ, R3 ;  /* 0x00000003ff03723e */ /* 0x000fe200000000ff */
[----:B------:R-:W-:Y:S06]  /*40c0*/  BRA `(.L_x_3380) ;  /* 0x0000000800907947 */ /* 0x000fec0003800000 */
.L_x_3393:
        /* <DEDUP_REMOVED lines=22> */
[C---:B------:R-:W-:Y:S02]  /*4230*/  SEL R3, R4.reuse, RZ, P0 ;  /* 0x000000ff04037207 */ /* 0x040fe40000000000 */
[----:B------:R-:W-:Y:S02]  /*4240*/  PRMT R4, R4, 0x5410, RZ ;  /* 0x0000541004047816 */ /* 0x000fe400000000ff */
[----:B------:R-:W-:-:S04]  /*4250*/  LOP3.LUT R3, R3, 0x80000000, R0, 0xf8, !PT ;  /* 0x8000000003037812 */ /* 0x000fc800078ef800 */
[----:B------:R-:W-:Y:S01]  /*4260*/  F2FP.F16.F32.PACK_AB R3, RZ, R3 ;  /* 0x00000003ff03723e */ /* 0x000fe200000000ff */
[----:B------:R-:W-:Y:S06]  /*4270*/  BRA `(.L_x_3380) ;  /* 0x0000000800247947 */ /* 0x000fec0003800000 */
.L_x_3396:
        /* <DEDUP_REMOVED lines=10> */
[----:B------:R-:W-:Y:S01]  /*4320*/  IMAD.MOV.U32 R3, RZ, RZ, R4 ;  /* 0x000000ffff037224 */ /* 0x000fe200078e0004 */
[----:B------:R-:W-:-:S04]  /*4330*/  PRMT R4, R4, 0x5410, RZ ;  /* 0x0000541004047816 */ /* 0x000fc800000000ff */
[----:B------:R-:W-:-:S04]  /*4340*/  LOP3.LUT R3, R0, 0x80000000, R3, 0xf8, !PT ;  /* 0x8000000000037812 */ /* 0x000fc800078ef803 */
[----:B------:R-:W-:Y:S01]  /*4350*/  F2FP.F16.F32.PACK_AB R3, RZ, R3 ;  /* 0x00000003ff03723e */ /* 0x000fe200000000ff */
[----:B------:R-:W-:Y:S06]  /*4360*/  BRA `(.L_x_3380) ;  /* 0x0000000400e87947 */ /* 0x000fec0003800000 */
.L_x_3395:
[----:B------:R-:W2:Y:S01]  /*4370*/  LDG.E.U16 R3, desc[UR36][R6.64] ;  /* 0x0000002406037981 */ /* 0x000ea2000c1e1500 */
[----:B------:R-:W-:Y:S01]  /*4380*/  PRMT R4, R4, 0x5410, RZ ;  /* 0x0000541004047816 */ /* 0x000fe200000000ff */
[----:B--2---:R-:W-:-:S05]  /*4390*/  IMAD.U32 R3, R3, 0x10000, RZ ;  /* 0x0001000003037824 */ /* 0x004fca00078e00ff */
[----:B------:R-:W-:Y:S01]  /*43a0*/  F2FP.F16.F32.PACK_AB R3, RZ, R3 ;  /* 0x00000003ff03723e */ /* 0x000fe200000000ff */
[----:B------:R-:W-:Y:S06]  /*43b0*/  BRA `(.L_x_3380) ;  /* 0x0000000400d47947 */ /* 0x000fec0003800000 */
.L_x_3392:
        /* <DEDUP_REMOVED lines=13> */
.L_x_3399:
        /* <DEDUP_REMOVED lines=21> */
.L_x_3403:
[----:B------:R-:W-:Y:S05]  /*45e0*/  BSYNC.RECONVERGENT B1 ;  /* 0x0000000000017941 */ /* 0x000fea0003800200 */
.L_x_3402:
[----:B------:R-:W-:Y:S01]  /*45f0*/  IMAD.SHL.U32 R0, R0, 0x100000, RZ ;  /* 0x0010000000007824 */ /* 0x000fe200078e00ff */
[----:B------:R-:W-:-:S04]  /*4600*/  LEA R3, R3, 0x3b800000, 0x17 ;  /* 0x3b80000003037811 */ /* 0x000fc800078eb8ff */
[----:B------:R-:W-:-:S07]  /*4610*/  LOP3.LUT R3, R3, R0, R7, 0xfe, !PT ;  /* 0x0000000003037212 */ /* 0x000fce00078efe07 */
.L_x_3401:
[----:B------:R-:W-:Y:S05]  /*4620*/  BSYNC.RECONVERGENT B0 ;  /* 0x0000000000007941 */ /* 0x000fea0003800200 */
.L_x_3400:
[----:B------:R-:W-:Y:S02]  /*4630*/  F2FP.F16.F32.PACK_AB R3, RZ, R3 ;  /* 0x00000003ff03723e */ /* 0x000fe400000000ff */
[----:B------:R-:W-:Y:S01]  /*4640*/  PRMT R4, R4, 0x5410, RZ ;  /* 0x0000541004047816 */ /* 0x000fe200000000ff */
[----:B------:R-:W-:Y:S06]  /*4650*/  BRA `(.L_x_3380) ;  /* 0x00000004002c7947 */ /* 0x000fec0003800000 */
.L_x_3398:
        /* <DEDUP_REMOVED lines=21> */
.L_x_3407:
[----:B------:R-:W-:Y:S05]  /*47b0*/  BSYNC.RECONVERGENT B1 ;  /* 0x0000000000017941 */ /* 0x000fea0003800200 */
.L_x_3406:
[----:B------:R-:W-:Y:S02]  /*47c0*/  SHF.L.U32 R0, R0, 0x15, RZ ;  /* 0x0000001500007819 */ /* 0x000fe400000006ff */
[----:B------:R-:W-:-:S04]  /*47d0*/  LEA R3, R3, 0x37800000, 0x17 ;  /* 0x3780000003037811 */ /* 0x000fc800078eb8ff */
[----:B------:R-:W-:-:S07]  /*47e0*/  LOP3.LUT R3, R3, R0, R7, 0xfe, !PT ;  /* 0x0000000003037212 */ /* 0x000fce00078efe07 */
.L_x_3405:
[----:B------:R-:W-:Y:S05]  /*47f0*/  BSYNC.RECONVERGENT B0 ;  /* 0x0000000000007941 */ /* 0x000fea0003800200 */
.L_x_3404:
[----:B------:R-:W-:Y:S02]  /*4800*/  F2FP.F16.F32.PACK_AB R3, RZ, R3 ;  /* 0x00000003ff03723e */ /* 0x000fe400000000ff */
[----:B------:R-:W-:Y:S01]  /*4810*/  PRMT R4, R4, 0x5410, RZ ;  /* 0x0000541004047816 */ /* 0x000fe200000000ff */
[----:B------:R-:W-:Y:S06]  /*4820*/  BRA `(.L_x_3380) ;  /* 0x0000000000b87947 */ /* 0x000fec0003800000 */
.L_x_3397:
        /* <DEDUP_REMOVED lines=14> */
.L_x_3411:
[----:B------:R-:W-:Y:S05]  /*4910*/  BSYNC.RECONVERGENT B0 ;  /* 0x0000000000007941 */ /* 0x000fea0003800200 */
.L_x_3410:
[----:B------:R-:W-:Y:S02]  /*4920*/  PRMT R4, R4, 0x5410, RZ ;  /* 0x0000541004047816 */ /* 0x000fe400000000ff */
[----:B------:R-:W-:Y:S01]  /*4930*/  F2FP.F16.F32.PACK_AB R3, RZ, R3 ;  /* 0x00000003ff03723e */ /* 0x000fe200000000ff */
[----:B------:R-:W-:Y:S06]  /*4940*/  BRA `(.L_x_3380) ;  /* 0x0000000000707947 */ /* 0x000fec0003800000 */
.L_x_3385:
        /* <DEDUP_REMOVED lines=16> */
.L_x_3412:
[----:B------:R-:W-:Y:S02]  /*4a50*/  PRMT R4, R4, 0x5410, RZ ;  /* 0x0000541004047816 */ /* 0x000fe400000000ff */
[----:B------:R-:W-:Y:S01]  /*4a60*/  PRMT R3, RZ, 0x7610, R3 ;  /* 0x00007610ff037816 */ /* 0x000fe20000000003 */
[----:B------:R-:W-:Y:S06]  /*4a70*/  BRA `(.L_x_3380) ;  /* 0x0000000000247947 */ /* 0x000fec0003800000 */
.L_x_3409:
[----:B------:R-:W2:Y:S01]  /*4a80*/  LDG.E.64 R6, desc[UR36][R6.64] ;  /* 0x0000002406067981 */ /* 0x000ea2000c1e1b00 */
[----:B------:R-:W-:Y:S01]  /*4a90*/  PRMT R4, R4, 0x5410, RZ ;  /* 0x0000541004047816 */ /* 0x000fe200000000ff */
[----:B--2---:R-:W0:Y:S02]  /*4aa0*/  I2F.U64 R3, R6 ;  /* 0x0000000600037312 */ /* 0x004e240000301000 */
[----:B0-----:R-:W-:Y:S01]  /*4ab0*/  F2FP.F16.F32.PACK_AB R3, RZ, R3 ;  /* 0x00000003ff03723e */ /* 0x001fe200000000ff */
[----:B------:R-:W-:Y:S06]  /*4ac0*/  BRA `(.L_x_3380) ;  /* 0x0000000000107947 */ /* 0x000fec0003800000 */
.L_x_3408:
[----:B------:R-:W2:Y:S01]  /*4ad0*/  LDG.E R6, desc[UR36][R6.64] ;  /* 0x0000002406067981 */ /* 0x000ea2000c1e1900 */
[----:B------:R-:W-:Y:S02]  /*4ae0*/  PRMT R4, R4, 0x5410, RZ ;  /* 0x0000541004047816 */ /* 0x000fe400000000ff */
[----:B--2---:R-:W-:-:S04]  /*4af0*/  I2FP.F32.U32 R3, R6 ;  /* 0x0000000600037245 */ /* 0x004fc80000201000 */
[----:B------:R-:W-:-:S07]  /*4b00*/  F2FP.F16.F32.PACK_AB R3, RZ, R3 ;  /* 0x00000003ff03723e */ /* 0x000fce00000000ff */
.L_x_3380:
[----:B------:R-:W-:Y:S05]  /*4b10*/  BSYNC.RECONVERGENT B6 ;  /* 0x0000000000067941 */ /* 0x000fea0003800200 */
.L_x_3379:
[----:B------:R-:W-:Y:S01]  /*4b20*/  ISETP.GE.AND P0, PT, R2, R25, PT ;  /* 0x000000190200720c */ /* 0x000fe20003f06270 */
[----:B------:R-:W-:-:S12]  /*4b30*/  BSSY.RECONVERGENT B3, `(.L_x_3413) ;  /* 0x0000262000037945 */ /* 0x000fd80003800200 */
[----:B------:R-:W-:Y:S05]  /*4b40*/  @P0 BRA `(.L_x_3414) ;  /* 0x0000002400800947 */ /* 0x000fea0003800000 */
        /* <DEDUP_REMOVED lines=24> */
.L_x_3416:
        /* <DEDUP_REMOVED lines=11> */
[----:B------:R-:W-:Y:S02]  /*4d80*/  BSSY.RECONVERGENT B5, `(.L_x_3421) ;  /* 0x0000020000057945 */ /* 0x000fe40003800200 */
[----:B------:R-:W-:Y:S01]  /*4d90*/  FADD.FTZ R5, |R5|, -RZ ;  /* 0x800000ff05057221 */ /* 0x000fe20000010200 */
[----:B------:R-:W-:-:S05]  /*4da0*/  FADD.FTZ R6, |R6|, -RZ ;  /* 0x800000ff06067221 */ /* 0x000fca0000010200 */
[CC--:B------:R-:W-:Y:S02]  /*4db0*/  VIMNMX R7, PT, PT, R5.reuse, R6.reuse, !PT ;  /* 0x0000000605077248 */ /* 0x0c0fe40007fe0100 */
[----:B------:R-:W-:Y:S02]  /*4dc0*/  VIMNMX R5, PT, PT, R5, R6, PT ;  /* 0x0000000605057248 */ /* 0x000fe40003fe0100 */
[----:B------:R-:W-:Y:S02]  /*4dd0*/  LOP3.LUT R8, R7, 0xfe000000, RZ, 0xc0, !PT ;  /* 0xfe00000007087812 */ /* 0x000fe400078ec0ff */
[----:B------:R-:W-:Y:S02]  /*4de0*/  FSETP.NEU.FTZ.AND P0, PT, R5, RZ, PT ;  /* 0x000000ff0500720b */ /* 0x000fe40003f1d000 */
[C---:B------:R-:W-:Y:S02]  /*4df0*/  LOP3.LUT R6, R8.reuse, 0x7e800000, RZ, 0x3c, !PT ;  /* 0x7e80000008067812 */ /* 0x040fe400078e3cff */
[----:B------:R-:W-:-:S03]  /*4e00*/  LOP3.LUT R8, R8, 0x800000, RZ, 0xfc, !PT ;  /* 0x0080000008087812 */ /* 0x000fc600078efcff */
[-C--:B------:R-:W-:Y:S01]  /*4e10*/  FMUL.FTZ R10, R5, R6.reuse ;  /* 0x00000006050a7220 */ /* 0x080fe20000410000 */
[----:B------:R-:W-:-:S03]  /*4e20*/  FMUL.FTZ R6, R7, R6 ;  /* 0x0000000607067220 */ /* 0x000fc60000410000 */
[----:B------:R-:W-:Y:S01]  /*4e30*/  FMUL.FTZ R13, R10, R10 ;  /* 0x0000000a0a0d7220 */ /* 0x000fe20000410000 */
[----:B------:R-:W-:-:S03]  /*4e40*/  IMAD.MOV.U32 R10, RZ, RZ, 0x3f800000 ;  /* 0x3f800000ff0a7424 */ /* 0x000fc600078e00ff */
[----:B------:R-:W-:Y:S02]  /*4e50*/  FFMA.FTZ R13, R6, R6, R13 ;  /* 0x00000006060d7223 */ /* 0x000fe4000001000d */
[----:B------:R-:W-:Y:S08]  /*4e60*/  MUFU.RCP R6, R11 ;  /* 0x0000000b00067308 */ /* 0x000ff00000001000 */
        /* <DEDUP_REMOVED lines=11> */
[----:B0-----:R-:W-:Y:S01]  /*4f20*/  FFMA.FTZ R10, R7, 0.69314718246459960938, R10 ;  /* 0x3f317218070a7823 */ /* 0x001fe2000001000a */
[----:B-1----:R-:W-:Y:S06]  /*4f30*/  @!P0 BRA `(.L_x_3422) ;  /* 0x0000000000108947 */ /* 0x002fec0003800000 */
[----:B------:R-:W-:Y:S01]  /*4f40*/  IMAD.MOV.U32 R7, RZ, RZ, R11 ;  /* 0x000000ffff077224 */ /* 0x000fe200078e000b */
[----:B------:R-:W-:-:S07]  /*4f50*/  MOV R5, 0x4f70 ;  /* 0x00004f7000057802 */ /* 0x000fce0000000f00 */
[----:B------:R-:W-:Y:S05]  /*4f60*/  CALL.REL.NOINC `($__internal_7_$__cuda_sm3x_div_rn_ftz_f32_slowpath) ;  /* 0x000000d400e07944 */ /* 0x000fea0003c00000 */
[----:B------:R-:W-:-:S07]  /*4f70*/  MOV R5, R0 ;  /* 0x0000000000057202 */ /* 0x000fce0000000f00 */
.L_x_3422:
[----:B------:R-:W-:Y:S05]  /*4f80*/  BSYNC.RECONVERGENT B5 ;  /* 0x0000000000057941 */ /* 0x000fea0003800200 */
.L_x_3421:
[----:B------:R-:W-:Y:S02]  /*4f90*/  IMAD.MOV.U32 R7, RZ, RZ, 0x3b33710b ;  /* 0x3b33710bff077424 */ /* 0x000fe400078e00ff */
[----:B------:R-:W-:Y:S01]  /*4fa0*/  FMUL.FTZ R0, R5, R5 ;  /* 0x0000000505007220 */ /* 0x000fe20000410000 */
[----:B------:R-:W-:Y:S02]  /*4fb0*/  ISETP.GE.AND P0, PT, R19, RZ, PT ;  /* 0x000000ff1300720c */ /* 0x000fe40003f06270 */
[----:B------:R-:W-:Y:S01]  /*4fc0*/  FSETP.NEU.FTZ.AND P3, PT, R9, |R18|, PT ;  /* 0x400000120900720b */ /* 0x000fe20003f7d000 */
[----:B------:R-:W-:Y:S01]  /*4fd0*/  FFMA.FTZ R7, R0, R7, -0.015681877732276916504 ;  /* 0xbc80774800077423 */ /* 0x000fe20000010007 */
[----:B------:R-:W-:Y:S01]  /*4fe0*/  FSETP.NEU.FTZ.AND P1, PT, R11, RZ, PT ;  /* 0x000000ff0b00720b */ /* 0x000fe20003f3d000 */
[----:B------:R-:W-:Y:S02]  /*4ff0*/  FADD.FTZ R9, |R18|, R9 ;  /* 0x0000000912097221 */ /* 0x000fe40000010200 */
        /* <DEDUP_REMOVED lines=9> */
[C---:B------:R-:W-:Y:S01]  /*5090*/  FFMA.FTZ R5, R7.reuse, 1.6832555532455444336, -R0 ;  /* 0x3fd774eb07057823 */ /* 0x040fe20000010800 */
        /* <DEDUP_REMOVED lines=11> */
.L_x_3420:
[----:B------:R-:W-:Y:S02]  /*5150*/  FSETP.GT.FTZ.AND P1, PT, R11, 2.30584300921369395200e+18, PT ;  /* 0x5e0000000b00780b */ /* 0x000fe40003f34000 */
[----:B------:R-:W-:-:S13]  /*5160*/  FSETP.GEU.FTZ.AND P0, PT, R0, 1.084202172485504434e-19, PT ;  /* 0x200000000000780b */ /* 0x000fda0003f1e000 */
[----:B------:R-:W-:Y:S05]  /*5170*/  @P0 BRA !P1, `(.L_x_3424) ;  /* 0x0000000000e80947 */ /* 0x000fea0004800000 */
[CC--:B------:R-:W-:Y:S01]  /*5180*/  VIMNMX R5, PT, PT, R6.reuse, R9.reuse, !PT ;  /* 0x0000000906057248 */ /* 0x0c0fe20007fe0100 */
[----:B------:R-:W-:Y:S01]  /*5190*/  BSSY.RECONVERGENT B5, `(.L_x_3425) ;  /* 0x000001c000057945 */ /* 0x000fe20003800200 */
[----:B------:R-:W-:Y:S02]  /*51a0*/  VIMNMX R6, PT, PT, R6, R9, PT ;  /* 0x0000000906067248 */ /* 0x000fe40003fe0100 */
[----:B------:R-:W-:Y:S02]  /*51b0*/  LOP3.LUT R7, R5, 0xfe000000, RZ, 0xc0, !PT ;  /* 0xfe00000005077812 */ /* 0x000fe400078ec0ff */
[----:B------:R-:W-:Y:S02]  /*51c0*/  FSETP.NEU.FTZ.AND P0, PT, R6, RZ, PT ;  /* 0x000000ff0600720b */ /* 0x000fe40003f1d000 */
[----:B------:R-:W-:-:S05]  /*51d0*/  LOP3.LUT R8, R7, 0x7e800000, RZ, 0x3c, !PT ;  /* 0x7e80000007087812 */ /* 0x000fca00078e3cff */
[-C--:B------:R-:W-:Y:S01]  /*51e0*/  FMUL.FTZ R10, R6, R8.reuse ;  /* 0x00000008060a7220 */ /* 0x080fe20000410000 */
[----:B------:R-:W-:-:S03]  /*51f0*/  FMUL.FTZ R8, R5, R8 ;  /* 0x0000000805087220 */ /* 0x000fc60000410000 */
[----:B------:R-:W-:Y:S02]  /*5200*/  FMUL.FTZ R13, R10, R10 ;  /* 0x0000000a0a0d7220 */ /* 0x000fe40000410000 */
[----:B------:R-:W0:Y:S02]  /*5210*/  MUFU.RCP R10, R11 ;  /* 0x0000000b000a7308 */ /* 0x000e240000001000 */
[----:B------:R-:W-:Y:S01]  /*5220*/  FFMA.FTZ R13, R8, R8, R13 ;  /* 0x00000008080d7223 */ /* 0x000fe2000001000d */
[----:B------:R-:W-:-:S05]  /*5230*/  LOP3.LUT R8, R7, 0x800000, RZ, 0xfc, !PT ;  /* 0x0080000007087812 */ /* 0x000fca00078efcff */
[----:B------:R-:W1:Y:S01]  /*5240*/  MUFU.SQRT R13, R13 ;  /* 0x0000000d000d7308 */ /* 0x000e620000002000 */
[----:B0-----:R-:W-:-:S04]  /*5250*/  FFMA R7, -R11, R10, 1 ;  /* 0x3f8000000b077423 */ /* 0x001fc8000000010a */
[----:B------:R-:W-:Y:S01]  /*5260*/  FFMA R7, R10, R7, R10 ;  /* 0x000000070a077223 */ /* 0x000fe2000000000a */
[----:B-1----:R-:W-:Y:S01]  /*5270*/  @P0 FMUL.FTZ R5, R13, R8 ;  /* 0x000000080d050220 */ /* 0x002fe20000410000 */
[----:B------:R-:W-:Y:S02]  /*5280*/  FSETP.NEU.FTZ.AND P0, PT, R6, +INF , PT ;  /* 0x7f8000000600780b */ /* 0x000fe40003f1d000 */
[----:B------:R-:W-:Y:S02]  /*5290*/  FFMA R6, R0, R7, RZ ;  /* 0x0000000700067223 */ /* 0x000fe400000000ff */
[----:B------:R-:W-:Y:S02]  /*52a0*/  FSEL R5, R5, +INF , P0 ;  /* 0x7f80000005057808 */ /* 0x000fe40000000000 */
[----:B------:R-:W-:-:S04]  /*52b0*/  FFMA R8, -R11, R6, R0 ;  /* 0x000000060b087223 */ /* 0x000fc80000000100 */
[----:B------:R-:W-:Y:S01]  /*52c0*/  FFMA R6, R7, R8, R6 ;  /* 0x0000000807067223 */ /* 0x000fe20000000006 */
[----:B------:R-:W0:Y:S08]  /*52d0*/  MUFU.LG2 R5, R5 ;  /* 0x0000000500057308 */ /* 0x000e300000000c00 */
[----:B------:R-:W1:Y:S01]  /*52e0*/  FCHK P0, R0, R11 ;  /* 0x0000000b00007302 */ /* 0x000e620000000000 */
[----:B0-----:R-:W-:Y:S01]  /*52f0*/  FMUL.FTZ R10, R5, 0.69314718246459960938 ;  /* 0x3f317218050a7820 */ /* 0x001fe20000410000 */
[----:B-1----:R-:W-:Y:S06]  /*5300*/  @!P0 BRA `(.L_x_3426) ;  /* 0x0000000000108947 */ /* 0x002fec0003800000 */
[----:B------:R-:W-:Y:S01]  /*5310*/  IMAD.MOV.U32 R7, RZ, RZ, R11 ;  /* 0x000000ffff077224 */ /* 0x000fe200078e000b */
[----:B------:R-:W-:-:S07]  /*5320*/  MOV R5, 0x5340 ;  /* 0x0000534000057802 */ /* 0x000fce0000000f00 */
[----:B------:R-:W-:Y:S05]  /*5330*/  CALL.REL.NOINC `($__internal_7_$__cuda_sm3x_div_rn_ftz_f32_slowpath) ;  /* 0x000000d000ec7944 */ /* 0x000fea0003c00000 */
[----:B------:R-:W-:-:S07]  /*5340*/  IMAD.MOV.U32 R6, RZ, RZ, R0 ;  /* 0x000000ffff067224 */ /* 0x000fce00078e0000 */
.L_x_3426:
[----:B------:R-:W-:Y:S05]  /*5350*/  BSYNC.RECONVERGENT B5 ;  /* 0x0000000000057941 */ /* 0x000fea0003800200 */
.L_x_3425:
[----:B------:R-:W-:Y:S01]  /*5360*/  MOV R5, 0x3b33710b ;  /* 0x3b33710b00057802 */ /* 0x000fe20000000f00 */
[----:B------:R-:W-:Y:S01]  /*5370*/  FMUL.FTZ R0, R6, R6 ;  /* 0x0000000606007220 */ /* 0x000fe20000410000 */
[----:B------:R-:W-:Y:S01]  /*5380*/  IMAD.MOV.U32 R8, RZ, RZ, 0x3f6ee581 ;  /* 0x3f6ee581ff087424 */ /* 0x000fe200078e00ff */
[----:B------:R-:W-:Y:S02]  /*5390*/  ISETP.GE.AND P0, PT, R19, RZ, PT ;  /* 0x000000ff1300720c */ /* 0x000fe40003f06270 */
[C---:B------:R-:W-:Y:S01]  /*53a0*/  FFMA.FTZ R5, R0.reuse, R5, -0.015681877732276916504 ;  /* 0xbc80774800057423 */ /* 0x040fe20000010005 */
        /* <DEDUP_REMOVED lines=9> */
[----:B------:R-:W-:Y:S01]  /*5440*/  FFMA.FTZ R5, R5, R6, R6 ;  /* 0x0000000605057223 */ /* 0x000fe20000010006 */
[----:B------:R-:W-:-:S03]  /*5450*/  FSEL R6, R8, 1.8663789033889770508, !P2 ;  /* 0x3feee58108067808 */ /* 0x000fc60005000000 */
[----:B------:R-:W-:-:S05]  /*5460*/  FFMA.FTZ R0, R8, 1.6832555532455444336, -R5 ;  /* 0x3fd774eb08007823 */ /* 0x000fca0000010805 */
[----:B------:R-:W-:Y:S01]  /*5470*/  FSEL R7, R0, R5, !P2 ;  /* 0x0000000500077208 */ /* 0x000fe20005000000 */
[----:B------:R-:W-:Y:S01]  /*5480*/  @P2 FADD.FTZ R5, -R5, -RZ ;  /* 0x800000ff05052221 */ /* 0x000fe20000010100 */
[----:B------:R-:W-:-:S03]  /*5490*/  IMAD.MOV.U32 R0, RZ, RZ, 0x4016cbe4 ;  /* 0x4016cbe4ff007424 */ /* 0x000fc600078e00ff */
[----:B------:R-:W-:Y:S02]  /*54a0*/  @!P0 FFMA.FTZ R7, R6, 1.6832555532455444336, R5 ;  /* 0x3fd774eb06078823 */ /* 0x000fe40000010005 */
[----:B------:R-:W-:Y:S01]  /*54b0*/  @!P3 FSEL R7, R0, 0.78539818525314331055, !P0 ;  /* 0x3f490fdb0007b808 */ /* 0x000fe20004000000 */
[----:B------:R-:W-:Y:S01]  /*54c0*/  FADD.FTZ R0, |R18|, R9 ;  /* 0x0000000912007221 */ /* 0x000fe20000010200 */
[----:B------:R-:W-:-:S04]  /*54d0*/  @!P1 FSEL R7, RZ, 3.1415927410125732422, P0 ;  /* 0x40490fdbff079808 */ /* 0x000fc80000000000 */
[----:B------:R-:W-:Y:S02]  /*54e0*/  FSETP.NAN.FTZ.AND P0, PT, |R0|, |R0|, PT ;  /* 0x400000000000720b */ /* 0x000fe40003f18200 */
[----:B------:R-:W-:-:S04]  /*54f0*/  LOP3.LUT R7, R7, 0x80000000, R18, 0xb8, !PT ;  /* 0x8000000007077812 */ /* 0x000fc800078eb812 */
[----:B------:R-:W-:Y:S01]  /*5500*/  FSEL R0, R0, R7, P0 ;  /* 0x0000000700007208 */ /* 0x000fe20000000000 */
[----:B------:R-:W-:Y:S06]  /*5510*/  BRA `(.L_x_3423) ;  /* 0x0000000000b47947 */ /* 0x000fec0003800000 */
.L_x_3424:
        /* <DEDUP_REMOVED lines=15> */
[----:B------:R-:W-:Y:S05]  /*5610*/  CALL.REL.NOINC `($__internal_7_$__cuda_sm3x_div_rn_ftz_f32_slowpath) ;  /* 0x000000d000347944 */ /* 0x000fea0003c00000 */
[----:B------:R-:W-:-:S07]  /*5620*/  IMAD.MOV.U32 R5, RZ, RZ, R0 ;  /* 0x000000ffff057224 */ /* 0x000fce00078e0000 */
.L_x_3428:
[----:B------:R-:W-:Y:S05]  /*5630*/  BSYNC.RECONVERGENT B5 ;  /* 0x0000000000057941 */ /* 0x000fea0003800200 */
.L_x_3427:
        /* <DEDUP_REMOVED lines=18> */
[----:B------:R-:W-:-:S04]  /*5760*/  @P2 FADD.FTZ R0, -R0, -RZ ;  /* 0x800000ff00002221 */ /* 0x000fc80000010100 */
[----:B------:R-:W-:Y:S01]  /*5770*/  @!P0 FFMA.FTZ R5, R7, 1.6832555532455444336, R0 ;  /* 0x3fd774eb07058823 */ /* 0x000fe20000010000 */
[----:B------:R-:W-:-:S05]  /*5780*/  IMAD.MOV.U32 R0, RZ, RZ, 0x4016cbe4 ;  /* 0x4016cbe4ff007424 */ /* 0x000fca00078e00ff */
[----:B------:R-:W-:Y:S01]  /*5790*/  @!P3 FSEL R5, R0, 0.78539818525314331055, !P0 ;  /* 0x3f490fdb0005b808 */ /* 0x000fe20004000000 */
[----:B------:R-:W-:Y:S01]  /*57a0*/  FADD.FTZ R0, |R18|, R9 ;  /* 0x0000000912007221 */ /* 0x000fe20000010200 */
[----:B------:R-:W-:-:S04]  /*57b0*/  @!P1 FSEL R5, RZ, 3.1415927410125732422, P0 ;  /* 0x40490fdbff059808 */ /* 0x000fc80000000000 */
[----:B------:R-:W-:Y:S02]  /*57c0*/  FSETP.NAN.FTZ.AND P0, PT, |R0|, |R0|, PT ;  /* 0x400000000000720b */ /* 0x000fe40003f18200 */
[----:B------:R-:W-:-:S04]  /*57d0*/  LOP3.LUT R5, R5, 0x80000000, R18, 0xb8, !PT ;  /* 0x8000000005057812 */ /* 0x000fc800078eb812 */
[----:B------:R-:W-:-:S07]  /*57e0*/  FSEL R0, R0, R5, P0 ;  /* 0x0000000500007208 */ /* 0x000fce0000000000 */
.L_x_3423:
[----:B------:R-:W-:Y:S05]  /*57f0*/  BSYNC.RECONVERGENT B4 ;  /* 0x0000000000047941 */ /* 0x000fea0003800200 */
.L_x_3419:
[----:B------:R-:W-:Y:S01]  /*5800*/  ISETP.GE.AND P0, PT, R18, RZ, PT ;  /* 0x000000ff1200720c */ /* 0x000fe20003f06270 */
[----:B------:R-:W-:Y:S01]  /*5810*/  FADD.FTZ R10, R10, 0.69314718246459960938 ;  /* 0x3f3172180a0a7421 */ /* 0x000fe20000010000 */
[----:B------:R-:W-:-:S11]  /*5820*/  FADD.FTZ R5, |R0|, -RZ ;  /* 0x800000ff00057221 */ /* 0x000fd60000010200 */
[----:B------:R-:W-:Y:S01]  /*5830*/  @P0 FADD.FTZ R10, -R10, -RZ ;  /* 0x800000ff0a0a0221 */ /* 0x000fe20000010100 */
[----:B------:R-:W-:Y:S06]  /*5840*/  BRA `(.L_x_3417) ;  /* 0x0000001800087947 */ /* 0x000fec0003800000 */
.L_x_3418:
        /* <DEDUP_REMOVED lines=14> */
[----:B------:R-:W-:Y:S01]  /*5930*/  FADD.FTZ R0, R9, -1 ;  /* 0xbf80000009007421 */ /* 0x000fe20000010000 */
[----:B------:R-:W-:Y:S01]  /*5940*/  FADD.FTZ R13, |R6|, -RZ ;  /* 0x800000ff060d7221 */ /* 0x000fe20000010200 */
[----:B------:R-:W-:Y:S01]  /*5950*/  BSSY.RECONVERGENT B0, `(.L_x_3429) ;  /* 0x0000095000007945 */ /* 0x000fe20003800200 */
[----:B------:R-:W-:Y:S01]  /*5960*/  FADD.FTZ R12, |R5|, -RZ ;  /* 0x800000ff050c7221 */ /* 0x000fe20000010200 */
[----:B------:R-:W-:-:S04]  /*5970*/  FADD.FTZ R16, |R0|, -RZ ;  /* 0x800000ff00107221 */ /* 0x000fc80000010200 */
[C---:B------:R-:W-:Y:S02]  /*5980*/  VIMNMX R8, PT, PT, R13.reuse, R12, !PT ;  /* 0x0000000c0d087248 */ /* 0x040fe40007fe0100 */
[C---:B------:R-:W-:Y:S02]  /*5990*/  VIMNMX R7, PT, PT, R13.reuse, R16, !PT ;  /* 0x000000100d077248 */ /* 0x040fe40007fe0100 */
[----:B------:R-:W-:Y:S02]  /*59a0*/  VIMNMX R11, PT, PT, R13, R12, PT ;  /* 0x0000000c0d0b7248 */ /* 0x000fe40003fe0100 */
[----:B------:R-:W-:Y:S02]  /*59b0*/  LOP3.LUT R10, R8, 0xfe000000, RZ, 0xc0, !PT ;  /* 0xfe000000080a7812 */ /* 0x000fe400078ec0ff */
[----:B------:R-:W-:Y:S02]  /*59c0*/  LOP3.LUT R12, R7, 0xfe000000, RZ, 0xc0, !PT ;  /* 0xfe000000070c7812 */ /* 0x000fe400078ec0ff */
[----:B------:R-:W-:-:S02]  /*59d0*/  VIMNMX R13, PT, PT, R13, R16, PT ;  /* 0x000000100d0d7248 */ /* 0x000fc40003fe0100 */
[----:B------:R-:W-:Y:S02]  /*59e0*/  LOP3.LUT R14, R10, 0x7e800000, RZ, 0x3c, !PT ;  /* 0x7e8000000a0e7812 */ /* 0x000fe400078e3cff */
[----:B------:R-:W-:Y:S02]  /*59f0*/  LOP3.LUT R16, R12, 0x7e800000, RZ, 0x3c, !PT ;  /* 0x7e8000000c107812 */ /* 0x000fe400078e3cff */
[C---:B------:R-:W-:Y:S01]  /*5a00*/  FSETP.NEU.FTZ.AND P0, PT, R11.reuse, RZ, PT ;  /* 0x000000ff0b00720b */ /* 0x040fe20003f1d000 */
[-C--:B------:R-:W-:Y:S01]  /*5a10*/  FMUL.FTZ R15, R11, R14.reuse ;  /* 0x0000000e0b0f7220 */ /* 0x080fe20000410000 */
[----:B------:R-:W-:Y:S01]  /*5a20*/  FMUL.FTZ R14, R8, R14 ;  /* 0x0000000e080e7220 */ /* 0x000fe20000410000 */
[-C--:B------:R-:W-:Y:S01]  /*5a30*/  FMUL.FTZ R20, R13, R16.reuse ;  /* 0x000000100d147220 */ /* 0x080fe20000410000 */
[----:B------:R-:W-:Y:S01]  /*5a40*/  FMUL.FTZ R16, R7, R16 ;  /* 0x0000001007107220 */ /* 0x000fe20000410000 */
[----:B------:R-:W-:Y:S01]  /*5a50*/  FMUL.FTZ R15, R15, R15 ;  /* 0x0000000f0f0f7220 */ /* 0x000fe20000410000 */
[----:B------:R-:W-:Y:S01]  /*5a60*/  FSETP.NEU.FTZ.AND P2, PT, R13, RZ, PT ;  /* 0x000000ff0d00720b */ /* 0x000fe20003f5d000 */
[----:B------:R-:W-:Y:S01]  /*5a70*/  FMUL.FTZ R21, R20, R20 ;  /* 0x0000001414157220 */ /* 0x000fe20000410000 */
[----:B------:R-:W-:Y:S01]  /*5a80*/  LOP3.LUT R10, R10, 0x800000, RZ, 0xfc, !PT ;  /* 0x008000000a0a7812 */ /* 0x000fe200078efcff */
[----:B------:R-:W-:Y:S01]  /*5a90*/  FFMA.FTZ R15, R14, R14, R15 ;  /* 0x0000000e0e0f7223 */ /* 0x000fe2000001000f */
[----:B------:R-:W-:Y:S01]  /*5aa0*/  LOP3.LUT R12, R12, 0x800000, RZ, 0xfc, !PT ;  /* 0x008000000c0c7812 */ /* 0x000fe200078efcff */
[----:B------:R-:W-:Y:S01]  /*5ab0*/  FFMA.FTZ R21, R16, R16, R21 ;  /* 0x0000001010157223 */ /* 0x000fe20000010015 */
[----:B------:R-:W-:-:S03]  /*5ac0*/  FSETP.NEU.FTZ.AND P1, PT, R11, +INF , PT ;  /* 0x7f8000000b00780b */ /* 0x000fc60003f3d000 */
        /* <DEDUP_REMOVED lines=17> */
[----:B-1----:R-:W-:-:S05]  /*5be0*/  FMUL.FTZ R11, |R0|, 1.1920928955078125e-07 ;  /* 0x34000000000b7820 */ /* 0x002fca0000410200 */
        /* <DEDUP_REMOVED lines=15> */
[----:B------:R-:W-:-:S04]  /*5ce0*/  @!P0 FMUL.FTZ R11, |R18|, 0.5 ;  /* 0x3f000000120b8820 */ /* 0x000fc80000410200 */
[----:B------:R-:W1:Y:S02]  /*5cf0*/  @P0 MUFU.RCP R14, R14 ;  /* 0x0000000e000e0308 */ /* 0x000e640000001000 */
[----:B-1----:R-:W-:-:S07]  /*5d00*/  @P0 FMUL.FTZ.D2 R11, R13, R14 ;  /* 0x0000000e0d0b0220 */ /* 0x002fce0000310000 */
.L_x_3434:
[----:B------:R-:W-:Y:S05]  /*5d10*/  BSYNC.RECONVERGENT B1 ;  /* 0x0000000000017941 */ /* 0x000fea0003800200 */
.L_x_3433:
[----:B------:R-:W-:Y:S04]  /*5d20*/  BSSY.RECONVERGENT B1, `(.L_x_3435) ;  /* 0x0000008000017945 */ /* 0x000fe80003800200 */
[----:B------:R-:W-:Y:S05]  /*5d30*/  @!P1 BRA `(.L_x_3436) ;  /* 0x0000000000189947 */ /* 0x000fea0003800000 */
[----:B------:R-:W-:-:S13]  /*5d40*/  FSETP.NEU.FTZ.AND P0, PT, R20, RZ, PT ;  /* 0x000000ff1400720b */ /* 0x000fda0003f1d000 */
[----:B------:R-:W-:Y:S01]  /*5d50*/  @P0 FADD.FTZ R13, R7, R20 ;  /* 0x00000014070d0221 */ /* 0x000fe20000010000 */
[C---:B------:R-:W-:Y:S01]  /*5d60*/  @P0 FMUL.FTZ R14, R18.reuse, R18 ;  /* 0x00000012120e0220 */ /* 0x040fe20000410000 */
[----:B------:R-:W-:-:S04]  /*5d70*/  @!P0 FMUL.FTZ R16, |R18|, 0.5 ;  /* 0x3f00000012108820 */ /* 0x000fc80000410200 */
[----:B------:R-:W1:Y:S02]  /*5d80*/  @P0 MUFU.RCP R13, R13 ;  /* 0x0000000d000d0308 */ /* 0x000e640000001000 */
[----:B-1----:R-:W-:-:S07]  /*5d90*/  @P0 FMUL.FTZ.D2 R16, R14, R13 ;  /* 0x0000000d0e100220 */ /* 0x002fce0000310000 */
.L_x_3436:
[----:B------:R-:W-:Y:S05]  /*5da0*/  BSYNC.RECONVERGENT B1 ;  /* 0x0000000000017941 */ /* 0x000fea0003800200 */
.L_x_3435:
[----:B------:R-:W-:Y:S01]  /*5db0*/  FADD.FTZ R11, R16, R11 ;  /* 0x0000000b100b7221 */ /* 0x000fe20000010000 */
[----:B------:R-:W-:Y:S01]  /*5dc0*/  IMAD.MOV.U32 R16, RZ, RZ, 0x3f800000 ;  /* 0x3f800000ff107424 */ /* 0x000fe200078e00ff */
[----:B------:R-:W-:Y:S02]  /*5dd0*/  MOV R20, 0x3d39bf78 ;  /* 0x3d39bf7800147802 */ /* 0x000fe40000000f00 */
[----:B------:R-:W-:-:S04]  /*5de0*/  FMUL.FTZ R14, R11, R10 ;  /* 0x0000000a0b0e7220 */ /* 0x000fc80000410000 */
[----:B------:R-:W1:Y:S02]  /*5df0*/  MUFU.SQRT R10, R14 ;  /* 0x0000000e000a7308 */ /* 0x000e640000002000 */
[----:B-1----:R-:W-:-:S04]  /*5e00*/  FADD.FTZ R10, R11, R10 ;  /* 0x0000000a0b0a7221 */ /* 0x002fc80000010000 */
        /* <DEDUP_REMOVED lines=28> */
.L_x_3432:
        /* <DEDUP_REMOVED lines=9> */
[----:B------:R-:W-:Y:S01]  /*6060*/  IMAD.MOV.U32 R20, RZ, RZ, 0x3d39bf78 ;  /* 0x3d39bf78ff147424 */ /* 0x000fe200078e00ff */
[----:B------:R-:W1:Y:S02]  /*6070*/  MUFU.SQRT R11, R14 ;  /* 0x0000000e000b7308 */ /* 0x000e640000002000 */
[----:B-1----:R-:W-:-:S04]  /*6080*/  FADD.FTZ R10, R0, R11 ;  /* 0x0000000b000a7221 */ /* 0x002fc80000010000 */
[C---:B------:R-:W-:Y:S01]  /*6090*/  FADD.FTZ.RZ R11, R10.reuse, 1 ;  /* 0x3f8000000a0b7421 */ /* 0x040fe2000001c000 */
[----:B------:R-:W-:-:S03]  /*60a0*/  ISETP.GE.U32.AND P0, PT, R10, 0x7f800000, PT ;  /* 0x7f8000000a00780c */ /* 0x000fc60003f06070 */
[----:B------:R-:W-:-:S05]  /*60b0*/  VIADD R11, R11, 0xc0c00000 ;  /* 0xc0c000000b0b7836 */ /* 0x000fca0000000000 */
        /* <DEDUP_REMOVED lines=25> */
.L_x_3430:
[----:B------:R-:W-:-:S04]  /*6250*/  FFMA.FTZ R10, R12, R12, -1 ;  /* 0xbf8000000c0a7423 */ /* 0x000fc8000001000c */
[----:B------:R-:W0:Y:S02]  /*6260*/  MUFU.SQRT R11, R10 ;  /* 0x0000000a000b7308 */ /* 0x000e240000002000 */
[----:B0-----:R-:W-:-:S06]  /*6270*/  FADD.FTZ R13, R12, R11 ;  /* 0x0000000b0c0d7221 */ /* 0x001fcc0000010000 */
[----:B------:R-:W0:Y:S02]  /*6280*/  MUFU.LG2 R13, R13 ;  /* 0x0000000d000d7308 */ /* 0x000e240000000c00 */
[----:B0-----:R-:W-:-:S07]  /*6290*/  FMUL.FTZ R11, R13, 0.69314718246459960938 ;  /* 0x3f3172180d0b7820 */ /* 0x001fce0000410000 */
.L_x_3431:
[----:B------:R-:W-:Y:S05]  /*62a0*/  BSYNC.RECONVERGENT B0 ;  /* 0x0000000000007941 */ /* 0x000fea0003800200 */
.L_x_3429:
[----:B------:R-:W-:Y:S01]  /*62b0*/  FSETP.GEU.FTZ.AND P0, PT, R9, 4.336808689942017736e-19, PT ;  /* 0x210000000900780b */ /* 0x000fe20003f1e000 */
[----:B------:R-:W-:Y:S04]  /*62c0*/  BSSY.RECONVERGENT B4, `(.L_x_3437) ;  /* 0x00000d8000047945 */ /* 0x000fe80003800200 */
[----:B------:R-:W-:Y:S01]  /*62d0*/  BSSY.RELIABLE B0, `(.L_x_3438) ;  /* 0x000003b000007945 */ /* 0x000fe20003800100 */
[----:B-1----:R-:W-:-:S07]  /*62e0*/  IMAD.MOV.U32 R10, RZ, RZ, R11 ;  /* 0x000000ffff0a7224 */ /* 0x002fce00078e000b */
[----:B------:R-:W-:Y:S01]  /*62f0*/  @!P0 FMUL.FTZ R9, R9, 16777216 ;  /* 0x4b80000009098820 */ /* 0x000fe20000410000 */
[----:B------:R-:W-:Y:S01]  /*6300*/  @!P0 FMUL.FTZ R11, R12, 16777216 ;  /* 0x4b8000000c0b8820 */ /* 0x000fe20000410000 */
[----:B------:R-:W-:Y:S06]  /*6310*/  @!P0 BRA `(.L_x_3439) ;  /* 0x0000000000d88947 */ /* 0x000fec0003800000 */
[----:B------:R-:W1:Y:S02]  /*6320*/  MUFU.RCP R14, R12 ;  /* 0x0000000c000e7308 */ /* 0x000e640000001000 */
[----:B-1----:R-:W-:-:S05]  /*6330*/  FMUL.FTZ R11, R9, R14 ;  /* 0x0000000e090b7220 */ /* 0x002fca0000410000 */
        /* <DEDUP_REMOVED lines=9> */
[----:B------:R-:W-:Y:S02]  /*63d0*/  @!P0 IMAD.MOV.U32 R9, RZ, RZ, 0x3f800000 ;  /* 0x3f800000ff098424 */ /* 0x000fe400078e00ff */
        /* <DEDUP_REMOVED lines=25> */
.L_x_3444:
[----:B------:R-:W-:Y:S05]  /*6570*/  BSYNC.RECONVERGENT B5 ;  /* 0x0000000000057941 */ /* 0x000fea0003800200 */
.L_x_3443:
[----:B------:R-:W-:-:S04]  /*6580*/  FADD.FTZ R5, R6, R5 ;  /* 0x0000000506057221 */ /* 0x000fc80000010000 */
[----:B------:R-:W-:-:S04]  /*6590*/  FMUL.FTZ R5, R5, R12 ;  /* 0x0000000c05057220 */ /* 0x000fc80000410000 */
[----:B------:R2:W3:Y:S01]  /*65a0*/  MUFU.SQRT R11, R5 ;  /* 0x00000005000b7308 */ /* 0x0004e20000002000 */
[----:B------:R-:W-:Y:S05]  /*65b0*/  BRA `(.L_x_3441) ;  /* 0x00000000002c7947 */ /* 0x000fea0003800000 */
.L_x_3442:
[----:B------:R-:W-:-:S13]  /*65c0*/  FSETP.GT.FTZ.AND P0, PT, R9, 1, PT ;  /* 0x3f8000000900780b */ /* 0x000fda0003f14000 */
[----:B------:R-:W-:Y:S01]  /*65d0*/  @P0 FMUL.FTZ R6, R5, R0 ;  /* 0x0000000005060220 */ /* 0x000fe20000410000 */
[----:B------:R-:W-:-:S04]  /*65e0*/  @P0 FMUL.FTZ R0, |R18|, 2.81474976710656000000e+14 ;  /* 0x5780000012000820 */ /* 0x000fc80000410200 */
[C---:B------:R-:W-:Y:S01]  /*65f0*/  @P0 FMUL.FTZ R0, R9.reuse, R0 ;  /* 0x0000000009000220 */ /* 0x040fe20000410000 */
[----:B------:R-:W0:Y:S01]  /*6600*/  @P0 MUFU.SQRT R6, R6 ;  /* 0x0000000600060308 */ /* 0x000e220000002000 */
[----:B------:R-:W-:-:S04]  /*6610*/  @P0 FMUL.FTZ R9, R9, 2.81474976710656000000e+14 ;  /* 0x5780000009090820 */ /* 0x000fc80000410000 */
[----:B------:R-:W-:-:S04]  /*6620*/  @!P0 FADD.FTZ R8, -R9, 1 ;  /* 0x3f80000009088421 */ /* 0x000fc80000010100 */
[----:B------:R-:W-:Y:S01]  /*6630*/  @!P0 FMUL.FTZ R8, R5, R8 ;  /* 0x0000000805088220 */ /* 0x000fe20000410000 */
[----:B0-----:R-:W0:Y:S02]  /*6640*/  @P0 MUFU.RCP R11, R6 ;  /* 0x00000006000b0308 */ /* 0x001e240000001000 */
[----:B0-----:R-:W-:-:S06]  /*6650*/  @P0 FMUL.FTZ R11, R0, R11 ;  /* 0x0000000b000b0220 */ /* 0x001fcc0000410000 */
[----:B------:R0:W1:Y:S02]  /*6660*/  @!P0 MUFU.SQRT R11, R8 ;  /* 0x00000008000b8308 */ /* 0x0000640000002000 */
.L_x_3441:
[----:B------:R-:W-:Y:S05]  /*6670*/  BSYNC.RECONVERGENT B1 ;  /* 0x0000000000017941 */ /* 0x000fea0003800200 */
.L_x_3439:
[----:B------:R-:W-:Y:S05]  /*6680*/  BSYNC.RELIABLE B0 ;  /* 0x0000000000007941 */ /* 0x000fea0003800100 */
.L_x_3438:
[----:B------:R-:W-:-:S13]  /*6690*/  ISETP.GE.AND P0, PT, R19, RZ, PT ;  /* 0x000000ff1300720c */ /* 0x000fda0003f06270 */
[----:B------:R-:W-:Y:S05]  /*66a0*/  @!P0 BRA `(.L_x_3445) ;  /* 0x0000000000bc8947 */ /* 0x000fea0003800000 */
[----:B------:R-:W-:Y:S01]  /*66b0*/  FADD.FTZ R0, |R9|, -RZ ;  /* 0x800000ff09007221 */ /* 0x000fe20000010200 */
[C---:B-123--:R-:W-:Y:S01]  /*66c0*/  FADD.FTZ R5, |R11|.reuse, -RZ ;  /* 0x800000ff0b057221 */ /* 0x04efe20000010200 */
[----:B------:R-:W-:Y:S01]  /*66d0*/  FSETP.GT.FTZ.AND P2, PT, |R11|, |R9|, PT ;  /* 0x400000090b00720b */ /* 0x000fe20003f54200 */
[----:B------:R-:W-:Y:S03]  /*66e0*/  BSSY.RECONVERGENT B5, `(.L_x_3446) ;  /* 0x000000f000057945 */ /* 0x000fe60003800200 */
[----:B------:R-:W-:Y:S02]  /*66f0*/  FSEL R12, R5, R0, P2 ;  /* 0x00000000050c7208 */ /* 0x000fe40001000000 */
[----:B------:R-:W-:Y:S02]  /*6700*/  FSEL R0, R0, R5, P2 ;  /* 0x0000000500007208 */ /* 0x000fe40001000000 */
[----:B------:R-:W0:Y:S08]  /*6710*/  MUFU.RCP R7, R12 ;  /* 0x0000000c00077308 */ /* 0x000e300000001000 */
[----:B------:R-:W1:Y:S01]  /*6720*/  FCHK P0, R0, R12 ;  /* 0x0000000c00007302 */ /* 0x000e620000000000 */
[----:B0-----:R-:W-:-:S04]  /*6730*/  FFMA R6, -R12, R7, 1 ;  /* 0x3f8000000c067423 */ /* 0x001fc80000000107 */
[----:B------:R-:W-:-:S04]  /*6740*/  FFMA R7, R7, R6, R7 ;  /* 0x0000000607077223 */ /* 0x000fc80000000007 */
[----:B------:R-:W-:-:S04]  /*6750*/  FFMA R6, R0, R7, RZ ;  /* 0x0000000700067223 */ /* 0x000fc800000000ff */
[----:B------:R-:W-:-:S04]  /*6760*/  FFMA R5, -R12, R6, R0 ;  /* 0x000000060c057223 */ /* 0x000fc80000000100 */
[----:B------:R-:W-:Y:S01]  /*6770*/  FFMA R5, R7, R5, R6 ;  /* 0x0000000507057223 */ /* 0x000fe20000000006 */
[----:B-1----:R-:W-:Y:S06]  /*6780*/  @!P0 BRA `(.L_x_3447) ;  /* 0x0000000000108947 */ /* 0x002fec0003800000 */
[----:B------:R-:W-:Y:S02]  /*6790*/  MOV R7, R12 ;  /* 0x0000000c00077202 */ /* 0x000fe40000000f00 */
[----:B------:R-:W-:-:S07]  /*67a0*/  MOV R5, 0x67c0 ;  /* 0x000067c000057802 */ /* 0x000fce0000000f00 */
[----:B------:R-:W-:Y:S05]  /*67b0*/  CALL.REL.NOINC `($__internal_7_$__cuda_sm3x_div_rn_ftz_f32_slowpath) ;  /* 0x000000bc00cc7944 */ /* 0x000fea0003c00000 */
[----:B------:R-:W-:-:S07]  /*67c0*/  IMAD.MOV.U32 R5, RZ, RZ, R0 ;  /* 0x000000ffff057224 */ /* 0x000fce00078e0000 */
.L_x_3447:
[----:B------:R-:W-:Y:S05]  /*67d0*/  BSYNC.RECONVERGENT B5 ;  /* 0x0000000000057941 */ /* 0x000fea0003800200 */
.L_x_3446:
[----:B------:R-:W-:Y:S02]  /*67e0*/  IMAD.MOV.U32 R7, RZ, RZ, 0x3b33710b ;  /* 0x3b33710bff077424 */ /* 0x000fe400078e00ff */
[----:B------:R-:W-:Y:S01]  /*67f0*/  FMUL.FTZ R0, R5, R5 ;  /* 0x0000000505007220 */ /* 0x000fe20000410000 */
[C---:B------:R-:W-:Y:S02]  /*6800*/  ISETP.GE.AND P0, PT, R9.reuse, RZ, PT ;  /* 0x000000ff0900720c */ /* 0x040fe40003f06270 */
[----:B------:R-:W-:Y:S01]  /*6810*/  FSETP.NEU.FTZ.AND P3, PT, |R9|, |R11|, PT ;  /* 0x4000000b0900720b */ /* 0x000fe20003f7d200 */
        /* <DEDUP_REMOVED lines=12> */
[----:B------:R-:W-:-:S04]  /*68e0*/  FSEL R7, R7, 1.8663789033889770508, P2 ;  /* 0x3feee58107077808 */ /* 0x000fc80001000000 */
[----:B------:R-:W-:Y:S01]  /*68f0*/  FSEL R6, R5, R0, P2 ;  /* 0x0000000005067208 */ /* 0x000fe20001000000 */
[----:B------:R-:W-:Y:S01]  /*6900*/  @!P2 FADD.FTZ R0, -R0, -RZ ;  /* 0x800000ff0000a221 */ /* 0x000fe20000010100 */
[----:B------:R-:W-:-:S03]  /*6910*/  FADD.FTZ R5, |R11|, |R9| ;  /* 0x400000090b057221 */ /* 0x000fc60000010200 */
        /* <DEDUP_REMOVED lines=8> */
.L_x_3445:
[----:B------:R-:W-:Y:S01]  /*69a0*/  FADD.FTZ R9, -R9, -RZ ;  /* 0x800000ff09097221 */ /* 0x000fe20000010100 */
[----:B-1-3--:R-:W-:Y:S01]  /*69b0*/  FADD.FTZ R7, |R11|, -RZ ;  /* 0x800000ff0b077221 */ /* 0x00afe20000010200 */
[----:B------:R-:W-:Y:S02]  /*69c0*/  BSSY.RECONVERGENT B5, `(.L_x_3449) ;  /* 0x0000011000057945 */ /* 0x000fe40003800200 */
[----:B------:R-:W-:Y:S01]  /*69d0*/  FADD.FTZ R0, |R9|, -RZ ;  /* 0x800000ff09007221 */ /* 0x000fe20000010200 */
[----:B------:R-:W-:-:S04]  /*69e0*/  FSETP.GT.FTZ.AND P2, PT, |R11|, |R9|, PT ;  /* 0x400000090b00720b */ /* 0x000fc80003f54200 */
[----:B------:R-:W-:Y:S02]  /*69f0*/  FSEL R12, R7, R0, P2 ;  /* 0x00000000070c7208 */ /* 0x000fe40001000000 */
[----:B------:R-:W-:Y:S02]  /*6a00*/  FSEL R0, R0, R7, P2 ;  /* 0x0000000700007208 */ /* 0x000fe40001000000 */
[----:B--2---:R-:W0:Y:S08]  /*6a10*/  MUFU.RCP R5, R12 ;  /* 0x0000000c00057308 */ /* 0x004e300000001000 */
[----:B------:R-:W1:Y:S01]  /*6a20*/  FCHK P0, R0, R12 ;  /* 0x0000000c00007302 */ /* 0x000e620000000000 */
[----:B0-----:R-:W-:-:S04]  /*6a30*/  FFMA R6, -R12, R5, 1 ;  /* 0x3f8000000c067423 */ /* 0x001fc80000000105 */
[----:B------:R-:W-:-:S04]  /*6a40*/  FFMA R5, R5, R6, R5 ;  /* 0x0000000605057223 */ /* 0x000fc80000000005 */
[----:B------:R-:W-:-:S04]  /*6a50*/  FFMA R6, R0, R5, RZ ;  /* 0x0000000500067223 */ /* 0x000fc800000000ff */
[----:B------:R-:W-:-:S04]  /*6a60*/  FFMA R7, -R12, R6, R0 ;  /* 0x000000060c077223 */ /* 0x000fc80000000100 */
[----:B------:R-:W-:Y:S01]  /*6a70*/  FFMA R5, R5, R7, R6 ;  /* 0x0000000705057223 */ /* 0x000fe20000000006 */
[----:B-1----:R-:W-:Y:S06]  /*6a80*/  @!P0 BRA `(.L_x_3450) ;  /* 0x0000000000108947 */ /* 0x002fec0003800000 */
[----:B------:R-:W-:Y:S01]  /*6a90*/  IMAD.MOV.U32 R7, RZ, RZ, R12 ;  /* 0x000000ffff077224 */ /* 0x000fe200078e000c */
[----:B------:R-:W-:-:S07]  /*6aa0*/  MOV R5, 0x6ac0 ;  /* 0x00006ac000057802 */ /* 0x000fce0000000f00 */
[----:B------:R-:W-:Y:S05]  /*6ab0*/  CALL.REL.NOINC `($__internal_7_$__cuda_sm3x_div_rn_ftz_f32_slowpath) ;  /* 0x000000bc000c7944 */ /* 0x000fea0003c00000 */
[----:B------:R-:W-:-:S07]  /*6ac0*/  MOV R5, R0 ;  /* 0x0000000000057202 */ /* 0x000fce0000000f00 */
.L_x_3450:
[----:B------:R-:W-:Y:S05]  /*6ad0*/  BSYNC.RECONVERGENT B5 ;  /* 0x0000000000057941 */ /* 0x000fea0003800200 */
.L_x_3449:
        /* <DEDUP_REMOVED lines=16> */
[----:B------:R-:W-:-:S04]  /*6be0*/  FSEL R7, R7, 1.8663789033889770508, P2 ;  /* 0x3feee58107077808 */ /* 0x000fc80001000000 */
[----:B------:R-:W-:Y:S01]  /*6bf0*/  FSEL R6, R5, R0, P2 ;  /* 0x0000000005067208 */ /* 0x000fe20001000000 */
[----:B------:R-:W-:Y:S01]  /*6c00*/  @!P2 FADD.FTZ R0, -R0, -RZ ;  /* 0x800000ff0000a221 */ /* 0x000fe20000010100 */
[----:B------:R-:W-:-:S03]  /*6c10*/  FADD.FTZ R5, |R9|, |R11| ;  /* 0x4000000b09057221 */ /* 0x000fc60000010200 */
        /* <DEDUP_REMOVED lines=8> */
.L_x_3440:
[----:B------:R-:W-:-:S13]  /*6ca0*/  ISETP.GE.AND P0, PT, R19, RZ, PT ;  /* 0x000000ff1300720c */ /* 0x000fda0003f06270 */
[----:B------:R-:W-:Y:S05]  /*6cb0*/  @!P0 BRA `(.L_x_3451) ;  /* 0x0000000000708947 */ /* 0x000fea0003800000 */
[----:B------:R-:W-:Y:S01]  /*6cc0*/  IMAD.MOV.U32 R0, RZ, RZ, 0x3f000000 ;  /* 0x3f000000ff007424 */ /* 0x000fe200078e00ff */
[C---:B------:R-:W-:Y:S01]  /*6cd0*/  FSETP.GT.FTZ.AND P0, PT, |R11|.reuse, 0.56000000238418579102, PT ;  /* 0x3f0f5c290b00780b */ /* 0x040fe20003f14200 */
[C---:B------:R-:W-:Y:S01]  /*6ce0*/  FADD.FTZ R8, |R11|.reuse, -RZ ;  /* 0x800000ff0b087221 */ /* 0x040fe20000010200 */
[C---:B------:R-:W-:Y:S01]  /*6cf0*/  FSETP.NEU.FTZ.AND P1, PT, |R11|.reuse, 1, PT ;  /* 0x3f8000000b00780b */ /* 0x040fe20003f3d200 */
[----:B------:R-:W-:Y:S01]  /*6d00*/  FFMA.FTZ R0, |R11|, -R0, 0.5 ;  /* 0x3f0000000b007423 */ /* 0x000fe20000010a00 */
[----:B------:R-:W-:-:S03]  /*6d10*/  MOV R7, 0x3f6ee581 ;  /* 0x3f6ee58100077802 */ /* 0x000fc60000000f00 */
[----:B------:R-:W0:Y:S02]  /*6d20*/  MUFU.RSQ R5, R0 ;  /* 0x0000000000057308 */ /* 0x000e240000001400 */
[----:B0-----:R-:W-:Y:S01]  /*6d30*/  FMUL.FTZ R6, R0, R5 ;  /* 0x0000000500067220 */ /* 0x001fe20000410000 */
[----:B------:R-:W-:-:S04]  /*6d40*/  FMUL.FTZ R5, R5, -0.5 ;  /* 0xbf00000005057820 */ /* 0x000fc80000410000 */
[----:B------:R-:W-:-:S04]  /*6d50*/  FFMA.FTZ R5, R6, R5, 0.5 ;  /* 0x3f00000006057423 */ /* 0x000fc80000010005 */
[----:B------:R-:W-:-:S05]  /*6d60*/  FFMA.FTZ R5, R6, R5, R6 ;  /* 0x0000000506057223 */ /* 0x000fca0000010006 */
        /* <DEDUP_REMOVED lines=17> */
.L_x_3451:
[----:B------:R-:W-:Y:S02]  /*6e80*/  IMAD.MOV.U32 R5, RZ, RZ, 0x3f000000 ;  /* 0x3f000000ff057424 */ /* 0x000fe400078e00ff */
[----:B------:R-:W-:-:S04]  /*6e90*/  FADD.FTZ R0, -R11, -RZ ;  /* 0x800000ff0b007221 */ /* 0x000fc80000010100 */
[C---:B------:R-:W-:Y:S01]  /*6ea0*/  FFMA.FTZ R5, |R0|.reuse, -R5, 0.5 ;  /* 0x3f00000000057423 */ /* 0x040fe20000010a05 */
[C---:B------:R-:W-:Y:S01]  /*6eb0*/  FSETP.GT.FTZ.AND P0, PT, |R0|.reuse, 0.56000000238418579102, PT ;  /* 0x3f0f5c290000780b */ /* 0x040fe20003f14200 */
[C---:B------:R-:W-:Y:S01]  /*6ec0*/  FADD.FTZ R9, |R0|.reuse, -RZ ;  /* 0x800000ff00097221 */ /* 0x040fe20000010200 */
[----:B------:R-:W-:Y:S01]  /*6ed0*/  FSETP.NEU.FTZ.AND P1, PT, |R0|, 1, PT ;  /* 0x3f8000000000780b */ /* 0x000fe20003f3d200 */
[----:B0-----:R-:W0:Y:S02]  /*6ee0*/  MUFU.RSQ R6, R5 ;  /* 0x0000000500067308 */ /* 0x001e240000001400 */
[----:B0-----:R-:W-:Y:S01]  /*6ef0*/  FMUL.FTZ R7, R5, R6 ;  /* 0x0000000605077220 */ /* 0x001fe20000410000 */
[----:B------:R-:W-:-:S04]  /*6f00*/  FMUL.FTZ R6, R6, -0.5 ;  /* 0xbf00000006067820 */ /* 0x000fc80000410000 */
[----:B------:R-:W-:-:S04]  /*6f10*/  FFMA.FTZ R6, R7, R6, 0.5 ;  /* 0x3f00000007067423 */ /* 0x000fc80000010006 */
[----:B------:R-:W-:Y:S01]  /*6f20*/  FFMA.FTZ R6, R7, R6, R7 ;  /* 0x0000000607067223 */ /* 0x000fe20000010007 */
[----:B------:R-:W-:-:S04]  /*6f30*/  IMAD.MOV.U32 R7, RZ, RZ, 0x3d10ecef ;  /* 0x3d10ecefff077424 */ /* 0x000fc800078e00ff */
[----:B------:R-:W-:Y:S02]  /*6f40*/  @P0 FSEL R9, R6, RZ, P1 ;  /* 0x000000ff06090208 */ /* 0x000fe40000800000 */
[----:B------:R-:W-:Y:S02]  /*6f50*/  FSETP.GEU.FTZ.AND P1, PT, R11, -0.56000000238418579102, PT ;  /* 0xbf0f5c290b00780b */ /* 0x000fe40003f3e000 */
[----:B------:R-:W-:-:S05]  /*6f60*/  LOP3.LUT R9, R9, 0x80000000, R0, 0xb8, !PT ;  /* 0x8000000009097812 */ /* 0x000fca00078eb800 */
[----:B------:R-:W-:-:S04]  /*6f70*/  FMUL.FTZ R0, R9, R9 ;  /* 0x0000000909007220 */ /* 0x000fc80000410000 */
[----:B------:R-:W-:Y:S01]  /*6f80*/  FFMA.FTZ R5, R0, R7, 0.016980519518256187439 ;  /* 0x3c8b1abb00057423 */ /* 0x000fe20000010007 */
[----:B------:R-:W-:-:S03]  /*6f90*/  HFMA2 R7, -RZ, RZ, 1.857421875, -1409 ;  /* 0x3f6ee581ff077431 */ /* 0x000fc600000001ff */
        /* <DEDUP_REMOVED lines=10> */
.L_x_3448:
[----:B------:R-:W-:Y:S05]  /*7040*/  BSYNC.RECONVERGENT B4 ;  /* 0x0000000000047941 */ /* 0x000fea0003800200 */
.L_x_3437:
[----:B------:R-:W-:-:S13]  /*7050*/  ISETP.GE.AND P0, PT, R18, RZ, PT ;  /* 0x000000ff1200720c */ /* 0x000fda0003f06270 */
[----:B------:R-:W-:-:S07]  /*7060*/  @P0 FADD.FTZ R10, -R10, -RZ ;  /* 0x800000ff0a0a0221 */ /* 0x000fce0000010100 */
.L_x_3417:
[----:B------:R-:W-:Y:S05]  /*7070*/  BSYNC.RECONVERGENT B2 ;  /* 0x0000000000027941 */ /* 0x000fea0003800200 */
.L_x_3415:
[----:B------:R-:W-:Y:S01]  /*7080*/  FSETP.NAN.FTZ.AND P0, PT, |R5|, |R5|, PT ;  /* 0x400000050500720b */ /* 0x000fe20003f18200 */
[----:B------:R-:W-:Y:S03]  /*7090*/  BSSY.RECONVERGENT B0, `(.L_x_3452) ;  /* 0x000000a000007945 */ /* 0x000fe60003800200 */
[----:B------:R-:W-:-:S09]  /*70a0*/  FSETP.NAN.OR P1, PT, |R10|, |R10|, !P0 ;  /* 0x4000000a0a00720b */ /* 0x000fd20004728600 */
[----:B------:R-:W-:-:S04]  /*70b0*/  @P0 IMAD.MOV.U32 R7, RZ, RZ, R5 ;  /* 0x000000ffff070224 */ /* 0x000fc800078e0005 */
[----:B------:R-:W-:Y:S01]  /*70c0*/  @!P1 FADD.FTZ R10, |R10|, -RZ ;  /* 0x800000ff0a0a9221 */ /* 0x000fe20000010200 */
[----:B------:R-:W-:Y:S06]  /*70d0*/  @P0 BRA `(.L_x_3453) ;  /* 0x0000000000140947 */ /* 0x000fec0003800000 */
[C---:B------:R-:W-:Y:S01]  /*70e0*/  FSETP.NAN.FTZ.AND P0, PT, |R10|.reuse, |R10|, PT ;  /* 0x4000000a0a00720b */ /* 0x040fe20003f18200 */
[----:B------:R-:W-:Y:S01]  /*70f0*/  FADD.FTZ R0, |R10|, -RZ ;  /* 0x800000ff0a007221 */ /* 0x000fe20000010200 */
[----:B------:R-:W-:-:S11]  /*7100*/  IMAD.MOV.U32 R7, RZ, RZ, R10 ;  /* 0x000000ffff077224 */ /* 0x000fd600078e000a */
[----:B------:R-:W-:Y:S02]  /*7110*/  @!P0 LOP3.LUT R7, R5, 0x80000000, R18, 0xb8, !PT ;  /* 0x8000000005078812 */ /* 0x000fe400078eb812 */
[----:B------:R-:W-:-:S07]  /*7120*/  @!P0 MOV R10, R0 ;  /* 0x00000000000a8202 */ /* 0x000fce0000000f00 */
.L_x_3453:
[----:B------:R-:W-:Y:S05]  /*7130*/  BSYNC.RECONVERGENT B0 ;  /* 0x0000000000007941 */ /* 0x000fea0003800200 */
.L_x_3452:
[----:B------:R-:W-:-:S07]  /*7140*/  F2FP.F16.F32.PACK_AB R9, R7, R10 ;  /* 0x0000000a0709723e */ /* 0x000fce00000000ff */
.L_x_3414:
[----:B------:R-:W-:Y:S05]  /*7150*/  BSYNC.RECONVERGENT B3 ;  /* 0x0000000000037941 */ /* 0x000fea0003800200 */
.L_x_3413:
[----:B------:R-:W-:Y:S01]  /*7160*/  VIADD R16, R2, 0x80 ;  /* 0x0000008002107836 */ /* 0x000fe20000000000 */
[----:B------:R-:W-:Y:S04]  /*7170*/  BSSY.RECONVERGENT B3, `(.L_x_3454) ;  /* 0x000026b000037945 */ /* 0x000fe80003800200 */
[----:B------:R-:W-:-:S13]  /*7180*/  ISETP.GE.AND P0, PT, R16, R25, PT ;  /* 0x000000191000720c */ /* 0x000fda0003f06270 */
        /* <DEDUP_REMOVED lines=25> */
.L_x_3457:
        /* <DEDUP_REMOVED lines=10> */
[----:B------:R-:W-:Y:S01]  /*73c0*/  FADD.FTZ R7, R12, -1 ;  /* 0xbf8000000c077421 */ /* 0x000fe20000010000 */
[----:B------:R-:W-:Y:S01]  /*73d0*/  FADD.FTZ R14, |R5|, -RZ ;  /* 0x800000ff050e7221 */ /* 0x000fe20000010200 */
[----:B------:R-:W-:Y:S01]  /*73e0*/  BSSY.RECONVERGENT B0, `(.L_x_3462) ;  /* 0x0000097000007945 */ /* 0x000fe20003800200 */
[----:B------:R-:W-:Y:S01]  /*73f0*/  FADD.FTZ R11, |R0|, -RZ ;  /* 0x800000ff000b7221 */ /* 0x000fe20000010200 */
[----:B------:R-:W-:-:S04]  /*7400*/  FADD.FTZ R19, |R7|, -RZ ;  /* 0x800000ff07137221 */ /* 0x000fc80000010200 */
[C---:B------:R-:W-:Y:S02]  /*7410*/  VIMNMX R8, PT, PT, R14.reuse, R11, !PT ;  /* 0x0000000b0e087248 */ /* 0x040fe40007fe0100 */
[----:B------:R-:W-:Y:S02]  /*7420*/  VIMNMX R6, PT, PT, R14, R19, !PT ;  /* 0x000000130e067248 */ /* 0x000fe40007fe0100 */
[----:B------:R-:W-:Y:S02]  /*7430*/  LOP3.LUT R10, R8, 0xfe000000, RZ, 0xc0, !PT ;  /* 0xfe000000080a7812 */ /* 0x000fe400078ec0ff */
[----:B------:R-:W-:Y:S02]  /*7440*/  LOP3.LUT R13, R6, 0xfe000000, RZ, 0xc0, !PT ;  /* 0xfe000000060d7812 */ /* 0x000fe400078ec0ff */
[C---:B------:R-:W-:Y:S02]  /*7450*/  VIMNMX R11, PT, PT, R14.reuse, R11, PT ;  /* 0x0000000b0e0b7248 */ /* 0x040fe40003fe0100 */
        /* <DEDUP_REMOVED lines=49> */
.L_x_3467:
[----:B------:R-:W-:-:S04]  /*7770*/  FADD.FTZ R8, -R0, R11 ;  /* 0x0000000b00087221 */ /* 0x000fc80000010100 */
[----:B------:R-:W-:-:S07]  /*7780*/  FMUL.FTZ R8, R8, 0.5 ;  /* 0x3f00000008087820 */ /* 0x000fce0000410000 */
.L_x_3468:
[----:B------:R-:W-:Y:S05]  /*7790*/  BSYNC.RECONVERGENT B1 ;  /* 0x0000000000017941 */ /* 0x000fea0003800200 */
.L_x_3466:
        /* <DEDUP_REMOVED lines=11> */
.L_x_3470:
[----:B------:R-:W-:-:S04]  /*7850*/  FADD.FTZ R15, R6, -R15 ;  /* 0x8000000f060f7221 */ /* 0x000fc80000010000 */
[----:B------:R-:W-:-:S07]  /*7860*/  FMUL.FTZ R15, R15, 0.5 ;  /* 0x3f0000000f0f7820 */ /* 0x000fce0000410000 */
.L_x_3471:
[----:B------:R-:W-:Y:S05]  /*7870*/  BSYNC.RECONVERGENT B1 ;  /* 0x0000000000017941 */ /* 0x000fea0003800200 */
.L_x_3469:
[----:B------:R-:W-:Y:S01]  /*7880*/  FADD.FTZ R8, R15, R8 ;  /* 0x000000080f087221 */ /* 0x000fe20000010000 */
[----:B------:R-:W-:Y:S01]  /*7890*/  FADD.FTZ R15, R13, 1 ;  /* 0x3f8000000d0f7421 */ /* 0x000fe20000010000 */
[----:B------:R-:W-:Y:S02]  /*78a0*/  HFMA2 R19, -RZ, RZ, 1.625, 0 ;  /* 0x3e800000ff137431 */ /* 0x000fe400000001ff */
[----:B------:R-:W-:Y:S02]  /*78b0*/  IMAD.MOV.U32 R21, RZ, RZ, 0x3d39bf78 ;  /* 0x3d39bf78ff157424 */ /* 0x000fe400078e00ff */
[----:B------:R-:W-:-:S04]  /*78c0*/  FMUL.FTZ R14, R8, R15 ;  /* 0x0000000f080e7220 */ /* 0x000fc80000410000 */
[----:B------:R-:W0:Y:S02]  /*78d0*/  MUFU.SQRT R15, R14 ;  /* 0x0000000e000f7308 */ /* 0x000e240000002000 */
[----:B0-----:R-:W-:-:S04]  /*78e0*/  FADD.FTZ R8, R8, R15 ;  /* 0x0000000f08087221 */ /* 0x001fc80000010000 */
[C---:B------:R-:W-:Y:S01]  /*78f0*/  FADD.FTZ.RZ R10, R8.reuse, 1 ;  /* 0x3f800000080a7421 */ /* 0x040fe2000001c000 */
[----:B------:R-:W-:-:S03]  /*7900*/  ISETP.GE.U32.AND P0, PT, R8, 0x7f800000, PT ;  /* 0x7f8000000800780c */ /* 0x000fc60003f06070 */
[----:B------:R-:W-:-:S05]  /*7910*/  VIADD R10, R10, 0xc0c00000 ;  /* 0xc0c000000a0a7836 */ /* 0x000fca0000000000 */
        /* <DEDUP_REMOVED lines=25> */
.L_x_3465:
[----:B------:R-:W-:-:S13]  /*7ab0*/  FSETP.GEU.FTZ.AND P0, PT, R12, 1, PT ;  /* 0x3f8000000c00780b */ /* 0x000fda0003f1e000 */
[----:B------:R-:W-:Y:S05]  /*7ac0*/  @!P0 BRA `(.L_x_3472) ;  /* 0x0000000000848947 */ /* 0x000fea0003800000 */
[----:B------:R-:W-:Y:S01]  /*7ad0*/  FMUL.FTZ R14, R0, R7 ;  /* 0x00000007000e7220 */ /* 0x000fe20000410000 */
[----:B------:R-:W-:Y:S02]  /*7ae0*/  IMAD.MOV.U32 R19, RZ, RZ, 0x3e800000 ;  /* 0x3e800000ff137424 */ /* 0x000fe400078e00ff */
[----:B------:R-:W-:Y:S01]  /*7af0*/  IMAD.MOV.U32 R21, RZ, RZ, 0x3d39bf78 ;  /* 0x3d39bf78ff157424 */ /* 0x000fe200078e00ff */
        /* <DEDUP_REMOVED lines=30> */
.L_x_3472:
[----:B------:R-:W-:-:S04]  /*7ce0*/  FADD.FTZ R15, -R12, 1 ;  /* 0x3f8000000c0f7421 */ /* 0x000fc80000010100 */
[----:B------:R-:W-:-:S06]  /*7cf0*/  FMUL.FTZ R8, R0, R15 ;  /* 0x0000000f00087220 */ /* 0x000fcc0000410000 */
[----:B------:R-:W0:Y:S08]  /*7d00*/  MUFU.SQRT R8, R8 ;  /* 0x0000000800087308 */ /* 0x000e300000002000 */
[----:B0-----:R-:W0:Y:S02]  /*7d10*/  MUFU.RCP R10, R8 ;  /* 0x00000008000a7308 */ /* 0x001e240000001000 */
[----:B0-----:R-:W-:Y:S01]  /*7d20*/  FMUL.FTZ R10, |R17|, R10 ;  /* 0x0000000a110a7220 */ /* 0x001fe20000410200 */
[----:B------:R-:W-:Y:S06]  /*7d30*/  BRA `(.L_x_3463) ;  /* 0x0000000000047947 */ /* 0x000fec0003800000 */
.L_x_3464:
[----:B------:R0:W1:Y:S02]  /*7d40*/  MUFU.SQRT R10, R5 ;  /* 0x00000005000a7308 */ /* 0x0000640000002000 */
.L_x_3463:
[----:B------:R-:W-:Y:S05]  /*7d50*/  BSYNC.RECONVERGENT B0 ;  /* 0x0000000000007941 */ /* 0x000fea0003800200 */
.L_x_3462:
        /* <DEDUP_REMOVED lines=19> */
[----:B------:R-:W-:-:S04]  /*7e90*/  FMUL.FTZ R6, R6, -0.5 ;  /* 0xbf00000006067820 */ /* 0x000fc80000410000 */
[----:B------:R-:W-:-:S04]  /*7ea0*/  FFMA.FTZ R6, R7, R6, 0.5 ;  /* 0x3f00000007067423 */ /* 0x000fc80000010006 */
[----:B------:R-:W-:Y:S01]  /*7eb0*/  FFMA.FTZ R6, R7, R6, R7 ;  /* 0x0000000607067223 */ /* 0x000fe20000010007 */
[----:B------:R-:W-:-:S04]  /*7ec0*/  IMAD.MOV.U32 R7, RZ, RZ, 0x3d10ecef ;  /* 0x3d10ecefff077424 */ /* 0x000fc800078e00ff */
        /* <DEDUP_REMOVED lines=17> */
.L_x_3477:
[----:B0-----:R-:W-:Y:S01]  /*7fe0*/  HFMA2 R5, -RZ, RZ, 1.75, 0 ;  /* 0x3f000000ff057431 */ /* 0x001fe200000001ff */
[C---:B------:R-:W-:Y:S01]  /*7ff0*/  FSETP.GT.FTZ.AND P0, PT, |R8|.reuse, 0.56000000238418579102, PT ;  /* 0x3f0f5c290800780b */ /* 0x040fe20003f14200 */
[C---:B------:R-:W-:Y:S01]  /*8000*/  FADD.FTZ R7, |R8|.reuse, -RZ ;  /* 0x800000ff08077221 */ /* 0x040fe20000010200 */
[C---:B------:R-:W-:Y:S02]  /*8010*/  FSETP.NEU.FTZ.AND P1, PT, |R8|.reuse, 1, PT ;  /* 0x3f8000000800780b */ /* 0x040fe40003f3d200 */
[----:B------:R-:W-:-:S04]  /*8020*/  FFMA.FTZ R0, |R8|, -R5, 0.5 ;  /* 0x3f00000008007423 */ /* 0x000fc80000010a05 */
        /* <DEDUP_REMOVED lines=23> */
.L_x_3476:
        /* <DEDUP_REMOVED lines=23> */
.L_x_3483:
[----:B0-----:R-:W-:-:S04]  /*8310*/  FADD.FTZ R5, -R7, R6 ;  /* 0x0000000607057221 */ /* 0x001fc80000010100 */
[----:B------:R-:W-:-:S07]  /*8320*/  FMUL.FTZ R5, R5, 0.5 ;  /* 0x3f00000005057820 */ /* 0x000fce0000410000 */
.L_x_3484:
[----:B------:R-:W-:Y:S05]  /*8330*/  BSYNC.RECONVERGENT B5 ;  /* 0x0000000000057941 */ /* 0x000fea0003800200 */
.L_x_3482:
[----:B------:R-:W-:Y:S01]  /*8340*/  FADD.FTZ R0, R5, R0 ;  /* 0x0000000005007221 */ /* 0x000fe20000010000 */
[----:B------:R-:W-:-:S04]  /*8350*/  FADD.FTZ R13, R12, R13 ;  /* 0x0000000d0c0d7221 */ /* 0x000fc80000010000 */
[----:B------:R-:W-:-:S04]  /*8360*/  FMUL.FTZ R0, R0, R13 ;  /* 0x0000000d00007220 */ /* 0x000fc80000410000 */
[----:B------:R0:W2:Y:S01]  /*8370*/  MUFU.SQRT R11, R0 ;  /* 0x00000000000b7308 */ /* 0x0000a20000002000 */
[----:B------:R-:W-:Y:S05]  /*8380*/  BRA `(.L_x_3485) ;  /* 0x0000000000487947 */ /* 0x000fea0003800000 */
.L_x_3481:
        /* <DEDUP_REMOVED lines=12> */
.L_x_3480:
[----:B------:R-:W-:Y:S01]  /*8450*/  FADD.FTZ R0, R13, 1 ;  /* 0x3f8000000d007421 */ /* 0x000fe20000010000 */
[----:B0-----:R-:W-:Y:S01]  /*8460*/  MUFU.SQRT R5, R5 ;  /* 0x0000000500057308 */ /* 0x001fe20000002000 */
[----:B------:R-:W-:Y:S02]  /*8470*/  MOV R12, 0x3f800000 ;  /* 0x3f800000000c7802 */ /* 0x000fe40000000f00 */
[----:B------:R-:W-:-:S06]  /*8480*/  FMUL.FTZ R0, R0, 0.5 ;  /* 0x3f00000000007820 */ /* 0x000fcc0000410000 */
[----:B------:R-:W0:Y:S02]  /*8490*/  MUFU.SQRT R0, R0 ;  /* 0x0000000000007308 */ /* 0x000e240000002000 */
[----:B0-----:R-:W-:-:S07]  /*84a0*/  FMUL.FTZ R11, R5, R0 ;  /* 0x00000000050b7220 */ /* 0x001fce0000410000 */
.L_x_3485:
[----:B------:R-:W-:Y:S05]  /*84b0*/  BSYNC.RECONVERGENT B1 ;  /* 0x0000000000017941 */ /* 0x000fea0003800200 */
.L_x_3479:
[----:B------:R-:W-:Y:S05]  /*84c0*/  BRA `(.L_x_3486) ;  /* 0x0000000000087947 */ /* 0x000fea0003800000 */
.L_x_3475:
[----:B------:R-:W-:Y:S01]  /*84d0*/  FMUL.FTZ R11, R13, 16777216 ;  /* 0x4b8000000d0b7820 */ /* 0x000fe20000410000 */
[----:B------:R-:W-:-:S07]  /*84e0*/  FMUL.FTZ R12, R12, 16777216 ;  /* 0x4b8000000c0c7820 */ /* 0x000fce0000410000 */
.L_x_3486:
[----:B------:R-:W-:Y:S05]  /*84f0*/  BSYNC.RELIABLE B0 ;  /* 0x0000000000007941 */ /* 0x000fea0003800100 */
.L_x_3474:
[----:B------:R-:W-:-:S13]  /*8500*/  ISETP.GT.AND P0, PT, R22, -0x1, PT ;  /* 0xffffffff1600780c */ /* 0x000fda0003f04270 */
[----:B------:R-:W-:Y:S05]  /*8510*/  @P0 BRA `(.L_x_3487) ;  /* 0x0000000000c40947 */ /* 0x000fea0003800000 */
[----:B------:R-:W-:Y:S01]  /*8520*/  FADD.FTZ R12, -R12, -RZ ;  /* 0x800000ff0c0c7221 */ /* 0x000fe20000010100 */
[C---:B0-2---:R-:W-:Y:S01]  /*8530*/  FADD.FTZ R5, |R11|.reuse, -RZ ;  /* 0x800000ff0b057221 */ /* 0x045fe20000010200 */
        /* <DEDUP_REMOVED lines=15> */
[----:B-1----:R-:W-:Y:S05]  /*8630*/  CALL.REL.NOINC `($__internal_7_$__cuda_sm3x_div_rn_ftz_f32_slowpath) ;  /* 0x000000a0002c7944 */ /* 0x002fea0003c00000 */
[----:B------:R-:W-:-:S07]  /*8640*/  IMAD.MOV.U32 R5, RZ, RZ, R0 ;  /* 0x000000ffff057224 */ /* 0x000fce00078e0000 */
.L_x_3489:
[----:B------:R-:W-:Y:S05]  /*8650*/  BSYNC.RECONVERGENT B5 ;  /* 0x0000000000057941 */ /* 0x000fea0003800200 */
.L_x_3488:
[----:B------:R-:W-:Y:S02]  /*8660*/  HFMA2 R7, -RZ, RZ, 0.89990234375, 10328 ;  /* 0x3b33710bff077431 */ /* 0x000fe400000001ff */
[----:B------:R-:W-:Y:S01]  /*8670*/  FMUL.FTZ R0, R5, R5 ;  /* 0x0000000505007220 */ /* 0x000fe20000410000 */
[C---:B------:R-:W-:Y:S01]  /*8680*/  ISETP.GE.AND P0, PT, R12.reuse, RZ, PT ;  /* 0x000000ff0c00720c */ /* 0x040fe20003f06270 */
[----:B------:R-:W-:Y:S01]  /*8690*/  IMAD.MOV.U32 R6, RZ, RZ, 0x3f6ee581 ;  /* 0x3f6ee581ff067424 */ /* 0x000fe200078e00ff */
        /* <DEDUP_REMOVED lines=17> */
[----:B------:R-:W-:-:S04]  /*87b0*/  MOV R0, 0x4016cbe4 ;  /* 0x4016cbe400007802 */ /* 0x000fc80000000f00 */
[----:B------:R-:W-:Y:S01]  /*87c0*/  @!P3 FSEL R6, R0, 0.78539818525314331055, !P0 ;  /* 0x3f490fdb0006b808 */ /* 0x000fe20004000000 */
[----:B------:R-:W-:Y:S01]  /*87d0*/  FADD.FTZ R0, |R12|, |R11| ;  /* 0x4000000b0c007221 */ /* 0x000fe20000010200 */
[----:B------:R-:W-:-:S04]  /*87e0*/  @!P1 FSEL R6, RZ, 3.1415927410125732422, P0 ;  /* 0x40490fdbff069808 */ /* 0x000fc80000000000 */
[----:B------:R-:W-:Y:S02]  /*87f0*/  FSETP.NAN.FTZ.AND P0, PT, |R0|, |R0|, PT ;  /* 0x400000000000720b */ /* 0x000fe40003f18200 */
[----:B------:R-:W-:-:S04]  /*8800*/  LOP3.LUT R11, R6, 0x80000000, R11, 0xb8, !PT ;  /* 0x80000000060b7812 */ /* 0x000fc800078eb80b */
[----:B------:R-:W-:Y:S01]  /*8810*/  FSEL R0, R0, R11, P0 ;  /* 0x0000000b00007208 */ /* 0x000fe20000000000 */
[----:B------:R-:W-:Y:S06]  /*8820*/  BRA `(.L_x_3478) ;  /* 0x0000000000bc7947 */ /* 0x000fec0003800000 */
.L_x_3487:
[----:B0-----:R-:W-:Y:S01]  /*8830*/  FADD.FTZ R0, |R12|, -RZ ;  /* 0x800000ff0c007221 */ /* 0x001fe20000010200 */
[C---:B--2---:R-:W-:Y:S01]  /*8840*/  FADD.FTZ R7, |R11|.reuse, -RZ ;  /* 0x800000ff0b077221 */ /* 0x044fe20000010200 */
        /* <DEDUP_REMOVED lines=16> */
.L_x_3491:
[----:B------:R-:W-:Y:S05]  /*8950*/  BSYNC.RECONVERGENT B5 ;  /* 0x0000000000057941 */ /* 0x000fea0003800200 */
.L_x_3490:
        /* <DEDUP_REMOVED lines=27> */
[----:B------:R-:W-:-:S07]  /*8b10*/  FSEL R0, R0, R11, P0 ;  /* 0x0000000b00007208 */ /* 0x000fce0000000000 */
.L_x_3478:
[----:B------:R-:W-:Y:S05]  /*8b20*/  BSYNC.RECONVERGENT B4 ;  /* 0x0000000000047941 */ /* 0x000fea0003800200 */
.L_x_3473:
[----:B------:R-:W-:-:S13]  /*8b30*/  ISETP.GE.AND P0, PT, R17, RZ, PT ;  /* 0x000000ff1100720c */ /* 0x000fda0003f06270 */
[----:B-1----:R-:W-:Y:S01]  /*8b40*/  @P0 FADD.FTZ R10, -R10, -RZ ;  /* 0x800000ff0a0a0221 */ /* 0x002fe20000010100 */
[----:B------:R-:W-:Y:S06]  /*8b50*/  BRA `(.L_x_3458) ;  /* 0x0000000800f87947 */ /* 0x000fec0003800000 */
.L_x_3461:
[----:B------:R-:W-:Y:S01]  /*8b60*/  FADD.FTZ R0, -R22, 6.1232342629258392722e-17 ;  /* 0x248d313216007421 */ /* 0x000fe20000010100 */
[----:B------:R-:W-:-:S03]  /*8b70*/  FADD.FTZ R10, -R17, -RZ ;  /* 0x800000ff110a7221 */ /* 0x000fc60000010100 */
[----:B------:R-:W-:Y:S01]  /*8b80*/  FADD.FTZ R0, R0, 1.5707963705062866211 ;  /* 0x3fc90fdb00007421 */ /* 0x000fe20000010000 */
[----:B------:R-:W-:Y:S06]  /*8b90*/  BRA `(.L_x_3458) ;  /* 0x0000000800e87947 */ /* 0x000fec0003800000 */
.L_x_3460:
[----:B------:R-:W-:Y:S01]  /*8ba0*/  FADD.FTZ R10, -R17, -RZ ;  /* 0x800000ff110a7221 */ /* 0x000fe20000010100 */
[----:B------:R-:W-:Y:S01]  /*8bb0*/  IMAD.MOV.U32 R0, RZ, RZ, RZ ;  /* 0x000000ffff007224 */ /* 0x000fe200078e00ff */
[----:B------:R-:W-:Y:S06]  /*8bc0*/  BRA `(.L_x_3458) ;  /* 0x0000000800dc7947 */ /* 0x000fec0003800000 */
.L_x_3459:
        /* <DEDUP_REMOVED lines=25> */
[----:B------:R-:W-:Y:S05]  /*8d60*/  CALL.REL.NOINC `($__internal_7_$__cuda_sm3x_div_rn_ftz_f32_slowpath) ;  /* 0x0000009800607944 */ /* 0x000fea0003c00000 */
[----:B------:R-:W-:-:S07]  /*8d70*/  MOV R5, R0 ;  /* 0x0000000000057202 */ /* 0x000fce0000000f00 */
.L_x_3496:
[----:B------:R-:W-:Y:S05]  /*8d80*/  BSYNC.RECONVERGENT B5 ;  /* 0x0000000000057941 */ /* 0x000fea0003800200 */
.L_x_3495:
[----:B------:R-:W-:Y:S02]  /*8d90*/  IMAD.MOV.U32 R7, RZ, RZ, 0x3b33710b ;  /* 0x3b33710bff077424 */ /* 0x000fe400078e00ff */
[----:B------:R-:W-:Y:S01]  /*8da0*/  FMUL.FTZ R0, R5, R5 ;  /* 0x0000000505007220 */ /* 0x000fe20000410000 */
[----:B------:R-:W-:Y:S01]  /*8db0*/  ISETP.GE.AND P0, PT, R22, RZ, PT ;  /* 0x000000ff1600720c */ /* 0x000fe20003f06270 */
[----:B------:R-:W-:Y:S01]  /*8dc0*/  HFMA2 R6, -RZ, RZ, 1.857421875, -1409 ;  /* 0x3f6ee581ff067431 */ /* 0x000fe200000001ff */
[----:B------:R-:W-:Y:S01]  /*8dd0*/  FSETP.NEU.FTZ.AND P3, PT, R12, |R17|, PT ;  /* 0x400000110c00720b */ /* 0x000fe20003f7d000 */
[C---:B------:R-:W-:Y:S01]  /*8de0*/  FFMA.FTZ R7, R0.reuse, R7, -0.015681877732276916504 ;  /* 0xbc80774800077423 */ /* 0x040fe20000010007 */
        /* <DEDUP_REMOVED lines=23> */
.L_x_3494:
        /* <DEDUP_REMOVED lines=9> */
[----:B------:R-:W-:Y:S02]  /*8ff0*/  MUFU.RCP R10, R11 ;  /* 0x0000000b000a7308 */ /* 0x000fe40000001000 */
        /* <DEDUP_REMOVED lines=17> */
[----:B------:R-:W-:Y:S05]  /*9110*/  CALL.REL.NOINC `($__internal_7_$__cuda_sm3x_div_rn_ftz_f32_slowpath) ;  /* 0x0000009400747944 */ /* 0x000fea0003c00000 */
[----:B------:R-:W-:-:S07]  /*9120*/  MOV R5, R0 ;  /* 0x0000000000057202 */ /* 0x000fce0000000f00 */
.L_x_3499:
[----:B------:R-:W-:Y:S05]  /*9130*/  BSYNC.RECONVERGENT B5 ;  /* 0x0000000000057941 */ /* 0x000fea0003800200 */
.L_x_3498:
[----:B------:R-:W-:Y:S02]  /*9140*/  IMAD.MOV.U32 R7, RZ, RZ, 0x3b33710b ;  /* 0x3b33710bff077424 */ /* 0x000fe400078e00ff */
        /* <DEDUP_REMOVED lines=28> */
.L_x_3493:
        /* <DEDUP_REMOVED lines=30> */
[----:B------:R-:W-:Y:S02]  /*94f0*/  MOV R7, R11 ;  /* 0x0000000b00077202 */ /* 0x000fe40000000f00 */
[----:B------:R-:W-:-:S07]  /*9500*/  MOV R5, 0x9520 ;  /* 0x0000952000057802 */ /* 0x000fce0000000f00 */
[----:B------:R-:W-:Y:S05]  /*9510*/  CALL.REL.NOINC `($__internal_7_$__cuda_sm3x_div_rn_ftz_f32_slowpath) ;  /* 0x0000009000747944 */ /* 0x000fea0003c00000 */
[----:B------:R-:W-:-:S07]  /*9520*/  IMAD.MOV.U32 R5, RZ, RZ, R0 ;  /* 0x000000ffff057224 */ /* 0x000fce00078e0000 */
.L_x_3501:
[----:B------:R-:W-:Y:S05]  /*9530*/  BSYNC.RECONVERGENT B5 ;  /* 0x0000000000057941 */ /* 0x000fea0003800200 */
.L_x_3500:
        /* <DEDUP_REMOVED lines=27> */
.L_x_3497:
[----:B------:R-:W-:Y:S05]  /*96f0*/  BSYNC.RECONVERGENT B4 ;  /* 0x0000000000047941 */ /* 0x000fea0003800200 */
.L_x_3492:
[----:B------:R-:W-:Y:S01]  /*9700*/  ISETP.GE.AND P0, PT, R17, RZ, PT ;  /* 0x000000ff1100720c */ /* 0x000fe20003f06270 */
[----:B------:R-:W-:Y:S01]  /*9710*/  FADD.FTZ R10, R10, 0.69314718246459960938 ;  /* 0x3f3172180a0a7421 */ /* 0x000fe20000010000 */
[----:B------:R-:W-:-:S11]  /*9720*/  FADD.FTZ R0, |R0|, -RZ ;  /* 0x800000ff00007221 */ /* 0x000fd60000010200 */
[----:B------:R-:W-:-:S07]  /*9730*/  @P0 FADD.FTZ R10, -R10, -RZ ;  /* 0x800000ff0a0a0221 */ /* 0x000fce0000010100 */
.L_x_3458:
[----:B------:R-:W-:Y:S05]  /*9740*/  BSYNC.RECONVERGENT B2 ;  /* 0x0000000000027941 */ /* 0x000fea0003800200 */
.L_x_3456:
        /* <DEDUP_REMOVED lines=9> */
[----:B------:R-:W-:Y:S01]  /*97e0*/  @!P0 LOP3.LUT R5, R0, 0x80000000, R17, 0xb8, !PT ;  /* 0x8000000000058812 */ /* 0x000fe200078eb811 */
[----:B------:R-:W-:-:S07]  /*97f0*/  @!P0 IMAD.MOV.U32 R10, RZ, RZ, R6 ;  /* 0x000000ffff0a8224 */ /* 0x000fce00078e0006 */
.L_x_3503:
[----:B------:R-:W-:Y:S05]  /*9800*/  BSYNC.RECONVERGENT B0 ;  /* 0x0000000000007941 */ /* 0x000fea0003800200 */
.L_x_3502:
[----:B------:R-:W-:-:S07]  /*9810*/  F2FP.F16.F32.PACK_AB R17, R5, R10 ;  /* 0x0000000a0511723e */ /* 0x000fce00000000ff */
.L_x_3455:
[----:B------:R-:W-:Y:S05]  /*9820*/  BSYNC.RECONVERGENT B3 ;  /* 0x0000000000037941 */ /* 0x000fea0003800200 */
.L_x_3454:
        /* <DEDUP_REMOVED lines=23> */
[----:B------:R-:W-:-:S04]  /*99a0*/  @P0 FADD.FTZ R11, R11, R0 ;  /* 0x000000000b0b0221 */ /* 0x000fc80000010000 */
[----:B------:R-:W-:Y:S02]  /*99b0*/  @P0 IMAD.MOV.U32 R0, RZ, RZ, R11 ;  /* 0x000000ffff000224 */ /* 0x000fe400078e000b */
[----:B------:R-:W-:Y:S01]  /*99c0*/  @!P0 FADD.FTZ R11, R23, R23 ;  /* 0x00000017170b8221 */ /* 0x000fe20000010000 */
[----:B------:R-:W-:Y:S01]  /*99d0*/  @!P0 IMAD.MOV.U32 R0, RZ, RZ, 0x3fc90fdb ;  /* 0x3fc90fdbff008424 */ /* 0x000fe200078e00ff */
[----:B------:R-:W-:Y:S06]  /*99e0*/  BRA `(.L_x_3508) ;  /* 0x0000002400087947 */ /* 0x000fec0003800000 */
.L_x_3507:
        /* <DEDUP_REMOVED lines=39> */
[----:B------:R-:W-:Y:S01]  /*9c60*/  FSETP.NEU.FTZ.AND P0, PT, R14, +INF , PT ;  /* 0x7f8000000e00780b */ /* 0x000fe20003f1d000 */
[----:B-1----:R-:W-:-:S03]  /*9c70*/  @P2 FMUL.FTZ R6, R20, R13 ;  /* 0x0000000d14062220 */ /* 0x002fc60000410000 */
[----:B------:R-:W-:Y:S02]  /*9c80*/  FSEL R13, R8, +INF , P1 ;  /* 0x7f800000080d7808 */ /* 0x000fe40000800000 */
        /* <DEDUP_REMOVED lines=27> */
.L_x_3517:
[----:B------:R-:W-:-:S04]  /*9e40*/  FADD.FTZ R8, -R0, R13 ;  /* 0x0000000d00087221 */ /* 0x000fc80000010100 */
[----:B------:R-:W-:-:S07]  /*9e50*/  FMUL.FTZ R8, R8, 0.5 ;  /* 0x3f00000008087820 */ /* 0x000fce0000410000 */
.L_x_3518:
[----:B------:R-:W-:Y:S05]  /*9e60*/  BSYNC.RECONVERGENT B1 ;  /* 0x0000000000017941 */ /* 0x000fea0003800200 */
.L_x_3516:
        /* <DEDUP_REMOVED lines=11> */
.L_x_3520:
[----:B------:R-:W-:-:S04]  /*9f20*/  FADD.FTZ R19, R6, -R11 ;  /* 0x8000000b06137221 */ /* 0x000fc80000010000 */
[----:B------:R-:W-:-:S07]  /*9f30*/  FMUL.FTZ R19, R19, 0.5 ;  /* 0x3f00000013137820 */ /* 0x000fce0000410000 */
.L_x_3521:
[----:B------:R-:W-:Y:S05]  /*9f40*/  BSYNC.RECONVERGENT B1 ;  /* 0x0000000000017941 */ /* 0x000fea0003800200 */
.L_x_3519:
[----:B------:R-:W-:Y:S01]  /*9f50*/  FADD.FTZ R8, R19, R8 ;  /* 0x0000000813087221 */ /* 0x000fe20000010000 */
[----:B------:R-:W-:Y:S01]  /*9f60*/  FADD.FTZ R11, R15, 1 ;  /* 0x3f8000000f0b7421 */ /* 0x000fe20000010000 */
[----:B------:R-:W-:Y:S02]  /*9f70*/  IMAD.MOV.U32 R19, RZ, RZ, 0x3e800000 ;  /* 0x3e800000ff137424 */ /* 0x000fe400078e00ff */
[----:B------:R-:W-:Y:S02]  /*9f80*/  HFMA2 R21, -RZ, RZ, 1.3056640625, -1.8671875 ;  /* 0x3d39bf78ff157431 */ /* 0x000fe400000001ff */
[----:B------:R-:W-:-:S04]  /*9f90*/  FMUL.FTZ R14, R8, R11 ;  /* 0x0000000b080e7220 */ /* 0x000fc80000410000 */
        /* <DEDUP_REMOVED lines=30> */
.L_x_3515:
[----:B------:R-:W-:-:S13]  /*a180*/  FSETP.GEU.FTZ.AND P0, PT, R10, 1, PT ;  /* 0x3f8000000a00780b */ /* 0x000fda0003f1e000 */
[----:B------:R-:W-:Y:S05]  /*a190*/  @!P0 BRA `(.L_x_3522) ;  /* 0x0000000000848947 */ /* 0x000fea0003800000 */
[----:B------:R-:W-:Y:S01]  /*a1a0*/  FMUL.FTZ R14, R0, R7 ;  /* 0x00000007000e7220 */ /* 0x000fe20000410000 */
[----:B------:R-:W-:Y:S01]  /*a1b0*/  MOV R19, 0x3e800000 ;  /* 0x3e80000000137802 */ /* 0x000fe20000000f00 */
[----:B------:R-:W-:Y:S02]  /*a1c0*/  IMAD.MOV.U32 R21, RZ, RZ, 0x3d39bf78 ;  /* 0x3d39bf78ff157424 */ /* 0x000fe400078e00ff */
        /* <DEDUP_REMOVED lines=30> */
.L_x_3522:
[----:B------:R-:W-:-:S04]  /*a3b0*/  FADD.FTZ R11, -R10, 1 ;  /* 0x3f8000000a0b7421 */ /* 0x000fc80000010100 */
[----:B------:R-:W-:-:S06]  /*a3c0*/  FMUL.FTZ R8, R0, R11 ;  /* 0x0000000b00087220 */ /* 0x000fcc0000410000 */
[----:B------:R-:W0:Y:S08]  /*a3d0*/  MUFU.SQRT R8, R8 ;  /* 0x0000000800087308 */ /* 0x000e300000002000 */
[----:B0-----:R-:W0:Y:S02]  /*a3e0*/  MUFU.RCP R12, R8 ;  /* 0x00000008000c7308 */ /* 0x001e240000001000 */
[----:B0-----:R-:W-:Y:S01]  /*a3f0*/  FMUL.FTZ R11, |R23|, R12 ;  /* 0x0000000c170b7220 */ /* 0x001fe20000410200 */
[----:B------:R-:W-:Y:S06]  /*a400*/  BRA `(.L_x_3513) ;  /* 0x0000000000047947 */ /* 0x000fec0003800000 */
.L_x_3514:
[----:B------:R0:W1:Y:S02]  /*a410*/  MUFU.SQRT R11, R5 ;  /* 0x00000005000b7308 */ /* 0x0000640000002000 */
.L_x_3513:
[----:B------:R-:W-:Y:S05]  /*a420*/  BSYNC.RECONVERGENT B0 ;  /* 0x0000000000007941 */ /* 0x000fea0003800200 */
.L_x_3512:
        /* <DEDUP_REMOVED lines=11> */
[----:B0-----:R-:W-:Y:S02]  /*a4e0*/  IMAD.MOV.U32 R5, RZ, RZ, 0x3f000000 ;  /* 0x3f000000ff057424 */ /* 0x001fe400078e00ff */
        /* <DEDUP_REMOVED lines=12> */
[----:B------:R-:W-:Y:S01]  /*a5b0*/  HFMA2 R6, -RZ, RZ, 1.9599609375, 20144 ;  /* 0x3fd774ebff067431 */ /* 0x000fe200000001ff */
        /* <DEDUP_REMOVED lines=15> */
.L_x_3527:
[----:B0-----:R-:W-:Y:S01]  /*a6b0*/  IMAD.MOV.U32 R5, RZ, RZ, 0x3f000000 ;  /* 0x3f000000ff057424 */ /* 0x001fe200078e00ff */
[C---:B------:R-:W-:Y:S01]  /*a6c0*/  FSETP.GT.FTZ.AND P0, PT, |R8|.reuse, 0.56000000238418579102, PT ;  /* 0x3f0f5c290800780b */ /* 0x040fe20003f14200 */
[C---:B------:R-:W-:Y:S01]  /*a6d0*/  FADD.FTZ R7, |R8|.reuse, -RZ ;  /* 0x800000ff08077221 */ /* 0x040fe20000010200 */
[C---:B------:R-:W-:Y:S01]  /*a6e0*/  FSETP.NEU.FTZ.AND P1, PT, |R8|.reuse, 1, PT ;  /* 0x3f8000000800780b */ /* 0x040fe20003f3d200 */
[----:B------:R-:W-:-:S04]  /*a6f0*/  FFMA.FTZ R0, |R8|, -R5, 0.5 ;  /* 0x3f00000008007423 */ /* 0x000fc80000010a05 */
[----:B------:R-:W0:Y:S02]  /*a700*/  MUFU.RSQ R5, R0 ;  /* 0x0000000000057308 */ /* 0x000e240000001400 */
[----:B0-----:R-:W-:Y:S01]  /*a710*/  FMUL.FTZ R6, R0, R5 ;  /* 0x0000000500067220 */ /* 0x001fe20000410000 */
[----:B------:R-:W-:-:S04]  /*a720*/  FMUL.FTZ R5, R5, -0.5 ;  /* 0xbf00000005057820 */ /* 0x000fc80000410000 */
[----:B------:R-:W-:-:S04]  /*a730*/  FFMA.FTZ R5, R6, R5, 0.5 ;  /* 0x3f00000006057423 */ /* 0x000fc80000010005 */
[----:B------:R-:W-:Y:S01]  /*a740*/  FFMA.FTZ R5, R6, R5, R6 ;  /* 0x0000000506057223 */ /* 0x000fe20000010006 */
[----:B------:R-:W-:-:S04]  /*a750*/  MOV R6, 0x3fd774eb ;  /* 0x3fd774eb00067802 */ /* 0x000fc80000000f00 */
        /* <DEDUP_REMOVED lines=17> */
.L_x_3526:
        /* <DEDUP_REMOVED lines=23> */
.L_x_3533:
[----:B0-----:R-:W-:-:S04]  /*a9e0*/  FADD.FTZ R5, -R7, R6 ;  /* 0x0000000607057221 */ /* 0x001fc80000010100 */
[----:B------:R-:W-:-:S07]  /*a9f0*/  FMUL.FTZ R5, R5, 0.5 ;  /* 0x3f00000005057820 */ /* 0x000fce0000410000 */
.L_x_3534:
[----:B------:R-:W-:Y:S05]  /*aa00*/  BSYNC.RECONVERGENT B5 ;  /* 0x0000000000057941 */ /* 0x000fea0003800200 */
.L_x_3532:
[----:B------:R-:W-:Y:S01]  /*aa10*/  FADD.FTZ R0, R5, R0 ;  /* 0x0000000005007221 */ /* 0x000fe20000010000 */
[----:B------:R-:W-:-:S04]  /*aa20*/  FADD.FTZ R15, R10, R15 ;  /* 0x0000000f0a0f7221 */ /* 0x000fc80000010000 */
[----:B------:R-:W-:-:S04]  /*aa30*/  FMUL.FTZ R0, R0, R15 ;  /* 0x0000000f00007220 */ /* 0x000fc80000410000 */
[----:B------:R0:W2:Y:S01]  /*aa40*/  MUFU.SQRT R12, R0 ;  /* 0x00000000000c7308 */ /* 0x0000a20000002000 */
[----:B------:R-:W-:Y:S05]  /*aa50*/  BRA `(.L_x_3535) ;  /* 0x0000000000487947 */ /* 0x000fea0003800000 */
.L_x_3531:
        /* <DEDUP_REMOVED lines=12> */
.L_x_3530:
[----:B------:R-:W-:Y:S01]  /*ab20*/  FADD.FTZ R0, R15, 1 ;  /* 0x3f8000000f007421 */ /* 0x000fe20000010000 */
[----:B0-----:R-:W-:Y:S01]  /*ab30*/  MUFU.SQRT R5, R5 ;  /* 0x0000000500057308 */ /* 0x001fe20000002000 */
[----:B------:R-:W-:Y:S02]  /*ab40*/  IMAD.MOV.U32 R10, RZ, RZ, 0x3f800000 ;  /* 0x3f800000ff0a7424 */ /* 0x000fe400078e00ff */
[----:B------:R-:W-:-:S06]  /*ab50*/  FMUL.FTZ R0, R0, 0.5 ;  /* 0x3f00000000007820 */ /* 0x000fcc0000410000 */
[----:B------:R-:W0:Y:S02]  /*ab60*/  MUFU.SQRT R0, R0 ;  /* 0x0000000000007308 */ /* 0x000e240000002000 */
[----:B0-----:R-:W-:-:S07]  /*ab70*/  FMUL.FTZ R12, R5, R0 ;  /* 0x00000000050c7220 */ /* 0x001fce0000410000 */
.L_x_3535:
[----:B------:R-:W-:Y:S05]  /*ab80*/  BSYNC.RECONVERGENT B1 ;  /* 0x0000000000017941 */ /* 0x000fea0003800200 */
.L_x_3529:
[----:B------:R-:W-:Y:S05]  /*ab90*/  BRA `(.L_x_3536) ;  /* 0x0000000000087947 */ /* 0x000fea0003800000 */
.L_x_3525:
[----:B------:R-:W-:Y:S01]  /*aba0*/  FMUL.FTZ R12, R15, 16777216 ;  /* 0x4b8000000f0c7820 */ /* 0x000fe20000410000 */
[----:B------:R-:W-:-:S07]  /*abb0*/  FMUL.FTZ R10, R10, 16777216 ;  /* 0x4b8000000a0a7820 */ /* 0x000fce0000410000 */
.L_x_3536:
[----:B------:R-:W-:Y:S05]  /*abc0*/  BSYNC.RELIABLE B0 ;  /* 0x0000000000007941 */ /* 0x000fea0003800100 */
.L_x_3524:
[----:B------:R-:W-:-:S13]  /*abd0*/  ISETP.GT.AND P0, PT, R24, -0x1, PT ;  /* 0xffffffff1800780c */ /* 0x000fda0003f04270 */
[----:B------:R-:W-:Y:S05]  /*abe0*/  @P0 BRA `(.L_x_3537) ;  /* 0x0000000000c40947 */ /* 0x000fea0003800000 */
[----:B------:R-:W-:Y:S01]  /*abf0*/  FADD.FTZ R10, -R10, -RZ ;  /* 0x800000ff0a0a7221 */ /* 0x000fe20000010100 */
[----:B0-2---:R-:W-:Y:S01]  /*ac00*/  FADD.FTZ R5, |R12|, -RZ ;  /* 0x800000ff0c057221 */ /* 0x005fe20000010200 */
        /* <DEDUP_REMOVED lines=16> */
[----:B------:R-:W-:-:S07]  /*ad10*/  MOV R5, R0 ;  /* 0x0000000000057202 */ /* 0x000fce0000000f00 */
.L_x_3539:
[----:B------:R-:W-:Y:S05]  /*ad20*/  BSYNC.RECONVERGENT B5 ;  /* 0x0000000000057941 */ /* 0x000fea0003800200 */
.L_x_3538:
[----:B------:R-:W-:Y:S02]  /*ad30*/  IMAD.MOV.U32 R7, RZ, RZ, 0x3b33710b ;  /* 0x3b33710bff077424 */ /* 0x000fe400078e00ff */
[----:B------:R-:W-:Y:S01]  /*ad40*/  FMUL.FTZ R0, R5, R5 ;  /* 0x0000000505007220 */ /* 0x000fe20000410000 */
[C---:B------:R-:W-:Y:S01]  /*ad50*/  ISETP.GE.AND P0, PT, R10.reuse, RZ, PT ;  /* 0x000000ff0a00720c */ /* 0x040fe20003f06270 */
[----:B------:R-:W-:Y:S01]  /*ad60*/  HFMA2 R6, -RZ, RZ, 1.857421875, -1409 ;  /* 0x3f6ee581ff067431 */ /* 0x000fe200000001ff */
        /* <DEDUP_REMOVED lines=17> */
[----:B------:R-:W-:-:S05]  /*ae80*/  IMAD.MOV.U32 R0, RZ, RZ, 0x4016cbe4 ;  /* 0x4016cbe4ff007424 */ /* 0x000fca00078e00ff */
[----:B------:R-:W-:Y:S01]  /*ae90*/  @!P3 FSEL R5, R0, 0.78539818525314331055, !P0 ;  /* 0x3f490fdb0005b808 */ /* 0x000fe20004000000 */
[----:B------:R-:W-:Y:S01]  /*aea0*/  FADD.FTZ R0, |R10|, |R12| ;  /* 0x4000000c0a007221 */ /* 0x000fe20000010200 */
[----:B------:R-:W-:-:S04]  /*aeb0*/  @!P1 FSEL R5, RZ, 3.1415927410125732422, P0 ;  /* 0x40490fdbff059808 */ /* 0x000fc80000000000 */
[----:B------:R-:W-:Y:S02]  /*aec0*/  FSETP.NAN.FTZ.AND P0, PT, |R0|, |R0|, PT ;  /* 0x400000000000720b */ /* 0x000fe40003f18200 */
[----:B------:R-:W-:-:S04]  /*aed0*/  LOP3.LUT R5, R5, 0x80000000, R12, 0xb8, !PT ;  /* 0x8000000005057812 */ /* 0x000fc800078eb80c */
[----:B------:R-:W-:Y:S01]  /*aee0*/  FSEL R0, R0, R5, P0 ;  /* 0x0000000500007208 */ /* 0x000fe20000000000 */
[----:B------:R-:W-:Y:S06]  /*aef0*/  BRA `(.L_x_3528) ;  /* 0x0000000000bc7947 */ /* 0x000fec0003800000 */
.L_x_3537:
        /* <DEDUP_REMOVED lines=18> */
.L_x_3541:
[----:B------:R-:W-:Y:S05]  /*b020*/  BSYNC.RECONVERGENT B5 ;  /* 0x0000000000057941 */ /* 0x000fea0003800200 */
.L_x_3540:
        /* <DEDUP_REMOVED lines=27> */
[----:B------:R-:W-:-:S07]  /*b1e0*/  FSEL R0, R0, R5, P0 ;  /* 0x0000000500007208 */ /* 0x000fce0000000000 */
.L_x_3528:
[----:B------:R-:W-:Y:S05]  /*b1f0*/  BSYNC.RECONVERGENT B4 ;  /* 0x0000000000047941 */ /* 0x000fea0003800200 */
.L_x_3523:
[----:B------:R-:W-:-:S13]  /*b200*/  ISETP.GE.AND P0, PT, R23, RZ, PT ;  /* 0x000000ff1700720c */ /* 0x000fda0003f06270 */
[----:B-1----:R-:W-:Y:S01]  /*b210*/  @P0 FADD.FTZ R11, -R11, -RZ ;  /* 0x800000ff0b0b0221 */ /* 0x002fe20000010100 */
[----:B------:R-:W-:Y:S06]  /*b220*/  BRA `(.L_x_3508) ;  /* 0x0000000800f87947 */ /* 0x000fec0003800000 */
.L_x_3511:
[----:B------:R-:W-:Y:S01]  /*b230*/  FADD.FTZ R0, -R24, 6.1232342629258392722e-17 ;  /* 0x248d313218007421 */ /* 0x000fe20000010100 */
[----:B------:R-:W-:-:S03]  /*b240*/  FADD.FTZ R11, -R23, -RZ ;  /* 0x800000ff170b7221 */ /* 0x000fc60000010100 */
[----:B------:R-:W-:Y:S01]  /*b250*/  FADD.FTZ R0, R0, 1.5707963705062866211 ;  /* 0x3fc90fdb00007421 */ /* 0x000fe20000010000 */
[----:B------:R-:W-:Y:S06]  /*b260*/  BRA `(.L_x_3508) ;  /* 0x0000000800e87947 */ /* 0x000fec0003800000 */
.L_x_3510:
[----:B------:R-:W-:Y:S01]  /*b270*/  FADD.FTZ R11, -R23, -RZ ;  /* 0x800000ff170b7221 */ /* 0x000fe20000010100 */
[----:B------:R-:W-:Y:S01]  /*b280*/  IMAD.MOV.U32 R0, RZ, RZ, RZ ;  /* 0x000000ffff007224 */ /* 0x000fe200078e00ff */
[----:B------:R-:W-:Y:S06]  /*b290*/  BRA `(.L_x_3508) ;  /* 0x0000000800dc7947 */ /* 0x000fec0003800000 */
.L_x_3509:
        /* <DEDUP_REMOVED lines=27> */
.L_x_3546:
[----:B------:R-:W-:Y:S05]  /*b450*/  BSYNC.RECONVERGENT B5 ;  /* 0x0000000000057941 */ /* 0x000fea0003800200 */
.L_x_3545:
        /* <DEDUP_REMOVED lines=15> */
[----:B------:R-:W-:Y:S01]  /*b550*/  FFMA.FTZ R5, R5, R6, R6 ;  /* 0x0000000605057223 */ /* 0x000fe20000010006 */
[----:B------:R-:W-:-:S03]  /*b560*/  IMAD.MOV.U32 R6, RZ, RZ, 0x3f6ee581 ;  /* 0x3f6ee581ff067424 */ /* 0x000fc600078e00ff */
[----:B------:R-:W-:Y:S02]  /*b570*/  FFMA.FTZ R0, R0, 0.93318945169448852539, -R5 ;  /* 0x3f6ee58100007823 */ /* 0x000fe40000010805 */
[----:B------:R-:W-:-:S03]  /*b580*/  FSEL R6, R6, 1.8663789033889770508, !P2 ;  /* 0x3feee58106067808 */ /* 0x000fc60005000000 */
        /* <DEDUP_REMOVED lines=10> */
.L_x_3544:
        /* <DEDUP_REMOVED lines=27> */
[----:B------:R-:W-:Y:S05]  /*b7e0*/  CALL.REL.NOINC `($__internal_7_$__cuda_sm3x_div_rn_ftz_f32_slowpath) ;  /* 0x0000006c00c07944 */ /* 0x000fea0003c00000 */
[----:B------:R-:W-:-:S07]  /*b7f0*/  IMAD.MOV.U32 R5, RZ, RZ, R0 ;  /* 0x000000ffff057224 */ /* 0x000fce00078e0000 */
.L_x_3549:
[----:B------:R-:W-:Y:S05]  /*b800*/  BSYNC.RECONVERGENT B5 ;  /* 0x0000000000057941 */ /* 0x000fea0003800200 */
.L_x_3548:
[----:B------:R-:W-:Y:S02]  /*b810*/  IMAD.MOV.U32 R7, RZ, RZ, 0x3b33710b ;  /* 0x3b33710bff077424 */ /* 0x000fe400078e00ff */
[----:B------:R-:W-:Y:S01]  /*b820*/  FMUL.FTZ R0, R5, R5 ;  /* 0x0000000505007220 */ /* 0x000fe20000410000 */
[----:B------:R-:W-:Y:S01]  /*b830*/  ISETP.GE.AND P0, PT, R24, RZ, PT ;  /* 0x000000ff1800720c */ /* 0x000fe20003f06270 */
[----:B------:R-:W-:Y:S01]  /*b840*/  IMAD.MOV.U32 R6, RZ, RZ, 0x3f6ee581 ;  /* 0x3f6ee581ff067424 */ /* 0x000fe200078e00ff */
        /* <DEDUP_REMOVED lines=25> */
.L_x_3543:
[----:B------:R-:W-:Y:S01]  /*b9e0*/  FMUL.FTZ R5, R24, 0.36787945032119750977 ;  /* 0x3ebc5ab218057820 */ /* 0x000fe20000410000 */
[----:B------:R-:W-:Y:S01]  /*b9f0*/  FMUL.FTZ R6, R23, 0.36787945032119750977 ;  /* 0x3ebc5ab217067820 */ /* 0x000fe20000410000 */
[----:B------:R-:W0:Y:S01]  /*ba00*/  MUFU.RCP R13, R12 ;  /* 0x0000000c000d7308 */ /* 0x000e220000001000 */
[----:B------:R-:W-:Y:S01]  /*ba10*/  BSSY.RECONVERGENT B5, `(.L_x_3550) ;  /* 0x000001f000057945 */ /* 0x000fe20003800200 */
        /* <DEDUP_REMOVED lines=12> */
[----:B0-----:R-:W-:-:S05]  /*bae0*/  FFMA R6, -R12, R13, 1 ;  /* 0x3f8000000c067423 */ /* 0x001fca000000010d */
[----:B------:R-:W0:Y:S02]  /*baf0*/  MUFU.SQRT R11, R11 ;  /* 0x0000000b000b7308 */ /* 0x000e240000002000 */
[----:B0-----:R-:W-:Y:S01]  /*bb00*/  @P0 FMUL.FTZ R7, R11, R8 ;  /* 0x000000080b070220 */ /* 0x001fe20000410000 */
[----:B------:R-:W-:Y:S01]  /*bb10*/  FSETP.NEU.FTZ.AND P0, PT, R5, +INF , PT ;  /* 0x7f8000000500780b */ /* 0x000fe20003f1d000 */
[----:B------:R-:W-:Y:S01]  /*bb20*/  FFMA R5, R13, R6, R13 ;  /* 0x000000060d057223 */ /* 0x000fe2000000000d */
[----:B------:R-:W-:Y:S02]  /*bb30*/  MOV R6, 0x3f800000 ;  /* 0x3f80000000067802 */ /* 0x000fe40000000f00 */
[----:B------:R-:W-:Y:S01]  /*bb40*/  FSEL R7, R7, +INF , P0 ;  /* 0x7f80000007077808 */ /* 0x000fe20000000000 */
[----:B------:R-:W-:-:S04]  /*bb50*/  FFMA R8, R0, R5, RZ ;  /* 0x0000000500087223 */ /* 0x000fc800000000ff */
[----:B------:R-:W-:Y:S01]  /*bb60*/  FFMA R11, -R12, R8, R0 ;  /* 0x000000080c0b7223 */ /* 0x000fe20000000100 */
[----:B------:R-:W0:Y:S03]  /*bb70*/  MUFU.LG2 R7, R7 ;  /* 0x0000000700077308 */ /* 0x000e260000000c00 */
[----:B------:R-:W-:-:S05]  /*bb80*/  FFMA R5, R5, R11, R8 ;  /* 0x0000000b05057223 */ /* 0x000fca0000000008 */
[----:B------:R-:W1:Y:S01]  /*bb90*/  FCHK P0, R0, R12 ;  /* 0x0000000c00007302 */ /* 0x000e620000000000 */
[----:B0-----:R-:W-:Y:S01]  /*bba0*/  FFMA.FTZ R11, R7, 0.69314718246459960938, R6 ;  /* 0x3f317218070b7823 */ /* 0x001fe20000010006 */
[----:B-1----:R-:W-:Y:S06]  /*bbb0*/  @!P0 BRA `(.L_x_3551) ;  /* 0x0000000000108947 */ /* 0x002fec0003800000 */
[----:B------:R-:W-:Y:S01]  /*bbc0*/  IMAD.MOV.U32 R7, RZ, RZ, R12 ;  /* 0x000000ffff077224 */ /* 0x000fe200078e000c */
[----:B------:R-:W-:-:S07]  /*bbd0*/  MOV R5, 0xbbf0 ;  /* 0x0000bbf000057802 */ /* 0x000fce0000000f00 */
[----:B------:R-:W-:Y:S05]  /*bbe0*/  CALL.REL.NOINC `($__internal_7_$__cuda_sm3x_div_rn_ftz_f32_slowpath) ;  /* 0x0000006800c07944 */ /* 0x000fea0003c00000 */
[----:B------:R-:W-:-:S07]  /*bbf0*/  IMAD.MOV.U32 R5, RZ, RZ, R0 ;  /* 0x000000ffff057224 */ /* 0x000fce00078e0000 */
.L_x_3551:
[----:B------:R-:W-:Y:S05]  /*bc00*/  BSYNC.RECONVERGENT B5 ;  /* 0x0000000000057941 */ /* 0x000fea0003800200 */
.L_x_3550:
        /* <DEDUP_REMOVED lines=27> */
.L_x_3547:
[----:B------:R-:W-:Y:S05]  /*bdc0*/  BSYNC.RECONVERGENT B4 ;  /* 0x0000000000047941 */ /* 0x000fea0003800200 */
.L_x_3542:
[----:B------:R-:W-:Y:S01]  /*bdd0*/  ISETP.GE.AND P0, PT, R23, RZ, PT ;  /* 0x000000ff1700720c */ /* 0x000fe20003f06270 */
[----:B------:R-:W-:Y:S01]  /*bde0*/  FADD.FTZ R11, R11, 0.69314718246459960938 ;  /* 0x3f3172180b0b7421 */ /* 0x000fe20000010000 */
[----:B------:R-:W-:-:S11]  /*bdf0*/  FADD.FTZ R0, |R0|, -RZ ;  /* 0x800000ff00007221 */ /* 0x000fd60000010200 */
[----:B------:R-:W-:-:S07]  /*be00*/  @P0 FADD.FTZ R11, -R11, -RZ ;  /* 0x800000ff0b0b0221 */ /* 0x000fce0000010100 */
.L_x_3508:
[----:B------:R-:W-:Y:S05]  /*be10*/  BSYNC.RECONVERGENT B2 ;  /* 0x0000000000027941 */ /* 0x000fea0003800200 */
.L_x_3506:
        /* <DEDUP_REMOVED lines=9> */
[----:B------:R-:W-:Y:S01]  /*beb0*/  @!P0 LOP3.LUT R6, R0, 0x80000000, R23, 0xb8, !PT ;  /* 0x8000000000068812 */ /* 0x000fe200078eb817 */
[----:B------:R-:W-:-:S07]  /*bec0*/  @!P0 IMAD.MOV.U32 R11, RZ, RZ, R5 ;  /* 0x000000ffff0b8224 */ /* 0x000fce00078e0005 */
.L_x_3553:
[----:B------:R-:W-:Y:S05]  /*bed0*/  BSYNC.RECONVERGENT B0 ;  /* 0x0000000000007941 */ /* 0x000fea0003800200 */
.L_x_3552:
[----:B------:R-:W-:-:S07]  /*bee0*/  F2FP.F16.F32.PACK_AB R18, R6, R11 ;  /* 0x0000000b0612723e */ /* 0x000fce00000000ff */
.L_x_3505:
[----:B------:R-:W-:Y:S05]  /*bef0*/  BSYNC.RECONVERGENT B3 ;  /* 0x0000000000037941 */ /* 0x000fea0003800200 */
.L_x_3504:
[----:B------:R-:W-:Y:S01]  /*bf00*/  IADD3 R0, PT, PT, R2, 0x180, RZ ;  /* 0x0000018002007810 */ /* 0x000fe20007ffe0ff */
[----:B------:R-:W-:Y:S03]  /*bf10*/  BSSY.RECONVERGENT B3, `(.L_x_3554) ;  /* 0x000026c000037945 */ /* 0x000fe60003800200 */
        /* <DEDUP_REMOVED lines=24> */
[----:B------:R-:W-:Y:S01]  /*c0a0*/  @!P0 MOV R5, 0x3fc90fdb ;  /* 0x3fc90fdb00058802 */ /* 0x000fe20000000f00 */
[----:B------:R-:W-:Y:S06]  /*c0b0*/  BRA `(.L_x_3558) ;  /* 0x00000024000c7947 */ /* 0x000fec0003800000 */
.L_x_3557:
        /* <DEDUP_REMOVED lines=13> */
[----:B------:R-:W-:Y:S02]  /*c190*/  FADD.FTZ R13, |R5|, -RZ ;  /* 0x800000ff050d7221 */ /* 0x000fe40000010200 */
[----:B------:R-:W-:-:S03]  /*c1a0*/  FADD.FTZ R19, |R0|, -RZ ;  /* 0x800000ff00137221 */ /* 0x000fc60000010200 */
[C---:B------:R-:W-:Y:S02]  /*c1b0*/  VIMNMX R7, PT, PT, R14.reuse, R13, !PT ;  /* 0x0000000d0e077248 */ /* 0x040fe40007fe0100 */
[C---:B------:R-:W-:Y:S02]  /*c1c0*/  VIMNMX R4, PT, PT, R14.reuse, R19, !PT ;  /* 0x000000130e047248 */ /* 0x040fe40007fe0100 */
[----:B------:R-:W-:Y:S02]  /*c1d0*/  LOP3.LUT R8, R7, 0xfe000000, RZ, 0xc0, !PT ;  /* 0xfe00000007087812 */ /* 0x000fe400078ec0ff */
[----:B------:R-:W-:Y:S02]  /*c1e0*/  VIMNMX R10, PT, PT, R14, R13, PT ;  /* 0x0000000d0e0a7248 */ /* 0x000fe40003fe0100 */
[----:B------:R-:W-:Y:S02]  /*c1f0*/  LOP3.LUT R15, R8, 0x7e800000, RZ, 0x3c, !PT ;  /* 0x7e800000080f7812 */ /* 0x000fe400078e3cff */
[----:B------:R-:W-:-:S02]  /*c200*/  LOP3.LUT R13, R4, 0xfe000000, RZ, 0xc0, !PT ;  /* 0xfe000000040d7812 */ /* 0x000fc400078ec0ff */
[----:B------:R-:W-:Y:S01]  /*c210*/  VIMNMX R14, PT, PT, R14, R19, PT ;  /* 0x000000130e0e7248 */ /* 0x000fe20003fe0100 */
[CC--:B------:R-:W-:Y:S01]  /*c220*/  FMUL.FTZ R19, R10.reuse, R15.reuse ;  /* 0x0000000f0a137220 */ /* 0x0c0fe20000410000 */
        /* <DEDUP_REMOVED lines=24> */
[----:B------:R-:W-:-:S04]  /*c3b0*/  @P0 FFMA.FTZ R10, R4, R4, -1 ;  /* 0xbf800000040a0423 */ /* 0x000fc80000010004 */
        /* <DEDUP_REMOVED lines=21> */
.L_x_3567:
[----:B------:R-:W-:-:S04]  /*c510*/  FADD.FTZ R10, -R5, R8 ;  /* 0x00000008050a7221 */ /* 0x000fc80000010100 */
[----:B------:R-:W-:-:S07]  /*c520*/  FMUL.FTZ R10, R10, 0.5 ;  /* 0x3f0000000a0a7820 */ /* 0x000fce0000410000 */
.L_x_3568:
[----:B------:R-:W-:Y:S05]  /*c530*/  BSYNC.RECONVERGENT B1 ;  /* 0x0000000000017941 */ /* 0x000fea0003800200 */
.L_x_3566:
        /* <DEDUP_REMOVED lines=11> */
.L_x_3570:
[----:B------:R-:W-:-:S04]  /*c5f0*/  FADD.FTZ R15, R7, -R14 ;  /* 0x8000000e070f7221 */ /* 0x000fc80000010000 */
[----:B------:R-:W-:-:S07]  /*c600*/  FMUL.FTZ R15, R15, 0.5 ;  /* 0x3f0000000f0f7820 */ /* 0x000fce0000410000 */
.L_x_3571:
[----:B------:R-:W-:Y:S05]  /*c610*/  BSYNC.RECONVERGENT B1 ;  /* 0x0000000000017941 */ /* 0x000fea0003800200 */
.L_x_3569:
[----:B------:R-:W-:Y:S01]  /*c620*/  FADD.FTZ R10, R15, R10 ;  /* 0x0000000a0f0a7221 */ /* 0x000fe20000010000 */
[----:B------:R-:W-:Y:S01]  /*c630*/  FADD.FTZ R13, R4, 1 ;  /* 0x3f800000040d7421 */ /* 0x000fe20000010000 */
[----:B------:R-:W-:Y:S02]  /*c640*/  IMAD.MOV.U32 R20, RZ, RZ, 0x3e800000 ;  /* 0x3e800000ff147424 */ /* 0x000fe400078e00ff */
        /* <DEDUP_REMOVED lines=32> */
.L_x_3565:
[----:B------:R-:W-:-:S13]  /*c850*/  FSETP.GEU.FTZ.AND P0, PT, R11, 1, PT ;  /* 0x3f8000000b00780b */ /* 0x000fda0003f1e000 */
[----:B------:R-:W-:Y:S05]  /*c860*/  @!P0 BRA `(.L_x_3572) ;  /* 0x0000000000848947 */ /* 0x000fea0003800000 */
[----:B------:R-:W-:Y:S01]  /*c870*/  FMUL.FTZ R15, R5, R0 ;  /* 0x00000000050f7220 */ /* 0x000fe20000410000 */
[----:B------:R-:W-:Y:S02]  /*c880*/  IMAD.MOV.U32 R20, RZ, RZ, 0x3e800000 ;  /* 0x3e800000ff147424 */ /* 0x000fe400078e00ff */
[----:B------:R-:W-:-:S03]  /*c890*/  HFMA2 R21, -RZ, RZ, 1.3056640625, -1.8671875 ;  /* 0x3d39bf78ff157431 */ /* 0x000fc600000001ff */
        /* <DEDUP_REMOVED lines=30> */
.L_x_3572:
[----:B------:R-:W-:-:S04]  /*ca80*/  FADD.FTZ R10, -R11, 1 ;  /* 0x3f8000000b0a7421 */ /* 0x000fc80000010100 */
[----:B------:R-:W-:-:S06]  /*ca90*/  FMUL.FTZ R10, R5, R10 ;  /* 0x0000000a050a7220 */ /* 0x000fcc0000410000 */
[----:B------:R-:W0:Y:S08]  /*caa0*/  MUFU.SQRT R10, R10 ;  /* 0x0000000a000a7308 */ /* 0x000e300000002000 */
[----:B0-----:R-:W0:Y:S02]  /*cab0*/  MUFU.RCP R13, R10 ;  /* 0x0000000a000d7308 */ /* 0x001e240000001000 */
[----:B0-----:R-:W-:Y:S01]  /*cac0*/  FMUL.FTZ R14, |R12|, R13 ;  /* 0x0000000d0c0e7220 */ /* 0x001fe20000410200 */
[----:B------:R-:W-:Y:S06]  /*cad0*/  BRA `(.L_x_3563) ;  /* 0x0000000000047947 */ /* 0x000fec0003800000 */
.L_x_3564:
[----:B------:R0:W1:Y:S02]  /*cae0*/  MUFU.SQRT R14, R6 ;  /* 0x00000006000e7308 */ /* 0x0000640000002000 */
.L_x_3563:
[----:B------:R-:W-:Y:S05]  /*caf0*/  BSYNC.RECONVERGENT B0 ;  /* 0x0000000000007941 */ /* 0x000fea0003800200 */
.L_x_3562:
[----:B------:R-:W-:Y:S01]  /*cb00*/  FSETP.GEU.FTZ.AND P0, PT, R11, 4.336808689942017736e-19, PT ;  /* 0x210000000b00780b */ /* 0x000fe20003f1e000 */
[----:B------:R-:W-:Y:S04]  /*cb10*/  BSSY.RECONVERGENT B4, `(.L_x_3573) ;  /* 0x00000dc000047945 */ /* 0x000fe80003800200 */
[----:B------:R-:W-:Y:S01]  /*cb20*/  BSSY.RELIABLE B0, `(.L_x_3574) ;  /* 0x0000078000007945 */ /* 0x000fe20003800100 */
[----:B-1----:R-:W-:-:S07]  /*cb30*/  IMAD.MOV.U32 R10, RZ, RZ, R14 ;  /* 0x000000ffff0a7224 */ /* 0x002fce00078e000e */
[----:B------:R-:W-:Y:S05]  /*cb40*/  @!P0 BRA `(.L_x_3575) ;  /* 0x0000000400cc8947 */ /* 0x000fea0003800000 */
[----:B------:R-:W1:Y:S02]  /*cb50*/  MUFU.RCP R14, R4 ;  /* 0x00000004000e7308 */ /* 0x000e640000001000 */
[----:B-1----:R-:W-:-:S05]  /*cb60*/  FMUL.FTZ R13, R11, R14 ;  /* 0x0000000e0b0d7220 */ /* 0x002fca0000410000 */
[----:B------:R-:W-:-:S13]  /*cb70*/  FSETP.GT.FTZ.AND P0, PT, R13, 0.64170002937316894531, PT ;  /* 0x3f2446740d00780b */ /* 0x000fda0003f14000 */
[----:B------:R-:W-:Y:S05]  /*cb80*/  @!P0 BREAK.RELIABLE B0 ;  /* 0x0000000000008942 */ /* 0x000fea0003800100 */
[----:B------:R-:W-:Y:S05]  /*cb90*/  @P0 BRA `(.L_x_3576) ;  /* 0x0000000000ec0947 */ /* 0x000fea0003800000 */
[----:B------:R-:W-:-:S13]  /*cba0*/  ISETP.GT.AND P0, PT, R3, -0x1, PT ;  /* 0xffffffff0300780c */ /* 0x000fda0003f04270 */
[----:B------:R-:W-:Y:S05]  /*cbb0*/  @P0 BRA `(.L_x_3577) ;  /* 0x0000000000740947 */ /* 0x000fea0003800000 */
[----:B------:R-:W-:Y:S01]  /*cbc0*/  MOV R3, 0x3f000000 ;  /* 0x3f00000000037802 */ /* 0x000fe20000000f00 */
[----:B------:R-:W-:-:S04]  /*cbd0*/  FADD.FTZ R0, -R13, -RZ ;  /* 0x800000ff0d007221 */ /* 0x000fc80000010100 */
[C---:B------:R-:W-:Y:S01]  /*cbe0*/  FFMA.FTZ R3, |R0|.reuse, -R3, 0.5 ;  /* 0x3f00000000037423 */ /* 0x040fe20000010a03 */
[C---:B------:R-:W-:Y:S01]  /*cbf0*/  FSETP.GT.FTZ.AND P0, PT, |R0|.reuse, 0.56000000238418579102, PT ;  /* 0x3f0f5c290000780b */ /* 0x040fe20003f14200 */
[C---:B------:R-:W-:Y:S01]  /*cc00*/  FADD.FTZ R7, |R0|.reuse, -RZ ;  /* 0x800000ff00077221 */ /* 0x040fe20000010200 */
[----:B------:R-:W-:Y:S01]  /*cc10*/  FSETP.NEU.FTZ.AND P1, PT, |R0|, 1, PT ;  /* 0x3f8000000000780b */ /* 0x000fe20003f3d200 */
[----:B------:R-:W1:Y:S02]  /*cc20*/  MUFU.RSQ R4, R3 ;  /* 0x0000000300047308 */ /* 0x000e640000001400 */
[----:B-1----:R-:W-:Y:S01]  /*cc30*/  FMUL.FTZ R5, R3, R4 ;  /* 0x0000000403057220 */ /* 0x002fe20000410000 */
        /* <DEDUP_REMOVED lines=13> */
[----:B------:R-:W-:Y:S01]  /*cd10*/  FMUL.FTZ R0, R0, R3 ;  /* 0x0000000300007220 */ /* 0x000fe20000410000 */
[----:B------:R-:W-:-:S03]  /*cd20*/  IMAD.MOV.U32 R3, RZ, RZ, 0x3fd774eb ;  /* 0x3fd774ebff037424 */ /* 0x000fc600078e00ff */
[----:B------:R-:W-:-:S04]  /*cd30*/  FFMA.FTZ R5, R7, R0, R7 ;  /* 0x0000000007057223 */ /* 0x000fc80000010007 */
[----:B------:R-:W-:-:S05]  /*cd40*/  FADD.FTZ R0, -R5, -RZ ;  /* 0x800000ff05007221 */ /* 0x000fca0000010100 */
[----:B------:R-:W-:-:S05]  /*cd50*/  FSEL R0, R5, R0, P0 ;  /* 0x0000000005007208 */ /* 0x000fca0000000000 */
[----:B------:R-:W-:-:S04]  /*cd60*/  @P1 FFMA.FTZ R5, R3, 0.93318945169448852539, R0 ;  /* 0x3f6ee58103051823 */ /* 0x000fc80000010000 */
[----:B------:R-:W-:Y:S01]  /*cd70*/  @P0 FADD.FTZ R5, R5, R5 ;  /* 0x0000000505050221 */ /* 0x000fe20000010000 */
[----:B------:R-:W-:Y:S06]  /*cd80*/  BRA `(.L_x_3578) ;  /* 0x0000000800d07947 */ /* 0x000fec0003800000 */
.L_x_3577:
[----:B------:R-:W-:Y:S01]  /*cd90*/  HFMA2 R0, -RZ, RZ, 1.75, 0 ;  /* 0x3f000000ff007431 */ /* 0x000fe200000001ff */
[C---:B------:R-:W-:Y:S01]  /*cda0*/  FSETP.GT.FTZ.AND P0, PT, |R13|.reuse, 0.56000000238418579102, PT ;  /* 0x3f0f5c290d00780b */ /* 0x040fe20003f14200 */
[C---:B0-----:R-:W-:Y:S01]  /*cdb0*/  FADD.FTZ R6, |R13|.reuse, -RZ ;  /* 0x800000ff0d067221 */ /* 0x041fe20000010200 */
[C---:B------:R-:W-:Y:S02]  /*cdc0*/  FSETP.NEU.FTZ.AND P1, PT, |R13|.reuse, 1, PT ;  /* 0x3f8000000d00780b */ /* 0x040fe40003f3d200 */
[----:B------:R-:W-:-:S04]  /*cdd0*/  FFMA.FTZ R0, |R13|, -R0, 0.5 ;  /* 0x3f0000000d007423 */ /* 0x000fc80000010a00 */
        /* <DEDUP_REMOVED lines=16> */
[----:B------:R-:W-:Y:S01]  /*cee0*/  FFMA.FTZ R5, R6, R3, R6 ;  /* 0x0000000306057223 */ /* 0x000fe20000010006 */
[----:B------:R-:W-:-:S03]  /*cef0*/  IMAD.MOV.U32 R3, RZ, RZ, 0x3fd774eb ;  /* 0x3fd774ebff037424 */ /* 0x000fc600078e00ff */
[----:B------:R-:W-:-:S05]  /*cf00*/  FADD.FTZ R0, -R5, -RZ ;  /* 0x800000ff05007221 */ /* 0x000fca0000010100 */
[----:B------:R-:W-:-:S05]  /*cf10*/  FSEL R0, R5, R0, P0 ;  /* 0x0000000005007208 */ /* 0x000fca0000000000 */
[----:B------:R-:W-:-:S04]  /*cf20*/  @!P1 FFMA.FTZ R5, R3, 0.93318945169448852539, R0 ;  /* 0x3f6ee58103059823 */ /* 0x000fc80000010000 */
[----:B------:R-:W-:Y:S01]  /*cf30*/  @P0 FADD.FTZ R5, R5, R5 ;  /* 0x0000000505050221 */ /* 0x000fe20000010000 */
[----:B------:R-:W-:Y:S06]  /*cf40*/  BRA `(.L_x_3578) ;  /* 0x0000000800607947 */ /* 0x000fec0003800000 */
.L_x_3576:
        /* <DEDUP_REMOVED lines=12> */
[----:B------:R-:W1:Y:S02]  /*d010*/  @P1 MUFU.RCP R8, R8 ;  /* 0x0000000800081308 */ /* 0x000e640000001000 */
[----:B-1----:R-:W-:Y:S01]  /*d020*/  @P1 FMUL.FTZ.D2 R5, R5, R8 ;  /* 0x0000000805051220 */ /* 0x002fe20000310000 */
[----:B------:R-:W-:Y:S01]  /*d030*/  @!P1 FMUL.FTZ R5, |R12|, 0.5 ;  /* 0x3f0000000c059820 */ /* 0x000fe20000410200 */
[----:B------:R-:W-:Y:S06]  /*d040*/  @!P0 BRA `(.L_x_3583) ;  /* 0x00000000001c8947 */ /* 0x000fec0003800000 */
[----:B------:R-:W-:-:S13]  /*d050*/  FSETP.NEU.FTZ.AND P0, PT, R0, RZ, PT ;  /* 0x000000ff0000720b */ /* 0x000fda0003f1d000 */
[----:B------:R-:W-:Y:S01]  /*d060*/  @P0 FADD.FTZ R0, R0, R7 ;  /* 0x0000000700000221 */ /* 0x000fe20000010000 */
[----:B------:R-:W-:-:S05]  /*d070*/  @P0 FMUL.FTZ R7, R12, R12 ;  /* 0x0000000c0c070220 */ /* 0x000fca0000410000 */
[----:B------:R-:W0:Y:S02]  /*d080*/  @P0 MUFU.RCP R0, R0 ;  /* 0x0000000000000308 */ /* 0x000e240000001000 */
[----:B0-----:R-:W-:Y:S01]  /*d090*/  @P0 FMUL.FTZ.D2 R6, R7, R0 ;  /* 0x0000000007060220 */ /* 0x001fe20000310000 */
[----:B------:R-:W-:Y:S01]  /*d0a0*/  @!P0 FMUL.FTZ R6, |R12|, 0.5 ;  /* 0x3f0000000c068820 */ /* 0x000fe20000410200 */
[----:B------:R-:W-:Y:S06]  /*d0b0*/  BRA `(.L_x_3584) ;  /* 0x0000000000087947 */ /* 0x000fec0003800000 */
.L_x_3583:
[----:B------:R-:W-:-:S04]  /*d0c0*/  FADD.FTZ R0, -R0, R7 ;  /* 0x0000000700007221 */ /* 0x000fc80000010100 */
[----:B0-----:R-:W-:-:S07]  /*d0d0*/  FMUL.FTZ R6, R0, 0.5 ;  /* 0x3f00000000067820 */ /* 0x001fce0000410000 */
.L_x_3584:
[----:B------:R-:W-:Y:S05]  /*d0e0*/  BSYNC.RECONVERGENT B5 ;  /* 0x0000000000057941 */ /* 0x000fea0003800200 */
.L_x_3582:
[----:B------:R-:W-:Y:S01]  /*d0f0*/  FADD.FTZ R5, R6, R5 ;  /* 0x0000000506057221 */ /* 0x000fe20000010000 */
[----:B------:R-:W-:-:S04]  /*d100*/  FADD.FTZ R4, R11, R4 ;  /* 0x000000040b047221 */ /* 0x000fc80000010000 */
[----:B------:R-:W-:-:S06]  /*d110*/  FMUL.FTZ R4, R5, R4 ;  /* 0x0000000405047220 */ /* 0x000fcc0000410000 */
[----:B------:R-:W1:Y:S01]  /*d120*/  MUFU.SQRT R4, R4 ;  /* 0x0000000400047308 */ /* 0x000e620000002000 */
[----:B------:R-:W-:Y:S05]  /*d130*/  BRA `(.L_x_3585) ;  /* 0x0000000000487947 */ /* 0x000fea0003800000 */
.L_x_3581:
[----:B------:R-:W-:-:S13]  /*d140*/  FSETP.GT.FTZ.AND P0, PT, R11, 1, PT ;  /* 0x3f8000000b00780b */ /* 0x000fda0003f14000 */
[----:B------:R-:W-:Y:S01]  /*d150*/  @P0 FMUL.FTZ R7, R5, R0 ;  /* 0x0000000005070220 */ /* 0x000fe20000410000 */
[----:B------:R-:W-:-:S04]  /*d160*/  @!P0 FADD.FTZ R0, -R11, 1 ;  /* 0x3f8000000b008421 */ /* 0x000fc80000010100 */
[----:B0-----:R-:W-:Y:S01]  /*d170*/  @!P0 FMUL.FTZ R6, R5, R0 ;  /* 0x0000000005068220 */ /* 0x001fe20000410000 */
        /* <DEDUP_REMOVED lines=8> */
.L_x_3580:
[----:B------:R-:W-:Y:S01]  /*d200*/  FADD.FTZ R0, R4, 1 ;  /* 0x3f80000004007421 */ /* 0x000fe20000010000 */
[----:B------:R-:W-:Y:S01]  /*d210*/  MUFU.SQRT R5, R6 ;  /* 0x0000000600057308 */ /* 0x000fe20000002000 */
[----:B------:R-:W-:Y:S02]  /*d220*/  MOV R11, 0x3f800000 ;  /* 0x3f800000000b7802 */ /* 0x000fe40000000f00 */
[----:B------:R-:W-:-:S06]  /*d230*/  FMUL.FTZ R0, R0, 0.5 ;  /* 0x3f00000000007820 */ /* 0x000fcc0000410000 */
[----:B------:R-:W1:Y:S02]  /*d240*/  MUFU.SQRT R0, R0 ;  /* 0x0000000000007308 */ /* 0x000e640000002000 */
[----:B-1----:R-:W-:-:S07]  /*d250*/  FMUL.FTZ R4, R5, R0 ;  /* 0x0000000005047220 */ /* 0x002fce0000410000 */
.L_x_3585:
[----:B------:R-:W-:Y:S05]  /*d260*/  BSYNC.RECONVERGENT B1 ;  /* 0x0000000000017941 */ /* 0x000fea0003800200 */
.L_x_3579:
[----:B------:R-:W-:Y:S05]  /*d270*/  BRA `(.L_x_3586) ;  /* 0x0000000000087947 */ /* 0x000fea0003800000 */
.L_x_3575:
[----:B------:R-:W-:Y:S01]  /*d280*/  FMUL.FTZ R4, R4, 16777216 ;  /* 0x4b80000004047820 */ /* 0x000fe20000410000 */
[----:B------:R-:W-:-:S07]  /*d290*/  FMUL.FTZ R11, R11, 16777216 ;  /* 0x4b8000000b0b7820 */ /* 0x000fce0000410000 */
.L_x_3586:
[----:B------:R-:W-:Y:S05]  /*d2a0*/  BSYNC.RELIABLE B0 ;  /* 0x0000000000007941 */ /* 0x000fea0003800100 */
.L_x_3574:
[----:B------:R-:W-:-:S13]  /*d2b0*/  ISETP.GT.AND P0, PT, R3, -0x1, PT ;  /* 0xffffffff0300780c */ /* 0x000fda0003f04270 */
[----:B------:R-:W-:Y:S05]  /*d2c0*/  @P0 BRA `(.L_x_3587) ;  /* 0x0000000000c40947 */ /* 0x000fea0003800000 */
[----:B------:R-:W-:Y:S01]  /*d2d0*/  FADD.FTZ R11, -R11, -RZ ;  /* 0x800000ff0b0b7221 */ /* 0x000fe20000010100 */
[C---:B-1----:R-:W-:Y:S01]  /*d2e0*/  FADD.FTZ R5, |R4|.reuse, -RZ ;  /* 0x800000ff04057221 */ /* 0x042fe20000010200 */
[----:B------:R-:W-:Y:S02]  /*d2f0*/  BSSY.RECONVERGENT B5, `(.L_x_3588) ;  /* 0x0000011000057945 */ /* 0x000fe40003800200 */
[----:B------:R-:W-:Y:S01]  /*d300*/  FADD.FTZ R0, |R11|, -RZ ;  /* 0x800000ff0b007221 */ /* 0x000fe20000010200 */
[----:B------:R-:W-:-:S04]  /*d310*/  FSETP.GT.FTZ.AND P2, PT, |R4|, |R11|, PT ;  /* 0x4000000b0400720b */ /* 0x000fc80003f54200 */
[----:B------:R-:W-:Y:S02]  /*d320*/  FSEL R3, R5, R0, P2 ;  /* 0x0000000005037208 */ /* 0x000fe40001000000 */
[----:B------:R-:W-:Y:S02]  /*d330*/  FSEL R0, R0, R5, P2 ;  /* 0x0000000500007208 */ /* 0x000fe40001000000 */
[----:B0-----:R-:W0:Y:S08]  /*d340*/  MUFU.RCP R6, R3 ;  /* 0x0000000300067308 */ /* 0x001e300000001000 */
        /* <DEDUP_REMOVED lines=10> */
[----:B------:R-:W-:-:S07]  /*d3f0*/  IMAD.MOV.U32 R5, RZ, RZ, R0 ;  /* 0x000000ffff057224 */ /* 0x000fce00078e0000 */
.L_x_3589:
[----:B------:R-:W-:Y:S05]  /*d400*/  BSYNC.RECONVERGENT B5 ;  /* 0x0000000000057941 */ /* 0x000fea0003800200 */
.L_x_3588:
[----:B------:R-:W-:Y:S02]  /*d410*/  HFMA2 R7, -RZ, RZ, 0.89990234375, 10328 ;  /* 0x3b33710bff077431 */ /* 0x000fe400000001ff */
[----:B------:R-:W-:Y:S01]  /*d420*/  FMUL.FTZ R0, R5, R5 ;  /* 0x0000000505007220 */ /* 0x000fe20000410000 */
[C---:B------:R-:W-:Y:S01]  /*d430*/  ISETP.GE.AND P0, PT, R11.reuse, RZ, PT ;  /* 0x000000ff0b00720c */ /* 0x040fe20003f06270 */
[----:B------:R-:W-:Y:S01]  /*d440*/  IMAD.MOV.U32 R6, RZ, RZ, 0x3f6ee581 ;  /* 0x3f6ee581ff067424 */ /* 0x000fe200078e00ff */
[----:B------:R-:W-:Y:S01]  /*d450*/  FSETP.NEU.FTZ.AND P3, PT, |R11|, |R4|, PT ;  /* 0x400000040b00720b */ /* 0x000fe20003f7d200 */
[----:B------:R-:W-:Y:S01]  /*d460*/  FFMA.FTZ R7, R0, R7, -0.015681877732276916504 ;  /* 0xbc80774800077423 */ /* 0x000fe20000010007 */
[----:B------:R-:W-:Y:S01]  /*d470*/  FSETP.NEU.FTZ.AND P1, PT, R3, RZ, PT ;  /* 0x000000ff0300720b */ /* 0x000fe20003f3d000 */
[----:B------:R-:W-:Y:S01]  /*d480*/  FADD.FTZ R11, |R11|, |R4| ;  /* 0x400000040b0b7221 */ /* 0x000fe20000010200 */
[----:B------:R-:W-:Y:S01]  /*d490*/  FSEL R3, R6, 1.8663789033889770508, P2 ;  /* 0x3feee58106037808 */ /* 0x000fe20001000000 */
        /* <DEDUP_REMOVED lines=9> */
[----:B------:R-:W-:-:S05]  /*d530*/  FFMA.FTZ R5, R7, 0.93318945169448852539, -R0 ;  /* 0x3f6ee58107057823 */ /* 0x000fca0000010800 */
        /* <DEDUP_REMOVED lines=10> */
.L_x_3587:
[----:B------:R-:W-:Y:S01]  /*d5e0*/  FADD.FTZ R0, |R11|, -RZ ;  /* 0x800000ff0b007221 */ /* 0x000fe20000010200 */
[C---:B-1----:R-:W-:Y:S01]  /*d5f0*/  FADD.FTZ R7, |R4|.reuse, -RZ ;  /* 0x800000ff04077221 */ /* 0x042fe20000010200 */
[----:B------:R-:W-:Y:S01]  /*d600*/  FSETP.GT.FTZ.AND P2, PT, |R4|, |R11|, PT ;  /* 0x4000000b0400720b */ /* 0x000fe20003f54200 */
[----:B------:R-:W-:Y:S03]  /*d610*/  BSSY.RECONVERGENT B5, `(.L_x_3590) ;  /* 0x000000f000057945 */ /* 0x000fe60003800200 */
        /* <DEDUP_REMOVED lines=14> */
.L_x_3591:
[----:B------:R-:W-:Y:S05]  /*d700*/  BSYNC.RECONVERGENT B5 ;  /* 0x0000000000057941 */ /* 0x000fea0003800200 */
.L_x_3590:
        /* <DEDUP_REMOVED lines=27> */
[----:B------:R-:W-:-:S07]  /*d8c0*/  FSEL R5, R11, R4, P0 ;  /* 0x000000040b057208 */ /* 0x000fce0000000000 */
.L_x_3578:
[----:B------:R-:W-:Y:S05]  /*d8d0*/  BSYNC.RECONVERGENT B4 ;  /* 0x0000000000047941 */ /* 0x000fea0003800200 */
.L_x_3573:
[----:B------:R-:W-:-:S13]  /*d8e0*/  ISETP.GE.AND P0, PT, R12, RZ, PT ;  /* 0x000000ff0c00720c */ /* 0x000fda0003f06270 */
[----:B------:R-:W-:Y:S01]  /*d8f0*/  @P0 FADD.FTZ R10, -R10, -RZ ;  /* 0x800000ff0a0a0221 */ /* 0x000fe20000010100 */
[----:B------:R-:W-:Y:S06]  /*d900*/  BRA `(.L_x_3558) ;  /* 0x0000000800f87947 */ /* 0x000fec0003800000 */
.L_x_3561:
[----:B------:R-:W-:Y:S01]  /*d910*/  FADD.FTZ R3, -R3, 6.1232342629258392722e-17 ;  /* 0x248d313203037421 */ /* 0x000fe20000010100 */
[----:B------:R-:W-:-:S03]  /*d920*/  FADD.FTZ R10, -R12, -RZ ;  /* 0x800000ff0c0a7221 */ /* 0x000fc60000010100 */
[----:B------:R-:W-:Y:S01]  /*d930*/  FADD.FTZ R5, R3, 1.5707963705062866211 ;  /* 0x3fc90fdb03057421 */ /* 0x000fe20000010000 */
[----:B------:R-:W-:Y:S06]  /*d940*/  BRA `(.L_x_3558) ;  /* 0x0000000800e87947 */ /* 0x000fec0003800000 */
.L_x_3560:
[----:B------:R-:W-:Y:S01]  /*d950*/  FADD.FTZ R10, -R12, -RZ ;  /* 0x800000ff0c0a7221 */ /* 0x000fe20000010100 */
[----:B------:R-:W-:Y:S01]  /*d960*/  IMAD.MOV.U32 R5, RZ, RZ, RZ ;  /* 0x000000ffff057224 */ /* 0x000fe200078e00ff */
[----:B------:R-:W-:Y:S06]  /*d970*/  BRA `(.L_x_3558) ;  /* 0x0000000800dc7947 */ /* 0x000fec0003800000 */
.L_x_3559:
        /* <DEDUP_REMOVED lines=27> */
.L_x_3596:
[----:B------:R-:W-:Y:S05]  /*db30*/  BSYNC.RECONVERGENT B5 ;  /* 0x0000000000057941 */ /* 0x000fea0003800200 */
.L_x_3595:
        /* <DEDUP_REMOVED lines=15> */
[----:B------:R-:W-:Y:S01]  /*dc30*/  FFMA.FTZ R5, R5, R6, R6 ;  /* 0x0000000605057223 */ /* 0x000fe20000010006 */
[----:B------:R-:W-:-:S03]  /*dc40*/  HFMA2 R6, -RZ, RZ, 1.857421875, -1409 ;  /* 0x3f6ee581ff067431 */ /* 0x000fc600000001ff */
[----:B------:R-:W-:Y:S02]  /*dc50*/  FFMA.FTZ R0, R0, 0.93318945169448852539, -R5 ;  /* 0x3f6ee58100007823 */ /* 0x000fe40000010805 */
[----:B------:R-:W-:-:S03]  /*dc60*/  FSEL R6, R6, 1.8663789033889770508, !P2 ;  /* 0x3feee58106067808 */ /* 0x000fc60005000000 */
[----:B------:R-:W-:Y:S01]  /*dc70*/  FSEL R3, R0, R5, !P2 ;  /* 0x0000000500037208 */ /* 0x000fe20005000000 */
[----:B------:R-:W-:Y:S01]  /*dc80*/  @P2 FADD.FTZ R5, -R5, -RZ ;  /* 0x800000ff05052221 */ /* 0x000fe20000010100 */
[----:B------:R-:W-:-:S03]  /*dc90*/  IMAD.MOV.U32 R0, RZ, RZ, 0x4016cbe4 ;  /* 0x4016cbe4ff007424 */ /* 0x000fc600078e00ff */
[----:B------:R-:W-:Y:S02]  /*dca0*/  @!P0 FFMA.FTZ R3, R6, 1.6832555532455444336, R5 ;  /* 0x3fd774eb06038823 */ /* 0x000fe40000010005 */
[----:B------:R-:W-:Y:S02]  /*dcb0*/  @!P3 FSEL R3, R0, 0.78539818525314331055, !P0 ;  /* 0x3f490fdb0003b808 */ /* 0x000fe40004000000 */
[----:B------:R-:W-:Y:S02]  /*dcc0*/  @!P1 FSEL R3, RZ, 3.1415927410125732422, P0 ;  /* 0x40490fdbff039808 */ /* 0x000fe40000000000 */
[----:B------:R-:W-:Y:S02]  /*dcd0*/  FSETP.NAN.FTZ.AND P0, PT, |R11|, |R11|, PT ;  /* 0x4000000b0b00720b */ /* 0x000fe40003f18200 */
[----:B------:R-:W-:-:S04]  /*dce0*/  LOP3.LUT R0, R3, 0x80000000, R12, 0xb8, !PT ;  /* 0x8000000003007812 */ /* 0x000fc800078eb80c */
[----:B------:R-:W-:Y:S01]  /*dcf0*/  FSEL R0, R11, R0, P0 ;  /* 0x000000000b007208 */ /* 0x000fe20000000000 */
[----:B------:R-:W-:Y:S06]  /*dd00*/  BRA `(.L_x_3597) ;  /* 0x0000000400e47947 */ /* 0x000fec0003800000 */
.L_x_3594:
[CC--:B------:R-:W-:Y:S01]  /*dd10*/  VIMNMX R4, PT, PT, R6.reuse, R11.reuse, !PT ;  /* 0x0000000b06047248 */ /* 0x0c0fe20007fe0100 */
[----:B------:R-:W-:Y:S01]  /*dd20*/  BSSY.RECONVERGENT B5, `(.L_x_3598) ;  /* 0x000001c000057945 */ /* 0x000fe20003800200 */
        /* <DEDUP_REMOVED lines=8> */
[----:B------:R-:W-:Y:S02]  /*ddb0*/  FFMA.FTZ R8, R7, R7, R8 ;  /* 0x0000000707087223 */ /* 0x000fe40000010008 */
[----:B------:R-:W-:Y:S08]  /*ddc0*/  MUFU.RCP R7, R10 ;  /* 0x0000000a00077308 */ /* 0x000ff00000001000 */
[----:B------:R-:W0:Y:S02]  /*ddd0*/  MUFU.SQRT R8, R8 ;  /* 0x0000000800087308 */ /* 0x000e240000002000 */
[----:B0-----:R-:W-:Y:S01]  /*dde0*/  @P0 FMUL.FTZ R4, R8, R5 ;  /* 0x0000000508040220 */ /* 0x001fe20000410000 */
[----:B------:R-:W-:-:S04]  /*ddf0*/  FSETP.NEU.FTZ.AND P0, PT, R6, +INF , PT ;  /* 0x7f8000000600780b */ /* 0x000fc80003f1d000 */
[----:B------:R-:W-:Y:S01]  /*de00*/  FSEL R5, R4, +INF , P0 ;  /* 0x7f80000004057808 */ /* 0x000fe20000000000 */
[----:B------:R-:W-:-:S04]  /*de10*/  FFMA R4, -R10, R7, 1 ;  /* 0x3f8000000a047423 */ /* 0x000fc80000000107 */
[----:B------:R-:W-:Y:S01]  /*de20*/  FFMA R7, R7, R4, R7 ;  /* 0x0000000407077223 */ /* 0x000fe20000000007 */
[----:B------:R-:W0:Y:S03]  /*de30*/  MUFU.LG2 R5, R5 ;  /* 0x0000000500057308 */ /* 0x000e260000000c00 */
[----:B------:R-:W-:-:S04]  /*de40*/  FFMA R6, R0, R7, RZ ;  /* 0x0000000700067223 */ /* 0x000fc800000000ff */
[----:B------:R-:W-:Y:S01]  /*de50*/  FFMA R4, -R10, R6, R0 ;  /* 0x000000060a047223 */ /* 0x000fe20000000100 */
[----:B------:R-:W1:Y:S03]  /*de60*/  FCHK P0, R0, R10 ;  /* 0x0000000a00007302 */ /* 0x000e660000000000 */
[----:B------:R-:W-:Y:S01]  /*de70*/  FFMA R6, R7, R4, R6 ;  /* 0x0000000407067223 */ /* 0x000fe20000000006 */
[----:B0-----:R-:W-:Y:S01]  /*de80*/  FMUL.FTZ R4, R5, 0.69314718246459960938 ;  /* 0x3f31721805047820 */ /* 0x001fe20000410000 */
[----:B-1----:R-:W-:Y:S06]  /*de90*/  @!P0 BRA `(.L_x_3599) ;  /* 0x0000000000108947 */ /* 0x002fec0003800000 */
[----:B------:R-:W-:Y:S01]  /*dea0*/  IMAD.MOV.U32 R7, RZ, RZ, R10 ;  /* 0x000000ffff077224 */ /* 0x000fe200078e000a */
[----:B------:R-:W-:-:S07]  /*deb0*/  MOV R5, 0xded0 ;  /* 0x0000ded000057802 */ /* 0x000fce0000000f00 */
[----:B------:R-:W-:Y:S05]  /*dec0*/  CALL.REL.NOINC `($__internal_7_$__cuda_sm3x_div_rn_ftz_f32_slowpath) ;  /* 0x0000004800087944 */ /* 0x000fea0003c00000 */
[----:B------:R-:W-:-:S07]  /*ded0*/  MOV R6, R0 ;  /* 0x0000000000067202 */ /* 0x000fce0000000f00 */
.L_x_3599:
[----:B------:R-:W-:Y:S05]  /*dee0*/  BSYNC.RECONVERGENT B5 ;  /* 0x0000000000057941 */ /* 0x000fea0003800200 */
.L_x_3598:
        /* <DEDUP_REMOVED lines=29> */
.L_x_3593:
        /* <DEDUP_REMOVED lines=18> */
[----:B------:R-:W-:Y:S01]  /*e1e0*/  FSETP.NEU.FTZ.AND P0, PT, R4, +INF , PT ;  /* 0x7f8000000400780b */ /* 0x000fe20003f1d000 */
[----:B------:R-:W-:Y:S01]  /*e1f0*/  FFMA R4, -R10, R5, 1 ;  /* 0x3f8000000a047423 */ /* 0x000fe20000000105 */
[----:B------:R-:W-:-:S02]  /*e200*/  IMAD.MOV.U32 R7, RZ, RZ, 0x3f800000 ;  /* 0x3f800000ff077424 */ /* 0x000fc400078e00ff */
        /* <DEDUP_REMOVED lines=13> */
.L_x_3601:
[----:B------:R-:W-:Y:S05]  /*e2e0*/  BSYNC.RECONVERGENT B5 ;  /* 0x0000000000057941 */ /* 0x000fea0003800200 */
.L_x_3600:
        /* <DEDUP_REMOVED lines=14> */
[----:B------:R-:W-:Y:S02]  /*e3d0*/  FFMA.FTZ R0, R0, R5, R5 ;  /* 0x0000000500007223 */ /* 0x000fe40000010005 */
[C---:B------:R-:W-:Y:S02]  /*e3e0*/  FSEL R5, R7.reuse, 1.8663789033889770508, !P2 ;  /* 0x3feee58107057808 */ /* 0x040fe40005000000 */
[----:B------:R-:W-:-:S05]  /*e3f0*/  FFMA.FTZ R3, R7, 1.6832555532455444336, -R0 ;  /* 0x3fd774eb07037823 */ /* 0x000fca0000010800 */
        /* <DEDUP_REMOVED lines=10> */
.L_x_3597:
[----:B------:R-:W-:Y:S05]  /*e4a0*/  BSYNC.RECONVERGENT B4 ;  /* 0x0000000000047941 */ /* 0x000fea0003800200 */
.L_x_3592:
[----:B------:R-:W-:Y:S01]  /*e4b0*/  ISETP.GE.AND P0, PT, R12, RZ, PT ;  /* 0x000000ff0c00720c */ /* 0x000fe20003f06270 */
[----:B------:R-:W-:Y:S01]  /*e4c0*/  FADD.FTZ R10, R4, 0.69314718246459960938 ;  /* 0x3f317218040a7421 */ /* 0x000fe20000010000 */
[----:B------:R-:W-:-:S11]  /*e4d0*/  FADD.FTZ R5, |R0|, -RZ ;  /* 0x800000ff00057221 */ /* 0x000fd60000010200 */
[----:B------:R-:W-:-:S07]  /*e4e0*/  @P0 FADD.FTZ R10, -R10, -RZ ;  /* 0x800000ff0a0a0221 */ /* 0x000fce0000010100 */
.L_x_3558:
[----:B------:R-:W-:Y:S05]  /*e4f0*/  BSYNC.RECONVERGENT B2 ;  /* 0x0000000000027941 */ /* 0x000fea0003800200 */
.L_x_3556:
        /* <DEDUP_REMOVED lines=11> */
.L_x_3603:
[----:B------:R-:W-:Y:S05]  /*e5b0*/  BSYNC.RECONVERGENT B0 ;  /* 0x0000000000007941 */ /* 0x000fea0003800200 */
.L_x_3602:
[----:B------:R-:W-:-:S07]  /*e5c0*/  F2FP.F16.F32.PACK_AB R19, R3, R10 ;  /* 0x0000000a0313723e */ /* 0x000fce00000000ff */
.L_x_3555:
[----:B------:R-:W-:Y:S05]  /*e5d0*/  BSYNC.RECONVERGENT B3 ;  /* 0x0000000000037941 */ /* 0x000fea0003800200 */
.L_x_3554:
[----:B------:R-:W1:Y:S01]  /*e5e0*/  LDC.U8 R22, c[0x0][0x3a4] ;  /* 0x0000e900ff167b82 */ /* 0x000e620000000000 */
[----:B------:R-:W-:Y:S01]  /*e5f0*/  ISETP.GE.AND P0, PT, R2, R25, PT ;  /* 0x000000190200720c */ /* 0x000fe20003f06270 */
[----:B------:R-:W-:Y:S04]  /*e600*/  BSSY.RECONVERGENT B7, `(.L_x_3604) ;  /* 0x0000312000077945 */ /* 0x000fe80003800200 */
[----:B------:R-:W-:Y:S08]  /*e610*/  BSSY.RELIABLE B6, `(.L_x_3605) ;  /* 0x0000215000067945 */ /* 0x000ff00003800100 */
[----:B------:R-:W-:Y:S05]  /*e620*/  @P0 BRA `(.L_x_3606) ;  /* 0x0000002000400947 */ /* 0x000fea0003800000 */
[----:B------:R-:W2:Y:S01]  /*e630*/  LDCU UR4, c[0x0][0x3a8] ;  /* 0x00007500ff0477ac */ /* 0x000ea20008000800 */
[----:B------:R-:W3:Y:S01]  /*e640*/  LDC.64 R10, c[0x0][0x388] ;  /* 0x0000e200ff0a7b82 */ /* 0x000ee20000000a00 */
[----:B------:R-:W-:Y:S01]  /*e650*/  IMAD R0, R26, 0x200, R2 ;  /* 0x000002001a007824 */ /* 0x000fe200078e0202 */
[----:B-1----:R-:W-:-:S03]  /*e660*/  PRMT R2, R22, 0x9910, RZ ;  /* 0x0000991016027816 */ /* 0x002fc600000000ff */
[----:B--2---:R-:W-:Y:S01]  /*e670*/  IMAD R3, R0, UR4, RZ ;  /* 0x0000000400037c24 */ /* 0x004fe2000f8e02ff */
[----:B------:R-:W-:-:S04]  /*e680*/  MOV R0, R2 ;  /* 0x0000000200007202 */ /* 0x000fc80000000f00 */
[----:B------:R-:W-:Y:S02]  /*e690*/  ISETP.GT.AND P0, PT, R0, 0x9, PT ;  /* 0x000000090000780c */ /* 0x000fe40003f04270 */
[----:B---3--:R-:W-:-:S05]  /*e6a0*/  IADD3 R10, P1, PT, R3, R10, RZ ;  /* 0x0000000a030a7210 */ /* 0x008fca0007f3e0ff */
        /* <DEDUP_REMOVED lines=11> */
[----:B------:R-:W-:-:S04]  /*e760*/  IMAD.MOV.U32 R2, RZ, RZ, R16 ;  /* 0x000000ffff027224 */ /* 0x000fc800078e0010 */
[----:B------:R-:W1:Y:S02]  /*e770*/  F2I.FTZ.TRUNC.NTZ R9, R9 ;  /* 0x0000000900097305 */ /* 0x000e64000021f100 */
[----:B-1----:R1:W-:Y:S01]  /*e780*/  STG.E.U8 desc[UR36][R10.64], R9 ;  /* 0x000000090a007986 */ /* 0x0023e2000c101124 */
[----:B------:R-:W-:Y:S05]  /*e790*/  BRA `(.L_x_3612) ;  /* 0x0000000c00ec7947 */ /* 0x000fea0003800000 */
.L_x_3610:
[----:B------:R-:W-:-:S06]  /*e7a0*/  HADD2.F32 R3, -RZ, R9.H0_H0 ;  /* 0x20000009ff037230 */ /* 0x000fcc0000004100 */
[----:B------:R-:W1:Y:S02]  /*e7b0*/  F2I.S64.TRUNC R2, R3 ;  /* 0x0000000300027311 */ /* 0x000e64000020d900 */
[----:B-1----:R-:W-:Y:S01]  /*e7c0*/  MOV R5, R2 ;  /* 0x0000000200057202 */ /* 0x002fe20000000f00 */
[----:B------:R-:W-:-:S04]  /*e7d0*/  IMAD.MOV.U32 R2, RZ, RZ, R16 ;  /* 0x000000ffff027224 */ /* 0x000fc800078e0010 */
[----:B------:R1:W-:Y:S01]  /*e7e0*/  STG.E.U8 desc[UR36][R10.64], R5 ;  /* 0x000000050a007986 */ /* 0x0003e2000c101124 */
[----:B------:R-:W-:Y:S05]  /*e7f0*/  BRA `(.L_x_3612) ;  /* 0x0000000c00d47947 */ /* 0x000fea0003800000 */
.L_x_3609:
        /* <DEDUP_REMOVED lines=8> */
[----:B------:R-:W1:Y:S02]  /*e880*/  F2I.S64.TRUNC R4, R4 ;  /* 0x0000000400047311 */ /* 0x000e64000020d900 */
[----:B-1----:R1:W-:Y:S01]  /*e890*/  STG.E.64 desc[UR36][R10.64], R4 ;  /* 0x000000040a007986 */ /* 0x0023e2000c101b24 */
[----:B------:R-:W-:Y:S05]  /*e8a0*/  BRA `(.L_x_3612) ;  /* 0x0000000c00a87947 */ /* 0x000fea0003800000 */
.L_x_3614:
[----:B------:R-:W-:Y:S01]  /*e8b0*/  HADD2.F32 R9, -RZ, R9.H0_H0 ;  /* 0x20000009ff097230 */ /* 0x000fe20000004100 */
[----:B------:R-:W-:-:S05]  /*e8c0*/  MOV R2, R16 ;  /* 0x0000001000027202 */ /* 0x000fca0000000f00 */
[----:B------:R-:W1:Y:S02]  /*e8d0*/  F2I.FTZ.TRUNC.NTZ R9, R9 ;  /* 0x0000000900097305 */ /* 0x000e64000021f100 */
[----:B-1----:R1:W-:Y:S01]  /*e8e0*/  STG.E desc[UR36][R10.64], R9 ;  /* 0x000000090a007986 */ /* 0x0023e2000c101924 */
[----:B------:R-:W-:Y:S05]  /*e8f0*/  BRA `(.L_x_3612) ;  /* 0x0000000c00947947 */ /* 0x000fea0003800000 */
.L_x_3613:
[----:B------:R-:W-:Y:S02]  /*e900*/  HADD2.F32 R9, -RZ, R9.H0_H0 ;  /* 0x20000009ff097230 */ /* 0x000fe40000004100 */
[----:B------:R-:W-:-:S04]  /*e910*/  IMAD.MOV.U32 R2, RZ, RZ, R16 ;  /* 0x000000ffff027224 */ /* 0x000fc800078e0010 */
[----:B------:R-:W1:Y:S02]  /*e920*/  F2I.FTZ.TRUNC.NTZ R9, R9 ;  /* 0x0000000900097305 */ /* 0x000e64000021f100 */
[----:B-1----:R1:W-:Y:S01]  /*e930*/  STG.E.U16 desc[UR36][R10.64], R9 ;  /* 0x000000090a007986 */ /* 0x0023e2000c101524 */
[----:B------:R-:W-:Y:S05]  /*e940*/  BRA `(.L_x_3612) ;  /* 0x0000000c00807947 */ /* 0x000fea0003800000 */
.L_x_3608:
        /* <DEDUP_REMOVED lines=10> */
.L_x_3616:
[----:B------:R1:W-:Y:S01]  /*e9f0*/  STG.E.U16 desc[UR36][R10.64], R9 ;  /* 0x000000090a007986 */ /* 0x0003e2000c101524 */
[----:B------:R-:W-:Y:S01]  /*ea00*/  MOV R2, R16 ;  /* 0x0000001000027202 */ /* 0x000fe20000000f00 */
[----:B------:R-:W-:Y:S06]  /*ea10*/  BRA `(.L_x_3612) ;  /* 0x0000000c004c7947 */ /* 0x000fec0003800000 */
.L_x_3615:
[----:B------:R-:W-:-:S13]  /*ea20*/  ISETP.NE.AND P0, PT, R0, 0x7, PT ;  /* 0x000000070000780c */ /* 0x000fda0003f05270 */
[----:B------:R-:W-:Y:S05]  /*ea30*/  @!P0 BRA `(.L_x_3617) ;  /* 0x0000000000308947 */ /* 0x000fea0003800000 */
[----:B------:R-:W-:-:S13]  /*ea40*/  ISETP.NE.AND P0, PT, R0, 0x8, PT ;  /* 0x000000080000780c */ /* 0x000fda0003f05270 */
[----:B------:R-:W-:Y:S05]  /*ea50*/  @!P0 BRA `(.L_x_3618) ;  /* 0x00000000001c8947 */ /* 0x000fea0003800000 */
[----:B------:R-:W-:-:S13]  /*ea60*/  ISETP.NE.AND P0, PT, R0, 0x9, PT ;  /* 0x000000090000780c */ /* 0x000fda0003f05270 */
[----:B------:R-:W-:Y:S05]  /*ea70*/  @P0 BRA `(.L_x_3611) ;  /* 0x0000000800840947 */ /* 0x000fea0003800000 */
[--C-:B------:R-:W-:Y:S02]  /*ea80*/  HADD2.F32 R8, -RZ, R9.reuse.H0_H0 ;  /* 0x20000009ff087230 */ /* 0x100fe40000004100 */
[----:B------:R-:W-:Y:S02]  /*ea90*/  HADD2.F32 R9, -RZ, R9.H1_H1 ;  /* 0x30000009ff097230 */ /* 0x000fe40000004100 */
[----:B------:R-:W-:-:S03]  /*eaa0*/  IMAD.MOV.U32 R2, RZ, RZ, R16 ;  /* 0x000000ffff027224 */ /* 0x000fc600078e0010 */
[----:B------:R2:W-:Y:S01]  /*eab0*/  STG.E.64 desc[UR36][R10.64], R8 ;  /* 0x000000080a007986 */ /* 0x0005e2000c101b24 */
[----:B------:R-:W-:Y:S05]  /*eac0*/  BRA `(.L_x_3612) ;  /* 0x0000000c00207947 */ /* 0x000fea0003800000 */
.L_x_3618:
[----:B------:R3:W-:Y:S01]  /*ead0*/  STG.E desc[UR36][R10.64], R9 ;  /* 0x000000090a007986 */ /* 0x0007e2000c101924 */
[----:B------:R-:W-:Y:S01]  /*eae0*/  IMAD.MOV.U32 R2, RZ, RZ, R16 ;  /* 0x000000ffff027224 */ /* 0x000fe200078e0010 */
[----:B------:R-:W-:Y:S06]  /*eaf0*/  BRA `(.L_x_3612) ;  /* 0x0000000c00147947 */ /* 0x000fec0003800000 */
.L_x_3617:
[----:B------:R-:W-:Y:S01]  /*eb00*/  HADD2.F32 R4, -RZ, R9.H0_H0 ;  /* 0x20000009ff047230 */ /* 0x000fe20000004100 */
[----:B------:R-:W-:-:S04]  /*eb10*/  MOV R2, R16 ;  /* 0x0000001000027202 */ /* 0x000fc80000000f00 */
[----:B------:R-:W-:-:S06]  /*eb20*/  FMUL.FTZ R4, R4, 1 ;  /* 0x3f80000004047820 */ /* 0x000fcc0000410000 */
[----:B------:R-:W1:Y:S02]  /*eb30*/  F2F.F64.F32 R4, R4 ;  /* 0x0000000400047310 */ /* 0x000e640000201800 */
[----:B-1----:R1:W-:Y:S01]  /*eb40*/  STG.E.64 desc[UR36][R10.64], R4 ;  /* 0x000000040a007986 */ /* 0x0023e2000c101b24 */
[----:B------:R-:W-:Y:S05]  /*eb50*/  BRA `(.L_x_3612) ;  /* 0x0000000800fc7947 */ /* 0x000fea0003800000 */
.L_x_3607:
        /* <DEDUP_REMOVED lines=10> */
[----:B------:R-:W-:-:S13]  /*ec00*/  FSETP.NEU.FTZ.AND P0, PT, R0, RZ, PT ;  /* 0x000000ff0000720b */ /* 0x000fda0003f1d000 */
[----:B------:R-:W-:-:S05]  /*ec10*/  @!P0 HADD2.F32 R9, -RZ, R9.H1_H1 ;  /* 0x30000009ff098230 */ /* 0x000fca0000004100 */
[----:B------:R-:W-:-:S04]  /*ec20*/  FSETP.NEU.OR P0, PT, R9, RZ, P0 ;  /* 0x000000ff0900720b */ /* 0x000fc8000070d400 */
[----:B------:R-:W-:-:S05]  /*ec30*/  SEL R3, RZ, 0x1, !P0 ;  /* 0x00000001ff037807 */ /* 0x000fca0004000000 */
[----:B------:R1:W-:Y:S01]  /*ec40*/  STG.E.U8 desc[UR36][R10.64], R3 ;  /* 0x000000030a007986 */ /* 0x0003e2000c101124 */
[----:B------:R-:W-:Y:S05]  /*ec50*/  BRA `(.L_x_3612) ;  /* 0x0000000800bc7947 */ /* 0x000fea0003800000 */
.L_x_3621:
[--C-:B0-----:R-:W-:Y:S02]  /*ec60*/  HADD2.F32 R6, -RZ, R9.reuse.H1_H1 ;  /* 0x30000009ff067230 */ /* 0x101fe40000004100 */
[----:B------:R-:W-:Y:S02]  /*ec70*/  HADD2.F32 R0, -RZ, R9.H0_H0 ;  /* 0x20000009ff007230 */ /* 0x000fe40000004100 */
[----:B------:R-:W-:Y:S02]  /*ec80*/  IMAD.MOV.U32 R2, RZ, RZ, R16 ;  /* 0x000000ffff027224 */ /* 0x000fe400078e0010 */
[----:B------:R-:W-:Y:S01]  /*ec90*/  FMUL.FTZ R6, R6, 1 ;  /* 0x3f80000006067820 */ /* 0x000fe20000410000 */
[----:B------:R-:W-:-:S04]  /*eca0*/  FMUL.FTZ R0, R0, 1 ;  /* 0x3f80000000007820 */ /* 0x000fc80000410000 */
[----:B------:R-:W-:-:S15]  /*ecb0*/  F2F.F64.F32 R4, R0 ;  /* 0x0000000000047310 */ /* 0x000fde0000201800 */
[----:B------:R-:W-:-:S15]  /*ecc0*/  NOP ;  /* 0x0000000000007918 */ /* 0x000fde0000000000 */
[----:B------:R-:W-:-:S15]  /*ecd0*/  NOP ;  /* 0x0000000000007918 */ /* 0x000fde0000000000 */
[----:B------:R-:W-:-:S15]  /*ece0*/  NOP ;  /* 0x0000000000007918 */ /* 0x000fde0000000000 */
[----:B------:R-:W-:-:S04]  /*ecf0*/  NOP ;  /* 0x0000000000007918 */ /* 0x000fc80000000000 */
[----:B------:R-:W0:Y:S02]  /*ed00*/  F2F.F64.F32 R6, R6 ;  /* 0x0000000600067310 */ /* 0x000e240000201800 */
[----:B0-----:R0:W-:Y:S01]  /*ed10*/  STG.E.128 desc[UR36][R10.64], R4 ;  /* 0x000000040a007986 */ /* 0x0011e2000c101d24 */
[----:B------:R-:W-:Y:S05]  /*ed20*/  BRA `(.L_x_3612) ;  /* 0x0000000800887947 */ /* 0x000fea0003800000 */
.L_x_3620:
        /* <DEDUP_REMOVED lines=19> */
.L_x_3625:
[----:B------:R-:W-:Y:S05]  /*ee60*/  BSYNC.RECONVERGENT B0 ;  /* 0x0000000000007941 */ /* 0x000fea0003800200 */
.L_x_3624:
[----:B------:R-:W-:Y:S01]  /*ee70*/  LOP3.LUT R3, R0, 0x80, R3, 0xf8, !PT ;  /* 0x0000008000037812 */ /* 0x000fe200078ef803 */
[----:B------:R-:W-:-:S04]  /*ee80*/  IMAD.MOV.U32 R2, RZ, RZ, R16 ;  /* 0x000000ffff027224 */ /* 0x000fc800078e0010 */
[----:B------:R1:W-:Y:S01]  /*ee90*/  STG.E.U8 desc[UR36][R10.64], R3 ;  /* 0x000000030a007986 */ /* 0x0003e2000c101124 */
[----:B------:R-:W-:Y:S05]  /*eea0*/  BRA `(.L_x_3612) ;  /* 0x0000000800287947 */ /* 0x000fea0003800000 */
.L_x_3623:
        /* <DEDUP_REMOVED lines=15> */
.L_x_3627:
[----:B------:R-:W-:Y:S05]  /*efa0*/  BSYNC.RECONVERGENT B0 ;  /* 0x0000000000007941 */ /* 0x000fea0003800200 */
.L_x_3626:
[----:B------:R-:W-:Y:S02]  /*efb0*/  LOP3.LUT R3, R0, 0x80, R3, 0xf8, !PT ;  /* 0x0000008000037812 */ /* 0x000fe400078ef803 */
[----:B------:R-:W-:-:S03]  /*efc0*/  MOV R2, R16 ;  /* 0x0000001000027202 */ /* 0x000fc60000000f00 */
[----:B------:R1:W-:Y:S01]  /*efd0*/  STG.E.U8 desc[UR36][R10.64], R3 ;  /* 0x000000030a007986 */ /* 0x0003e2000c101124 */
[----:B------:R-:W-:Y:S05]  /*efe0*/  BRA `(.L_x_3612) ;  /* 0x0000000400d87947 */ /* 0x000fea0003800000 */
.L_x_3622:
[----:B------:R-:W-:Y:S02]  /*eff0*/  HADD2.F32 R0, -RZ, R9.H0_H0 ;  /* 0x20000009ff007230 */ /* 0x000fe40000004100 */
[----:B------:R-:W-:-:S03]  /*f000*/  IMAD.MOV.U32 R2, RZ, RZ, R16 ;  /* 0x000000ffff027224 */ /* 0x000fc600078e0010 */
[----:B------:R-:W-:-:S05]  /*f010*/  F2FP.BF16.F32.PACK_AB R0, RZ, R0 ;  /* 0x00000000ff00723e */ /* 0x000fca00000010ff */
[----:B------:R1:W-:Y:S01]  /*f020*/  STG.E.U16 desc[UR36][R10.64], R0 ;  /* 0x000000000a007986 */ /* 0x0003e2000c101524 */
[----:B------:R-:W-:Y:S05]  /*f030*/  BRA `(.L_x_3612) ;  /* 0x0000000400c47947 */ /* 0x000fea0003800000 */
.L_x_3619:
        /* <DEDUP_REMOVED lines=10> */
[----:B------:R-:W1:Y:S02]  /*f0e0*/  F2I.FTZ.U32.TRUNC.NTZ R3, R3 ;  /* 0x0000000300037305 */ /* 0x000e64000021f000 */
[----:B-1----:R1:W-:Y:S01]  /*f0f0*/  STG.E.U16 desc[UR36][R10.64], R3 ;  /* 0x000000030a007986 */ /* 0x0023e2000c101524 */
[----:B------:R-:W-:Y:S05]  /*f100*/  BRA `(.L_x_3612) ;  /* 0x0000000400907947 */ /* 0x000fea0003800000 */
.L_x_3630:
        /* <DEDUP_REMOVED lines=13> */
.L_x_3633:
[----:B------:R-:W-:-:S04]  /*f1e0*/  SHF.R.U32.HI R0, RZ, 0x14, R3 ;  /* 0x00000014ff007819 */ /* 0x000fc80000011603 */
[----:B------:R-:W-:-:S04]  /*f1f0*/  LOP3.LUT R0, R0, 0x1, RZ, 0xc0, !PT ;  /* 0x0000000100007812 */ /* 0x000fc800078ec0ff */
[----:B------:R-:W-:-:S04]  /*f200*/  IADD3 R0, PT, PT, R3, 0x487ffff, R0 ;  /* 0x0487ffff03007810 */ /* 0x000fc80007ffe000 */
[----:B------:R-:W-:-:S04]  /*f210*/  SHF.R.U32.HI R0, RZ, 0x14, R0 ;  /* 0x00000014ff007819 */ /* 0x000fc80000011600 */
[----:B------:R-:W-:-:S07]  /*f220*/  LOP3.LUT R0, R0, 0xff, RZ, 0xc0, !PT ;  /* 0x000000ff00007812 */ /* 0x000fce00078ec0ff */
.L_x_3634:
[----:B------:R-:W-:-:S04]  /*f230*/  SHF.R.U32.HI R3, RZ, 0x18, R3 ;  /* 0x00000018ff037819 */ /* 0x000fc80000011603 */
[----:B------:R-:W-:-:S04]  /*f240*/  LOP3.LUT R0, R0, 0x80, R3, 0xf8, !PT ;  /* 0x0000008000007812 */ /* 0x000fc800078ef803 */
[----:B------:R-:W-:-:S07]  /*f250*/  PRMT R5, R0, 0x7610, R5 ;  /* 0x0000761000057816 */ /* 0x000fce0000000005 */
.L_x_3632:
[----:B------:R-:W-:Y:S05]  /*f260*/  BSYNC.RECONVERGENT B0 ;  /* 0x0000000000007941 */ /* 0x000fea0003800200 */
.L_x_3631:
[----:B------:R1:W-:Y:S01]  /*f270*/  STG.E.U8 desc[UR36][R10.64], R5 ;  /* 0x000000050a007986 */ /* 0x0003e2000c101124 */
[----:B------:R-:W-:Y:S01]  /*f280*/  IMAD.MOV.U32 R2, RZ, RZ, R16 ;  /* 0x000000ffff027224 */ /* 0x000fe200078e0010 */
[----:B------:R-:W-:Y:S06]  /*f290*/  BRA `(.L_x_3612) ;  /* 0x00000004002c7947 */ /* 0x000fec0003800000 */
.L_x_3629:
        /* <DEDUP_REMOVED lines=13> */
.L_x_3637:
[----:B------:R-:W-:-:S04]  /*f370*/  SHF.R.U32.HI R0, RZ, 0x15, R3 ;  /* 0x00000015ff007819 */ /* 0x000fc80000011603 */
[----:B------:R-:W-:-:S04]  /*f380*/  LOP3.LUT R0, R0, 0x1, RZ, 0xc0, !PT ;  /* 0x0000000100007812 */ /* 0x000fc800078ec0ff */
[----:B------:R-:W-:-:S04]  /*f390*/  IADD3 R0, PT, PT, R3, 0x88fffff, R0 ;  /* 0x088fffff03007810 */ /* 0x000fc80007ffe000 */
[----:B------:R-:W-:-:S04]  /*f3a0*/  SHF.R.U32.HI R0, RZ, 0x15, R0 ;  /* 0x00000015ff007819 */ /* 0x000fc80000011600 */
[----:B------:R-:W-:-:S07]  /*f3b0*/  LOP3.LUT R0, R0, 0xff, RZ, 0xc0, !PT ;  /* 0x000000ff00007812 */ /* 0x000fce00078ec0ff */
.L_x_3638:
[----:B------:R-:W-:-:S04]  /*f3c0*/  SHF.R.U32.HI R3, RZ, 0x18, R3 ;  /* 0x00000018ff037819 */ /* 0x000fc80000011603 */
[----:B------:R-:W-:-:S04]  /*f3d0*/  LOP3.LUT R0, R0, 0x80, R3, 0xf8, !PT ;  /* 0x0000008000007812 */ /* 0x000fc800078ef803 */
[----:B------:R-:W-:-:S07]  /*f3e0*/  PRMT R5, R0, 0x7610, R5 ;  /* 0x0000761000057816 */ /* 0x000fce0000000005 */
.L_x_3636:
[----:B------:R-:W-:Y:S05]  /*f3f0*/  BSYNC.RECONVERGENT B0 ;  /* 0x0000000000007941 */ /* 0x000fea0003800200 */
.L_x_3635:
[----:B------:R1:W-:Y:S01]  /*f400*/  STG.E.U8 desc[UR36][R10.64], R5 ;  /* 0x000000050a007986 */ /* 0x0003e2000c101124 */
[----:B------:R-:W-:Y:S01]  /*f410*/  MOV R2, R16 ;  /* 0x0000001000027202 */ /* 0x000fe20000000f00 */
[----:B------:R-:W-:Y:S06]  /*f420*/  BRA `(.L_x_3612) ;  /* 0x0000000000c87947 */ /* 0x000fec0003800000 */
.L_x_3628:
[----:B------:R-:W-:-:S13]  /*f430*/  ISETP.NE.AND P0, PT, R0, 0x1c, PT ;  /* 0x0000001c0000780c */ /* 0x000fda0003f05270 */
[----:B------:R-:W-:Y:S05]  /*f440*/  @!P0 BRA `(.L_x_3639) ;  /* 0x0000000000b08947 */ /* 0x000fea0003800000 */
[----:B------:R-:W-:-:S13]  /*f450*/  ISETP.NE.AND P0, PT, R0, 0x1d, PT ;  /* 0x0000001d0000780c */ /* 0x000fda0003f05270 */
[----:B------:R-:W-:Y:S05]  /*f460*/  @!P0 BRA `(.L_x_3640) ;  /* 0x0000000000948947 */ /* 0x000fea0003800000 */
[----:B------:R-:W-:-:S13]  /*f470*/  ISETP.NE.AND P0, PT, R0, 0x2c, PT ;  /* 0x0000002c0000780c */ /* 0x000fda0003f05270 */
[----:B------:R-:W-:Y:S05]  /*f480*/  @!P0 BRA `(.L_x_3641) ;  /* 0x0000000000488947 */ /* 0x000fea0003800000 */
.L_x_3611:
[----:B------:R-:W-:Y:S01]  /*f490*/  MOV R2, 0x0 ;  /* 0x0000000000027802 */ /* 0x000fe20000000f00 */
[----:B------:R-:W1:Y:S01]  /*f4a0*/  LDCU.64 UR6, c[0x4][0x158] ;  /* 0x01002b00ff0677ac */ /* 0x000e620008000a00 */
[----:B------:R-:W-:Y:S02]  /*f4b0*/  HFMA2 R13, -RZ, RZ, 0, 0 ;  /* 0x00000000ff0d7431 */ /* 0x000fe400000001ff */
[----:B------:R-:W-:Y:S01]  /*f4c0*/  IMAD.MOV.U32 R8, RZ, RZ, 0x65 ;  /* 0x00000065ff087424 */ /* 0x000fe200078e00ff */
[----:B------:R-:W0:Y:S01]  /*f4d0*/  LDCU.64 UR8, c[0x4][0x160] ;  /* 0x01002c00ff0877ac */ /* 0x000e220008000a00 */
[----:B------:R-:W2:Y:S01]  /*f4e0*/  LDC.64 R2, c[0x4][R2] ;  /* 0x0100000002027b82 */ /* 0x000ea20000000a00 */
[----:B------:R-:W-:Y:S01]  /*f4f0*/  IMAD.MOV.U32 R12, RZ, RZ, 0x1 ;  /* 0x00000001ff0c7424 */ /* 0x000fe200078e00ff */
[----:B------:R-:W3:Y:S01]  /*f500*/  LDCU.64 UR4, c[0x4][0x30] ;  /* 0x01000600ff0477ac */ /* 0x000ee20008000a00 */
[----:B-1----:R-:W-:Y:S02]  /*f510*/  IMAD.U32 R4, RZ, RZ, UR6 ;  /* 0x00000006ff047e24 */ /* 0x002fe4000f8e00ff */
[----:B------:R-:W-:Y:S01]  /*f520*/  IMAD.U32 R5, RZ, RZ, UR7 ;  /* 0x00000007ff057e24 */ /* 0x000fe2000f8e00ff */
[----:B0-----:R-:W-:Y:S01]  /*f530*/  MOV R6, UR8 ;  /* 0x0000000800067c02 */ /* 0x001fe20008000f00 */
[----:B------:R-:W-:-:S02]  /*f540*/  IMAD.U32 R7, RZ, RZ, UR9 ;  /* 0x00000009ff077e24 */ /* 0x000fc4000f8e00ff */
[----:B---3--:R-:W-:Y:S01]  /*f550*/  IMAD.U32 R10, RZ, RZ, UR4 ;  /* 0x00000004ff0a7e24 */ /* 0x008fe2000f8e00ff */
[----:B------:R-:W-:-:S07]  /*f560*/  MOV R11, UR5 ;  /* 0x00000005000b7c02 */ /* 0x000fce0008000f00 */
[----:B------:R-:W-:-:S07]  /*f570*/  LEPC R20, `(.L_x_3642) ;  /* 0x000000001014794e */ /* 0x000fce0000000000 */
[----:B--2---:R-:W-:Y:S05]  /*f580*/  CALL.ABS.NOINC R2 ;  /* 0x0000000002007343 */ /* 0x004fea0003c00000 */
.L_x_3642:
[----:B------:R-:W-:Y:S01]  /*f590*/  IMAD.MOV.U32 R2, RZ, RZ, R16 ;  /* 0x000000ffff027224 */ /* 0x000fe200078e0010 */
[----:B------:R-:W-:Y:S06]  /*f5a0*/  BRA `(.L_x_3612) ;  /* 0x0000000000687947 */ /* 0x000fec0003800000 */
.L_x_3641:
[----:B------:R-:W-:Y:S02]  /*f5b0*/  HADD2.F32 R9, -RZ, R9.H0_H0 ;  /* 0x20000009ff097230 */ /* 0x000fe40000004100 */
[----:B------:R-:W-:-:S03]  /*f5c0*/  IMAD.MOV.U32 R3, RZ, RZ, 0xff ;  /* 0x000000ffff037424 */ /* 0x000fc600078e00ff */
[----:B------:R-:W-:-:S04]  /*f5d0*/  SHF.R.U32.HI R4, RZ, 0x17, R9 ;  /* 0x00000017ff047819 */ /* 0x000fc80000011609 */
[----:B------:R-:W-:-:S04]  /*f5e0*/  LOP3.LUT R2, R4, 0xff, RZ, 0xc0, !PT ;  /* 0x000000ff04027812 */ /* 0x000fc800078ec0ff */
[----:B------:R-:W-:-:S13]  /*f5f0*/  ISETP.NE.AND P2, PT, R2, 0xff, PT ;  /* 0x000000ff0200780c */ /* 0x000fda0003f45270 */
[--C-:B------:R-:W-:Y:S02]  /*f600*/  @P2 SHF.R.U32.HI R0, RZ, 0x16, R9.reuse ;  /* 0x00000016ff002819 */ /* 0x100fe40000011609 */
[----:B------:R-:W-:Y:S02]  /*f610*/  @P2 LOP3.LUT P0, RZ, R2, 0x3fffff, R9, 0xf8, !PT ;  /* 0x003fffff02ff2812 */ /* 0x000fe4000780f809 */
[----:B------:R-:W-:Y:S02]  /*f620*/  @P2 LOP3.LUT R0, R0, 0x1, RZ, 0xc0, !PT ;  /* 0x0000000100002812 */ /* 0x000fe400078ec0ff */
[----:B------:R-:W-:Y:S02]  /*f630*/  MOV R2, R16 ;  /* 0x0000001000027202 */ /* 0x000fe40000000f00 */
[----:B------:R-:W-:Y:S02]  /*f640*/  @P2 ISETP.EQ.U32.AND P1, PT, R0, 0x1, P0 ;  /* 0x000000010000280c */ /* 0x000fe40000722070 */
[----:B------:R-:W-:-:S02]  /*f650*/  PLOP3.LUT P0, PT, PT, PT, PT, 0x80, 0x8 ;  /* 0x000000000008781c */ /* 0x000fc40003f0f070 */
[----:B------:R-:W-:Y:S02]  /*f660*/  @P2 PLOP3.LUT P0, PT, P1, PT, PT, 0x80, 0x8 ;  /* 0x000000000008281c */ /* 0x000fe40000f0f070 */
[----:B------:R-:W-:-:S11]  /*f670*/  @P2 IADD3 R0, PT, PT, R4, 0x1, RZ ;  /* 0x0000000104002810 */ /* 0x000fd60007ffe0ff */
[----:B------:R-:W-:-:S04]  /*f680*/  @!P0 IMAD.MOV R0, RZ, RZ, R4 ;  /* 0x000000ffff008224 */ /* 0x000fc800078e0204 */
[----:B------:R-:W-:-:S05]  /*f690*/  @P2 IMAD.MOV.U32 R3, RZ, RZ, R0 ;  /* 0x000000ffff032224 */ /* 0x000fca00078e0000 */
[----:B------:R1:W-:Y:S01]  /*f6a0*/  STG.E.U8 desc[UR36][R10.64], R3 ;  /* 0x000000030a007986 */ /* 0x0003e2000c101124 */
[----:B------:R-:W-:Y:S05]  /*f6b0*/  BRA `(.L_x_3612) ;  /* 0x0000000000247947 */ /* 0x000fea0003800000 */
.L_x_3640:
[----:B------:R-:W-:Y:S02]  /*f6c0*/  HADD2.F32 R4, -RZ, R9.H0_H0 ;  /* 0x20000009ff047230 */ /* 0x000fe40000004100 */
[----:B------:R-:W-:-:S04]  /*f6d0*/  IMAD.MOV.U32 R2, RZ, RZ, R16 ;  /* 0x000000ffff027224 */ /* 0x000fc800078e0010 */
[----:B------:R-:W1:Y:S02]  /*f6e0*/  F2I.U64.TRUNC R4, R4 ;  /* 0x0000000400047311 */ /* 0x000e64000020d800 */
[----:B-1----:R1:W-:Y:S01]  /*f6f0*/  STG.E.64 desc[UR36][R10.64], R4 ;  /* 0x000000040a007986 */ /* 0x0023e2000c101b24 */
[----:B------:R-:W-:Y:S05]  /*f700*/  BRA `(.L_x_3612) ;  /* 0x0000000000107947 */ /* 0x000fea0003800000 */
.L_x_3639:
[----:B------:R-:W-:Y:S02]  /*f710*/  HADD2.F32 R9, -RZ, R9.H0_H0 ;  /* 0x20000009ff097230 */ /* 0x000fe40000004100 */
[----:B------:R-:W-:-:S04]  /*f720*/  IMAD.MOV.U32 R2, RZ, RZ, R16 ;  /* 0x000000ffff027224 */ /* 0x000fc800078e0010 */
[----:B------:R-:W1:Y:S02]  /*f730*/  F2I.FTZ.U32.TRUNC.NTZ R9, R9 ;  /* 0x0000000900097305 */ /* 0x000e64000021f000 */
[----:B-1----:R1:W-:Y:S02]  /*f740*/  STG.E desc[UR36][R10.64], R9 ;  /* 0x000000090a007986 */ /* 0x0023e4000c101924 */
.L_x_3612:
[----:B------:R-:W-:-:S13]  /*f750*/  ISETP.GE.AND P0, PT, R2, R25, PT ;  /* 0x000000190200720c */ /* 0x000fda0003f06270 */
[----:B------:R-:W-:Y:S05]  /*f760*/  @P0 BREAK.RELIABLE B6 ;  /* 0x0000000000060942 */ /* 0x000fea0003800100 */
[----:B------:R-:W-:Y:S05]  /*f770*/  @P0 BRA `(.L_x_3643) ;  /* 0x0000001c00e80947 */ /* 0x000fea0003800000 */
[----:B------:R-:W5:Y:S01]  /*f780*/  LDCU UR4, c[0x0][0x3a8] ;  /* 0x00007500ff0477ac */ /* 0x000f620008000800 */
[----:B-1234-:R-:W1:Y:S01]  /*f790*/  LDC.64 R8, c[0x0][0x388] ;  /* 0x0000e200ff087b82 */ /* 0x01ee620000000a00 */
[----:B------:R-:W-:Y:S02]  /*f7a0*/  LEA R0, R26, R2, 0x9 ;  /* 0x000000021a007211 */ /* 0x000fe400078e48ff */
[----:B0-----:R-:W-:-:S03]  /*f7b0*/  PRMT R4, R22, 0x9910, RZ ;  /* 0x0000991016047816 */ /* 0x001fc600000000ff */
[----:B-----5:R-:W-:Y:S02]  /*f7c0*/  IMAD R3, R0, UR4, RZ ;  /* 0x0000000400037c24 */ /* 0x020fe4000f8e02ff */
        /* <DEDUP_REMOVED lines=15> */
[----:B0-----:R0:W-:Y:S01]  /*f8c0*/  STG.E.U8 desc[UR36][R8.64], R17 ;  /* 0x0000001108007986 */ /* 0x0011e2000c101124 */
[----:B------:R-:W-:Y:S05]  /*f8d0*/  BRA `(.L_x_3649) ;  /* 0x0000000c00907947 */ /* 0x000fea0003800000 */
.L_x_3647:
[----:B------:R-:W-:-:S06]  /*f8e0*/  HADD2.F32 R5, -RZ, R17.H0_H0 ;  /* 0x20000011ff057230 */ /* 0x000fcc0000004100 */
[----:B------:R-:W0:Y:S02]  /*f8f0*/  F2I.S64.TRUNC R4, R5 ;  /* 0x0000000500047311 */ /* 0x000e24000020d900 */
[----:B0-----:R0:W-:Y:S01]  /*f900*/  STG.E.U8 desc[UR36][R8.64], R4 ;  /* 0x0000000408007986 */ /* 0x0011e2000c101124 */
[----:B------:R-:W-:Y:S05]  /*f910*/  BRA `(.L_x_3649) ;  /* 0x0000000c00807947 */ /* 0x000fea0003800000 */
.L_x_3646:
        /* <DEDUP_REMOVED lines=10> */
.L_x_3651:
[----:B------:R-:W-:-:S06]  /*f9c0*/  HADD2.F32 R17, -RZ, R17.H0_H0 ;  /* 0x20000011ff117230 */ /* 0x000fcc0000004100 */
[----:B------:R-:W0:Y:S02]  /*f9d0*/  F2I.FTZ.TRUNC.NTZ R17, R17 ;  /* 0x0000001100117305 */ /* 0x000e24000021f100 */
[----:B0-----:R0:W-:Y:S01]  /*f9e0*/  STG.E desc[UR36][R8.64], R17 ;  /* 0x0000001108007986 */ /* 0x0011e2000c101924 */
[----:B------:R-:W-:Y:S05]  /*f9f0*/  BRA `(.L_x_3649) ;  /* 0x0000000c00487947 */ /* 0x000fea0003800000 */
.L_x_3650:
[----:B------:R-:W-:-:S06]  /*fa00*/  HADD2.F32 R17, -RZ, R17.H0_H0 ;  /* 0x20000011ff117230 */ /* 0x000fcc0000004100 */
[----:B------:R-:W0:Y:S02]  /*fa10*/  F2I.FTZ.TRUNC.NTZ R17, R17 ;  /* 0x0000001100117305 */ /* 0x000e24000021f100 */
[----:B0-----:R0:W-:Y:S01]  /*fa20*/  STG.E.U16 desc[UR36][R8.64], R17 ;  /* 0x0000001108007986 */ /* 0x0011e2000c101524 */
[----:B------:R-:W-:Y:S05]  /*fa30*/  BRA `(.L_x_3649) ;  /* 0x0000000c00387947 */ /* 0x000fea0003800000 */
.L_x_3645:
        /* <DEDUP_REMOVED lines=9> */
.L_x_3653:
[----:B------:R0:W-:Y:S01]  /*fad0*/  STG.E.U16 desc[UR36][R8.64], R17 ;  /* 0x0000001108007986 */ /* 0x0001e2000c101524 */
[----:B------:R-:W-:Y:S05]  /*fae0*/  BRA `(.L_x_3649) ;  /* 0x0000000c000c7947 */ /* 0x000fea0003800000 */
.L_x_3652:
[----:B------:R-:W-:-:S13]  /*faf0*/  ISETP.NE.AND P0, PT, R0, 0x7, PT ;  /* 0x000000070000780c */ /* 0x000fda0003f05270 */
[----:B------:R-:W-:Y:S05]  /*fb00*/  @!P0 BRA `(.L_x_3654) ;  /* 0x0000000000288947 */ /* 0x000fea0003800000 */
[----:B------:R-:W-:-:S13]  /*fb10*/  ISETP.NE.AND P0, PT, R0, 0x8, PT ;  /* 0x000000080000780c */ /* 0x000fda0003f05270 */
[----:B------:R-:W-:Y:S05]  /*fb20*/  @!P0 BRA `(.L_x_3655) ;  /* 0x0000000000188947 */ /* 0x000fea0003800000 */
[----:B------:R-:W-:-:S13]  /*fb30*/  ISETP.NE.AND P0, PT, R0, 0x9, PT ;  /* 0x000000090000780c */ /* 0x000fda0003f05270 */
[----:B------:R-:W-:Y:S05]  /*fb40*/  @P0 BRA `(.L_x_3648) ;  /* 0x0000000800100947 */ /* 0x000fea0003800000 */
[--C-:B------:R-:W-:Y:S02]  /*fb50*/  HADD2.F32 R16, -RZ, R17.reuse.H0_H0 ;  /* 0x20000011ff107230 */ /* 0x100fe40000004100 */
[----:B------:R-:W-:-:S05]  /*fb60*/  HADD2.F32 R17, -RZ, R17.H1_H1 ;  /* 0x30000011ff117230 */ /* 0x000fca0000004100 */
[----:B------:R0:W-:Y:S01]  /*fb70*/  STG.E.64 desc[UR36][R8.64], R16 ;  /* 0x0000001008007986 */ /* 0x0001e2000c101b24 */
[----:B------:R-:W-:Y:S05]  /*fb80*/  BRA `(.L_x_3649) ;  /* 0x0000000800e47947 */ /* 0x000fea0003800000 */
.L_x_3655:
[----:B------:R0:W-:Y:S01]  /*fb90*/  STG.E desc[UR36][R8.64], R17 ;  /* 0x0000001108007986 */ /* 0x0001e2000c101924 */
[----:B------:R-:W-:Y:S05]  /*fba0*/  BRA `(.L_x_3649) ;  /* 0x0000000800dc7947 */ /* 0x000fea0003800000 */
.L_x_3654:
[----:B------:R-:W-:-:S05]  /*fbb0*/  HADD2.F32 R4, -RZ, R17.H0_H0 ;  /* 0x20000011ff047230 */ /* 0x000fca0000004100 */
[----:B------:R-:W-:-:S06]  /*fbc0*/  FMUL.FTZ R4, R4, 1 ;  /* 0x3f80000004047820 */ /* 0x000fcc0000410000 */
[----:B------:R-:W0:Y:S02]  /*fbd0*/  F2F.F64.F32 R4, R4 ;  /* 0x0000000400047310 */ /* 0x000e240000201800 */
[----:B0-----:R0:W-:Y:S01]  /*fbe0*/  STG.E.64 desc[UR36][R8.64], R4 ;  /* 0x0000000408007986 */ /* 0x0011e2000c101b24 */
[----:B------:R-:W-:Y:S05]  /*fbf0*/  BRA `(.L_x_3649) ;  /* 0x0000000800c87947 */ /* 0x000fea0003800000 */
.L_x_3644:
        /* <DEDUP_REMOVED lines=14> */
.L_x_3659:
        /* <DEDUP_REMOVED lines=17> */
.L_x_3662:
[----:B------:R-:W-:-:S04]  /*fdf0*/  SHF.R.U32.HI R3, RZ, 0x18, R17 ;  /* 0x00000018ff037819 */ /* 0x000fc80000011611 */
[----:B------:R-:W-:-:S04]  /*fe00*/  LOP3.LUT R0, R0, 0x80, R3, 0xf8, !PT ;  /* 0x0000008000007812 */ /* 0x000fc800078ef803 */
[----:B------:R-:W-:-:S07]  /*fe10*/  PRMT R4, R0, 0x7610, R4 ;  /* 0x0000761000047816 */ /* 0x000fce0000000004 */
.L_x_3661:
[----:B------:R-:W-:Y:S05]  /*fe20*/  BSYNC.RECONVERGENT B0 ;  /* 0x0000000000007941 */ /* 0x000fea0003800200 */
.L_x_3660:
[----:B------:R0:W-:Y:S01]  /*fe30*/  STG.E.U8 desc[UR36][R8.64], R4 ;  /* 0x0000000408007986 */ /* 0x0001e2000c101124 */
[----:B------:R-:W-:Y:S05]  /*fe40*/  BRA `(.L_x_3649) ;  /* 0x0000000800347947 */ /* 0x000fea0003800000 */
.L_x_3658:
        /* <DEDUP_REMOVED lines=17> */
.L_x_3665:
[----:B------:R-:W-:-:S04]  /*ff60*/  SHF.R.U32.HI R3, RZ, 0x18, R17 ;  /* 0x00000018ff037819 */ /* 0x000fc80000011611 */
[----:B------:R-:W-:-:S04]  /*ff70*/  LOP3.LUT R0, R0, 0x80, R3, 0xf8, !PT ;  /* 0x0000008000007812 */ /* 0x000fc800078ef803 */
[----:B------:R-:W-:-:S07]  /*ff80*/  PRMT R4, R0, 0x7610, R4 ;  /* 0x0000761000047816 */ /* 0x000fce0000000004 */
.L_x_3664:
[----:B------:R-:W-:Y:S05]  /*ff90*/  BSYNC.RECONVERGENT B0 ;  /* 0x0000000000007941 */ /* 0x000fea0003800200 */
.L_x_3663:
[----:B------:R0:W-:Y:S01]  /*ffa0*/  STG.E.U8 desc[UR36][R8.64], R4 ;  /* 0x0000000408007986 */ /* 0x0001e2000c101124 */
[----:B------:R-:W-:Y:S05]  /*ffb0*/  BRA `(.L_x_3649) ;  /* 0x0000000400d87947 */ /* 0x000fea0003800000 */
.L_x_3657:
        /* <DEDUP_REMOVED lines=18> */
[----:B------:R-:W-:-:S04]  /*100e0*/  @!P0 IMAD.MOV R0, RZ, RZ, R5 ;  /* 0x000000ffff008224 */ /* 0x000fc800078e0205 */
[----:B------:R-:W-:-:S05]  /*100f0*/  @P2 IMAD.MOV.U32 R3, RZ, RZ, R0 ;  /* 0x000000ffff032224 */ /* 0x000fca00078e0000 */
[----:B------:R0:W-:Y:S01]  /*10100*/  STG.E.U8 desc[UR36][R8.64], R3 ;  /* 0x0000000308007986 */ /* 0x0001e2000c101124 */
[----:B------:R-:W-:Y:S05]  /*10110*/  BRA `(.L_x_3649) ;  /* 0x0000000400807947 */ /* 0x000fea0003800000 */
.L_x_3667:
[----:B------:R-:W-:-:S06]  /*10120*/  HADD2.F32 R4, -RZ, R17.H0_H0 ;  /* 0x20000011ff047230 */ /* 0x000fcc0000004100 */
[----:B------:R-:W0:Y:S02]  /*10130*/  F2I.U64.TRUNC R4, R4 ;  /* 0x0000000400047311 */ /* 0x000e24000020d800 */
[----:B0-----:R0:W-:Y:S01]  /*10140*/  STG.E.64 desc[UR36][R8.64], R4 ;  /* 0x0000000408007986 */ /* 0x0011e2000c101b24 */
[----:B------:R-:W-:Y:S05]  /*10150*/  BRA `(.L_x_3649) ;  /* 0x0000000400707947 */ /* 0x000fea0003800000 */
.L_x_3666:
[----:B------:R-:W-:-:S06]  /*10160*/  HADD2.F32 R17, -RZ, R17.H0_H0 ;  /* 0x20000011ff117230 */ /* 0x000fcc0000004100 */
[----:B------:R-:W0:Y:S02]  /*10170*/  F2I.FTZ.U32.TRUNC.NTZ R17, R17 ;  /* 0x0000001100117305 */ /* 0x000e24000021f000 */
[----:B0-----:R0:W-:Y:S01]  /*10180*/  STG.E desc[UR36][R8.64], R17 ;  /* 0x0000001108007986 */ /* 0x0011e2000c101924 */
[----:B------:R-:W-:Y:S05]  /*10190*/  BRA `(.L_x_3649) ;  /* 0x0000000400607947 */ /* 0x000fea0003800000 */
.L_x_3656:
[----:B------:R-:W-:-:S13]  /*101a0*/  ISETP.GT.AND P0, PT, R0, 0xe, PT ;  /* 0x0000000e0000780c */ /* 0x000fda0003f04270 */
[----:B------:R-:W-:Y:S05]  /*101b0*/  @P0 BRA `(.L_x_3668) ;  /* 0x00000000005c0947 */ /* 0x000fea0003800000 */
[----:B------:R-:W-:-:S13]  /*101c0*/  ISETP.NE.AND P0, PT, R0, 0xa, PT ;  /* 0x0000000a0000780c */ /* 0x000fda0003f05270 */
[----:B------:R-:W-:Y:S05]  /*101d0*/  @!P0 BRA `(.L_x_3669) ;  /* 0x0000000000248947 */ /* 0x000fea0003800000 */
[----:B------:R-:W-:-:S13]  /*101e0*/  ISETP.NE.AND P0, PT, R0, 0xb, PT ;  /* 0x0000000b0000780c */ /* 0x000fda0003f05270 */
[----:B------:R-:W-:Y:S05]  /*101f0*/  @P0 BRA `(.L_x_3648) ;  /* 0x0000000000640947 */ /* 0x000fea0003800000 */
[----:B------:R-:W-:-:S05]  /*10200*/  HADD2.F32 R0, -RZ, R17.H0_H0 ;  /* 0x20000011ff007230 */ /* 0x000fca0000004100 */
[----:B------:R-:W-:-:S13]  /*10210*/  FSETP.NEU.FTZ.AND P0, PT, R0, RZ, PT ;  /* 0x000000ff0000720b */ /* 0x000fda0003f1d000 */
[----:B------:R-:W-:-:S05]  /*10220*/  @!P0 HADD2.F32 R17, -RZ, R17.H1_H1 ;  /* 0x30000011ff118230 */ /* 0x000fca0000004100 */
[----:B------:R-:W-:-:S04]  /*10230*/  FSETP.NEU.OR P0, PT, R17, RZ, P0 ;  /* 0x000000ff1100720b */ /* 0x000fc8000070d400 */
[----:B------:R-:W-:-:S05]  /*10240*/  SEL R3, RZ, 0x1, !P0 ;  /* 0x00000001ff037807 */ /* 0x000fca0004000000 */
[----:B------:R4:W-:Y:S01]  /*10250*/  STG.E.U8 desc[UR36][R8.64], R3 ;  /* 0x0000000308007986 */ /* 0x0009e2000c101124 */
[----:B------:R-:W-:Y:S05]  /*10260*/  BRA `(.L_x_3649) ;  /* 0x00000004002c7947 */ /* 0x000fea0003800000 */
.L_x_3669:
        /* <DEDUP_REMOVED lines=12> */
.L_x_3668:
[----:B------:R-:W-:-:S13]  /*10330*/  ISETP.NE.AND P0, PT, R0, 0xf, PT ;  /* 0x0000000f0000780c */ /* 0x000fda0003f05270 */
[----:B------:R-:W-:Y:S05]  /*10340*/  @!P0 BRA `(.L_x_3670) ;  /* 0x0000000000e88947 */ /* 0x000fea0003800000 */
[----:B------:R-:W-:-:S13]  /*10350*/  ISETP.NE.AND P0, PT, R0, 0x17, PT ;  /* 0x000000170000780c */ /* 0x000fda0003f05270 */
[----:B------:R-:W-:Y:S05]  /*10360*/  @!P0 BRA `(.L_x_3671) ;  /* 0x0000000000908947 */ /* 0x000fea0003800000 */
[----:B------:R-:W-:-:S13]  /*10370*/  ISETP.NE.AND P0, PT, R0, 0x18, PT ;  /* 0x000000180000780c */ /* 0x000fda0003f05270 */
[----:B------:R-:W-:Y:S05]  /*10380*/  @!P0 BRA `(.L_x_3672) ;  /* 0x0000000000448947 */ /* 0x000fea0003800000 */
.L_x_3648:
[----:B------:R-:W-:Y:S01]  /*10390*/  MOV R14, 0x0 ;  /* 0x00000000000e7802 */ /* 0x000fe20000000f00 */
[----:B------:R-:W0:Y:S01]  /*103a0*/  LDCU.64 UR4, c[0x4][0x158] ;  /* 0x01002b00ff0477ac */ /* 0x000e220008000a00 */
[----:B------:R-:W-:Y:S02]  /*103b0*/  HFMA2 R8, -RZ, RZ, 0, 6.020069122314453125e-06 ;  /* 0x00000065ff087431 */ /* 0x000fe400000001ff */
[----:B------:R-:W-:Y:S01]  /*103c0*/  IMAD.MOV.U32 R12, RZ, RZ, 0x1 ;  /* 0x00000001ff0c7424 */ /* 0x000fe200078e00ff */
[----:B------:R-:W1:Y:S01]  /*103d0*/  LDCU.64 UR6, c[0x4][0x160] ;  /* 0x01002c00ff0677ac */ /* 0x000e620008000a00 */
[----:B------:R-:W2:Y:S01]  /*103e0*/  LDC.64 R14, c[0x4][R14] ;  /* 0x010000000e0e7b82 */ /* 0x000ea20000000a00 */
[----:B------:R-:W-:Y:S01]  /*103f0*/  IMAD.MOV.U32 R13, RZ, RZ, RZ ;  /* 0x000000ffff0d7224 */ /* 0x000fe200078e00ff */
[----:B------:R-:W3:Y:S01]  /*10400*/  LDCU.64 UR8, c[0x4][0x30] ;  /* 0x01000600ff0877ac */ /* 0x000ee20008000a00 */
[----:B0-----:R-:W-:Y:S01]  /*10410*/  MOV R4, UR4 ;  /* 0x0000000400047c02 */ /* 0x001fe20008000f00 */
[----:B------:R-:W-:-:S02]  /*10420*/  IMAD.U32 R5, RZ, RZ, UR5 ;  /* 0x00000005ff057e24 */ /* 0x000fc4000f8e00ff */
[----:B-1----:R-:W-:Y:S01]  /*10430*/  IMAD.U32 R6, RZ, RZ, UR6 ;  /* 0x00000006ff067e24 */ /* 0x002fe2000f8e00ff */
[----:B------:R-:W-:Y:S01]  /*10440*/  MOV R7, UR7 ;  /* 0x0000000700077c02 */ /* 0x000fe20008000f00 */
[----:B---3--:R-:W-:Y:S02]  /*10450*/  IMAD.U32 R10, RZ, RZ, UR8 ;  /* 0x00000008ff0a7e24 */ /* 0x008fe4000f8e00ff */
[----:B------:R-:W-:-:S07]  /*10460*/  IMAD.U32 R11, RZ, RZ, UR9 ;  /* 0x00000009ff0b7e24 */ /* 0x000fce000f8e00ff */
[----:B------:R-:W-:-:S07]  /*10470*/  LEPC R20, `(.L_x_3673) ;  /* 0x000000001014794e */ /* 0x000fce0000000000 */
[----:B--2---:R-:W-:Y:S05]  /*10480*/  CALL.ABS.NOINC R14 ;  /* 0x000000000e007343 */ /* 0x004fea0003c00000 */
.L_x_3673:
[----:B------:R-:W-:Y:S05]  /*10490*/  BRA `(.L_x_3649) ;  /* 0x0000000000a07947 */ /* 0x000fea0003800000 */
.L_x_3672:
[----:B------:R-:W-:Y:S01]  /*104a0*/  HADD2.F32 R17, -RZ, R17.H0_H0 ;  /* 0x20000011ff117230 */ /* 0x000fe20000004100 */
[----:B------:R-:W-:Y:S01]  /*104b0*/  BSSY.RECONVERGENT B0, `(.L_x_3674) ;  /* 0x000000c000007945 */ /* 0x000fe20003800200 */
[----:B------:R-:W-:-:S03]  /*104c0*/  MOV R0, 0x7f ;  /* 0x0000007f00007802 */ /* 0x000fc60000000f00 */
        /* <DEDUP_REMOVED lines=10> */
.L_x_3675:
[----:B------:R-:W-:Y:S05]  /*10570*/  BSYNC.RECONVERGENT B0 ;  /* 0x0000000000007941 */ /* 0x000fea0003800200 */
.L_x_3674:
[----:B------:R-:W-:-:S05]  /*10580*/  LOP3.LUT R3, R0, 0x80, R3, 0xf8, !PT ;  /* 0x0000008000037812 */ /* 0x000fca00078ef803 */
[----:B------:R1:W-:Y:S01]  /*10590*/  STG.E.U8 desc[UR36][R8.64], R3 ;  /* 0x0000000308007986 */ /* 0x0003e2000c101124 */
[----:B------:R-:W-:Y:S05]  /*105a0*/  BRA `(.L_x_3649) ;  /* 0x00000000005c7947 */ /* 0x000fea0003800000 */
.L_x_3671:
        /* <DEDUP_REMOVED lines=12> */
.L_x_3677:
[----:B------:R-:W-:Y:S01]  /*10670*/  IMAD.MOV.U32 R0, RZ, RZ, 0x7f ;  /* 0x0000007fff007424 */ /* 0x000fe200078e00ff */
[----:B------:R-:W-:-:S04]  /*10680*/  ISETP.GT.U32.AND P0, PT, R4, 0x7f800000, PT ;  /* 0x7f8000000400780c */ /* 0x000fc80003f04070 */
[----:B------:R-:W-:-:S09]  /*10690*/  SEL R0, R0, 0x7c, P0 ;  /* 0x0000007c00007807 */ /* 0x000fd20000000000 */
.L_x_3678:
[----:B------:R-:W-:Y:S05]  /*106a0*/  BSYNC.RECONVERGENT B0 ;  /* 0x0000000000007941 */ /* 0x000fea0003800200 */
.L_x_3676:
[----:B------:R-:W-:-:S04]  /*106b0*/  SHF.R.U32.HI R3, RZ, 0x18, R3 ;  /* 0x00000018ff037819 */ /* 0x000fc80000011603 */
[----:B------:R-:W-:-:S05]  /*106c0*/  LOP3.LUT R3, R0, 0x80, R3, 0xf8, !PT ;  /* 0x0000008000037812 */ /* 0x000fca00078ef803 */
[----:B------:R0:W-:Y:S01]  /*106d0*/  STG.E.U8 desc[UR36][R8.64], R3 ;  /* 0x0000000308007986 */ /* 0x0001e2000c101124 */
[----:B------:R-:W-:Y:S05]  /*106e0*/  BRA `(.L_x_3649) ;  /* 0x00000000000c7947 */ /* 0x000fea0003800000 */
.L_x_3670:
[----:B------:R-:W-:-:S05]  /*106f0*/  HADD2.F32 R0, -RZ, R17.H0_H0 ;  /* 0x20000011ff007230 */ /* 0x000fca0000004100 */
[----:B------:R-:W-:-:S05]  /*10700*/  F2FP.BF16.F32.PACK_AB R0, RZ, R0 ;  /* 0x00000000ff00723e */ /* 0x000fca00000010ff */
[----:B------:R2:W-:Y:S02]  /*10710*/  STG.E.U16 desc[UR36][R8.64], R0 ;  /* 0x0000000008007986 */ /* 0x0005e4000c101524 */
.L_x_3649:
[----:B------:R-:W-:-:S07]  /*10720*/  VIADD R2, R2, 0x80 ;  /* 0x0000008002027836 */ /* 0x000fce0000000000 */
.L_x_3606:
[----:B------:R-:W-:-:S13]  /*10730*/  ISETP.GE.AND P0, PT, R2, R25, PT ;  /* 0x000000190200720c */ /* 0x000fda0003f06270 */
[----:B------:R-:W-:Y:S05]  /*10740*/  @P0 BREAK.RELIABLE B6 ;  /* 0x0000000000060942 */ /* 0x000fea0003800100 */
[----:B------:R-:W-:Y:S05]  /*10750*/  @P0 BRA `(.L_x_3643) ;  /* 0x0000000c00f00947 */ /* 0x000fea0003800000 */
[----:B------:R-:W-:Y:S05]  /*10760*/  BSYNC.RELIABLE B6 ;  /* 0x0000000000067941 */ /* 0x000fea0003800100 */
.L_x_3605:
[----:B------:R-:W5:Y:S01]  /*10770*/  LDCU UR4, c[0x0][0x3a8] ;  /* 0x00007500ff0477ac */ /* 0x000f620008000800 */
[----:B01234-:R-:W0:Y:S01]  /*10780*/  LDC.64 R8, c[0x0][0x388] ;  /* 0x0000e200ff087b82 */ /* 0x01fe220000000a00 */
[----:B------:R-:W-:Y:S02]  /*10790*/  LEA R0, R26, R2, 0x9 ;  /* 0x000000021a007211 */ /* 0x000fe400078e48ff */
        /* <DEDUP_REMOVED lines=19> */
.L_x_3682:
[----:B------:R-:W-:-:S06]  /*108d0*/  HADD2.F32 R5, -RZ, R18.H0_H0 ;  /* 0x20000012ff057230 */ /* 0x000fcc0000004100 */
[----:B------:R-:W0:Y:S02]  /*108e0*/  F2I.S64.TRUNC R4, R5 ;  /* 0x0000000500047311 */ /* 0x000e24000020d900 */
[----:B0-----:R1:W-:Y:S01]  /*108f0*/  STG.E.U8 desc[UR36][R8.64], R4 ;  /* 0x0000000408007986 */ /* 0x0013e2000c101124 */
[----:B------:R-:W-:Y:S05]  /*10900*/  BRA `(.L_x_3684) ;  /* 0x0000000c00807947 */ /* 0x000fea0003800000 */
.L_x_3681:
        /* <DEDUP_REMOVED lines=10> */
.L_x_3686:
[----:B------:R-:W-:-:S04]  /*109b0*/  HADD2.F32 R18, -RZ, R18.H0_H0 ;  /* 0x20000012ff127230 */ /* 0x000fc80000004100 */
[----:B------:R-:W0:Y:S02]  /*109c0*/  F2I.FTZ.TRUNC.NTZ R3, R18 ;  /* 0x0000001200037305 */ /* 0x000e24000021f100 */
[----:B0-----:R3:W-:Y:S01]  /*109d0*/  STG.E desc[UR36][R8.64], R3 ;  /* 0x0000000308007986 */ /* 0x0017e2000c101924 */
[----:B------:R-:W-:Y:S05]  /*109e0*/  BRA `(.L_x_3684) ;  /* 0x0000000c00487947 */ /* 0x000fea0003800000 */
.L_x_3685:
[----:B------:R-:W-:-:S04]  /*109f0*/  HADD2.F32 R18, -RZ, R18.H0_H0 ;  /* 0x20000012ff127230 */ /* 0x000fc80000004100 */
[----:B------:R-:W0:Y:S02]  /*10a00*/  F2I.FTZ.TRUNC.NTZ R3, R18 ;  /* 0x0000001200037305 */ /* 0x000e24000021f100 */
[----:B0-----:R4:W-:Y:S01]  /*10a10*/  STG.E.U16 desc[UR36][R8.64], R3 ;  /* 0x0000000308007986 */ /* 0x0019e2000c101524 */
[----:B------:R-:W-:Y:S05]  /*10a20*/  BRA `(.L_x_3684) ;  /* 0x0000000c00387947 */ /* 0x000fea0003800000 */
.L_x_3680:
        /* <DEDUP_REMOVED lines=9> */
.L_x_3688:
[----:B------:R0:W-:Y:S01]  /*10ac0*/  STG.E.U16 desc[UR36][R8.64], R18 ;  /* 0x0000001208007986 */ /* 0x0001e2000c101524 */
[----:B------:R-:W-:Y:S05]  /*10ad0*/  BRA `(.L_x_3684) ;  /* 0x0000000c000c7947 */ /* 0x000fea0003800000 */
.L_x_3687:
        /* <DEDUP_REMOVED lines=10> */
.L_x_3690:
[----:B------:R0:W-:Y:S01]  /*10b80*/  STG.E desc[UR36][R8.64], R18 ;  /* 0x0000001208007986 */ /* 0x0001e2000c101924 */
[----:B------:R-:W-:Y:S05]  /*10b90*/  BRA `(.L_x_3684) ;  /* 0x0000000800dc7947 */ /* 0x000fea0003800000 */
.L_x_3689:
[----:B------:R-:W-:-:S05]  /*10ba0*/  HADD2.F32 R4, -RZ, R18.H0_H0 ;  /* 0x20000012ff047230 */ /* 0x000fca0000004100 */
[----:B------:R-:W-:-:S06]  /*10bb0*/  FMUL.FTZ R4, R4, 1 ;  /* 0x3f80000004047820 */ /* 0x000fcc0000410000 */
[----:B------:R-:W0:Y:S02]  /*10bc0*/  F2F.F64.F32 R4, R4 ;  /* 0x0000000400047310 */ /* 0x000e240000201800 */
[----:B0-----:R0:W-:Y:S01]  /*10bd0*/  STG.E.64 desc[UR36][R8.64], R4 ;  /* 0x0000000408007986 */ /* 0x0011e2000c101b24 */
[----:B------:R-:W-:Y:S05]  /*10be0*/  BRA `(.L_x_3684) ;  /* 0x0000000800c87947 */ /* 0x000fea0003800000 */
.L_x_3679:
        /* <DEDUP_REMOVED lines=14> */
.L_x_3694:
        /* <DEDUP_REMOVED lines=17> */
.L_x_3697:
[----:B------:R-:W-:-:S04]  /*10de0*/  SHF.R.U32.HI R3, RZ, 0x18, R5 ;  /* 0x00000018ff037819 */ /* 0x000fc80000011605 */
[----:B------:R-:W-:-:S04]  /*10df0*/  LOP3.LUT R0, R0, 0x80, R3, 0xf8, !PT ;  /* 0x0000008000007812 */ /* 0x000fc800078ef803 */
[----:B------:R-:W-:-:S07]  /*10e00*/  PRMT R4, R0, 0x7610, R4 ;  /* 0x0000761000047816 */ /* 0x000fce0000000004 */
.L_x_3696:
[----:B------:R-:W-:Y:S05]  /*10e10*/  BSYNC.RECONVERGENT B0 ;  /* 0x0000000000007941 */ /* 0x000fea0003800200 */
.L_x_3695:
[----:B------:R0:W-:Y:S01]  /*10e20*/  STG.E.U8 desc[UR36][R8.64], R4 ;  /* 0x0000000408007986 */ /* 0x0001e2000c101124 */
[----:B------:R-:W-:Y:S05]  /*10e30*/  BRA `(.L_x_3684) ;  /* 0x0000000800347947 */ /* 0x000fea0003800000 */
.L_x_3693:
        /* <DEDUP_REMOVED lines=17> */
.L_x_3700:
[----:B------:R-:W-:-:S04]  /*10f50*/  SHF.R.U32.HI R3, RZ, 0x18, R5 ;  /* 0x00000018ff037819 */ /* 0x000fc80000011605 */
[----:B------:R-:W-:-:S04]  /*10f60*/  LOP3.LUT R0, R0, 0x80, R3, 0xf8, !PT ;  /* 0x0000008000007812 */ /* 0x000fc800078ef803 */
[----:B------:R-:W-:-:S07]  /*10f70*/  PRMT R4, R0, 0x7610, R4 ;  /* 0x0000761000047816 */ /* 0x000fce0000000004 */
.L_x_3699:
[----:B------:R-:W-:Y:S05]  /*10f80*/  BSYNC.RECONVERGENT B0 ;  /* 0x0000000000007941 */ /* 0x000fea0003800200 */
.L_x_3698:
[----:B------:R0:W-:Y:S01]  /*10f90*/  STG.E.U8 desc[UR36][R8.64], R4 ;  /* 0x0000000408007986 */ /* 0x0001e2000c101124 */
[----:B------:R-:W-:Y:S05]  /*10fa0*/  BRA `(.L_x_3684) ;  /* 0x0000000400d87947 */ /* 0x000fea0003800000 */
.L_x_3692:
        /* <DEDUP_REMOVED lines=22> */
.L_x_3702:
[----:B------:R-:W-:-:S06]  /*11110*/  HADD2.F32 R4, -RZ, R18.H0_H0 ;  /* 0x20000012ff047230 */ /* 0x000fcc0000004100 */
[----:B------:R-:W0:Y:S02]  /*11120*/  F2I.U64.TRUNC R4, R4 ;  /* 0x0000000400047311 */ /* 0x000e24000020d800 */
[----:B0-----:R0:W-:Y:S01]  /*11130*/  STG.E.64 desc[UR36][R8.64], R4 ;  /* 0x0000000408007986 */ /* 0x0011e2000c101b24 */
[----:B------:R-:W-:Y:S05]  /*11140*/  BRA `(.L_x_3684) ;  /* 0x0000000400707947 */ /* 0x000fea0003800000 */
.L_x_3701:
[----:B------:R-:W-:-:S04]  /*11150*/  HADD2.F32 R18, -RZ, R18.H0_H0 ;  /* 0x20000012ff127230 */ /* 0x000fc80000004100 */
[----:B------:R-:W0:Y:S02]  /*11160*/  F2I.FTZ.U32.TRUNC.NTZ R3, R18 ;  /* 0x0000001200037305 */ /* 0x000e24000021f000 */
[----:B0-----:R0:W-:Y:S01]  /*11170*/  STG.E desc[UR36][R8.64], R3 ;  /* 0x0000000308007986 */ /* 0x0011e2000c101924 */
[----:B------:R-:W-:Y:S05]  /*11180*/  BRA `(.L_x_3684) ;  /* 0x0000000400607947 */ /* 0x000fea0003800000 */
.L_x_3691:
        /* <DEDUP_REMOVED lines=13> */
.L_x_3704:
        /* <DEDUP_REMOVED lines=12> */
.L_x_3703:
[----:B------:R-:W-:-:S13]  /*11320*/  ISETP.NE.AND P0, PT, R0, 0xf, PT ;  /* 0x0000000f0000780c */ /* 0x000fda0003f05270 */
[----:B------:R-:W-:Y:S05]  /*11330*/  @!P0 BRA `(.L_x_3705) ;  /* 0x0000000000e88947 */ /* 0x000fea0003800000 */
[----:B------:R-:W-:-:S13]  /*11340*/  ISETP.NE.AND P0, PT, R0, 0x17, PT ;  /* 0x000000170000780c */ /* 0x000fda0003f05270 */
[----:B------:R-:W-:Y:S05]  /*11350*/  @!P0 BRA `(.L_x_3706) ;  /* 0x0000000000908947 */ /* 0x000fea0003800000 */
[----:B------:R-:W-:-:S13]  /*11360*/  ISETP.NE.AND P0, PT, R0, 0x18, PT ;  /* 0x000000180000780c */ /* 0x000fda0003f05270 */
[----:B------:R-:W-:Y:S05]  /*11370*/  @!P0 BRA `(.L_x_3707) ;  /* 0x0000000000448947 */ /* 0x000fea0003800000 */
.L_x_3683:
        /* <DEDUP_REMOVED lines=16> */
.L_x_3708:
[----:B------:R-:W-:Y:S05]  /*11480*/  BRA `(.L_x_3684) ;  /* 0x0000000000a07947 */ /* 0x000fea0003800000 */
.L_x_3707:
        /* <DEDUP_REMOVED lines=13> */
.L_x_3710:
[----:B------:R-:W-:Y:S05]  /*11560*/  BSYNC.RECONVERGENT B0 ;  /* 0x0000000000007941 */ /* 0x000fea0003800200 */
.L_x_3709:
[----:B------:R-:W-:-:S05]  /*11570*/  LOP3.LUT R3, R0, 0x80, R3, 0xf8, !PT ;  /* 0x0000008000037812 */ /* 0x000fca00078ef803 */
[----:B------:R0:W-:Y:S01]  /*11580*/  STG.E.U8 desc[UR36][R8.64], R3 ;  /* 0x0000000308007986 */ /* 0x0001e2000c101124 */
[----:B------:R-:W-:Y:S05]  /*11590*/  BRA `(.L_x_3684) ;  /* 0x00000000005c7947 */ /* 0x000fea0003800000 */
.L_x_3706:
        /* <DEDUP_REMOVED lines=12> */
.L_x_3712:
[----:B------:R-:W-:Y:S01]  /*11660*/  IMAD.MOV.U32 R0, RZ, RZ, 0x7f ;  /* 0x0000007fff007424 */ /* 0x000fe200078e00ff */
[----:B------:R-:W-:-:S04]  /*11670*/  ISETP.GT.U32.AND P0, PT, R4, 0x7f800000, PT ;  /* 0x7f8000000400780c */ /* 0x000fc80003f04070 */
[----:B------:R-:W-:-:S09]  /*11680*/  SEL R0, R0, 0x7c, P0 ;  /* 0x0000007c00007807 */ /* 0x000fd20000000000 */
.L_x_3713:
[----:B------:R-:W-:Y:S05]  /*11690*/  BSYNC.RECONVERGENT B0 ;  /* 0x0000000000007941 */ /* 0x000fea0003800200 */
.L_x_3711:
[----:B------:R-:W-:-:S04]  /*116a0*/  SHF.R.U32.HI R3, RZ, 0x18, R3 ;  /* 0x00000018ff037819 */ /* 0x000fc80000011603 */
[----:B------:R-:W-:-:S05]  /*116b0*/  LOP3.LUT R3, R0, 0x80, R3, 0xf8, !PT ;  /* 0x0000008000037812 */ /* 0x000fca00078ef803 */
[----:B------:R0:W-:Y:S01]  /*116c0*/  STG.E.U8 desc[UR36][R8.64], R3 ;  /* 0x0000000308007986 */ /* 0x0001e2000c101124 */
[----:B------:R-:W-:Y:S05]  /*116d0*/  BRA `(.L_x_3684) ;  /* 0x00000000000c7947 */ /* 0x000fea0003800000 */
.L_x_3705:
[----:B------:R-:W-:-:S05]  /*116e0*/  HADD2.F32 R0, -RZ, R18.H0_H0 ;  /* 0x20000012ff007230 */ /* 0x000fca0000004100 */
[----:B------:R-:W-:-:S05]  /*116f0*/  F2FP.BF16.F32.PACK_AB R0, RZ, R0 ;  /* 0x00000000ff00723e */ /* 0x000fca00000010ff */
[----:B------:R0:W-:Y:S02]  /*11700*/  STG.E.U16 desc[UR36][R8.64], R0 ;  /* 0x0000000008007986 */ /* 0x0001e4000c101524 */
.L_x_3684:
[----:B------:R-:W-:-:S07]  /*11710*/  VIADD R2, R2, 0x80 ;  /* 0x0000008002027836 */ /* 0x000fce0000000000 */
.L_x_3643:
[----:B------:R-:W-:Y:S05]  /*11720*/  BSYNC.RECONVERGENT B7 ;  /* 0x0000000000077941 */ /* 0x000fea0003800200 */
.L_x_3604:
[----:B------:R-:W-:-:S13]  /*11730*/  ISETP.GE.AND P0, PT, R2, R25, PT ;  /* 0x000000190200720c */ /* 0x000fda0003f06270 */
[----:B------:R-:W-:Y:S05]  /*11740*/  @P0 EXIT ;  /* 0x000000000000094d */ /* 0x000fea0003800000 */
[----:B0123--:R-:W0:Y:S01]  /*11750*/  LDC.64 R4, c[0x0][0x388] ;  /* 0x0000e200ff047b82 */ /* 0x00fe220000000a00 */
[----:B------:R-:W4:Y:S01]  /*11760*/  LDCU UR4, c[0x0][0x3a8] ;  /* 0x00007500ff0477ac */ /* 0x000f220008000800 */
[----:B------:R-:W-:Y:S02]  /*11770*/  PRMT R0, R22, 0x9910, RZ ;  /* 0x0000991016007816 */ /* 0x000fe400000000ff */
[----:B------:R-:W-:Y:S02]  /*11780*/  LEA R2, R26, R2, 0x9 ;  /* 0x000000021a027211 */ /* 0x000fe400078e48ff */
[----:B------:R-:W-:-:S03]  /*11790*/  ISETP.GT.AND P1, PT, R0, 0x9, PT ;  /* 0x000000090000780c */ /* 0x000fc60003f24270 */
[----:B----4-:R-:W-:-:S05]  /*117a0*/  IMAD R3, R2, UR4, RZ ;  /* 0x0000000402037c24 */ /* 0x010fca000f8e02ff */
[----:B0-----:R-:W-:-:S05]  /*117b0*/  IADD3 R2, P0, PT, R3, R4, RZ ;  /* 0x0000000403027210 */ /* 0x001fca0007f1e0ff */
[----:B------:R-:W-:Y:S01]  /*117c0*/  IMAD.X R3, RZ, RZ, R5, P0 ;  /* 0x000000ffff037224 */ /* 0x000fe200000e0605 */
[----:B------:R-:W-:Y:S07]  /*117d0*/  @P1 BRA `(.L_x_3714) ;  /* 0x0000000000f81947 */ /* 0x000fee0003800000 */
        /* <DEDUP_REMOVED lines=12> */
.L_x_3717:
[----:B------:R-:W-:-:S06]  /*118a0*/  HADD2.F32 R5, -RZ, R19.H0_H0 ;  /* 0x20000013ff057230 */ /* 0x000fcc0000004100 */
[----:B------:R-:W0:Y:S02]  /*118b0*/  F2I.S64.TRUNC R4, R5 ;  /* 0x0000000500047311 */ /* 0x000e24000020d900 */
[----:B0-----:R-:W-:Y:S01]  /*118c0*/  STG.E.U8 desc[UR36][R2.64], R4 ;  /* 0x0000000402007986 */ /* 0x001fe2000c101124 */
[----:B------:R-:W-:Y:S05]  /*118d0*/  EXIT ;  /* 0x000000000000794d */ /* 0x000fea0003800000 */
.L_x_3716:
        /* <DEDUP_REMOVED lines=10> */
.L_x_3720:
[----:B------:R-:W-:-:S06]  /*11980*/  HADD2.F32 R19, -RZ, R19.H0_H0 ;  /* 0x20000013ff137230 */ /* 0x000fcc0000004100 */
[----:B------:R-:W0:Y:S02]  /*11990*/  F2I.FTZ.TRUNC.NTZ R19, R19 ;  /* 0x0000001300137305 */ /* 0x000e24000021f100 */
[----:B0-----:R-:W-:Y:S01]  /*119a0*/  STG.E desc[UR36][R2.64], R19 ;  /* 0x0000001302007986 */ /* 0x001fe2000c101924 */
[----:B------:R-:W-:Y:S05]  /*119b0*/  EXIT ;  /* 0x000000000000794d */ /* 0x000fea0003800000 */
.L_x_3719:
[----:B------:R-:W-:-:S06]  /*119c0*/  HADD2.F32 R19, -RZ, R19.H0_H0 ;  /* 0x20000013ff137230 */ /* 0x000fcc0000004100 */
[----:B------:R-:W0:Y:S02]  /*119d0*/  F2I.FTZ.TRUNC.NTZ R19, R19 ;  /* 0x0000001300137305 */ /* 0x000e24000021f100 */
[----:B0-----:R-:W-:Y:S01]  /*119e0*/  STG.E.U16 desc[UR36][R2.64], R19 ;  /* 0x0000001302007986 */ /* 0x001fe2000c101524 */
[----:B------:R-:W-:Y:S05]  /*119f0*/  EXIT ;  /* 0x000000000000794d */ /* 0x000fea0003800000 */
.L_x_3715:
        /* <DEDUP_REMOVED lines=9> */
.L_x_3722:
[----:B------:R-:W-:Y:S01]  /*11a90*/  STG.E.U16 desc[UR36][R2.64], R19 ;  /* 0x0000001302007986 */ /* 0x000fe2000c101524 */
[----:B------:R-:W-:Y:S05]  /*11aa0*/  EXIT ;  /* 0x000000000000794d */ /* 0x000fea0003800000 */
.L_x_3721:
        /* <DEDUP_REMOVED lines=8> */
[----:B------:R-:W-:Y:S01]  /*11b30*/  STG.E.64 desc[UR36][R2.64], R18 ;  /* 0x0000001202007986 */ /* 0x000fe2000c101b24 */
[----:B------:R-:W-:Y:S05]  /*11b40*/  EXIT ;  /* 0x000000000000794d */ /* 0x000fea0003800000 */
.L_x_3724:
[----:B------:R-:W-:Y:S01]  /*11b50*/  STG.E desc[UR36][R2.64], R19 ;  /* 0x0000001302007986 */ /* 0x000fe2000c101924 */
[----:B------:R-:W-:Y:S05]  /*11b60*/  EXIT ;  /* 0x000000000000794d */ /* 0x000fea0003800000 */
.L_x_3723:
[----:B------:R-:W-:-:S05]  /*11b70*/  HADD2.F32 R4, -RZ, R19.H0_H0 ;  /* 0x20000013ff047230 */ /* 0x000fca0000004100 */
[----:B------:R-:W-:-:S06]  /*11b80*/  FMUL.FTZ R4, R4, 1 ;  /* 0x3f80000004047820 */ /* 0x000fcc0000410000 */
[----:B------:R-:W0:Y:S02]  /*11b90*/  F2F.F64.F32 R4, R4 ;  /* 0x0000000400047310 */ /* 0x000e240000201800 */
[----:B0-----:R-:W-:Y:S01]  /*11ba0*/  STG.E.64 desc[UR36][R2.64], R4 ;  /* 0x0000000402007986 */ /* 0x001fe2000c101b24 */
[----:B------:R-:W-:Y:S05]  /*11bb0*/  EXIT ;  /* 0x000000000000794d */ /* 0x000fea0003800000 */
.L_x_3714:
        /* <DEDUP_REMOVED lines=14> */
.L_x_3728:
        /* <DEDUP_REMOVED lines=18> */
.L_x_3731:
[----:B------:R-:W-:-:S04]  /*11dc0*/  SHF.R.U32.HI R5, RZ, 0x18, R5 ;  /* 0x00000018ff057819 */ /* 0x000fc80000011605 */
[----:B------:R-:W-:-:S07]  /*11dd0*/  LOP3.LUT R0, R0, 0x80, R5, 0xf8, !PT ;  /* 0x0000008000007812 */ /* 0x000fce00078ef805 */
.L_x_3730:
[----:B------:R-:W-:Y:S05]  /*11de0*/  BSYNC.RECONVERGENT B0 ;  /* 0x0000000000007941 */ /* 0x000fea0003800200 */
.L_x_3729:
[----:B------:R-:W-:Y:S01]  /*11df0*/  STG.E.U8 desc[UR36][R2.64], R0 ;  /* 0x0000000002007986 */ /* 0x000fe2000c101124 */
[----:B------:R-:W-:Y:S05]  /*11e00*/  EXIT ;  /* 0x000000000000794d */ /* 0x000fea0003800000 */
.L_x_3727:
        /* <DEDUP_REMOVED lines=18> */
.L_x_3734:
[----:B------:R-:W-:-:S04]  /*11f30*/  SHF.R.U32.HI R5, RZ, 0x18, R5 ;  /* 0x00000018ff057819 */ /* 0x000fc80000011605 */
[----:B------:R-:W-:-:S07]  /*11f40*/  LOP3.LUT R0, R0, 0x80, R5, 0xf8, !PT ;  /* 0x0000008000007812 */ /* 0x000fce00078ef805 */
.L_x_3733:
[----:B------:R-:W-:Y:S05]  /*11f50*/  BSYNC.RECONVERGENT B0 ;  /* 0x0000000000007941 */ /* 0x000fea0003800200 */
.L_x_3732:
[----:B------:R-:W-:Y:S01]  /*11f60*/  STG.E.U8 desc[UR36][R2.64], R0 ;  /* 0x0000000002007986 */ /* 0x000fe2000c101124 */
[----:B------:R-:W-:Y:S05]  /*11f70*/  EXIT ;  /* 0x000000000000794d */ /* 0x000fea0003800000 */
.L_x_3726:
[----:B------:R-:W-:-:S13]  /*11f80*/  ISETP.NE.AND P0, PT, R0, 0x1c, PT ;  /* 0x0000001c0000780c */ /* 0x000fda0003f05270 */
[----:B------:R-:W-:Y:S05]  /*11f90*/  @!P0 BRA `(.L_x_3735) ;  /* 0x0000000000608947 */ /* 0x000fea0003800000 */
[----:B------:R-:W-:-:S13]  /*11fa0*/  ISETP.NE.AND P0, PT, R0, 0x1d, PT ;  /* 0x0000001d0000780c */ /* 0x000fda0003f05270 */
[----:B------:R-:W-:Y:S05]  /*11fb0*/  @!P0 BRA `(.L_x_3736) ;  /* 0x0000000000488947 */ /* 0x000fea0003800000 */
[----:B------:R-:W-:-:S13]  /*11fc0*/  ISETP.NE.AND P0, PT, R0, 0x2c, PT ;  /* 0x0000002c0000780c */ /* 0x000fda0003f05270 */
[----:B------:R-:W-:Y:S05]  /*11fd0*/  @P0 BRA `(.L_x_3718) ;  /* 0x0000000000dc0947 */ /* 0x000fea0003800000 */
[----:B------:R-:W-:Y:S02]  /*11fe0*/  HADD2.F32 R19, -RZ, R19.H0_H0 ;  /* 0x20000013ff137230 */ /* 0x000fe40000004100 */
[----:B------:R-:W-:-:S03]  /*11ff0*/  HFMA2 R5, -RZ, RZ, 0, 1.5199184417724609375e-05 ;  /* 0x000000ffff057431 */ /* 0x000fc600000001ff */
        /* <DEDUP_REMOVED lines=12> */
[----:B------:R-:W-:Y:S01]  /*120c0*/  STG.E.U8 desc[UR36][R2.64], R5 ;  /* 0x0000000502007986 */ /* 0x000fe2000c101124 */
[----:B------:R-:W-:Y:S05]  /*120d0*/  EXIT ;  /* 0x000000000000794d */ /* 0x000fea0003800000 */
.L_x_3736:
[----:B------:R-:W-:-:S06]  /*120e0*/  HADD2.F32 R4, -RZ, R19.H0_H0 ;  /* 0x20000013ff047230 */ /* 0x000fcc0000004100 */
[----:B------:R-:W0:Y:S02]  /*120f0*/  F2I.U64.TRUNC R4, R4 ;  /* 0x0000000400047311 */ /* 0x000e24000020d800 */
[----:B0-----:R-:W-:Y:S01]  /*12100*/  STG.E.64 desc[UR36][R2.64], R4 ;  /* 0x0000000402007986 */ /* 0x001fe2000c101b24 */
[----:B------:R-:W-:Y:S05]  /*12110*/  EXIT ;  /* 0x000000000000794d */ /* 0x000fea0003800000 */
.L_x_3735:
[----:B------:R-:W-:-:S06]  /*12120*/  HADD2.F32 R19, -RZ, R19.H0_H0 ;  /* 0x20000013ff137230 */ /* 0x000fcc0000004100 */
[----:B------:R-:W0:Y:S02]  /*12130*/  F2I.FTZ.U32.TRUNC.NTZ R19, R19 ;  /* 0x0000001300137305 */ /* 0x000e24000021f000 */
[----:B0-----:R-:W-:Y:S01]  /*12140*/  STG.E desc[UR36][R2.64], R19 ;  /* 0x0000001302007986 */ /* 0x001fe2000c101924 */
[----:B------:R-:W-:Y:S05]  /*12150*/  EXIT ;  /* 0x000000000000794d */ /* 0x000fea0003800000 */
.L_x_3725:
        /* <DEDUP_REMOVED lines=11> */
[----:B------:R-:W-:Y:S01]  /*12210*/  STG.E.U8 desc[UR36][R2.64], R5 ;  /* 0x0000000502007986 */ /* 0x000fe2000c101124 */
[----:B------:R-:W-:Y:S05]  /*12220*/  EXIT ;  /* 0x000000000000794d */ /* 0x000fea0003800000 */
.L_x_3738:
        /* <DEDUP_REMOVED lines=10> */
[----:B0-----:R-:W-:Y:S01]  /*122d0*/  STG.E.128 desc[UR36][R2.64], R4 ;  /* 0x0000000402007986 */ /* 0x001fe2000c101d24 */
[----:B------:R-:W-:Y:S05]  /*122e0*/  EXIT ;  /* 0x000000000000794d */ /* 0x000fea0003800000 */
.L_x_3737:
[----:B------:R-:W-:-:S13]  /*122f0*/  ISETP.NE.AND P0, PT, R0, 0xf, PT ;  /* 0x0000000f0000780c */ /* 0x000fda0003f05270 */
[----:B------:R-:W-:Y:S05]  /*12300*/  @!P0 BRA `(.L_x_3739) ;  /* 0x0000000000e88947 */ /* 0x000fea0003800000 */
[----:B------:R-:W-:-:S13]  /*12310*/  ISETP.NE.AND P0, PT, R0, 0x17, PT ;  /* 0x000000170000780c */ /* 0x000fda0003f05270 */
[----:B------:R-:W-:Y:S05]  /*12320*/  @!P0 BRA `(.L_x_3740) ;  /* 0x0000000000908947 */ /* 0x000fea0003800000 */
[----:B------:R-:W-:-:S13]  /*12330*/  ISETP.NE.AND P0, PT, R0, 0x18, PT ;  /* 0x000000180000780c */ /* 0x000fda0003f05270 */
[----:B------:R-:W-:Y:S05]  /*12340*/  @!P0 BRA `(.L_x_3741) ;  /* 0x0000000000448947 */ /* 0x000fea0003800000 */
.L_x_3718:
        /* <DEDUP_REMOVED lines=16> */
.L_x_3742:
[----:B------:R-:W-:Y:S05]  /*12450*/  EXIT ;  /* 0x000000000000794d */ /* 0x000fea0003800000 */
.L_x_3741:
        /* <DEDUP_REMOVED lines=13> */
.L_x_3744:
[----:B------:R-:W-:Y:S05]  /*12530*/  BSYNC.RECONVERGENT B0 ;  /* 0x0000000000007941 */ /* 0x000fea0003800200 */
.L_x_3743:
[----:B------:R-:W-:-:S05]  /*12540*/  LOP3.LUT R5, R0, 0x80, R5, 0xf8, !PT ;  /* 0x0000008000057812 */ /* 0x000fca00078ef805 */
[----:B------:R-:W-:Y:S01]  /*12550*/  STG.E.U8 desc[UR36][R2.64], R5 ;  /* 0x0000000502007986 */ /* 0x000fe2000c101124 */
[----:B------:R-:W-:Y:S05]  /*12560*/  EXIT ;  /* 0x000000000000794d */ /* 0x000fea0003800000 */
.L_x_3740:
        /* <DEDUP_REMOVED lines=12> */
.L_x_3746:
[----:B------:R-:W-:Y:S01]  /*12630*/  IMAD.MOV.U32 R0, RZ, RZ, 0x7f ;  /* 0x0000007fff007424 */ /* 0x000fe200078e00ff */
[----:B------:R-:W-:-:S04]  /*12640*/  ISETP.GT.U32.AND P0, PT, R4, 0x7f800000, PT ;  /* 0x7f8000000400780c */ /* 0x000fc80003f04070 */
[----:B------:R-:W-:-:S09]  /*12650*/  SEL R0, R0, 0x7c, P0 ;  /* 0x0000007c00007807 */ /* 0x000fd20000000000 */
.L_x_3747:
[----:B------:R-:W-:Y:S05]  /*12660*/  BSYNC.RECONVERGENT B0 ;  /* 0x0000000000007941 */ /* 0x000fea0003800200 */
.L_x_3745:
[----:B------:R-:W-:-:S04]  /*12670*/  SHF.R.U32.HI R5, RZ, 0x18, R5 ;  /* 0x00000018ff057819 */ /* 0x000fc80000011605 */
[----:B------:R-:W-:-:S05]  /*12680*/  LOP3.LUT R5, R0, 0x80, R5, 0xf8, !PT ;  /* 0x0000008000057812 */ /* 0x000fca00078ef805 */
[----:B------:R-:W-:Y:S01]  /*12690*/  STG.E.U8 desc[UR36][R2.64], R5 ;  /* 0x0000000502007986 */ /* 0x000fe2000c101124 */
[----:B------:R-:W-:Y:S05]  /*126a0*/  EXIT ;  /* 0x000000000000794d */ /* 0x000fea0003800000 */
.L_x_3739:
[----:B------:R-:W-:-:S05]  /*126b0*/  HADD2.F32 R0, -RZ, R19.H0_H0 ;  /* 0x20000013ff007230 */ /* 0x000fca0000004100 */
[----:B------:R-:W-:-:S05]  /*126c0*/  F2FP.BF16.F32.PACK_AB R0, RZ, R0 ;  /* 0x00000000ff00723e */ /* 0x000fca00000010ff */
[----:B------:R-:W-:Y:S01]  /*126d0*/  STG.E.U16 desc[UR36][R2.64], R0 ;  /* 0x0000000002007986 */ /* 0x000fe2000c101524 */
[----:B------:R-:W-:Y:S05]  /*126e0*/  EXIT ;  /* 0x000000000000794d */ /* 0x000fea0003800000 */
        .weak           $__internal_7_$__cuda_sm3x_div_rn_ftz_f32_slowpath
        .type           $__internal_7_$__cuda_sm3x_div_rn_ftz_f32_slowpath,@function
        .size           $__internal_7_$__cuda_sm3x_div_rn_ftz_f32_slowpath,(.L_x_14251 - $__internal_7_$__cuda_sm3x_div_rn_ftz_f32_slowpath)
$__internal_7_$__cuda_sm3x_div_rn_ftz_f32_slowpath:
        /* <DEDUP_REMOVED lines=32> */
.L_x_3750:
[----:B------:R-:W-:Y:S05]  /*128f0*/  BSYNC.RELIABLE B1 ;  /* 0x0000000000017941 */ /* 0x000fea0003800100 */
.L_x_3749:
[----:B------:R-:W-:Y:S01]  /*12900*/  VIADD R15, R6, 0xffffff81 ;  /* 0xffffff81060f7836 */ /* 0x000fe20000000000 */
[----:B------:R-:W-:Y:S01]  /*12910*/  IADD3 R14, PT, PT, R8, -0x7f, RZ ;  /* 0xffffff81080e7810 */ /* 0x000fe20007ffe0ff */
[----:B------:R-:W-:Y:S02]  /*12920*/  BSSY.RECONVERGENT B1, `(.L_x_3755) ;  /* 0x000001a000017945 */ /* 0x000fe40003800200 */
[----:B------:R-:W-:Y:S02]  /*12930*/  IMAD R6, R15, -0x800000, R7 ;  /* 0xff8000000f067824 */ /* 0x000fe400078e0207 */
[----:B------:R-:W-:Y:S02]  /*12940*/  IMAD R0, R14, -0x800000, R0 ;  /* 0xff8000000e007824 */ /* 0x000fe400078e0200 */
[----:B------:R0:W1:Y:S02]  /*12950*/  MUFU.RCP R7, R6 ;  /* 0x0000000600077308 */ /* 0x0000640000001000 */
[----:B0-----:R-:W-:-:S04]  /*12960*/  FADD.FTZ R6, -R6, -RZ ;  /* 0x800000ff06067221 */ /* 0x001fc80000010100 */
[----:B-1----:R-:W-:-:S04]  /*12970*/  FFMA R8, R7, R6, 1 ;  /* 0x3f80000007087423 */ /* 0x002fc80000000006 */
[----:B------:R-:W-:-:S04]  /*12980*/  FFMA R7, R7, R8, R7 ;  /* 0x0000000807077223 */ /* 0x000fc80000000007 */
[----:B------:R-:W-:-:S04]  /*12990*/  FFMA R8, R0, R7, RZ ;  /* 0x0000000700087223 */ /* 0x000fc800000000ff */
[----:B------:R-:W-:-:S04]  /*129a0*/  FFMA R20, R6, R8, R0 ;  /* 0x0000000806147223 */ /* 0x000fc80000000000 */
[----:B------:R-:W-:-:S04]  /*129b0*/  FFMA R8, R7, R20, R8 ;  /* 0x0000001407087223 */ /* 0x000fc80000000008 */
[----:B------:R-:W-:Y:S01]  /*129c0*/  FFMA R0, R6, R8, R0 ;  /* 0x0000000806007223 */ /* 0x000fe20000000000 */
[----:B------:R-:W-:-:S03]  /*129d0*/  IMAD.IADD R6, R14, 0x1, -R15 ;  /* 0x000000010e067824 */ /* 0x000fc600078e0a0f */
        /* <DEDUP_REMOVED lines=13> */
.L_x_3756:
[----:B------:R-:W-:-:S07]  /*12ab0*/  IMAD R7, R6, 0x800000, R7 ;  /* 0x0080000006077824 */ /* 0x000fce00078e0207 */
.L_x_3757:
[----:B------:R-:W-:Y:S05]  /*12ac0*/  BSYNC.RECONVERGENT B1 ;  /* 0x0000000000017941 */ /* 0x000fea0003800200 */
.L_x_3755:
[----:B------:R-:W-:Y:S01]  /*12ad0*/  IMAD.MOV.U32 R0, RZ, RZ, R7 ;  /* 0x000000ffff007224 */ /* 0x000fe200078e0007 */
[----:B------:R-:W-:Y:S06]  /*12ae0*/  BRA `(.L_x_3758) ;  /* 0x0000000000207947 */ /* 0x000fec0003800000 */
.L_x_3754:
[----:B------:R-:W-:-:S04]  /*12af0*/  LOP3.LUT R0, R7, 0x80000000, R0, 0x48, !PT ;  /* 0x8000000007007812 */ /* 0x000fc800078e4800 */
[----:B------:R-:W-:Y:S01]  /*12b00*/  LOP3.LUT R0, R0, 0x7f800000, RZ, 0xfc, !PT ;  /* 0x7f80000000007812 */ /* 0x000fe200078efcff */
[----:B------:R-:W-:Y:S06]  /*12b10*/  BRA `(.L_x_3758) ;  /* 0x0000000000147947 */ /* 0x000fec0003800000 */
.L_x_3753:
[----:B------:R-:W-:Y:S01]  /*12b20*/  LOP3.LUT R0, R7, 0x80000000, R0, 0x48, !PT ;  /* 0x8000000007007812 */ /* 0x000fe200078e4800 */
[----:B------:R-:W-:Y:S06]  /*12b30*/  BRA `(.L_x_3758) ;  /* 0x00000000000c7947 */ /* 0x000fec0003800000 */
.L_x_3752:
[----:B------:R-:W0:Y:S01]  /*12b40*/  MUFU.RSQ R0, -QNAN ;  /* 0xffc0000000007908 */ /* 0x000e220000001400 */
[----:B------:R-:W-:Y:S05]  /*12b50*/  BRA `(.L_x_3758) ;  /* 0x0000000000047947 */ /* 0x000fea0003800000 */
.L_x_3751:
[----:B------:R-:W-:-:S07]  /*12b60*/  FADD.FTZ R0, R0, R7 ;  /* 0x0000000700007221 */ /* 0x000fce0000010000 */
.L_x_3758:
[----:B------:R-:W-:Y:S05]  /*12b70*/  BSYNC.RECONVERGENT B0 ;  /* 0x0000000000007941 */ /* 0x000fea0003800200 */
.L_x_3748:
[----:B------:R-:W-:Y:S01]  /*12b80*/  MOV R6, R5 ;  /* 0x0000000500067202 */ /* 0x000fe20000000f00 */
[----:B------:R-:W-:-:S04]  /*12b90*/  IMAD.MOV.U32 R7, RZ, RZ, 0x0 ;  /* 0x00000000ff077424 */ /* 0x000fc800078e00ff */
[----:B0-----:R-:W-:Y:S05]  /*12ba0*/  RET.REL.NODEC R6 `(_ZN2at6native27unrolled_elementwise_kernelIZZZNS0_17acosh_kernel_cudaERNS_18TensorIteratorBaseEENKUlvE_clEvENKUlvE1_clEvEUlN3c107complexINS6_4HalfEEEE_St5arrayIPcLm2EELi4E23TrivialOffsetCalculatorILi1EjESF_NS0_6memory12LoadWithCastILi1EEENSG_13StoreWithCastILi1EEEEEviT_T0_T2_T3_T4_T5_) ;  /* 0xfffffed406147950 */ /* 0x001fea0003c3ffff */
.L_x_3759:
        /* <DEDUP_REMOVED lines=13> */
.L_x_14251:


//--------------------- .text._ZN2at6native18elementwise_kernelILi128ELi2EZNS0_22gpu_kernel_impl_nocastIZZZNS0_17acosh_kernel_cudaERNS_18TensorIteratorBaseEENKUlvE_clEvENKUlvE1_clEvEUlN3c107complexINS7_4HalfEEEE_EEvS4_RKT_EUliE_EEviT1_ --------------------------
	.section	.text._ZN2at6native18elementwise_kernelILi128ELi2EZNS0_22gpu_kernel_impl_nocastIZZZNS0_17acosh_kernel_cudaERNS_18TensorIteratorBaseEENKUlvE_clEvENKUlvE1_clEvEUlN3c107complexINS7_4HalfEEEE_EEvS4_RKT_EUliE_EEviT1_,"ax",@progbits
	.align	128
        .global         _ZN2at6native18elementwise_kernelILi128ELi2EZNS0_22gpu_kernel_impl_nocastIZZZNS0_17acosh_kernel_cudaERNS_18TensorIteratorBaseEENKUlvE_clEvENKUlvE1_clEvEUlN3c107complexINS7_4HalfEEEE_EEvS4_RKT_EUliE_EEviT1_
        .type           _ZN2at6native18elementwise_kernelILi128ELi2EZNS0_22gpu_kernel_impl_nocastIZZZNS0_17acosh_kernel_cudaERNS_18TensorIteratorBaseEENKUlvE_clEvENKUlvE1_clEvEUlN3c107complexINS7_4HalfEEEE_EEvS4_RKT_EUliE_EEviT1_,@function
        .size           _ZN2at6native18elementwise_kernelILi128ELi2EZNS0_22gpu_kernel_impl_nocastIZZZNS0_17acosh_kernel_cudaERNS_18TensorIteratorBaseEENKUlvE_clEvENKUlvE1_clEvEUlN3c107complexINS7_4HalfEEEE_EEvS4_RKT_EUliE_EEviT1_,(.L_x_14252 - _ZN2at6native18elementwise_kernelILi128ELi2EZNS0_22gpu_kernel_impl_nocastIZZZNS0_17acosh_kernel_cudaERNS_18TensorIteratorBaseEENKUlvE_clEvENKUlvE1_clEvEUlN3c107complexINS7_4HalfEEEE_EEvS4_RKT_EUliE_EEviT1_)
        .other          _ZN2at6native18elementwise_kernelILi128ELi2EZNS0_22gpu_kernel_impl_nocastIZZZNS0_17acosh_kernel_cudaERNS_18TensorIteratorBaseEENKUlvE_clEvENKUlvE1_clEvEUlN3c107complexINS7_4HalfEEEE_EEvS4_RKT_EUliE_EEviT1_,@"STO_CUDA_ENTRY STV_DEFAULT"
_ZN2at6native18elementwise_kernelILi128ELi2EZNS0_22gpu_kernel_impl_nocastIZZZNS0_17acosh_kernel_cudaERNS_18TensorIteratorBaseEENKUlvE_clEvENKUlvE1_clEvEUlN3c107complexINS7_4HalfEEEE_EEvS4_RKT_EUliE_EEviT1_:
.text._ZN2at6native18elementwise_kernelILi128ELi2EZNS0_22gpu_kernel_impl_nocastIZZZNS0_17acosh_kernel_cudaERNS_18TensorIteratorBaseEENKUlvE_clEvENKUlvE1_clEvEUlN3c107complexINS7_4HalfEEEE_EEvS4_RKT_EUliE_EEviT1_:
[----:B------:R-:W-:Y:S01]  /*0000*/  LDC R1, c[0x0][0x37c] ;  /* 0x0000df00ff017b82 */ /* 0x000fe20000000800 */
[----:B------:R-:W0:Y:S07]  /*0010*/  S2R R3, SR_TID.X ;  /* 0x0000000000037919 */ /* 0x000e2e0000002100 */
[----:B------:R-:W1:Y:S01]  /*0020*/  S2UR UR4, SR_CTAID.X ;  /* 0x00000000000479c3 */ /* 0x000e620000002500 */
[----:B------:R-:W2:Y:S01]  /*0030*/  LDCU UR5, c[0x0][0x380] ;  /* 0x00007000ff0577ac */ /* 0x000ea20008000800 */
[----:B------:R-:W-:Y:S01]  /*0040*/  BSSY.RECONVERGENT B1, `(.L_x_3760) ;  /* 0x00003a0000017945 */ /* 0x000fe20003800200 */
[----:B------:R-:W3:Y:S05]  /*0050*/  LDCU.64 UR6, c[0x0][0x358] ;  /* 0x00006b00ff0677ac */ /* 0x000eea0008000a00 */
[----:B------:R-:W4:Y:S01]  /*0060*/  LDC R0, c[0x0][0x388] ;  /* 0x0000e200ff007b82 */ /* 0x000f220000000800 */
[----:B-1----:R-:W-:-:S06]  /*0070*/  USHF.L.U32 UR4, UR4, 0x8, URZ ;  /* 0x0000000804047899 */ /* 0x002fcc00080006ff */
[----:B0-----:R-:W-:Y:S02]  /*0080*/  LOP3.LUT R3, R3, UR4, RZ, 0xfc, !PT ;  /* 0x0000000403037c12 */ /* 0x001fe4000f8efcff */
[----:B----4-:R-:W-:Y:S02]  /*0090*/  IADD3 R4, PT, PT, R0, -0x1, RZ ;  /* 0xffffffff00047810 */ /* 0x010fe40007ffe0ff */
[----:B--2---:R-:W-:Y:S02]  /*00a0*/  ISETP.GE.AND P0, PT, R3, UR5, PT ;  /* 0x0000000503007c0c */ /* 0x004fe4000bf06270 */
[----:B------:R-:W-:-:S04]  /*00b0*/  VIMNMX.U32 R5, PT, PT, R4, 0x18, PT ;  /* 0x0000001804057848 */ /* 0x000fc80003fe0000 */
[----:B------:R-:W-:-:S07]  /*00c0*/  IADD3 R5, PT, PT, R5, 0x1, RZ ;  /* 0x0000000105057810 */ /* 0x000fce0007ffe0ff */
[----:B---3--:R-:W-:Y:S05]  /*00d0*/  @P0 BRA `(.L_x_3761) ;  /* 0x0000003800580947 */ /* 0x008fea0003800000 */
[----:B------:R-:W-:Y:S01]  /*00e0*/  ISETP.NE.AND P0, PT, R0, RZ, PT ;  /* 0x000000ff0000720c */ /* 0x000fe20003f05270 */
[----:B------:R-:W-:Y:S01]  /*00f0*/  HFMA2 R0, -RZ, RZ, 0, 0 ;  /* 0x00000000ff007431 */ /* 0x000fe200000001ff */
[----:B------:R-:W-:-:S11]  /*0100*/  MOV R7, RZ ;  /* 0x000000ff00077202 */ /* 0x000fd60000000f00 */
[----:B------:R-:W-:Y:S05]  /*0110*/  @!P0 BRA `(.L_x_3762) ;  /* 0x0000001000a48947 */ /* 0x000fea0003800000 */
[----:B------:R-:W0:Y:S01]  /*0120*/  LDCU.64 UR4, c[0x0][0x390] ;  /* 0x00007200ff0477ac */ /* 0x000e220008000a00 */
[----:B------:R-:W-:Y:S02]  /*0130*/  MOV R2, RZ ;  /* 0x000000ff00027202 */ /* 0x000fe40000000f00 */
[----:B------:R-:W-:Y:S01]  /*0140*/  ISETP.NE.AND P0, PT, R4, RZ, PT ;  /* 0x000000ff0400720c */ /* 0x000fe20003f05270 */
[----:B------:R-:W1:Y:S01]  /*0150*/  LDCU UR8, c[0x0][0x38c] ;  /* 0x00007180ff0877ac */ /* 0x000e620008000800 */
        /* <DEDUP_REMOVED lines=293> */
.L_x_3762:
[----:B------:R-:W0:Y:S02]  /*13b0*/  LDCU.64 UR4, c[0x0][0x588] ;  /* 0x0000b100ff0477ac */ /* 0x000e240008000a00 */
[----:B0-----:R-:W-:-:S04]  /*13c0*/  IADD3 R10, P0, PT, R0, UR4, RZ ;  /* 0x00000004000a7c10 */ /* 0x001fc8000ff1e0ff */
[----:B------:R-:W-:-:S05]  /*13d0*/  IADD3.X R11, PT, PT, RZ, UR5, RZ, P0, !PT ;  /* 0x00000005ff0b7c10 */ /* 0x000fca00087fe4ff */
[----:B------:R-:W2:Y:S01]  /*13e0*/  LDG.E R10, desc[UR6][R10.64] ;  /* 0x000000060a0a7981 */ /* 0x000ea2000c1e1900 */
[----:B------:R-:W-:Y:S01]  /*13f0*/  BSSY.RECONVERGENT B0, `(.L_x_3763) ;  /* 0x0000252000007945 */ /* 0x000fe20003800200 */
[--C-:B--2---:R-:W-:Y:S02]  /*1400*/  HADD2.F32 R14, -RZ, R10.reuse.H0_H0 ;  /* 0x2000000aff0e7230 */ /* 0x104fe40000004100 */
        /* <DEDUP_REMOVED lines=17> */
[----:B------:R-:W-:Y:S01]  /*1520*/  @!P0 MOV R11, 0x3fc90fdb ;  /* 0x3fc90fdb000b8802 */ /* 0x000fe20000000f00 */
[----:B------:R-:W-:Y:S02]  /*1530*/  @!P0 FADD.FTZ R10, R6, R6 ;  /* 0x00000006060a8221 */ /* 0x000fe40000010000 */
[----:B------:R-:W-:-:S05]  /*1540*/  @P0 FADD.FTZ R11, R14, R9 ;  /* 0x000000090e0b0221 */ /* 0x000fca0000010000 */
[----:B------:R-:W-:Y:S01]  /*1550*/  @P0 MOV R10, R11 ;  /* 0x0000000b000a0202 */ /* 0x000fe20000000f00 */
[----:B------:R-:W-:Y:S06]  /*1560*/  BRA `(.L_x_3765) ;  /* 0x0000002000e87947 */ /* 0x000fec0003800000 */
.L_x_3764:
        /* <DEDUP_REMOVED lines=28> */
[----:B------:R-:W-:Y:S01]  /*1730*/  FFMA R2, -R12, R13, 1 ;  /* 0x3f8000000c027423 */ /* 0x000fe2000000010d */
[----:B------:R-:W-:Y:S02]  /*1740*/  HFMA2 R11, -RZ, RZ, 1.875, 0 ;  /* 0x3f800000ff0b7431 */ /* 0x000fe400000001ff */
        /* <DEDUP_REMOVED lines=11> */
[----:B------:R-:W-:Y:S05]  /*1800*/  CALL.REL.NOINC `($__internal_8_$__cuda_sm3x_div_rn_ftz_f32_slowpath) ;  /* 0x0000005c00207944 */ /* 0x000fea0003c00000 */
[----:B------:R-:W-:-:S07]  /*1810*/  MOV R2, R0 ;  /* 0x0000000000027202 */ /* 0x000fce0000000f00 */
.L_x_3770:
[----:B------:R-:W-:Y:S05]  /*1820*/  BSYNC.RECONVERGENT B5 ;  /* 0x0000000000057941 */ /* 0x000fea0003800200 */
.L_x_3769:
[----:B------:R-:W-:Y:S02]  /*1830*/  HFMA2 R11, -RZ, RZ, 0.89990234375, 10328 ;  /* 0x3b33710bff0b7431 */ /* 0x000fe400000001ff */
[----:B------:R-:W-:Y:S01]  /*1840*/  FMUL.FTZ R0, R2, R2 ;  /* 0x0000000202007220 */ /* 0x000fe20000410000 */
[----:B------:R-:W-:Y:S02]  /*1850*/  MOV R13, 0x3f6ee581 ;  /* 0x3f6ee581000d7802 */ /* 0x000fe40000000f00 */
[----:B------:R-:W-:Y:S01]  /*1860*/  ISETP.GE.AND P0, PT, R14, RZ, PT ;  /* 0x000000ff0e00720c */ /* 0x000fe20003f06270 */
        /* <DEDUP_REMOVED lines=11> */
[----:B------:R-:W-:-:S03]  /*1920*/  HFMA2 R0, -RZ, RZ, 2.04296875, -15.78125 ;  /* 0x4016cbe4ff007431 */ /* 0x000fc600000001ff */
[----:B------:R-:W-:-:S04]  /*1930*/  FFMA.FTZ R2, R11, R2, R2 ;  /* 0x000000020b027223 */ /* 0x000fc80000010002 */
[C---:B------:R-:W-:Y:S01]  /*1940*/  FFMA.FTZ R11, R13.reuse, 1.6832555532455444336, -R2 ;  /* 0x3fd774eb0d0b7823 */ /* 0x040fe20000010802 */
[----:B------:R-:W-:-:S04]  /*1950*/  FSEL R13, R13, 1.8663789033889770508, !P3 ;  /* 0x3feee5810d0d7808 */ /* 0x000fc80005800000 */
[----:B------:R-:W-:Y:S01]  /*1960*/  FSEL R11, R11, R2, !P3 ;  /* 0x000000020b0b7208 */ /* 0x000fe20005800000 */
[----:B------:R-:W-:-:S04]  /*1970*/  @P3 FADD.FTZ R2, -R2, -RZ ;  /* 0x800000ff02023221 */ /* 0x000fc80000010100 */
[----:B------:R-:W-:Y:S01]  /*1980*/  @!P0 FFMA.FTZ R11, R13, 1.6832555532455444336, R2 ;  /* 0x3fd774eb0d0b8823 */ /* 0x000fe20000010002 */
[----:B------:R-:W-:Y:S02]  /*1990*/  @!P2 FSEL R11, R0, 0.78539818525314331055, !P0 ;  /* 0x3f490fdb000ba808 */ /* 0x000fe40004000000 */
[----:B------:R-:W-:Y:S02]  /*19a0*/  @!P1 FSEL R11, RZ, 3.1415927410125732422, P0 ;  /* 0x40490fdbff0b9808 */ /* 0x000fe40000000000 */
[----:B------:R-:W-:Y:S02]  /*19b0*/  FSETP.NAN.FTZ.AND P0, PT, |R9|, |R9|, PT ;  /* 0x400000090900720b */ /* 0x000fe40003f18200 */
[----:B------:R-:W-:-:S04]  /*19c0*/  LOP3.LUT R0, R11, 0x80000000, R6, 0xb8, !PT ;  /* 0x800000000b007812 */ /* 0x000fc800078eb806 */
[----:B------:R-:W-:Y:S01]  /*19d0*/  FSEL R0, R9, R0, P0 ;  /* 0x0000000009007208 */ /* 0x000fe20000000000 */
[----:B------:R-:W-:Y:S06]  /*19e0*/  BRA `(.L_x_3771) ;  /* 0x0000000400a87947 */ /* 0x000fec0003800000 */
.L_x_3768:
        /* <DEDUP_REMOVED lines=30> */
[----:B------:R-:W-:Y:S05]  /*1bd0*/  CALL.REL.NOINC `($__internal_8_$__cuda_sm3x_div_rn_ftz_f32_slowpath) ;  /* 0x00000058002c7944 */ /* 0x000fea0003c00000 */
[----:B------:R-:W-:-:S07]  /*1be0*/  MOV R2, R0 ;  /* 0x0000000000027202 */ /* 0x000fce0000000f00 */
.L_x_3774:
[----:B------:R-:W-:Y:S05]  /*1bf0*/  BSYNC.RECONVERGENT B5 ;  /* 0x0000000000057941 */ /* 0x000fea0003800200 */
.L_x_3773:
[----:B------:R-:W-:Y:S02]  /*1c00*/  HFMA2 R11, -RZ, RZ, 0.89990234375, 10328 ;  /* 0x3b33710bff0b7431 */ /* 0x000fe400000001ff */
[----:B------:R-:W-:Y:S01]  /*1c10*/  FMUL.FTZ R0, R2, R2 ;  /* 0x0000000202007220 */ /* 0x000fe20000410000 */
[----:B------:R-:W-:Y:S02]  /*1c20*/  MOV R13, 0x3f6ee581 ;  /* 0x3f6ee581000d7802 */ /* 0x000fe40000000f00 */
[----:B------:R-:W-:Y:S01]  /*1c30*/  ISETP.GE.AND P0, PT, R14, RZ, PT ;  /* 0x000000ff0e00720c */ /* 0x000fe20003f06270 */
        /* <DEDUP_REMOVED lines=17> */
[----:B------:R-:W-:Y:S01]  /*1d50*/  @!P2 FSEL R11, R0, 0.78539818525314331055, !P0 ;  /* 0x3f490fdb000ba808 */ /* 0x000fe20004000000 */
[----:B------:R-:W-:Y:S01]  /*1d60*/  FADD.FTZ R0, |R6|, R9 ;  /* 0x0000000906007221 */ /* 0x000fe20000010200 */
[----:B------:R-:W-:-:S04]  /*1d70*/  @!P1 FSEL R11, RZ, 3.1415927410125732422, P0 ;  /* 0x40490fdbff0b9808 */ /* 0x000fc80000000000 */
[----:B------:R-:W-:Y:S02]  /*1d80*/  FSETP.NAN.FTZ.AND P0, PT, |R0|, |R0|, PT ;  /* 0x400000000000720b */ /* 0x000fe40003f18200 */
[----:B------:R-:W-:-:S04]  /*1d90*/  LOP3.LUT R11, R11, 0x80000000, R6, 0xb8, !PT ;  /* 0x800000000b0b7812 */ /* 0x000fc800078eb806 */
[----:B------:R-:W-:Y:S01]  /*1da0*/  FSEL R0, R0, R11, P0 ;  /* 0x0000000b00007208 */ /* 0x000fe20000000000 */
[----:B------:R-:W-:Y:S06]  /*1db0*/  BRA `(.L_x_3771) ;  /* 0x0000000000b47947 */ /* 0x000fec0003800000 */
.L_x_3772:
        /* <DEDUP_REMOVED lines=15> */
[----:B------:R-:W-:Y:S05]  /*1eb0*/  CALL.REL.NOINC `($__internal_8_$__cuda_sm3x_div_rn_ftz_f32_slowpath) ;  /* 0x0000005400747944 */ /* 0x000fea0003c00000 */
[----:B------:R-:W-:-:S07]  /*1ec0*/  MOV R2, R0 ;  /* 0x0000000000027202 */ /* 0x000fce0000000f00 */
.L_x_3776:
[----:B------:R-:W-:Y:S05]  /*1ed0*/  BSYNC.RECONVERGENT B5 ;  /* 0x0000000000057941 */ /* 0x000fea0003800200 */
.L_x_3775:
        /* <DEDUP_REMOVED lines=26> */
[----:B------:R-:W-:-:S07]  /*2080*/  FSEL R0, R0, R11, P0 ;  /* 0x0000000b00007208 */ /* 0x000fce0000000000 */
.L_x_3771:
[----:B------:R-:W-:Y:S05]  /*2090*/  BSYNC.RECONVERGENT B4 ;  /* 0x0000000000047941 */ /* 0x000fea0003800200 */
.L_x_3767:
[----:B------:R-:W-:Y:S01]  /*20a0*/  ISETP.GE.AND P0, PT, R6, RZ, PT ;  /* 0x000000ff0600720c */ /* 0x000fe20003f06270 */
[----:B------:R-:W-:Y:S01]  /*20b0*/  FADD.FTZ R10, R10, 0.69314718246459960938 ;  /* 0x3f3172180a0a7421 */ /* 0x000fe20000010000 */
[----:B------:R-:W-:-:S11]  /*20c0*/  FADD.FTZ R11, |R0|, -RZ ;  /* 0x800000ff000b7221 */ /* 0x000fd60000010200 */
[----:B------:R-:W-:Y:S01]  /*20d0*/  @P0 FADD.FTZ R10, -R10, -RZ ;  /* 0x800000ff0a0a0221 */ /* 0x000fe20000010100 */
[----:B------:R-:W-:Y:S06]  /*20e0*/  BRA `(.L_x_3765) ;  /* 0x0000001800087947 */ /* 0x000fec0003800000 */
.L_x_3766:
[----:B------:R-:W-:Y:S02]  /*20f0*/  FSETP.NEU.FTZ.AND P0, PT, R14, 1, PT ;  /* 0x3f8000000e00780b */ /* 0x000fe40003f1d000 */
[----:B------:R-:W-:-:S04]  /*2100*/  FSETP.NEU.FTZ.AND P1, PT, R6, RZ, PT ;  /* 0x000000ff0600720b */ /* 0x000fc80003f3d000 */
[----:B------:R-:W-:-:S13]  /*2110*/  PLOP3.LUT P0, PT, P0, P1, PT, 0xf8, 0x8f ;  /* 0x00000000008f781c */ /* 0x000fda0000703f70 */
[----:B------:R-:W-:Y:S01]  /*2120*/  @!P0 FADD.FTZ R10, -R6, -RZ ;  /* 0x800000ff060a8221 */ /* 0x000fe20000010100 */
[----:B------:R-:W-:Y:S01]  /*2130*/  @!P0 MOV R11, RZ ;  /* 0x000000ff000b8202 */ /* 0x000fe20000000f00 */
        /* <DEDUP_REMOVED lines=61> */
[----:B-1----:R-:W-:Y:S01]  /*2510*/  @!P1 FADD.FTZ R12, R8, -R21 ;  /* 0x80000015080c9221 */ /* 0x002fe20000010000 */
        /* <DEDUP_REMOVED lines=9> */
.L_x_3782:
[----:B------:R-:W-:Y:S05]  /*25b0*/  BSYNC.RECONVERGENT B3 ;  /* 0x0000000000037941 */ /* 0x000fea0003800200 */
.L_x_3781:
        /* <DEDUP_REMOVED lines=8> */
.L_x_3784:
[----:B------:R-:W-:Y:S05]  /*2640*/  BSYNC.RECONVERGENT B3 ;  /* 0x0000000000037941 */ /* 0x000fea0003800200 */
.L_x_3783:
[----:B------:R-:W-:Y:S01]  /*2650*/  FADD.FTZ R10, R17, R10 ;  /* 0x0000000a110a7221 */ /* 0x000fe20000010000 */
[----:B------:R-:W-:Y:S01]  /*2660*/  HFMA2 R18, -RZ, RZ, 1.875, 0 ;  /* 0x3f800000ff127431 */ /* 0x000fe200000001ff */
[----:B------:R-:W-:Y:S02]  /*2670*/  MOV R21, 0x3d39bf78 ;  /* 0x3d39bf7800157802 */ /* 0x000fe40000000f00 */
[----:B------:R-:W-:-:S06]  /*2680*/  FMUL.FTZ R19, R10, R19 ;  /* 0x000000130a137220 */ /* 0x000fcc0000410000 */
[----:B------:R-:W1:Y:S02]  /*2690*/  MUFU.SQRT R19, R19 ;  /* 0x0000001300137308 */ /* 0x000e640000002000 */
[----:B-1----:R-:W-:-:S04]  /*26a0*/  FADD.FTZ R10, R10, R19 ;  /* 0x000000130a0a7221 */ /* 0x002fc80000010000 */
[C---:B------:R-:W-:Y:S01]  /*26b0*/  FADD.FTZ.RZ R12, R10.reuse, 1 ;  /* 0x3f8000000a0c7421 */ /* 0x040fe2000001c000 */
[----:B------:R-:W-:-:S04]  /*26c0*/  ISETP.GE.U32.AND P0, PT, R10, 0x7f800000, PT ;  /* 0x7f8000000a00780c */ /* 0x000fc80003f06070 */
[----:B------:R-:W-:-:S04]  /*26d0*/  IADD3 R12, PT, PT, R12, -0x3f400000, RZ ;  /* 0xc0c000000c0c7810 */ /* 0x000fc80007ffe0ff */
        /* <DEDUP_REMOVED lines=25> */
.L_x_3780:
[----:B------:R-:W-:-:S13]  /*2870*/  FSETP.GEU.FTZ.AND P0, PT, R9, 1, PT ;  /* 0x3f8000000900780b */ /* 0x000fda0003f1e000 */
[----:B------:R-:W-:-:S04]  /*2880*/  @!P0 FADD.FTZ R15, -R9, 1 ;  /* 0x3f800000090f8421 */ /* 0x000fc80000010100 */
[----:B------:R-:W-:-:S06]  /*2890*/  @!P0 FMUL.FTZ R10, R0, R15 ;  /* 0x0000000f000a8220 */ /* 0x000fcc0000410000 */
[----:B------:R-:W2:Y:S08]  /*28a0*/  @!P0 MUFU.SQRT R10, R10 ;  /* 0x0000000a000a8308 */ /* 0x000eb00000002000 */
[----:B--2---:R-:W1:Y:S02]  /*28b0*/  @!P0 MUFU.RCP R15, R10 ;  /* 0x0000000a000f8308 */ /* 0x004e640000001000 */
[----:B-1----:R-:W-:Y:S01]  /*28c0*/  @!P0 FMUL.FTZ R12, |R6|, R15 ;  /* 0x0000000f060c8220 */ /* 0x002fe20000410200 */
[----:B------:R-:W-:Y:S06]  /*28d0*/  @!P0 BRA `(.L_x_3779) ;  /* 0x0000000000988947 */ /* 0x000fec0003800000 */
[----:B------:R-:W-:Y:S01]  /*28e0*/  FMUL.FTZ R12, R0, R11 ;  /* 0x0000000b000c7220 */ /* 0x000fe20000410000 */
[----:B------:R-:W-:Y:S01]  /*28f0*/  HFMA2 R19, -RZ, RZ, 1.875, 0 ;  /* 0x3f800000ff137431 */ /* 0x000fe200000001ff */
[----:B------:R-:W-:Y:S02]  /*2900*/  MOV R20, 0x3d39bf78 ;  /* 0x3d39bf7800147802 */ /* 0x000fe40000000f00 */
        /* <DEDUP_REMOVED lines=30> */
.L_x_3778:
[----:B------:R-:W-:-:S04]  /*2af0*/  FFMA.FTZ R10, R16, R16, -1 ;  /* 0xbf800000100a7423 */ /* 0x000fc80000010010 */
[----:B------:R-:W0:Y:S02]  /*2b00*/  MUFU.SQRT R15, R10 ;  /* 0x0000000a000f7308 */ /* 0x000e240000002000 */
[----:B0-----:R-:W-:-:S06]  /*2b10*/  FADD.FTZ R15, R16, R15 ;  /* 0x0000000f100f7221 */ /* 0x001fcc0000010000 */
[----:B------:R-:W0:Y:S02]  /*2b20*/  MUFU.LG2 R15, R15 ;  /* 0x0000000f000f7308 */ /* 0x000e240000000c00 */
[----:B0-----:R-:W-:-:S07]  /*2b30*/  FMUL.FTZ R12, R15, 0.69314718246459960938 ;  /* 0x3f3172180f0c7820 */ /* 0x001fce0000410000 */
.L_x_3779:
[----:B------:R-:W-:Y:S05]  /*2b40*/  BSYNC.RECONVERGENT B2 ;  /* 0x0000000000027941 */ /* 0x000fea0003800200 */
.L_x_3777:
[----:B------:R-:W-:Y:S01]  /*2b50*/  FSETP.GEU.FTZ.AND P0, PT, R9, 4.336808689942017736e-19, PT ;  /* 0x210000000900780b */ /* 0x000fe20003f1e000 */
[----:B------:R-:W-:Y:S04]  /*2b60*/  BSSY.RECONVERGENT B4, `(.L_x_3785) ;  /* 0x00000d8000047945 */ /* 0x000fe80003800200 */
[----:B------:R-:W-:Y:S01]  /*2b70*/  BSSY.RELIABLE B2, `(.L_x_3786) ;  /* 0x000003b000027945 */ /* 0x000fe20003800100 */
[----:B-1----:R-:W-:-:S07]  /*2b80*/  MOV R10, R12 ;  /* 0x0000000c000a7202 */ /* 0x002fce0000000f00 */
        /* <DEDUP_REMOVED lines=27> */
[C---:B------:R-:W-:Y:S01]  /*2d40*/  @P1 FMUL.FTZ R12, R6.reuse, R6 ;  /* 0x00000006060c1220 */ /* 0x040fe20000410000 */
        /* <DEDUP_REMOVED lines=12> */
.L_x_3792:
[----:B------:R-:W-:Y:S05]  /*2e10*/  BSYNC.RECONVERGENT B5 ;  /* 0x0000000000057941 */ /* 0x000fea0003800200 */
.L_x_3791:
[----:B------:R-:W-:-:S04]  /*2e20*/  FADD.FTZ R0, R13, R0 ;  /* 0x000000000d007221 */ /* 0x000fc80000010000 */
[----:B------:R-:W-:-:S04]  /*2e30*/  FMUL.FTZ R0, R0, R15 ;  /* 0x0000000f00007220 */ /* 0x000fc80000410000 */
[----:B------:R0:W1:Y:S01]  /*2e40*/  MUFU.SQRT R12, R0 ;  /* 0x00000000000c7308 */ /* 0x0000620000002000 */
[----:B------:R-:W-:Y:S05]  /*2e50*/  BRA `(.L_x_3789) ;  /* 0x00000000002c7947 */ /* 0x000fea0003800000 */
.L_x_3790:
        /* <DEDUP_REMOVED lines=10> */
[----:B------:R2:W3:Y:S02]  /*2f00*/  @!P0 MUFU.SQRT R12, R13 ;  /* 0x0000000d000c8308 */ /* 0x0004e40000002000 */
.L_x_3789:
[----:B------:R-:W-:Y:S05]  /*2f10*/  BSYNC.RECONVERGENT B3 ;  /* 0x0000000000037941 */ /* 0x000fea0003800200 */
.L_x_3787:
[----:B------:R-:W-:Y:S05]  /*2f20*/  BSYNC.RELIABLE B2 ;  /* 0x0000000000027941 */ /* 0x000fea0003800100 */
.L_x_3786:
[----:B------:R-:W-:-:S13]  /*2f30*/  ISETP.GE.AND P0, PT, R14, RZ, PT ;  /* 0x000000ff0e00720c */ /* 0x000fda0003f06270 */
[----:B------:R-:W-:Y:S05]  /*2f40*/  @!P0 BRA `(.L_x_3793) ;  /* 0x0000000000bc8947 */ /* 0x000fea0003800000 */
[----:B0-----:R-:W-:Y:S01]  /*2f50*/  FADD.FTZ R0, |R9|, -RZ ;  /* 0x800000ff09007221 */ /* 0x001fe20000010200 */
[C---:B-1-3--:R-:W-:Y:S01]  /*2f60*/  FADD.FTZ R11, |R12|.reuse, -RZ ;  /* 0x800000ff0c0b7221 */ /* 0x04afe20000010200 */
[----:B------:R-:W-:Y:S01]  /*2f70*/  FSETP.GT.FTZ.AND P3, PT, |R12|, |R9|, PT ;  /* 0x400000090c00720b */ /* 0x000fe20003f74200 */
[----:B------:R-:W-:Y:S03]  /*2f80*/  BSSY.RECONVERGENT B5, `(.L_x_3794) ;  /* 0x000000f000057945 */ /* 0x000fe60003800200 */
        /* <DEDUP_REMOVED lines=12> */
[----:B------:R-:W-:Y:S05]  /*3050*/  CALL.REL.NOINC `($__internal_8_$__cuda_sm3x_div_rn_ftz_f32_slowpath) ;  /* 0x00000044000c7944 */ /* 0x000fea0003c00000 */
[----:B------:R-:W-:-:S07]  /*3060*/  MOV R2, R0 ;  /* 0x0000000000027202 */ /* 0x000fce0000000f00 */
.L_x_3795:
[----:B------:R-:W-:Y:S05]  /*3070*/  BSYNC.RECONVERGENT B5 ;  /* 0x0000000000057941 */ /* 0x000fea0003800200 */
.L_x_3794:
[----:B------:R-:W-:Y:S02]  /*3080*/  HFMA2 R11, -RZ, RZ, 0.89990234375, 10328 ;  /* 0x3b33710bff0b7431 */ /* 0x000fe400000001ff */
[----:B------:R-:W-:Y:S01]  /*3090*/  FMUL.FTZ R0, R2, R2 ;  /* 0x0000000202007220 */ /* 0x000fe20000410000 */
[----:B------:R-:W-:Y:S02]  /*30a0*/  MOV R13, 0x3f6ee581 ;  /* 0x3f6ee581000d7802 */ /* 0x000fe40000000f00 */
[C---:B------:R-:W-:Y:S01]  /*30b0*/  ISETP.GE.AND P0, PT, R9.reuse, RZ, PT ;  /* 0x000000ff0900720c */ /* 0x040fe20003f06270 */
        /* <DEDUP_REMOVED lines=14> */
[----:B------:R-:W-:-:S04]  /*31a0*/  FSEL R13, R13, 1.8663789033889770508, P3 ;  /* 0x3feee5810d0d7808 */ /* 0x000fc80001800000 */
[----:B------:R-:W-:Y:S01]  /*31b0*/  FSEL R11, R11, R2, P3 ;  /* 0x000000020b0b7208 */ /* 0x000fe20001800000 */
[----:B------:R-:W-:-:S04]  /*31c0*/  @!P3 FADD.FTZ R2, -R2, -RZ ;  /* 0x800000ff0202b221 */ /* 0x000fc80000010100 */
[----:B------:R-:W-:Y:S01]  /*31d0*/  @!P0 FFMA.FTZ R11, R13, 1.6832555532455444336, R2 ;  /* 0x3fd774eb0d0b8823 */ /* 0x000fe20000010002 */
[----:B------:R-:W-:Y:S02]  /*31e0*/  @!P2 FSEL R11, R0, 0.78539818525314331055, !P0 ;  /* 0x3f490fdb000ba808 */ /* 0x000fe40004000000 */
[----:B------:R-:W-:Y:S02]  /*31f0*/  @!P1 FSEL R11, RZ, 3.1415927410125732422, P0 ;  /* 0x40490fdbff0b9808 */ /* 0x000fe40000000000 */
[----:B------:R-:W-:Y:S02]  /*3200*/  FSETP.NAN.FTZ.AND P0, PT, |R9|, |R9|, PT ;  /* 0x400000090900720b */ /* 0x000fe40003f18200 */
[----:B------:R-:W-:-:S04]  /*3210*/  LOP3.LUT R12, R11, 0x80000000, R12, 0xb8, !PT ;  /* 0x800000000b0c7812 */ /* 0x000fc800078eb80c */
[----:B------:R-:W-:Y:S01]  /*3220*/  FSEL R11, R9, R12, P0 ;  /* 0x0000000c090b7208 */ /* 0x000fe20000000000 */
[----:B------:R-:W-:Y:S06]  /*3230*/  BRA `(.L_x_3796) ;  /* 0x0000000400a87947 */ /* 0x000fec0003800000 */
.L_x_3793:
[----:B------:R-:W-:Y:S01]  /*3240*/  FADD.FTZ R19, -R9, -RZ ;  /* 0x800000ff09137221 */ /* 0x000fe20000010100 */
[C---:B-123--:R-:W-:Y:S01]  /*3250*/  FADD.FTZ R13, |R12|.reuse, -RZ ;  /* 0x800000ff0c0d7221 */ /* 0x04efe20000010200 */
[----:B------:R-:W-:Y:S02]  /*3260*/  BSSY.RECONVERGENT B5, `(.L_x_3797) ;  /* 0x0000011000057945 */ /* 0x000fe40003800200 */
[----:B0-----:R-:W-:Y:S01]  /*3270*/  FADD.FTZ R0, |R19|, -RZ ;  /* 0x800000ff13007221 */ /* 0x001fe20000010200 */
[----:B------:R-:W-:-:S04]  /*3280*/  FSETP.GT.FTZ.AND P3, PT, |R12|, |R19|, PT ;  /* 0x400000130c00720b */ /* 0x000fc80003f74200 */
        /* <DEDUP_REMOVED lines=14> */
.L_x_3798:
[----:B------:R-:W-:Y:S05]  /*3370*/  BSYNC.RECONVERGENT B5 ;  /* 0x0000000000057941 */ /* 0x000fea0003800200 */
.L_x_3797:
[----:B------:R-:W-:Y:S02]  /*3380*/  HFMA2 R11, -RZ, RZ, 0.89990234375, 10328 ;  /* 0x3b33710bff0b7431 */ /* 0x000fe400000001ff */
[----:B------:R-:W-:Y:S01]  /*3390*/  FMUL.FTZ R0, R2, R2 ;  /* 0x0000000202007220 */ /* 0x000fe20000410000 */
[----:B------:R-:W-:Y:S02]  /*33a0*/  MOV R13, 0x3f6ee581 ;  /* 0x3f6ee581000d7802 */ /* 0x000fe40000000f00 */
[C---:B------:R-:W-:Y:S01]  /*33b0*/  ISETP.GE.AND P0, PT, R19.reuse, RZ, PT ;  /* 0x000000ff1300720c */ /* 0x040fe20003f06270 */
[C---:B------:R-:W-:Y:S01]  /*33c0*/  FFMA.FTZ R11, R0.reuse, R11, -0.015681877732276916504 ;  /* 0xbc807748000b7423 */ /* 0x040fe2000001000b */
[C---:B------:R-:W-:Y:S01]  /*33d0*/  FSETP.NEU.FTZ.AND P2, PT, |R19|.reuse, |R12|, PT ;  /* 0x4000000c1300720b */ /* 0x040fe20003f5d200 */
[----:B------:R-:W-:Y:S01]  /*33e0*/  FADD.FTZ R19, |R19|, |R12| ;  /* 0x4000000c13137221 */ /* 0x000fe20000010200 */
[----:B------:R-:W-:Y:S01]  /*33f0*/  FSETP.NEU.FTZ.AND P1, PT, R9, RZ, PT ;  /* 0x000000ff0900720b */ /* 0x000fe20003f3d000 */
[----:B------:R-:W-:Y:S01]  /*3400*/  FFMA.FTZ R11, R0, R11, 0.042200751602649688721 ;  /* 0x3d2cdab2000b7423 */ /* 0x000fe2000001000b */
[----:B------:R-:W-:-:S03]  /*3410*/  FSEL R9, R13, 1.8663789033889770508, P3 ;  /* 0x3feee5810d097808 */ /* 0x000fc60001800000 */
        /* <DEDUP_REMOVED lines=8> */
[----:B------:R-:W-:-:S05]  /*34a0*/  FFMA.FTZ R11, R13, 1.6832555532455444336, -R2 ;  /* 0x3fd774eb0d0b7823 */ /* 0x000fca0000010802 */
        /* <DEDUP_REMOVED lines=9> */
.L_x_3788:
[----:B------:R-:W-:-:S13]  /*3540*/  ISETP.GE.AND P0, PT, R14, RZ, PT ;  /* 0x000000ff0e00720c */ /* 0x000fda0003f06270 */
[----:B------:R-:W-:Y:S05]  /*3550*/  @!P0 BRA `(.L_x_3799) ;  /* 0x0000000000708947 */ /* 0x000fea0003800000 */
[----:B------:R-:W-:Y:S01]  /*3560*/  MOV R9, 0x3f000000 ;  /* 0x3f00000000097802 */ /* 0x000fe20000000f00 */
[C---:B------:R-:W-:Y:S01]  /*3570*/  FADD.FTZ R11, |R12|.reuse, -RZ ;  /* 0x800000ff0c0b7221 */ /* 0x040fe20000010200 */
[C---:B------:R-:W-:Y:S02]  /*3580*/  FSETP.GT.FTZ.AND P0, PT, |R12|.reuse, 0.56000000238418579102, PT ;  /* 0x3f0f5c290c00780b */ /* 0x040fe40003f14200 */
[C---:B------:R-:W-:Y:S01]  /*3590*/  FSETP.NEU.FTZ.AND P1, PT, |R12|.reuse, 1, PT ;  /* 0x3f8000000c00780b */ /* 0x040fe20003f3d200 */
[----:B------:R-:W-:-:S04]  /*35a0*/  FFMA.FTZ R0, |R12|, -R9, 0.5 ;  /* 0x3f0000000c007423 */ /* 0x000fc80000010a09 */
[----:B------:R-:W0:Y:S02]  /*35b0*/  MUFU.RSQ R9, R0 ;  /* 0x0000000000097308 */ /* 0x000e240000001400 */
[----:B0-----:R-:W-:Y:S01]  /*35c0*/  FMUL.FTZ R2, R0, R9 ;  /* 0x0000000900027220 */ /* 0x001fe20000410000 */
[----:B------:R-:W-:-:S04]  /*35d0*/  FMUL.FTZ R9, R9, -0.5 ;  /* 0xbf00000009097820 */ /* 0x000fc80000410000 */
[----:B------:R-:W-:-:S04]  /*35e0*/  FFMA.FTZ R9, R2, R9, 0.5 ;  /* 0x3f00000002097423 */ /* 0x000fc80000010009 */
[----:B------:R-:W-:-:S05]  /*35f0*/  FFMA.FTZ R9, R2, R9, R2 ;  /* 0x0000000902097223 */ /* 0x000fca0000010002 */
        /* <DEDUP_REMOVED lines=11> */
[----:B------:R-:W-:-:S03]  /*36b0*/  MOV R9, 0x3f6ee581 ;  /* 0x3f6ee58100097802 */ /* 0x000fc60000000f00 */
[----:B------:R-:W-:-:S04]  /*36c0*/  FFMA.FTZ R11, R11, R0, R11 ;  /* 0x000000000b0b7223 */ /* 0x000fc8000001000b */
[----:B------:R-:W-:-:S05]  /*36d0*/  FADD.FTZ R0, -R11, -RZ ;  /* 0x800000ff0b007221 */ /* 0x000fca0000010100 */
[----:B------:R-:W-:-:S05]  /*36e0*/  FSEL R0, R11, R0, P0 ;  /* 0x000000000b007208 */ /* 0x000fca0000000000 */
[----:B------:R-:W-:-:S04]  /*36f0*/  @!P1 FFMA.FTZ R11, R9, 1.6832555532455444336, R0 ;  /* 0x3fd774eb090b9823 */ /* 0x000fc80000010000 */
[----:B------:R-:W-:Y:S01]  /*3700*/  @P0 FADD.FTZ R11, R11, R11 ;  /* 0x0000000b0b0b0221 */ /* 0x000fe20000010000 */
[----:B------:R-:W-:Y:S06]  /*3710*/  BRA `(.L_x_3796) ;  /* 0x0000000000707947 */ /* 0x000fec0003800000 */
.L_x_3799:
[----:B------:R-:W-:Y:S02]  /*3720*/  HFMA2 R9, -RZ, RZ, 1.75, 0 ;  /* 0x3f000000ff097431 */ /* 0x000fe400000001ff */
[----:B------:R-:W-:-:S04]  /*3730*/  FADD.FTZ R0, -R12, -RZ ;  /* 0x800000ff0c007221 */ /* 0x000fc80000010100 */
[C---:B0-----:R-:W-:Y:S01]  /*3740*/  FFMA.FTZ R2, |R0|.reuse, -R9, 0.5 ;  /* 0x3f00000000027423 */ /* 0x041fe20000010a09 */
[C---:B------:R-:W-:Y:S01]  /*3750*/  FSETP.GT.FTZ.AND P0, PT, |R0|.reuse, 0.56000000238418579102, PT ;  /* 0x3f0f5c290000780b */ /* 0x040fe20003f14200 */
[C---:B------:R-:W-:Y:S01]  /*3760*/  FADD.FTZ R11, |R0|.reuse, -RZ ;  /* 0x800000ff000b7221 */ /* 0x040fe20000010200 */
[----:B------:R-:W-:Y:S01]  /*3770*/  FSETP.NEU.FTZ.AND P1, PT, |R0|, 1, PT ;  /* 0x3f8000000000780b */ /* 0x000fe20003f3d200 */
[----:B------:R-:W0:Y:S02]  /*3780*/  MUFU.RSQ R9, R2 ;  /* 0x0000000200097308 */ /* 0x000e240000001400 */
[----:B0-----:R-:W-:Y:S01]  /*3790*/  FMUL.FTZ R8, R2, R9 ;  /* 0x0000000902087220 */ /* 0x001fe20000410000 */
[----:B------:R-:W-:-:S04]  /*37a0*/  FMUL.FTZ R9, R9, -0.5 ;  /* 0xbf00000009097820 */ /* 0x000fc80000410000 */
        /* <DEDUP_REMOVED lines=12> */
[----:B------:R-:W-:Y:S01]  /*3870*/  FMUL.FTZ R0, R0, R9 ;  /* 0x0000000900007220 */ /* 0x000fe20000410000 */
[----:B------:R-:W-:-:S03]  /*3880*/  HFMA2 R9, -RZ, RZ, 1.857421875, -1409 ;  /* 0x3f6ee581ff097431 */ /* 0x000fc600000001ff */
[----:B------:R-:W-:-:S04]  /*3890*/  FFMA.FTZ R11, R11, R0, R11 ;  /* 0x000000000b0b7223 */ /* 0x000fc8000001000b */
[----:B------:R-:W-:-:S05]  /*38a0*/  FADD.FTZ R0, -R11, -RZ ;  /* 0x800000ff0b007221 */ /* 0x000fca0000010100 */
[----:B------:R-:W-:-:S05]  /*38b0*/  FSEL R0, R11, R0, P0 ;  /* 0x000000000b007208 */ /* 0x000fca0000000000 */
[----:B------:R-:W-:-:S04]  /*38c0*/  @P1 FFMA.FTZ R11, R9, 1.6832555532455444336, R0 ;  /* 0x3fd774eb090b1823 */ /* 0x000fc80000010000 */
[----:B------:R-:W-:-:S07]  /*38d0*/  @P0 FADD.FTZ R11, R11, R11 ;  /* 0x0000000b0b0b0221 */ /* 0x000fce0000010000 */
.L_x_3796:
[----:B------:R-:W-:Y:S05]  /*38e0*/  BSYNC.RECONVERGENT B4 ;  /* 0x0000000000047941 */ /* 0x000fea0003800200 */
.L_x_3785:
[----:B------:R-:W-:-:S13]  /*38f0*/  ISETP.GE.AND P0, PT, R6, RZ, PT ;  /* 0x000000ff0600720c */ /* 0x000fda0003f06270 */
[----:B------:R-:W-:-:S07]  /*3900*/  @P0 FADD.FTZ R10, -R10, -RZ ;  /* 0x800000ff0a0a0221 */ /* 0x000fce0000010100 */
.L_x_3765:
[----:B------:R-:W-:Y:S05]  /*3910*/  BSYNC.RECONVERGENT B0 ;  /* 0x0000000000007941 */ /* 0x000fea0003800200 */
.L_x_3763:
        /* <DEDUP_REMOVED lines=9> */
[----:B------:R-:W-:Y:S02]  /*39b0*/  @!P0 LOP3.LUT R9, R11, 0x80000000, R6, 0xb8, !PT ;  /* 0x800000000b098812 */ /* 0x000fe400078eb806 */
[----:B------:R-:W-:-:S07]  /*39c0*/  @!P0 MOV R10, R0 ;  /* 0x00000000000a8202 */ /* 0x000fce0000000f00 */
.L_x_3801:
[----:B------:R-:W-:Y:S05]  /*39d0*/  BSYNC.RECONVERGENT B0 ;  /* 0x0000000000007941 */ /* 0x000fea0003800200 */
.L_x_3800:
[----:B------:R-:W0:Y:S01]  /*39e0*/  LDCU.64 UR4, c[0x0][0x580] ;  /* 0x0000b000ff0477ac */ /* 0x000e220008000a00 */
[----:B------:R-:W-:Y:S02]  /*39f0*/  F2FP.F16.F32.PACK_AB R9, R9, R10 ;  /* 0x0000000a0909723e */ /* 0x000fe400000000ff */
[----:B------:R-:W-:Y:S02]  /*3a00*/  IADD3 R3, PT, PT, R3, 0x80, RZ ;  /* 0x0000008003037810 */ /* 0x000fe40007ffe0ff */
[----:B0-----:R-:W-:-:S04]  /*3a10*/  IADD3 R6, P0, PT, R7, UR4, RZ ;  /* 0x0000000407067c10 */ /* 0x001fc8000ff1e0ff */
[----:B------:R-:W-:-:S05]  /*3a20*/  IADD3.X R7, PT, PT, RZ, UR5, RZ, P0, !PT ;  /* 0x00000005ff077c10 */ /* 0x000fca00087fe4ff */
[----:B------:R0:W-:Y:S04]  /*3a30*/  STG.E desc[UR6][R6.64], R9 ;  /* 0x0000000906007986 */ /* 0x0001e8000c101906 */
.L_x_3761:
[----:B------:R-:W-:Y:S05]  /*3a40*/  BSYNC.RECONVERGENT B1 ;  /* 0x0000000000017941 */ /* 0x000fea0003800200 */
.L_x_3760:
[----:B------:R-:W-:Y:S05]  /*3a50*/  WARPSYNC.ALL ;  /* 0x0000000000007948 */ /* 0x000fea0003800000 */
[----:B------:R-:W1:Y:S02]  /*3a60*/  LDCU UR4, c[0x0][0x380] ;  /* 0x00007000ff0477ac */ /* 0x000e640008000800 */
[----:B-1----:R-:W-:-:S13]  /*3a70*/  ISETP.GE.AND P0, PT, R3, UR4, PT ;  /* 0x0000000403007c0c */ /* 0x002fda000bf06270 */
[----:B------:R-:W-:Y:S05]  /*3a80*/  @P0 EXIT ;  /* 0x000000000000094d */ /* 0x000fea0003800000 */
[----:B------:R-:W1:Y:S01]  /*3a90*/  LDCU UR4, c[0x0][0x388] ;  /* 0x00007100ff0477ac */ /* 0x000e620008000800 */
[----:B------:R-:W-:Y:S01]  /*3aa0*/  HFMA2 R0, -RZ, RZ, 0, 0 ;  /* 0x00000000ff007431 */ /* 0x000fe200000001ff */
[----:B------:R-:W-:Y:S01]  /*3ab0*/  MOV R11, RZ ;  /* 0x000000ff000b7202 */ /* 0x000fe20000000f00 */
[----:B-1----:R-:W-:-:S09]  /*3ac0*/  UISETP.NE.AND UP0, UPT, UR4, URZ, UPT ;  /* 0x000000ff0400728c */ /* 0x002fd2000bf05270 */
[----:B------:R-:W-:Y:S05]  /*3ad0*/  BRA.U !UP0, `(.L_x_3802) ;  /* 0x0000001108a47547 */ /* 0x000fea000b800000 */
        /* <DEDUP_REMOVED lines=287> */
[----:B------:R-:W3:Y:S01]  /*4cd0*/  @P0 LDC.64 R14, c[0x0][0x578] ;  /* 0x00015e00ff0e0b82 */ /* 0x000ee20000000a00 */
[----:B--2---:R-:W-:-:S05]  /*4ce0*/  @P0 IMAD.HI.U32 R2, R5, R8, R4 ;  /* 0x0000000805020227 */ /* 0x004fca00078e0004 */
[----:B------:R-:W-:Y:S01]  /*4cf0*/  @P0 SHF.R.U32.HI R4, RZ, R9, R2 ;  /* 0x00000009ff040219 */ /* 0x000fe20000011602 */
[----:B------:R-:W-:-:S03]  /*4d00*/  IMAD R2, R7, UR8, R3 ;  /* 0x0000000807027c24 */ /* 0x000fc6000f8e0203 */
[----:B------:R-:W-:Y:S01]  /*4d10*/  @P0 IADD3 R4, PT, PT, -R4, RZ, RZ ;  /* 0x000000ff04040210 */ /* 0x000fe20007ffe1ff */
[C---:B-1----:R-:W-:Y:S02]  /*4d20*/  IMAD R11, R2.reuse, UR4, R11 ;  /* 0x00000004020b7c24 */ /* 0x042fe4000f8e020b */
[----:B------:R-:W-:Y:S02]  /*4d30*/  IMAD R0, R2, UR5, R0 ;  /* 0x0000000502007c24 */ /* 0x000fe4000f8e0200 */
[----:B0-----:R-:W-:-:S04]  /*4d40*/  @P0 IMAD R4, R13, R4, R5 ;  /* 0x000000040d040224 */ /* 0x001fc800078e0205 */
[C---:B---3--:R-:W-:Y:S02]  /*4d50*/  @P0 IMAD R11, R4.reuse, R14, R11 ;  /* 0x0000000e040b0224 */ /* 0x048fe400078e020b */
[----:B------:R-:W-:-:S07]  /*4d60*/  @P0 IMAD R0, R4, R15, R0 ;  /* 0x0000000f04000224 */ /* 0x000fce00078e0200 */
.L_x_3802:
[----:B------:R-:W1:Y:S02]  /*4d70*/  LDCU.128 UR8, c[0x0][0x580] ;  /* 0x0000b000ff0877ac */ /* 0x000e640008000c00 */
[----:B-1----:R-:W-:-:S04]  /*4d80*/  IADD3 R2, P0, PT, R0, UR10, RZ ;  /* 0x0000000a00027c10 */ /* 0x002fc8000ff1e0ff */
[----:B------:R-:W-:-:S05]  /*4d90*/  IADD3.X R3, PT, PT, RZ, UR11, RZ, P0, !PT ;  /* 0x0000000bff037c10 */ /* 0x000fca00087fe4ff */
[----:B------:R-:W0:Y:S01]  /*4da0*/  LDG.E R2, desc[UR6][R2.64] ;  /* 0x0000000602027981 */ /* 0x000e22000c1e1900 */
[----:B------:R-:W-:Y:S01]  /*4db0*/  IADD3 R4, P1, PT, R11, UR8, RZ ;  /* 0x000000080b047c10 */ /* 0x000fe2000ff3e0ff */
[----:B------:R-:W-:Y:S03]  /*4dc0*/  BSSY.RECONVERGENT B0, `(.L_x_3803) ;  /* 0x000025c000007945 */ /* 0x000fe60003800200 */
[----:B------:R-:W-:Y:S01]  /*4dd0*/  IADD3.X R5, PT, PT, RZ, UR9, RZ, P1, !PT ;  /* 0x00000009ff057c10 */ /* 0x000fe20008ffe4ff */
[--C-:B0-----:R-:W-:Y:S02]  /*4de0*/  HADD2.F32 R9, -RZ, R2.reuse.H0_H0 ;  /* 0x20000002ff097230 */ /* 0x101fe40000004100 */
        /* <DEDUP_REMOVED lines=22> */
.L_x_3804:
        /* <DEDUP_REMOVED lines=19> */
[----:B------:R-:W-:Y:S02]  /*5080*/  VIMNMX R8, PT, PT, R12, R13, PT ;  /* 0x0000000d0c087248 */ /* 0x000fe40003fe0100 */
[----:B------:R-:W-:-:S02]  /*5090*/  LOP3.LUT R13, R14, 0x7e800000, RZ, 0x3c, !PT ;  /* 0x7e8000000e0d7812 */ /* 0x000fc400078e3cff */
[----:B------:R-:W-:Y:S02]  /*50a0*/  VIMNMX R15, PT, PT, R12, R15, PT ;  /* 0x0000000f0c0f7248 */ /* 0x000fe40003fe0100 */
[----:B------:R-:W-:Y:S01]  /*50b0*/  LOP3.LUT R17, R16, 0x7e800000, RZ, 0x3c, !PT ;  /* 0x7e80000010117812 */ /* 0x000fe200078e3cff */
[-C--:B------:R-:W-:Y:S01]  /*50c0*/  FMUL.FTZ R12, R8, R13.reuse ;  /* 0x0000000d080c7220 */ /* 0x080fe20000410000 */
[----:B------:R-:W-:Y:S01]  /*50d0*/  FMUL.FTZ R13, R6, R13 ;  /* 0x0000000d060d7220 */ /* 0x000fe20000410000 */
[----:B------:R-:W-:Y:S02]  /*50e0*/  FSETP.NEU.FTZ.AND P0, PT, R8, RZ, PT ;  /* 0x000000ff0800720b */ /* 0x000fe40003f1d000 */
[CC--:B------:R-:W-:Y:S01]  /*50f0*/  FMUL.FTZ R18, R15.reuse, R17.reuse ;  /* 0x000000110f127220 */ /* 0x0c0fe20000410000 */
[----:B------:R-:W-:Y:S01]  /*5100*/  FMUL.FTZ R12, R12, R12 ;  /* 0x0000000c0c0c7220 */ /* 0x000fe20000410000 */
[----:B------:R-:W-:Y:S01]  /*5110*/  FMUL.FTZ R17, R2, R17 ;  /* 0x0000001102117220 */ /* 0x000fe20000410000 */
[----:B------:R-:W-:Y:S01]  /*5120*/  FSETP.NEU.FTZ.AND P2, PT, R15, RZ, PT ;  /* 0x000000ff0f00720b */ /* 0x000fe20003f5d000 */
[----:B------:R-:W-:Y:S01]  /*5130*/  FMUL.FTZ R18, R18, R18 ;  /* 0x0000001212127220 */ /* 0x000fe20000410000 */
[----:B------:R-:W-:Y:S01]  /*5140*/  FFMA.FTZ R12, R13, R13, R12 ;  /* 0x0000000d0d0c7223 */ /* 0x000fe2000001000c */
[----:B------:R-:W-:-:S02]  /*5150*/  LOP3.LUT R13, R14, 0x800000, RZ, 0xfc, !PT ;  /* 0x008000000e0d7812 */ /* 0x000fc400078efcff */
[----:B------:R-:W-:Y:S01]  /*5160*/  FFMA.FTZ R18, R17, R17, R18 ;  /* 0x0000001111127223 */ /* 0x000fe20000010012 */
[----:B------:R-:W-:Y:S02]  /*5170*/  LOP3.LUT R17, R16, 0x800000, RZ, 0xfc, !PT ;  /* 0x0080000010117812 */ /* 0x000fe400078efcff */
[----:B------:R-:W0:Y:S01]  /*5180*/  MUFU.SQRT R12, R12 ;  /* 0x0000000c000c7308 */ /* 0x000e220000002000 */
[----:B------:R-:W-:-:S07]  /*5190*/  FSETP.NEU.FTZ.AND P1, PT, R8, +INF , PT ;  /* 0x7f8000000800780b */ /* 0x000fce0003f3d000 */
        /* <DEDUP_REMOVED lines=32> */
.L_x_3814:
[----:B------:R-:W-:-:S04]  /*53a0*/  FADD.FTZ R6, -R0, R13 ;  /* 0x0000000d00067221 */ /* 0x000fc80000010100 */
[----:B------:R-:W-:-:S07]  /*53b0*/  FMUL.FTZ R6, R6, 0.5 ;  /* 0x3f00000006067820 */ /* 0x000fce0000410000 */
.L_x_3815:
[----:B------:R-:W-:Y:S05]  /*53c0*/  BSYNC.RECONVERGENT B2 ;  /* 0x0000000000027941 */ /* 0x000fea0003800200 */
.L_x_3813:
        /* <DEDUP_REMOVED lines=11> */
.L_x_3817:
[----:B------:R-:W-:-:S04]  /*5480*/  FADD.FTZ R17, R2, -R17 ;  /* 0x8000001102117221 */ /* 0x000fc80000010000 */
[----:B------:R-:W-:-:S07]  /*5490*/  FMUL.FTZ R17, R17, 0.5 ;  /* 0x3f00000011117820 */ /* 0x000fce0000410000 */
.L_x_3818:
[----:B------:R-:W-:Y:S05]  /*54a0*/  BSYNC.RECONVERGENT B2 ;  /* 0x0000000000027941 */ /* 0x000fea0003800200 */
.L_x_3816:
        /* <DEDUP_REMOVED lines=35> */
.L_x_3812:
[----:B------:R-:W-:-:S13]  /*56e0*/  FSETP.GEU.FTZ.AND P0, PT, R10, 1, PT ;  /* 0x3f8000000a00780b */ /* 0x000fda0003f1e000 */
[----:B------:R-:W-:Y:S05]  /*56f0*/  @!P0 BRA `(.L_x_3819) ;  /* 0x0000000000848947 */ /* 0x000fea0003800000 */
[----:B------:R-:W-:Y:S01]  /*5700*/  FMUL.FTZ R8, R0, R3 ;  /* 0x0000000300087220 */ /* 0x000fe20000410000 */
[----:B------:R-:W-:Y:S01]  /*5710*/  HFMA2 R19, -RZ, RZ, 1.625, 0 ;  /* 0x3e800000ff137431 */ /* 0x000fe200000001ff */
[----:B------:R-:W-:Y:S02]  /*5720*/  MOV R21, 0x3d39bf78 ;  /* 0x3d39bf7800157802 */ /* 0x000fe40000000f00 */
        /* <DEDUP_REMOVED lines=30> */
.L_x_3819:
[----:B------:R-:W-:-:S04]  /*5910*/  FADD.FTZ R17, -R10, 1 ;  /* 0x3f8000000a117421 */ /* 0x000fc80000010100 */
[----:B------:R-:W-:-:S06]  /*5920*/  FMUL.FTZ R6, R0, R17 ;  /* 0x0000001100067220 */ /* 0x000fcc0000410000 */
[----:B------:R-:W0:Y:S08]  /*5930*/  MUFU.SQRT R6, R6 ;  /* 0x0000000600067308 */ /* 0x000e300000002000 */
[----:B0-----:R-:W0:Y:S02]  /*5940*/  MUFU.RCP R12, R6 ;  /* 0x00000006000c7308 */ /* 0x001e240000001000 */
[----:B0-----:R-:W-:Y:S01]  /*5950*/  FMUL.FTZ R12, |R7|, R12 ;  /* 0x0000000c070c7220 */ /* 0x001fe20000410200 */
[----:B------:R-:W-:Y:S06]  /*5960*/  BRA `(.L_x_3810) ;  /* 0x0000000000047947 */ /* 0x000fec0003800000 */
.L_x_3811:
[----:B------:R0:W1:Y:S02]  /*5970*/  MUFU.SQRT R12, R11 ;  /* 0x0000000b000c7308 */ /* 0x0000640000002000 */
.L_x_3810:
[----:B------:R-:W-:Y:S05]  /*5980*/  BSYNC.RECONVERGENT B1 ;  /* 0x0000000000017941 */ /* 0x000fea0003800200 */
.L_x_3809:
[----:B------:R-:W-:Y:S01]  /*5990*/  FSETP.GEU.FTZ.AND P0, PT, R10, 4.336808689942017736e-19, PT ;  /* 0x210000000a00780b */ /* 0x000fe20003f1e000 */
[----:B------:R-:W-:Y:S04]  /*59a0*/  BSSY.RECONVERGENT B1, `(.L_x_3820) ;  /* 0x00000dc000017945 */ /* 0x000fe80003800200 */
[----:B------:R-:W-:Y:S01]  /*59b0*/  BSSY.RELIABLE B2, `(.L_x_3821) ;  /* 0x0000078000027945 */ /* 0x000fe20003800100 */
[----:B-1----:R-:W-:-:S07]  /*59c0*/  MOV R6, R12 ;  /* 0x0000000c00067202 */ /* 0x002fce0000000f00 */
        /* <DEDUP_REMOVED lines=8> */
[----:B------:R-:W-:Y:S02]  /*5a50*/  HFMA2 R3, -RZ, RZ, 1.75, 0 ;  /* 0x3f000000ff037431 */ /* 0x000fe400000001ff */
[----:B------:R-:W-:-:S04]  /*5a60*/  FADD.FTZ R0, -R8, -RZ ;  /* 0x800000ff08007221 */ /* 0x000fc80000010100 */
[C---:B------:R-:W-:Y:S01]  /*5a70*/  FFMA.FTZ R2, |R0|.reuse, -R3, 0.5 ;  /* 0x3f00000000027423 */ /* 0x040fe20000010a03 */
[C---:B------:R-:W-:Y:S02]  /*5a80*/  FSETP.GT.FTZ.AND P0, PT, |R0|.reuse, 0.56000000238418579102, PT ;  /* 0x3f0f5c290000780b */ /* 0x040fe40003f14200 */
[----:B------:R-:W-:Y:S01]  /*5a90*/  FSETP.NEU.FTZ.AND P1, PT, |R0|, 1, PT ;  /* 0x3f8000000000780b */ /* 0x000fe20003f3d200 */
[----:B------:R-:W1:Y:S02]  /*5aa0*/  MUFU.RSQ R3, R2 ;  /* 0x0000000200037308 */ /* 0x000e640000001400 */
[----:B-1----:R-:W-:Y:S01]  /*5ab0*/  FMUL.FTZ R9, R2, R3 ;  /* 0x0000000302097220 */ /* 0x002fe20000410000 */
[----:B------:R-:W-:Y:S01]  /*5ac0*/  FMUL.FTZ R10, R3, -0.5 ;  /* 0xbf000000030a7820 */ /* 0x000fe20000410000 */
[----:B------:R-:W-:Y:S01]  /*5ad0*/  FADD.FTZ R3, |R0|, -RZ ;  /* 0x800000ff00037221 */ /* 0x000fe20000010200 */
[----:B------:R-:W-:Y:S02]  /*5ae0*/  HFMA2 R2, -RZ, RZ, 1.9599609375, 20144 ;  /* 0x3fd774ebff027431 */ /* 0x000fe400000001ff */
[----:B------:R-:W-:-:S04]  /*5af0*/  FFMA.FTZ R10, R9, R10, 0.5 ;  /* 0x3f000000090a7423 */ /* 0x000fc8000001000a */
[----:B------:R-:W-:Y:S01]  /*5b00*/  FFMA.FTZ R10, R9, R10, R9 ;  /* 0x0000000a090a7223 */ /* 0x000fe20000010009 */
[----:B------:R-:W-:-:S04]  /*5b10*/  MOV R9, 0x3d10ecef ;  /* 0x3d10ecef00097802 */ /* 0x000fc80000000f00 */
        /* <DEDUP_REMOVED lines=16> */
.L_x_3824:
[----:B------:R-:W-:Y:S01]  /*5c20*/  MOV R3, 0x3f000000 ;  /* 0x3f00000000037802 */ /* 0x000fe20000000f00 */
[C---:B------:R-:W-:Y:S01]  /*5c30*/  FADD.FTZ R9, |R8|.reuse, -RZ ;  /* 0x800000ff08097221 */ /* 0x040fe20000010200 */
[C---:B------:R-:W-:Y:S02]  /*5c40*/  FSETP.GT.FTZ.AND P0, PT, |R8|.reuse, 0.56000000238418579102, PT ;  /* 0x3f0f5c290800780b */ /* 0x040fe40003f14200 */
[C---:B------:R-:W-:Y:S01]  /*5c50*/  FSETP.NEU.FTZ.AND P1, PT, |R8|.reuse, 1, PT ;  /* 0x3f8000000800780b */ /* 0x040fe20003f3d200 */
[----:B------:R-:W-:-:S04]  /*5c60*/  FFMA.FTZ R0, |R8|, -R3, 0.5 ;  /* 0x3f00000008007423 */ /* 0x000fc80000010a03 */
[----:B------:R-:W1:Y:S02]  /*5c70*/  MUFU.RSQ R3, R0 ;  /* 0x0000000000037308 */ /* 0x000e640000001400 */
[----:B-1----:R-:W-:Y:S01]  /*5c80*/  FMUL.FTZ R2, R0, R3 ;  /* 0x0000000300027220 */ /* 0x002fe20000410000 */
        /* <DEDUP_REMOVED lines=21> */
.L_x_3823:
        /* <DEDUP_REMOVED lines=19> */
[----:B------:R-:W1:Y:S02]  /*5f10*/  @P0 MUFU.RCP R2, R2 ;  /* 0x0000000200020308 */ /* 0x000e640000001000 */
[----:B-1----:R-:W-:Y:S01]  /*5f20*/  @P0 FMUL.FTZ.D2 R3, R3, R2 ;  /* 0x0000000203030220 */ /* 0x002fe20000310000 */
[----:B------:R-:W-:Y:S01]  /*5f30*/  @!P0 FMUL.FTZ R3, |R7|, 0.5 ;  /* 0x3f00000007038820 */ /* 0x000fe20000410200 */
[----:B------:R-:W-:Y:S06]  /*5f40*/  BRA `(.L_x_3831) ;  /* 0x0000000000087947 */ /* 0x000fec0003800000 */
.L_x_3830:
[----:B------:R-:W-:-:S04]  /*5f50*/  FADD.FTZ R3, -R3, R2 ;  /* 0x0000000203037221 */ /* 0x000fc80000010100 */
[----:B------:R-:W-:-:S07]  /*5f60*/  FMUL.FTZ R3, R3, 0.5 ;  /* 0x3f00000003037820 */ /* 0x000fce0000410000 */
.L_x_3831:
[----:B------:R-:W-:Y:S05]  /*5f70*/  BSYNC.RECONVERGENT B4 ;  /* 0x0000000000047941 */ /* 0x000fea0003800200 */
.L_x_3829:
[----:B------:R-:W-:Y:S01]  /*5f80*/  FADD.FTZ R0, R3, R0 ;  /* 0x0000000003007221 */ /* 0x000fe20000010000 */
[----:B------:R-:W-:-:S04]  /*5f90*/  FADD.FTZ R15, R10, R15 ;  /* 0x0000000f0a0f7221 */ /* 0x000fc80000010000 */
[----:B------:R-:W-:-:S04]  /*5fa0*/  FMUL.FTZ R0, R0, R15 ;  /* 0x0000000f00007220 */ /* 0x000fc80000410000 */
[----:B------:R1:W2:Y:S01]  /*5fb0*/  MUFU.SQRT R3, R0 ;  /* 0x0000000000037308 */ /* 0x0002a20000002000 */
[----:B------:R-:W-:Y:S05]  /*5fc0*/  BRA `(.L_x_3832) ;  /* 0x0000000000487947 */ /* 0x000fea0003800000 */
.L_x_3828:
[----:B------:R-:W-:-:S13]  /*5fd0*/  FSETP.GT.FTZ.AND P0, PT, R10, 1, PT ;  /* 0x3f8000000a00780b */ /* 0x000fda0003f14000 */
[----:B------:R-:W-:Y:S01]  /*5fe0*/  @P0 FMUL.FTZ R8, R0, R3 ;  /* 0x0000000300080220 */ /* 0x000fe20000410000 */
[----:B------:R-:W-:Y:S01]  /*5ff0*/  @!P0 FADD.FTZ R3, -R10, 1 ;  /* 0x3f8000000a038421 */ /* 0x000fe20000010100 */
[----:B0-----:R-:W-:-:S03]  /*6000*/  @P0 FMUL.FTZ R11, |R7|, 2.81474976710656000000e+14 ;  /* 0x57800000070b0820 */ /* 0x001fc60000410200 */
[----:B------:R-:W-:Y:S01]  /*6010*/  @!P0 FMUL.FTZ R2, R0, R3 ;  /* 0x0000000300028220 */ /* 0x000fe20000410000 */
[----:B------:R-:W0:Y:S01]  /*6020*/  @P0 MUFU.SQRT R8, R8 ;  /* 0x0000000800080308 */ /* 0x000e220000002000 */
[C---:B------:R-:W-:Y:S01]  /*6030*/  @P0 FMUL.FTZ R11, R10.reuse, R11 ;  /* 0x0000000b0a0b0220 */ /* 0x040fe20000410000 */
[----:B------:R-:W-:-:S06]  /*6040*/  @P0 FMUL.FTZ R10, R10, 2.81474976710656000000e+14 ;  /* 0x578000000a0a0820 */ /* 0x000fcc0000410000 */
[----:B------:R-:W-:Y:S08]  /*6050*/  @!P0 MUFU.SQRT R3, R2 ;  /* 0x0000000200038308 */ /* 0x000ff00000002000 */
[----:B0-----:R-:W0:Y:S02]  /*6060*/  @P0 MUFU.RCP R0, R8 ;  /* 0x0000000800000308 */ /* 0x001e240000001000 */
[----:B0-----:R-:W-:Y:S01]  /*6070*/  @P0 FMUL.FTZ R3, R11, R0 ;  /* 0x000000000b030220 */ /* 0x001fe20000410000 */
[----:B------:R-:W-:Y:S06]  /*6080*/  BRA `(.L_x_3832) ;  /* 0x0000000000187947 */ /* 0x000fec0003800000 */
.L_x_3827:
[----:B------:R-:W-:Y:S01]  /*6090*/  FADD.FTZ R0, R15, 1 ;  /* 0x3f8000000f007421 */ /* 0x000fe20000010000 */
[----:B------:R-:W-:Y:S01]  /*60a0*/  MUFU.SQRT R3, R11 ;  /* 0x0000000b00037308 */ /* 0x000fe20000002000 */
[----:B------:R-:W-:Y:S02]  /*60b0*/  HFMA2 R10, -RZ, RZ, 1.875, 0 ;  /* 0x3f800000ff0a7431 */ /* 0x000fe400000001ff */
[----:B------:R-:W-:-:S06]  /*60c0*/  FMUL.FTZ R0, R0, 0.5 ;  /* 0x3f00000000007820 */ /* 0x000fcc0000410000 */
[----:B------:R-:W1:Y:S02]  /*60d0*/  MUFU.SQRT R0, R0 ;  /* 0x0000000000007308 */ /* 0x000e640000002000 */
[----:B-1----:R-:W-:-:S07]  /*60e0*/  FMUL.FTZ R3, R3, R0 ;  /* 0x0000000003037220 */ /* 0x002fce0000410000 */
.L_x_3832:
[----:B------:R-:W-:Y:S05]  /*60f0*/  BSYNC.RECONVERGENT B3 ;  /* 0x0000000000037941 */ /* 0x000fea0003800200 */
.L_x_3826:
[----:B------:R-:W-:Y:S05]  /*6100*/  BRA `(.L_x_3833) ;  /* 0x0000000000087947 */ /* 0x000fea0003800000 */
.L_x_3822:
[----:B------:R-:W-:Y:S01]  /*6110*/  FMUL.FTZ R3, R15, 16777216 ;  /* 0x4b8000000f037820 */ /* 0x000fe20000410000 */
[----:B------:R-:W-:-:S07]  /*6120*/  FMUL.FTZ R10, R10, 16777216 ;  /* 0x4b8000000a0a7820 */ /* 0x000fce0000410000 */
.L_x_3833:
[----:B------:R-:W-:Y:S05]  /*6130*/  BSYNC.RELIABLE B2 ;  /* 0x0000000000027941 */ /* 0x000fea0003800100 */
.L_x_3821:
[----:B------:R-:W-:-:S13]  /*6140*/  ISETP.GT.AND P0, PT, R9, -0x1, PT ;  /* 0xffffffff0900780c */ /* 0x000fda0003f04270 */
[----:B------:R-:W-:Y:S05]  /*6150*/  @P0 BRA `(.L_x_3834) ;  /* 0x0000000000c40947 */ /* 0x000fea0003800000 */
[----:B------:R-:W-:Y:S01]  /*6160*/  FADD.FTZ R10, -R10, -RZ ;  /* 0x800000ff0a0a7221 */ /* 0x000fe20000010100 */
[C---:B0-2---:R-:W-:Y:S01]  /*6170*/  FADD.FTZ R11, |R3|.reuse, -RZ ;  /* 0x800000ff030b7221 */ /* 0x045fe20000010200 */
[----:B------:R-:W-:Y:S02]  /*6180*/  BSSY.RECONVERGENT B4, `(.L_x_3835) ;  /* 0x0000011000047945 */ /* 0x000fe40003800200 */
[----:B-1----:R-:W-:Y:S01]  /*6190*/  FADD.FTZ R0, |R10|, -RZ ;  /* 0x800000ff0a007221 */ /* 0x002fe20000010200 */
        /* <DEDUP_REMOVED lines=15> */
.L_x_3836:
[----:B------:R-:W-:Y:S05]  /*6290*/  BSYNC.RECONVERGENT B4 ;  /* 0x0000000000047941 */ /* 0x000fea0003800200 */
.L_x_3835:
        /* <DEDUP_REMOVED lines=17> */
[----:B------:R-:W-:Y:S02]  /*63b0*/  FSEL R9, R0, 1.8663789033889770508, P3 ;  /* 0x3feee58100097808 */ /* 0x000fe40001800000 */
        /* <DEDUP_REMOVED lines=11> */
.L_x_3834:
[----:B-1----:R-:W-:Y:S01]  /*6470*/  FADD.FTZ R0, |R10|, -RZ ;  /* 0x800000ff0a007221 */ /* 0x002fe20000010200 */
[C---:B--2---:R-:W-:Y:S01]  /*6480*/  FADD.FTZ R13, |R3|.reuse, -RZ ;  /* 0x800000ff030d7221 */ /* 0x044fe20000010200 */
        /* <DEDUP_REMOVED lines=16> */
.L_x_3838:
[----:B------:R-:W-:Y:S05]  /*6590*/  BSYNC.RECONVERGENT B4 ;  /* 0x0000000000047941 */ /* 0x000fea0003800200 */
.L_x_3837:
        /* <DEDUP_REMOVED lines=28> */
.L_x_3825:
[----:B------:R-:W-:Y:S05]  /*6760*/  BSYNC.RECONVERGENT B1 ;  /* 0x0000000000017941 */ /* 0x000fea0003800200 */
.L_x_3820:
[----:B------:R-:W-:-:S13]  /*6770*/  ISETP.GE.AND P0, PT, R7, RZ, PT ;  /* 0x000000ff0700720c */ /* 0x000fda0003f06270 */
[----:B------:R-:W-:Y:S01]  /*6780*/  @P0 FADD.FTZ R6, -R6, -RZ ;  /* 0x800000ff06060221 */ /* 0x000fe20000010100 */
[----:B------:R-:W-:Y:S06]  /*6790*/  BRA `(.L_x_3805) ;  /* 0x0000000800f87947 */ /* 0x000fec0003800000 */
.L_x_3808:
[----:B------:R-:W-:Y:S01]  /*67a0*/  FADD.FTZ R0, -R9, 6.1232342629258392722e-17 ;  /* 0x248d313209007421 */ /* 0x000fe20000010100 */
[----:B------:R-:W-:-:S03]  /*67b0*/  FADD.FTZ R6, -R7, -RZ ;  /* 0x800000ff07067221 */ /* 0x000fc60000010100 */
[----:B------:R-:W-:Y:S01]  /*67c0*/  FADD.FTZ R0, R0, 1.5707963705062866211 ;  /* 0x3fc90fdb00007421 */ /* 0x000fe20000010000 */
[----:B------:R-:W-:Y:S06]  /*67d0*/  BRA `(.L_x_3805) ;  /* 0x0000000800e87947 */ /* 0x000fec0003800000 */
.L_x_3807:
[----:B------:R-:W-:Y:S02]  /*67e0*/  HFMA2 R0, -RZ, RZ, 0, 0 ;  /* 0x00000000ff007431 */ /* 0x000fe400000001ff */
[----:B------:R-:W-:Y:S01]  /*67f0*/  FADD.FTZ R6, -R7, -RZ ;  /* 0x800000ff07067221 */ /* 0x000fe20000010100 */
[----:B------:R-:W-:Y:S06]  /*6800*/  BRA `(.L_x_3805) ;  /* 0x0000000800dc7947 */ /* 0x000fec0003800000 */
.L_x_3806:
        /* <DEDUP_REMOVED lines=27> */
.L_x_3843:
[----:B------:R-:W-:Y:S05]  /*69c0*/  BSYNC.RECONVERGENT B4 ;  /* 0x0000000000047941 */ /* 0x000fea0003800200 */
.L_x_3842:
        /* <DEDUP_REMOVED lines=8> */
[----:B------:R-:W-:Y:S01]  /*6a50*/  FFMA.FTZ R11, R0, R11, 0.042200751602649688721 ;  /* 0x3d2cdab2000b7423 */ /* 0x000fe2000001000b */
[----:B------:R-:W-:-:S03]  /*6a60*/  MOV R2, 0x4016cbe4 ;  /* 0x4016cbe400027802 */ /* 0x000fc60000000f00 */
        /* <DEDUP_REMOVED lines=8> */
[----:B------:R-:W-:Y:S02]  /*6af0*/  FSEL R3, R0, 1.8663789033889770508, !P3 ;  /* 0x3feee58100037808 */ /* 0x000fe40005800000 */
[----:B------:R-:W-:-:S05]  /*6b00*/  FFMA.FTZ R9, R13, 0.93318945169448852539, -R8 ;  /* 0x3f6ee5810d097823 */ /* 0x000fca0000010808 */
        /* <DEDUP_REMOVED lines=9> */
.L_x_3841:
        /* <DEDUP_REMOVED lines=29> */
.L_x_3846:
[----:B------:R-:W-:Y:S05]  /*6d70*/  BSYNC.RECONVERGENT B4 ;  /* 0x0000000000047941 */ /* 0x000fea0003800200 */
.L_x_3845:
[----:B------:R-:W-:Y:S02]  /*6d80*/  HFMA2 R11, -RZ, RZ, 0.89990234375, 10328 ;  /* 0x3b33710bff0b7431 */ /* 0x000fe400000001ff */
[----:B------:R-:W-:Y:S01]  /*6d90*/  FMUL.FTZ R0, R8, R8 ;  /* 0x0000000808007220 */ /* 0x000fe20000410000 */
[----:B------:R-:W-:Y:S02]  /*6da0*/  MOV R13, 0x3fd774eb ;  /* 0x3fd774eb000d7802 */ /* 0x000fe40000000f00 */
[----:B------:R-:W-:Y:S01]  /*6db0*/  ISETP.GE.AND P0, PT, R9, RZ, PT ;  /* 0x000000ff0900720c */ /* 0x000fe20003f06270 */
[----:B------:R-:W-:Y:S01]  /*6dc0*/  FFMA.FTZ R11, R0, R11, -0.015681877732276916504 ;  /* 0xbc807748000b7423 */ /* 0x000fe2000001000b */
[----:B------:R-:W-:Y:S02]  /*6dd0*/  FSETP.NEU.FTZ.AND P2, PT, R10, |R7|, PT ;  /* 0x400000070a00720b */ /* 0x000fe40003f5d000 */
        /* <DEDUP_REMOVED lines=23> */
.L_x_3840:
[----:B------:R-:W-:Y:S01]  /*6f50*/  FMUL.FTZ R2, R9, 0.36787945032119750977 ;  /* 0x3ebc5ab209027820 */ /* 0x000fe20000410000 */
[----:B------:R-:W-:Y:S01]  /*6f60*/  FMUL.FTZ R6, R7, 0.36787945032119750977 ;  /* 0x3ebc5ab207067820 */ /* 0x000fe20000410000 */
[----:B------:R-:W-:Y:S01]  /*6f70*/  MUFU.RCP R14, R3 ;  /* 0x00000003000e7308 */ /* 0x000fe20000001000 */
[----:B------:R-:W-:Y:S01]  /*6f80*/  BSSY.RECONVERGENT B4, `(.L_x_3847) ;  /* 0x000001f000047945 */ /* 0x000fe20003800200 */
        /* <DEDUP_REMOVED lines=17> */
[----:B------:R-:W-:Y:S01]  /*70a0*/  FFMA R13, R14, R11, R14 ;  /* 0x0000000b0e0d7223 */ /* 0x000fe2000000000e */
[----:B------:R-:W-:-:S03]  /*70b0*/  HFMA2 R11, -RZ, RZ, 1.875, 0 ;  /* 0x3f800000ff0b7431 */ /* 0x000fc600000001ff */
        /* <DEDUP_REMOVED lines=11> */
.L_x_3848:
[----:B------:R-:W-:Y:S05]  /*7170*/  BSYNC.RECONVERGENT B4 ;  /* 0x0000000000047941 */ /* 0x000fea0003800200 */
.L_x_3847:
[----:B------:R-:W-:Y:S02]  /*7180*/  HFMA2 R11, -RZ, RZ, 0.89990234375, 10328 ;  /* 0x3b33710bff0b7431 */ /* 0x000fe400000001ff */
[----:B------:R-:W-:Y:S01]  /*7190*/  FMUL.FTZ R0, R8, R8 ;  /* 0x0000000808007220 */ /* 0x000fe20000410000 */
[----:B------:R-:W-:Y:S01]  /*71a0*/  MOV R13, 0x3f6ee581 ;  /* 0x3f6ee581000d7802 */ /* 0x000fe20000000f00 */
[----:B------:R-:W-:Y:S01]  /*71b0*/  HFMA2 R2, -RZ, RZ, 2.04296875, -15.78125 ;  /* 0x4016cbe4ff027431 */ /* 0x000fe200000001ff */
[----:B------:R-:W-:Y:S01]  /*71c0*/  ISETP.GE.AND P0, PT, R9, RZ, PT ;  /* 0x000000ff0900720c */ /* 0x000fe20003f06270 */
[----:B------:R-:W-:Y:S01]  /*71d0*/  FFMA.FTZ R11, R0, R11, -0.015681877732276916504 ;  /* 0xbc807748000b7423 */ /* 0x000fe2000001000b */
[----:B------:R-:W-:Y:S02]  /*71e0*/  FSETP.NEU.FTZ.AND P2, PT, R10, |R7|, PT ;  /* 0x400000070a00720b */ /* 0x000fe40003f5d000 */
[----:B------:R-:W-:Y:S01]  /*71f0*/  FSETP.NEU.FTZ.AND P1, PT, R3, RZ, PT ;  /* 0x000000ff0300720b */ /* 0x000fe20003f3d000 */
[----:B------:R-:W-:Y:S01]  /*7200*/  FFMA.FTZ R11, R0, R11, 0.042200751602649688721 ;  /* 0x3d2cdab2000b7423 */ /* 0x000fe2000001000b */
[----:B------:R-:W-:-:S03]  /*7210*/  FSEL R3, R13, 1.8663789033889770508, !P3 ;  /* 0x3feee5810d037808 */ /* 0x000fc60005800000 */
[----:B------:R-:W-:-:S04]  /*7220*/  FFMA.FTZ R11, R0, R11, -0.074792981147766113281 ;  /* 0xbd992d10000b7423 */ /* 0x000fc8000001000b */
[----:B------:R-:W-:-:S04]  /*7230*/  FFMA.FTZ R11, R0, R11, 0.10640415549278259277 ;  /* 0x3dd9ea6c000b7423 */ /* 0x000fc8000001000b */
[----:B------:R-:W-:-:S04]  /*7240*/  FFMA.FTZ R11, R0, R11, -0.14207722246646881104 ;  /* 0xbe117cb1000b7423 */ /* 0x000fc8000001000b */
[----:B------:R-:W-:-:S04]  /*7250*/  FFMA.FTZ R11, R0, R11, 0.19993925094604492188 ;  /* 0x3e4cbce0000b7423 */ /* 0x000fc8000001000b */
[----:B------:R-:W-:-:S04]  /*7260*/  FFMA.FTZ R11, R0, R11, -0.33333197236061096191 ;  /* 0xbeaaaa7d000b7423 */ /* 0x000fc8000001000b */
[----:B------:R-:W-:-:S04]  /*7270*/  FMUL.FTZ R11, R0, R11 ;  /* 0x0000000b000b7220 */ /* 0x000fc80000410000 */
[----:B------:R-:W-:-:S04]  /*7280*/  FFMA.FTZ R8, R11, R8, R8 ;  /* 0x000000080b087223 */ /* 0x000fc80000010008 */
[----:B------:R-:W-:-:S05]  /*7290*/  FFMA.FTZ R9, R13, 1.6832555532455444336, -R8 ;  /* 0x3fd774eb0d097823 */ /* 0x000fca0000010808 */
        /* <DEDUP_REMOVED lines=9> */
.L_x_3844:
[----:B------:R-:W-:Y:S05]  /*7330*/  BSYNC.RECONVERGENT B1 ;  /* 0x0000000000017941 */ /* 0x000fea0003800200 */
.L_x_3839:
[----:B------:R-:W-:Y:S01]  /*7340*/  ISETP.GE.AND P0, PT, R7, RZ, PT ;  /* 0x000000ff0700720c */ /* 0x000fe20003f06270 */
[----:B------:R-:W-:Y:S01]  /*7350*/  FADD.FTZ R6, R6, 0.69314718246459960938 ;  /* 0x3f31721806067421 */ /* 0x000fe20000010000 */
[----:B------:R-:W-:-:S11]  /*7360*/  FADD.FTZ R0, |R0|, -RZ ;  /* 0x800000ff00007221 */ /* 0x000fd60000010200 */
[----:B------:R-:W-:-:S07]  /*7370*/  @P0 FADD.FTZ R6, -R6, -RZ ;  /* 0x800000ff06060221 */ /* 0x000fce0000010100 */
.L_x_3805:
[----:B------:R-:W-:Y:S05]  /*7380*/  BSYNC.RECONVERGENT B0 ;  /* 0x0000000000007941 */ /* 0x000fea0003800200 */
.L_x_3803:
[----:B------:R-:W-:Y:S05]  /*7390*/  WARPSYNC.ALL ;  /* 0x0000000000007948 */ /* 0x000fea0003800000 */
        /* <DEDUP_REMOVED lines=11> */
.L_x_3850:
[----:B------:R-:W-:Y:S05]  /*7450*/  BSYNC.RECONVERGENT B0 ;  /* 0x0000000000007941 */ /* 0x000fea0003800200 */
.L_x_3849:
[----:B------:R-:W-:-:S05]  /*7460*/  F2FP.F16.F32.PACK_AB R3, R3, R6 ;  /* 0x000000060303723e */ /* 0x000fca00000000ff */
[----:B------:R-:W-:Y:S01]  /*7470*/  STG.E desc[UR6][R4.64], R3 ;  /* 0x0000000304007986 */ /* 0x000fe2000c101906 */
[----:B------:R-:W-:Y:S05]  /*7480*/  EXIT ;  /* 0x000000000000794d */ /* 0x000fea0003800000 */
        .weak           $__internal_8_$__cuda_sm3x_div_rn_ftz_f32_slowpath
        .type           $__internal_8_$__cuda_sm3x_div_rn_ftz_f32_slowpath,@function
        .size           $__internal_8_$__cuda_sm3x_div_rn_ftz_f32_slowpath,(.L_x_14252 - $__internal_8_$__cuda_sm3x_div_rn_ftz_f32_slowpath)
$__internal_8_$__cuda_sm3x_div_rn_ftz_f32_slowpath:
[----:B------:R-:W-:Y:S01]  /*7490*/  SHF.R.U32.HI R8, RZ, 0x17, R17 ;  /* 0x00000017ff087819 */ /* 0x000fe20000011611 */
[----:B------:R-:W-:Y:S01]  /*74a0*/  BSSY.RECONVERGENT B2, `(.L_x_3851) ;  /* 0x0000046000027945 */ /* 0x000fe20003800200 */
[----:B------:R-:W-:-:S03]  /*74b0*/  SHF.R.U32.HI R13, RZ, 0x17, R0 ;  /* 0x00000017ff0d7819 */ /* 0x000fc60000011600 */
[----:B------:R-:W-:Y:S01]  /*74c0*/  BSSY.RELIABLE B3, `(.L_x_3852) ;  /* 0x000001d000037945 */ /* 0x000fe20003800100 */
[----:B------:R-:W-:Y:S02]  /*74d0*/  LOP3.LUT R8, R8, 0xff, RZ, 0xc0, !PT ;  /* 0x000000ff08087812 */ /* 0x000fe400078ec0ff */
[----:B------:R-:W-:Y:S02]  /*74e0*/  LOP3.LUT R13, R13, 0xff, RZ, 0xc0, !PT ;  /* 0x000000ff0d0d7812 */ /* 0x000fe400078ec0ff */
[----:B------:R-:W-:Y:S02]  /*74f0*/  IADD3 R11, PT, PT, R8, -0x1, RZ ;  /* 0xffffffff080b7810 */ /* 0x000fe40007ffe0ff */
[----:B------:R-:W-:Y:S02]  /*7500*/  IADD3 R15, PT, PT, R13, -0x1, RZ ;  /* 0xffffffff0d0f7810 */ /* 0x000fe40007ffe0ff */
        /* <DEDUP_REMOVED lines=24> */
.L_x_3853:
[----:B------:R-:W-:Y:S05]  /*7690*/  BSYNC.RELIABLE B3 ;  /* 0x0000000000037941 */ /* 0x000fea0003800100 */
.L_x_3852:
[----:B------:R-:W-:Y:S01]  /*76a0*/  IADD3 R8, PT, PT, R8, -0x7f, RZ ;  /* 0xffffff8108087810 */ /* 0x000fe20007ffe0ff */
[----:B------:R-:W-:Y:S01]  /*76b0*/  BSSY.RECONVERGENT B3, `(.L_x_3858) ;  /* 0x000001b000037945 */ /* 0x000fe20003800200 */
[----:B------:R-:W-:-:S03]  /*76c0*/  IADD3 R13, PT, PT, R13, -0x7f, RZ ;  /* 0xffffff810d0d7810 */ /* 0x000fc60007ffe0ff */
[----:B------:R-:W-:Y:S02]  /*76d0*/  IMAD R18, R8, -0x800000, R17 ;  /* 0xff80000008127824 */ /* 0x000fe400078e0211 */
[C---:B------:R-:W-:Y:S01]  /*76e0*/  IMAD R0, R13.reuse, -0x800000, R0 ;  /* 0xff8000000d007824 */ /* 0x040fe200078e0200 */
[----:B------:R-:W-:Y:S01]  /*76f0*/  IADD3 R13, PT, PT, R13, -R8, RZ ;  /* 0x800000080d0d7210 */ /* 0x000fe20007ffe0ff */
        /* <DEDUP_REMOVED lines=10> */
[----:B------:R-:W-:-:S04]  /*77a0*/  LOP3.LUT R8, R11, 0xff, RZ, 0xc0, !PT ;  /* 0x000000ff0b087812 */ /* 0x000fc800078ec0ff */
[----:B------:R-:W-:-:S04]  /*77b0*/  IADD3 R8, PT, PT, R8, R13, RZ ;  /* 0x0000000d08087210 */ /* 0x000fc80007ffe0ff */
        /* <DEDUP_REMOVED lines=9> */
.L_x_3859:
[----:B------:R-:W-:-:S07]  /*7850*/  LEA R0, R13, R0, 0x17 ;  /* 0x000000000d007211 */ /* 0x000fce00078eb8ff */
.L_x_3860:
[----:B------:R-:W-:Y:S05]  /*7860*/  BSYNC.RECONVERGENT B3 ;  /* 0x0000000000037941 */ /* 0x000fea0003800200 */
.L_x_3858:
[----:B------:R-:W-:Y:S05]  /*7870*/  BRA `(.L_x_3861) ;  /* 0x0000000000207947 */ /* 0x000fea0003800000 */
.L_x_3857:
[----:B------:R-:W-:-:S04]  /*7880*/  LOP3.LUT R0, R17, 0x80000000, R0, 0x48, !PT ;  /* 0x8000000011007812 */ /* 0x000fc800078e4800 */
[----:B------:R-:W-:Y:S01]  /*7890*/  LOP3.LUT R0, R0, 0x7f800000, RZ, 0xfc, !PT ;  /* 0x7f80000000007812 */ /* 0x000fe200078efcff */
[----:B------:R-:W-:Y:S06]  /*78a0*/  BRA `(.L_x_3861) ;  /* 0x0000000000147947 */ /* 0x000fec0003800000 */
.L_x_3856:
[----:B------:R-:W-:Y:S01]  /*78b0*/  LOP3.LUT R0, R17, 0x80000000, R0, 0x48, !PT ;  /* 0x8000000011007812 */ /* 0x000fe200078e4800 */
[----:B------:R-:W-:Y:S06]  /*78c0*/  BRA `(.L_x_3861) ;  /* 0x00000000000c7947 */ /* 0x000fec0003800000 */
.L_x_3855:
[----:B------:R-:W0:Y:S01]  /*78d0*/  MUFU.RSQ R0, -QNAN ;  /* 0xffc0000000007908 */ /* 0x000e220000001400 */
[----:B------:R-:W-:Y:S05]  /*78e0*/  BRA `(.L_x_3861) ;  /* 0x0000000000047947 */ /* 0x000fea0003800000 */
.L_x_3854:
[----:B------:R-:W-:-:S07]  /*78f0*/  FADD.FTZ R0, R0, R17 ;  /* 0x0000001100007221 */ /* 0x000fce0000010000 */
.L_x_3861:
[----:B------:R-:W-:Y:S05]  /*7900*/  BSYNC.RECONVERGENT B2 ;  /* 0x0000000000027941 */ /* 0x000fea0003800200 */
.L_x_3851:
[----:B------:R-:W-:Y:S01]  /*7910*/  MOV R16, R2 ;  /* 0x0000000200107202 */ /* 0x000fe20000000f00 */
[----:B------:R-:W-:-:S04]  /*7920*/  HFMA2 R17, -RZ, RZ, 0, 0 ;  /* 0x00000000ff117431 */ /* 0x000fc800000001ff */
[----:B0-----:R-:W-:Y:S05]  /*7930*/  RET.REL.NODEC R16 `(_ZN2at6native18elementwise_kernelILi128ELi2EZNS0_22gpu_kernel_impl_nocastIZZZNS0_17acosh_kernel_cudaERNS_18TensorIteratorBaseEENKUlvE_clEvENKUlvE1_clEvEUlN3c107complexINS7_4HalfEEEE_EEvS4_RKT_EUliE_EEviT1_) ;  /* 0xffffff8410b07950 */ /* 0x001fea0003c3ffff */
.L_x_3862:
        /* <DEDUP_REMOVED lines=12> */
.L_x_14252:


//--------------------- .text._ZN2at6native27unrolled_elementwise_kernelIZZZNS0_17acosh_kernel_cudaERNS_18TensorIteratorBaseEENKUlvE_clEvENKUlvE1_clEvEUlN3c107complexINS6_4HalfEEEE_St5arrayIPcLm2EELi4E23TrivialOffsetCalculatorILi1EjESF_NS0_6memory15LoadWithoutCastENSG_16StoreWithoutCastEEEviT_T0_T2_T3_T4_T5_ --------------------------
	.section	.text._ZN2at6native27unrolled_elementwise_kernelIZZZNS0_17acosh_kernel_cudaERNS_18TensorIteratorBaseEENKUlvE_clEvENKUlvE1_clEvEUlN3c107complexINS6_4HalfEEEE_St5arrayIPcLm2EELi4E23TrivialOffsetCalculatorILi1EjESF_NS0_6memory15LoadWithoutCastENSG_16StoreWithoutCastEEEviT_T0_T2_T3_T4_T5_,"ax",@progbits
	.align	128
        .global         _ZN2at6native27unrolled_elementwise_kernelIZZZNS0_17acosh_kernel_cudaERNS_18TensorIteratorBaseEENKUlvE_clEvENKUlvE1_clEvEUlN3c107complexINS6_4HalfEEEE_St5arrayIPcLm2EELi4E23TrivialOffsetCalculatorILi1EjESF_NS0_6memory15LoadWithoutCastENSG_16StoreWithoutCastEEEviT_T0_T2_T3_T4_T5_
        .type           _ZN2at6native27unrolled_elementwise_kernelIZZZNS0_17acosh_kernel_cudaERNS_18TensorIteratorBaseEENKUlvE_clEvENKUlvE1_clEvEUlN3c107complexINS6_4HalfEEEE_St5arrayIPcLm2EELi4E23TrivialOffsetCalculatorILi1EjESF_NS0_6memory15LoadWithoutCastENSG_16StoreWithoutCastEEEviT_T0_T2_T3_T4_T5_,@function
        .size           _ZN2at6native27unrolled_elementwise_kernelIZZZNS0_17acosh_kernel_cudaERNS_18TensorIteratorBaseEENKUlvE_clEvENKUlvE1_clEvEUlN3c107complexINS6_4HalfEEEE_St5arrayIPcLm2EELi4E23TrivialOffsetCalculatorILi1EjESF_NS0_6memory15LoadWithoutCastENSG_16StoreWithoutCastEEEviT_T0_T2_T3_T4_T5_,(.L_x_14253 - _ZN2at6native27unrolled_elementwise_kernelIZZZNS0_17acosh_kernel_cudaERNS_18TensorIteratorBaseEENKUlvE_clEvENKUlvE1_clEvEUlN3c107complexINS6_4HalfEEEE_St5arrayIPcLm2EELi4E23TrivialOffsetCalculatorILi1EjESF_NS0_6memory15LoadWithoutCastENSG_16StoreWithoutCastEEEviT_T0_T2_T3_T4_T5_)
        .other          _ZN2at6native27unrolled_elementwise_kernelIZZZNS0_17acosh_kernel_cudaERNS_18TensorIteratorBaseEENKUlvE_clEvENKUlvE1_clEvEUlN3c107complexINS6_4HalfEEEE_St5arrayIPcLm2EELi4E23TrivialOffsetCalculatorILi1EjESF_NS0_6memory15LoadWithoutCastENSG_16StoreWithoutCastEEEviT_T0_T2_T3_T4_T5_,@"STO_CUDA_ENTRY STV_DEFAULT"
_ZN2at6native27unrolled_elementwise_kernelIZZZNS0_17acosh_kernel_cudaERNS_18TensorIteratorBaseEENKUlvE_clEvENKUlvE1_clEvEUlN3c107complexINS6_4HalfEEEE_St5arrayIPcLm2EELi4E23TrivialOffsetCalculatorILi1EjESF_NS0_6memory15LoadWithoutCastENSG_16StoreWithoutCastEEEviT_T0_T2_T3_T4_T5_:
.text._ZN2at6native27unrolled_elementwise_kernelIZZZNS0_17acosh_kernel_cudaERNS_18TensorIteratorBaseEENKUlvE_clEvENKUlvE1_clEvEUlN3c107complexINS6_4HalfEEEE_St5arrayIPcLm2EELi4E23TrivialOffsetCalculatorILi1EjESF_NS0_6memory15LoadWithoutCastENSG_16StoreWithoutCastEEEviT_T0_T2_T3_T4_T5_:
[----:B------:R-:W-:Y:S01]  /*0000*/  LDC R1, c[0x0][0x37c] ;  /* 0x0000df00ff017b82 */ /* 0x000fe20000000800 */
[----:B------:R-:W0:Y:S07]  /*0010*/  S2R R13, SR_CTAID.X ;  /* 0x00000000000d7919 */ /* 0x000e2e0000002500 */
[----:B------:R-:W0:Y:S01]  /*0020*/  LDC R2, c[0x0][0x380] ;  /* 0x0000e000ff027b82 */ /* 0x000e220000000800 */
[----:B------:R-:W1:Y:S01]  /*0030*/  LDCU.64 UR4, c[0x0][0x358] ;  /* 0x00006b00ff0477ac */ /* 0x000e620008000a00 */
        /* <DEDUP_REMOVED lines=15> */
[----:B--2---:R-:W-:-:S06]  /*0130*/  @!P1 IMAD.WIDE.U32 R8, R15, 0x4, R8 ;  /* 0x000000040f089825 */ /* 0x004fcc00078e0008 */
[----:B-1----:R-:W2:Y:S06]  /*0140*/  @!P1 LDG.E R8, desc[UR4][R8.64] ;  /* 0x0000000408089981 */ /* 0x002eac000c1e1900 */
[----:B------:R-:W1:Y:S01]  /*0150*/  @!P2 LDC.64 R4, c[0x0][0x390] ;  /* 0x0000e400ff04ab82 */ /* 0x000e620000000a00 */
[----:B---3--:R-:W-:Y:S01]  /*0160*/  @!P3 IMAD.WIDE.U32 R14, R17, 0x4, R6 ;  /* 0x00000004110eb825 */ /* 0x008fe200078e0006 */
[C---:B------:R-:W-:Y:S02]  /*0170*/  @!P2 LEA R17, R13.reuse, R0, 0x9 ;  /* 0x000000000d11a211 */ /* 0x040fe400078e48ff */
[----:B------:R-:W-:-:S03]  /*0180*/  @!P0 LEA R7, R13, R10, 0x9 ;  /* 0x0000000a0d078211 */ /* 0x000fc600078e48ff */
[----:B------:R-:W3:Y:S02]  /*0190*/  @!P3 LDG.E R14, desc[UR4][R14.64] ;  /* 0x000000040e0eb981 */ /* 0x000ee4000c1e1900 */
[----:B0-----:R-:W-:-:S05]  /*01a0*/  @!P0 IMAD.WIDE.U32 R2, R7, 0x4, R2 ;  /* 0x0000000407028825 */ /* 0x001fca00078e0002 */
[----:B------:R0:W4:Y:S01]  /*01b0*/  @!P0 LDG.E R0, desc[UR4][R2.64] ;  /* 0x0000000402008981 */ /* 0x000122000c1e1900 */
[----:B-1----:R-:W-:-:S06]  /*01c0*/  @!P2 IMAD.WIDE.U32 R4, R17, 0x4, R4 ;  /* 0x000000041104a825 */ /* 0x002fcc00078e0004 */
[----:B------:R-:W5:Y:S01]  /*01d0*/  @!P2 LDG.E R4, desc[UR4][R4.64] ;  /* 0x000000040404a981 */ /* 0x000f62000c1e1900 */
[----:B------:R-:W-:Y:S02]  /*01e0*/  PRMT R6, RZ, 0x5410, RZ ;  /* 0x00005410ff067816 */ /* 0x000fe400000000ff */
[----:B------:R-:W-:Y:S01]  /*01f0*/  PRMT R16, RZ, 0x5410, RZ ;  /* 0x00005410ff107816 */ /* 0x000fe200000000ff */
[----:B------:R-:W-:Y:S01]  /*0200*/  BSSY.RECONVERGENT B3, `(.L_x_3863) ;  /* 0x000026b000037945 */ /* 0x000fe20003800200 */
[----:B------:R-:W-:Y:S02]  /*0210*/  PRMT R20, RZ, 0x7610, R20 ;  /* 0x00007610ff147816 */ /* 0x000fe40000000014 */
[----:B------:R-:W-:Y:S02]  /*0220*/  PRMT R18, RZ, 0x7610, R18 ;  /* 0x00007610ff127816 */ /* 0x000fe40000000012 */
[----:B0-----:R-:W-:Y:S02]  /*0230*/  PRMT R3, RZ, 0x7610, R3 ;  /* 0x00007610ff037816 */ /* 0x001fe40000000003 */
[----:B------:R-:W-:-:S02]  /*0240*/  PRMT R2, RZ, 0x7610, R2 ;  /* 0x00007610ff027816 */ /* 0x000fc40000000002 */
[----:B--2---:R-:W-:-:S04]  /*0250*/  @!P1 PRMT R6, R6, 0x5410, R8 ;  /* 0x0000541006069816 */ /* 0x004fc80000000008 */
[----:B------:R-:W-:Y:S02]  /*0260*/  @!P1 PRMT R6, R8, 0x7632, R6 ;  /* 0x0000763208069816 */ /* 0x000fe40000000006 */
[----:B------:R-:W-:Y:S02]  /*0270*/  ISETP.GE.AND P1, PT, R10, R11, PT ;  /* 0x0000000b0a00720c */ /* 0x000fe40003f26270 */
[----:B---3--:R-:W-:-:S04]  /*0280*/  @!P3 PRMT R16, R16, 0x5410, R14 ;  /* 0x000054101010b816 */ /* 0x008fc8000000000e */
[----:B------:R-:W-:Y:S02]  /*0290*/  @!P3 PRMT R16, R14, 0x7632, R16 ;  /* 0x000076320e10b816 */ /* 0x000fe40000000010 */
[C---:B----4-:R-:W-:Y:S02]  /*02a0*/  @!P0 PRMT R3, R0.reuse, 0x7610, R3 ;  /* 0x0000761000038816 */ /* 0x050fe40000000003 */
[----:B------:R-:W-:Y:S02]  /*02b0*/  @!P0 PRMT R2, R0, 0x7632, R2 ;  /* 0x0000763200028816 */ /* 0x000fe40000000002 */
[C---:B-----5:R-:W-:Y:S02]  /*02c0*/  @!P2 PRMT R20, R4.reuse, 0x7610, R20 ;  /* 0x000076100414a816 */ /* 0x060fe40000000014 */
[----:B------:R-:W-:Y:S01]  /*02d0*/  @!P2 PRMT R18, R4, 0x7632, R18 ;  /* 0x000076320412a816 */ /* 0x000fe20000000012 */
[----:B------:R-:W-:Y:S06]  /*02e0*/  @P1 BRA `(.L_x_3864) ;  /* 0x0000002400701947 */ /* 0x000fec0003800000 */
[----:B------:R-:W-:Y:S01]  /*02f0*/  HADD2.F32 R3, -RZ, R3.H0_H0 ;  /* 0x20000003ff037230 */ /* 0x000fe20000004100 */
[----:B------:R-:W-:Y:S01]  /*0300*/  BSSY.RECONVERGENT B2, `(.L_x_3865) ;  /* 0x0000250000027945 */ /* 0x000fe20003800200 */
[----:B------:R-:W-:-:S03]  /*0310*/  HADD2.F32 R2, -RZ, R2.H0_H0 ;  /* 0x20000002ff027230 */ /* 0x000fc60000004100 */
        /* <DEDUP_REMOVED lines=21> */
.L_x_3866:
        /* <DEDUP_REMOVED lines=27> */
[----:B------:R-:W0:Y:S03]  /*0620*/  MUFU.SQRT R15, R15 ;  /* 0x0000000f000f7308 */ /* 0x000e260000002000 */
[----:B------:R-:W-:Y:S01]  /*0630*/  FFMA R8, R0, R17, RZ ;  /* 0x0000001100087223 */ /* 0x000fe200000000ff */
[----:B0-----:R-:W-:Y:S01]  /*0640*/  @P0 FMUL.FTZ R9, R15, R12 ;  /* 0x0000000c0f090220 */ /* 0x001fe20000410000 */
[----:B------:R-:W-:Y:S01]  /*0650*/  FSETP.NEU.FTZ.AND P0, PT, R7, +INF , PT ;  /* 0x7f8000000700780b */ /* 0x000fe20003f1d000 */
[----:B------:R-:W-:-:S03]  /*0660*/  HFMA2 R12, -RZ, RZ, 1.875, 0 ;  /* 0x3f800000ff0c7431 */ /* 0x000fc600000001ff */
        /* <DEDUP_REMOVED lines=9> */
[----:B------:R-:W-:Y:S05]  /*0700*/  CALL.REL.NOINC `($__internal_9_$__cuda_sm3x_div_rn_ftz_f32_slowpath) ;  /* 0x0000009800147944 */ /* 0x000fea0003c00000 */
[----:B------:R-:W-:-:S07]  /*0710*/  MOV R8, R0 ;  /* 0x0000000000087202 */ /* 0x000fce0000000f00 */
.L_x_3872:
[----:B------:R-:W-:Y:S05]  /*0720*/  BSYNC.RECONVERGENT B5 ;  /* 0x0000000000057941 */ /* 0x000fea0003800200 */
.L_x_3871:
        /* <DEDUP_REMOVED lines=19> */
[----:B------:R-:W-:Y:S01]  /*0860*/  @P2 FADD.FTZ R7, -R7, -RZ ;  /* 0x800000ff07072221 */ /* 0x000fe20000010100 */
[----:B------:R-:W-:-:S03]  /*0870*/  HFMA2 R0, -RZ, RZ, 2.04296875, -15.78125 ;  /* 0x4016cbe4ff007431 */ /* 0x000fc600000001ff */
[----:B------:R-:W-:Y:S02]  /*0880*/  @!P0 FFMA.FTZ R3, R4, 1.6832555532455444336, R7 ;  /* 0x3fd774eb04038823 */ /* 0x000fe40000010007 */
[----:B------:R-:W-:Y:S02]  /*0890*/  @!P3 FSEL R3, R0, 0.78539818525314331055, !P0 ;  /* 0x3f490fdb0003b808 */ /* 0x000fe40004000000 */
[----:B------:R-:W-:Y:S02]  /*08a0*/  @!P1 FSEL R3, RZ, 3.1415927410125732422, P0 ;  /* 0x40490fdbff039808 */ /* 0x000fe40000000000 */
[----:B------:R-:W-:Y:S02]  /*08b0*/  FSETP.NAN.FTZ.AND P0, PT, |R5|, |R5|, PT ;  /* 0x400000050500720b */ /* 0x000fe40003f18200 */
[----:B------:R-:W-:-:S04]  /*08c0*/  LOP3.LUT R0, R3, 0x80000000, R2, 0xb8, !PT ;  /* 0x8000000003007812 */ /* 0x000fc800078eb802 */
[----:B------:R-:W-:Y:S01]  /*08d0*/  FSEL R0, R5, R0, P0 ;  /* 0x0000000005007208 */ /* 0x000fe20000000000 */
[----:B------:R-:W-:Y:S06]  /*08e0*/  BRA `(.L_x_3873) ;  /* 0x0000000400a87947 */ /* 0x000fec0003800000 */
.L_x_3870:
        /* <DEDUP_REMOVED lines=30> */
[----:B------:R-:W-:Y:S05]  /*0ad0*/  CALL.REL.NOINC `($__internal_9_$__cuda_sm3x_div_rn_ftz_f32_slowpath) ;  /* 0x0000009400207944 */ /* 0x000fea0003c00000 */
[----:B------:R-:W-:-:S07]  /*0ae0*/  MOV R8, R0 ;  /* 0x0000000000087202 */ /* 0x000fce0000000f00 */
.L_x_3876:
[----:B------:R-:W-:Y:S05]  /*0af0*/  BSYNC.RECONVERGENT B5 ;  /* 0x0000000000057941 */ /* 0x000fea0003800200 */
.L_x_3875:
        /* <DEDUP_REMOVED lines=28> */
.L_x_3874:
        /* <DEDUP_REMOVED lines=15> */
[----:B------:R-:W-:Y:S05]  /*0db0*/  CALL.REL.NOINC `($__internal_9_$__cuda_sm3x_div_rn_ftz_f32_slowpath) ;  /* 0x0000009000687944 */ /* 0x000fea0003c00000 */
[----:B------:R-:W-:-:S07]  /*0dc0*/  MOV R8, R0 ;  /* 0x0000000000087202 */ /* 0x000fce0000000f00 */
.L_x_3878:
[----:B------:R-:W-:Y:S05]  /*0dd0*/  BSYNC.RECONVERGENT B5 ;  /* 0x0000000000057941 */ /* 0x000fea0003800200 */
.L_x_3877:
        /* <DEDUP_REMOVED lines=26> */
[----:B------:R-:W-:-:S07]  /*0f80*/  FSEL R0, R0, R3, P0 ;  /* 0x0000000300007208 */ /* 0x000fce0000000000 */
.L_x_3873:
[----:B------:R-:W-:Y:S05]  /*0f90*/  BSYNC.RECONVERGENT B4 ;  /* 0x0000000000047941 */ /* 0x000fea0003800200 */
.L_x_3869:
[----:B------:R-:W-:Y:S01]  /*0fa0*/  ISETP.GE.AND P0, PT, R2, RZ, PT ;  /* 0x000000ff0200720c */ /* 0x000fe20003f06270 */
[----:B------:R-:W-:Y:S01]  /*0fb0*/  FADD.FTZ R9, R9, 0.69314718246459960938 ;  /* 0x3f31721809097421 */ /* 0x000fe20000010000 */
[----:B------:R-:W-:-:S11]  /*0fc0*/  FADD.FTZ R7, |R0|, -RZ ;  /* 0x800000ff00077221 */ /* 0x000fd60000010200 */
[----:B------:R-:W-:Y:S01]  /*0fd0*/  @P0 FADD.FTZ R9, -R9, -RZ ;  /* 0x800000ff09090221 */ /* 0x000fe20000010100 */
[----:B------:R-:W-:Y:S06]  /*0fe0*/  BRA `(.L_x_3867) ;  /* 0x0000001800047947 */ /* 0x000fec0003800000 */
.L_x_3868:
        /* <DEDUP_REMOVED lines=74> */
[----:B------:R-:W1:Y:S02]  /*1490*/  @P0 MUFU.RCP R24, R19 ;  /* 0x0000001300180308 */ /* 0x000e640000001000 */
[----:B-1----:R-:W-:-:S07]  /*14a0*/  @P0 FMUL.FTZ.D2 R9, R17, R24 ;  /* 0x0000001811090220 */ /* 0x002fce0000310000 */
.L_x_3884:
[----:B------:R-:W-:Y:S05]  /*14b0*/  BSYNC.RECONVERGENT B1 ;  /* 0x0000000000017941 */ /* 0x000fea0003800200 */
.L_x_3883:
        /* <DEDUP_REMOVED lines=8> */
.L_x_3886:
[----:B------:R-:W-:Y:S05]  /*1540*/  BSYNC.RECONVERGENT B1 ;  /* 0x0000000000017941 */ /* 0x000fea0003800200 */
.L_x_3885:
[----:B------:R-:W-:Y:S01]  /*1550*/  FADD.FTZ R9, R22, R9 ;  /* 0x0000000916097221 */ /* 0x000fe20000010000 */
[----:B------:R-:W-:Y:S01]  /*1560*/  HFMA2 R22, -RZ, RZ, 1.875, 0 ;  /* 0x3f800000ff167431 */ /* 0x000fe200000001ff */
        /* <DEDUP_REMOVED lines=32> */
.L_x_3882:
        /* <DEDUP_REMOVED lines=8> */
[----:B------:R-:W-:Y:S01]  /*17f0*/  HFMA2 R22, -RZ, RZ, 1.875, 0 ;  /* 0x3f800000ff167431 */ /* 0x000fe200000001ff */
[----:B------:R-:W-:-:S04]  /*1800*/  MOV R24, 0x3d39bf78 ;  /* 0x3d39bf7800187802 */ /* 0x000fc80000000f00 */
        /* <DEDUP_REMOVED lines=30> */
.L_x_3880:
[----:B------:R-:W-:-:S04]  /*19f0*/  FFMA.FTZ R4, R14, R14, -1 ;  /* 0xbf8000000e047423 */ /* 0x000fc8000001000e */
[----:B------:R-:W0:Y:S02]  /*1a00*/  MUFU.SQRT R9, R4 ;  /* 0x0000000400097308 */ /* 0x000e240000002000 */
[----:B0-----:R-:W-:-:S06]  /*1a10*/  FADD.FTZ R17, R14, R9 ;  /* 0x000000090e117221 */ /* 0x001fcc0000010000 */
[----:B------:R-:W0:Y:S02]  /*1a20*/  MUFU.LG2 R17, R17 ;  /* 0x0000001100117308 */ /* 0x000e240000000c00 */
[----:B0-----:R-:W-:-:S07]  /*1a30*/  FMUL.FTZ R9, R17, 0.69314718246459960938 ;  /* 0x3f31721811097820 */ /* 0x001fce0000410000 */
.L_x_3881:
[----:B------:R-:W-:Y:S05]  /*1a40*/  BSYNC.RECONVERGENT B0 ;  /* 0x0000000000007941 */ /* 0x000fea0003800200 */
.L_x_3879:
        /* <DEDUP_REMOVED lines=16> */
[----:B------:R-:W-:Y:S01]  /*1b50*/  @!P0 MUFU.SQRT R4, R8 ;  /* 0x0000000800048308 */ /* 0x000fe20000002000 */
[----:B------:R-:W-:Y:S02]  /*1b60*/  @!P0 MOV R5, 0x3f800000 ;  /* 0x3f80000000058802 */ /* 0x000fe40000000f00 */
[----:B------:R-:W-:-:S06]  /*1b70*/  @!P0 FMUL.FTZ R17, R17, 0.5 ;  /* 0x3f00000011118820 */ /* 0x000fcc0000410000 */
[----:B------:R-:W2:Y:S02]  /*1b80*/  @!P0 MUFU.SQRT R17, R17 ;  /* 0x0000001100118308 */ /* 0x000ea40000002000 */
[----:B--2---:R-:W-:Y:S01]  /*1b90*/  @!P0 FMUL.FTZ R4, R4, R17 ;  /* 0x0000001104048220 */ /* 0x004fe20000410000 */
        /* <DEDUP_REMOVED lines=9> */
[----:B0-----:R-:W-:Y:S01]  /*1c30*/  @P1 FMUL.FTZ R8, R2, R2 ;  /* 0x0000000202081220 */ /* 0x001fe20000410000 */
[----:B------:R-:W-:Y:S01]  /*1c40*/  @!P0 FADD.FTZ R7, -R0, R15 ;  /* 0x0000000f00078221 */ /* 0x000fe20000010100 */
[----:B------:R-:W-:Y:S01]  /*1c50*/  @!P1 FMUL.FTZ R4, |R2|, 0.5 ;  /* 0x3f00000002049820 */ /* 0x000fe20000410200 */
[----:B------:R-:W0:Y:S02]  /*1c60*/  @P1 MUFU.RCP R19, R12 ;  /* 0x0000000c00131308 */ /* 0x000e240000001000 */
        /* <DEDUP_REMOVED lines=9> */
.L_x_3894:
[----:B------:R-:W-:Y:S05]  /*1d00*/  BSYNC.RECONVERGENT B5 ;  /* 0x0000000000057941 */ /* 0x000fea0003800200 */
.L_x_3893:
[----:B------:R-:W-:-:S04]  /*1d10*/  FADD.FTZ R4, R7, R4 ;  /* 0x0000000407047221 */ /* 0x000fc80000010000 */
[----:B------:R-:W-:-:S06]  /*1d20*/  FMUL.FTZ R4, R4, R17 ;  /* 0x0000001104047220 */ /* 0x000fcc0000410000 */
[----:B------:R-:W2:Y:S01]  /*1d30*/  MUFU.SQRT R4, R4 ;  /* 0x0000000400047308 */ /* 0x000ea20000002000 */
[----:B------:R-:W-:Y:S05]  /*1d40*/  BRA `(.L_x_3891) ;  /* 0x00000000002c7947 */ /* 0x000fea0003800000 */
.L_x_3892:
[----:B------:R-:W-:-:S13]  /*1d50*/  FSETP.GT.FTZ.AND P0, PT, R5, 1, PT ;  /* 0x3f8000000500780b */ /* 0x000fda0003f14000 */
[----:B0-----:R-:W-:Y:S01]  /*1d60*/  @P0 FMUL.FTZ R8, R7, R0 ;  /* 0x0000000007080220 */ /* 0x001fe20000410000 */
        /* <DEDUP_REMOVED lines=8> */
[----:B------:R3:W4:Y:S02]  /*1df0*/  @!P0 MUFU.SQRT R4, R12 ;  /* 0x0000000c00048308 */ /* 0x0007240000002000 */
.L_x_3891:
[----:B------:R-:W-:Y:S05]  /*1e00*/  BSYNC.RECONVERGENT B1 ;  /* 0x0000000000017941 */ /* 0x000fea0003800200 */
.L_x_3889:
[----:B------:R-:W-:Y:S05]  /*1e10*/  BSYNC.RELIABLE B0 ;  /* 0x0000000000007941 */ /* 0x000fea0003800100 */
.L_x_3888:
[----:B------:R-:W-:-:S13]  /*1e20*/  ISETP.GE.AND P0, PT, R3, RZ, PT ;  /* 0x000000ff0300720c */ /* 0x000fda0003f06270 */
[----:B------:R-:W-:Y:S05]  /*1e30*/  @!P0 BRA `(.L_x_3895) ;  /* 0x0000000000bc8947 */ /* 0x000fea0003800000 */
[----:B------:R-:W-:Y:S01]  /*1e40*/  FADD.FTZ R0, |R5|, -RZ ;  /* 0x800000ff05007221 */ /* 0x000fe20000010200 */
[C---:B--2-4-:R-:W-:Y:S01]  /*1e50*/  FADD.FTZ R7, |R4|.reuse, -RZ ;  /* 0x800000ff04077221 */ /* 0x054fe20000010200 */
[----:B------:R-:W-:Y:S01]  /*1e60*/  FSETP.GT.FTZ.AND P2, PT, |R4|, |R5|, PT ;  /* 0x400000050400720b */ /* 0x000fe20003f54200 */
[----:B------:R-:W-:Y:S03]  /*1e70*/  BSSY.RECONVERGENT B5, `(.L_x_3896) ;  /* 0x000000f000057945 */ /* 0x000fe60003800200 */
[----:B------:R-:W-:Y:S02]  /*1e80*/  FSEL R3, R7, R0, P2 ;  /* 0x0000000007037208 */ /* 0x000fe40001000000 */
[----:B------:R-:W-:Y:S02]  /*1e90*/  FSEL R0, R0, R7, P2 ;  /* 0x0000000700007208 */ /* 0x000fe40001000000 */
[----:B0-----:R-:W0:Y:S08]  /*1ea0*/  MUFU.RCP R8, R3 ;  /* 0x0000000300087308 */ /* 0x001e300000001000 */
        /* <DEDUP_REMOVED lines=8> */
[----:B---3--:R-:W-:-:S07]  /*1f30*/  MOV R12, 0x1f50 ;  /* 0x00001f50000c7802 */ /* 0x008fce0000000f00 */
[----:B-1----:R-:W-:Y:S05]  /*1f40*/  CALL.REL.NOINC `($__internal_9_$__cuda_sm3x_div_rn_ftz_f32_slowpath) ;  /* 0x0000008000047944 */ /* 0x002fea0003c00000 */
[----:B------:R-:W-:-:S07]  /*1f50*/  MOV R7, R0 ;  /* 0x0000000000077202 */ /* 0x000fce0000000f00 */
.L_x_3897:
[----:B------:R-:W-:Y:S05]  /*1f60*/  BSYNC.RECONVERGENT B5 ;  /* 0x0000000000057941 */ /* 0x000fea0003800200 */
.L_x_3896:
[----:B------:R-:W-:Y:S02]  /*1f70*/  HFMA2 R15, -RZ, RZ, 0.89990234375, 10328 ;  /* 0x3b33710bff0f7431 */ /* 0x000fe400000001ff */
[----:B------:R-:W-:Y:S01]  /*1f80*/  FMUL.FTZ R0, R7, R7 ;  /* 0x0000000707007220 */ /* 0x000fe20000410000 */
[C---:B------:R-:W-:Y:S02]  /*1f90*/  ISETP.GE.AND P0, PT, R5.reuse, RZ, PT ;  /* 0x000000ff0500720c */ /* 0x040fe40003f06270 */
[----:B------:R-:W-:Y:S01]  /*1fa0*/  FSETP.NEU.FTZ.AND P3, PT, |R5|, |R4|, PT ;  /* 0x400000040500720b */ /* 0x000fe20003f7d200 */
[----:B------:R-:W-:Y:S01]  /*1fb0*/  FFMA.FTZ R15, R0, R15, -0.015681877732276916504 ;  /* 0xbc807748000f7423 */ /* 0x000fe2000001000f */
[----:B------:R-:W-:Y:S01]  /*1fc0*/  FSETP.NEU.FTZ.AND P1, PT, R3, RZ, PT ;  /* 0x000000ff0300720b */ /* 0x000fe20003f3d000 */
[----:B------:R-:W-:Y:S02]  /*1fd0*/  FADD.FTZ R5, |R4|, |R5| ;  /* 0x4000000504057221 */ /* 0x000fe40000010200 */
        /* <DEDUP_REMOVED lines=8> */
[----:B------:R-:W-:Y:S01]  /*2060*/  FFMA.FTZ R0, R0, R7, R7 ;  /* 0x0000000700007223 */ /* 0x000fe20000010007 */
[----:B------:R-:W-:-:S03]  /*2070*/  FSEL R3, R15, 1.8663789033889770508, P2 ;  /* 0x3feee5810f037808 */ /* 0x000fc60001000000 */
[----:B------:R-:W-:-:S05]  /*2080*/  FFMA.FTZ R7, R15, 1.6832555532455444336, -R0 ;  /* 0x3fd774eb0f077823 */ /* 0x000fca0000010800 */
        /* <DEDUP_REMOVED lines=10> */
.L_x_3895:
[----:B------:R-:W-:Y:S01]  /*2130*/  FADD.FTZ R5, -R5, -RZ ;  /* 0x800000ff05057221 */ /* 0x000fe20000010100 */
[C---:B--2-4-:R-:W-:Y:S01]  /*2140*/  FADD.FTZ R15, |R4|.reuse, -RZ ;  /* 0x800000ff040f7221 */ /* 0x054fe20000010200 */
[----:B------:R-:W-:Y:S02]  /*2150*/  BSSY.RECONVERGENT B5, `(.L_x_3899) ;  /* 0x0000011000057945 */ /* 0x000fe40003800200 */
[----:B------:R-:W-:Y:S01]  /*2160*/  FADD.FTZ R0, |R5|, -RZ ;  /* 0x800000ff05007221 */ /* 0x000fe20000010200 */
[----:B------:R-:W-:-:S04]  /*2170*/  FSETP.GT.FTZ.AND P2, PT, |R4|, |R5|, PT ;  /* 0x400000050400720b */ /* 0x000fc80003f54200 */
[----:B------:R-:W-:Y:S02]  /*2180*/  FSEL R3, R15, R0, P2 ;  /* 0x000000000f037208 */ /* 0x000fe40001000000 */
[----:B------:R-:W-:Y:S02]  /*2190*/  FSEL R0, R0, R15, P2 ;  /* 0x0000000f00007208 */ /* 0x000fe40001000000 */
[----:B0-----:R-:W0:Y:S08]  /*21a0*/  MUFU.RCP R8, R3 ;  /* 0x0000000300087308 */ /* 0x001e300000001000 */
[----:B------:R-:W2:Y:S01]  /*21b0*/  FCHK P0, R0, R3 ;  /* 0x0000000300007302 */ /* 0x000ea20000000000 */
[----:B0-----:R-:W-:-:S04]  /*21c0*/  FFMA R7, -R3, R8, 1 ;  /* 0x3f80000003077423 */ /* 0x001fc80000000108 */
[----:B------:R-:W-:-:S04]  /*21d0*/  FFMA R7, R8, R7, R8 ;  /* 0x0000000708077223 */ /* 0x000fc80000000008 */
[----:B------:R-:W-:-:S04]  /*21e0*/  FFMA R8, R0, R7, RZ ;  /* 0x0000000700087223 */ /* 0x000fc800000000ff */
[----:B---3--:R-:W-:-:S04]  /*21f0*/  FFMA R12, -R3, R8, R0 ;  /* 0x00000008030c7223 */ /* 0x008fc80000000100 */
[----:B------:R-:W-:Y:S01]  /*2200*/  FFMA R7, R7, R12, R8 ;  /* 0x0000000c07077223 */ /* 0x000fe20000000008 */
[----:B--2---:R-:W-:Y:S06]  /*2210*/  @!P0 BRA `(.L_x_3900) ;  /* 0x0000000000108947 */ /* 0x004fec0003800000 */
[----:B------:R-:W-:Y:S02]  /*2220*/  MOV R23, R3 ;  /* 0x0000000300177202 */ /* 0x000fe40000000f00 */
[----:B------:R-:W-:-:S07]  /*2230*/  MOV R12, 0x2250 ;  /* 0x00002250000c7802 */ /* 0x000fce0000000f00 */
[----:B-1----:R-:W-:Y:S05]  /*2240*/  CALL.REL.NOINC `($__internal_9_$__cuda_sm3x_div_rn_ftz_f32_slowpath) ;  /* 0x0000007c00447944 */ /* 0x002fea0003c00000 */
[----:B------:R-:W-:-:S07]  /*2250*/  MOV R7, R0 ;  /* 0x0000000000077202 */ /* 0x000fce0000000f00 */
.L_x_3900:
[----:B------:R-:W-:Y:S05]  /*2260*/  BSYNC.RECONVERGENT B5 ;  /* 0x0000000000057941 */ /* 0x000fea0003800200 */
.L_x_3899:
[----:B------:R-:W-:Y:S02]  /*2270*/  HFMA2 R15, -RZ, RZ, 0.89990234375, 10328 ;  /* 0x3b33710bff0f7431 */ /* 0x000fe400000001ff */
[----:B------:R-:W-:Y:S01]  /*2280*/  FMUL.FTZ R0, R7, R7 ;  /* 0x0000000707007220 */ /* 0x000fe20000410000 */
[C---:B------:R-:W-:Y:S02]  /*2290*/  ISETP.GE.AND P0, PT, R5.reuse, RZ, PT ;  /* 0x000000ff0500720c */ /* 0x040fe40003f06270 */
[----:B------:R-:W-:Y:S01]  /*22a0*/  FSETP.NEU.FTZ.AND P3, PT, |R5|, |R4|, PT ;  /* 0x400000040500720b */ /* 0x000fe20003f7d200 */
[C---:B------:R-:W-:Y:S01]  /*22b0*/  FFMA.FTZ R15, R0.reuse, R15, -0.015681877732276916504 ;  /* 0xbc807748000f7423 */ /* 0x040fe2000001000f */
        /* <DEDUP_REMOVED lines=23> */
.L_x_3890:
[----:B------:R-:W-:-:S13]  /*2430*/  ISETP.GE.AND P0, PT, R3, RZ, PT ;  /* 0x000000ff0300720c */ /* 0x000fda0003f06270 */
[----:B------:R-:W-:Y:S05]  /*2440*/  @!P0 BRA `(.L_x_3901) ;  /* 0x0000000000708947 */ /* 0x000fea0003800000 */
[----:B------:R-:W-:Y:S02]  /*2450*/  MOV R3, 0x3f000000 ;  /* 0x3f00000000037802 */ /* 0x000fe40000000f00 */
[C---:B------:R-:W-:Y:S02]  /*2460*/  FSETP.GT.FTZ.AND P0, PT, |R4|.reuse, 0.56000000238418579102, PT ;  /* 0x3f0f5c290400780b */ /* 0x040fe40003f14200 */
[C---:B------:R-:W-:Y:S01]  /*2470*/  FSETP.NEU.FTZ.AND P1, PT, |R4|.reuse, 1, PT ;  /* 0x3f8000000400780b */ /* 0x040fe20003f3d200 */
[----:B------:R-:W-:-:S04]  /*2480*/  FFMA.FTZ R0, |R4|, -R3, 0.5 ;  /* 0x3f00000004007423 */ /* 0x000fc80000010a03 */
[----:B------:R-:W2:Y:S02]  /*2490*/  MUFU.RSQ R3, R0 ;  /* 0x0000000000037308 */ /* 0x000ea40000001400 */
[----:B--2---:R-:W-:Y:S01]  /*24a0*/  FMUL.FTZ R5, R0, R3 ;  /* 0x0000000300057220 */ /* 0x004fe20000410000 */
[----:B0-----:R-:W-:Y:S01]  /*24b0*/  FMUL.FTZ R8, R3, -0.5 ;  /* 0xbf00000003087820 */ /* 0x001fe20000410000 */
[----:B------:R-:W-:-:S03]  /*24c0*/  FADD.FTZ R3, |R4|, -RZ ;  /* 0x800000ff04037221 */ /* 0x000fc60000010200 */
[----:B------:R-:W-:-:S04]  /*24d0*/  FFMA.FTZ R8, R5, R8, 0.5 ;  /* 0x3f00000005087423 */ /* 0x000fc80000010008 */
[----:B------:R-:W-:Y:S01]  /*24e0*/  FFMA.FTZ R8, R5, R8, R5 ;  /* 0x0000000805087223 */ /* 0x000fe20000010005 */
[----:B------:R-:W-:-:S04]  /*24f0*/  HFMA2 R5, -RZ, RZ, 1.265625, -5052 ;  /* 0x3d10ecefff057431 */ /* 0x000fc800000001ff */
[----:B------:R-:W-:Y:S02]  /*2500*/  @P0 FSEL R3, R8, RZ, P1 ;  /* 0x000000ff08030208 */ /* 0x000fe40000800000 */
        /* <DEDUP_REMOVED lines=10> */
[----:B------:R-:W-:-:S03]  /*25b0*/  MOV R3, 0x3f6ee581 ;  /* 0x3f6ee58100037802 */ /* 0x000fc60000000f00 */
[----:B------:R-:W-:-:S05]  /*25c0*/  FADD.FTZ R0, -R7, -RZ ;  /* 0x800000ff07007221 */ /* 0x000fca0000010100 */
[----:B------:R-:W-:-:S05]  /*25d0*/  FSEL R0, R7, R0, P0 ;  /* 0x0000000007007208 */ /* 0x000fca0000000000 */
[----:B------:R-:W-:-:S04]  /*25e0*/  @!P1 FFMA.FTZ R7, R3, 1.6832555532455444336, R0 ;  /* 0x3fd774eb03079823 */ /* 0x000fc80000010000 */
[----:B------:R-:W-:Y:S01]  /*25f0*/  @P0 FADD.FTZ R7, R7, R7 ;  /* 0x0000000707070221 */ /* 0x000fe20000010000 */
[----:B------:R-:W-:Y:S06]  /*2600*/  BRA `(.L_x_3898) ;  /* 0x0000000000707947 */ /* 0x000fec0003800000 */
.L_x_3901:
[----:B------:R-:W-:Y:S02]  /*2610*/  HFMA2 R3, -RZ, RZ, 1.75, 0 ;  /* 0x3f000000ff037431 */ /* 0x000fe400000001ff */
        /* <DEDUP_REMOVED lines=27> */
.L_x_3898:
[----:B------:R-:W-:Y:S05]  /*27d0*/  BSYNC.RECONVERGENT B4 ;  /* 0x0000000000047941 */ /* 0x000fea0003800200 */
.L_x_3887:
[----:B------:R-:W-:-:S13]  /*27e0*/  ISETP.GE.AND P0, PT, R2, RZ, PT ;  /* 0x000000ff0200720c */ /* 0x000fda0003f06270 */
[----:B-1----:R-:W-:-:S07]  /*27f0*/  @P0 FADD.FTZ R9, -R9, -RZ ;  /* 0x800000ff09090221 */ /* 0x002fce0000010100 */
.L_x_3867:
[----:B------:R-:W-:Y:S05]  /*2800*/  BSYNC.RECONVERGENT B2 ;  /* 0x0000000000027941 */ /* 0x000fea0003800200 */
.L_x_3865:
[----:B------:R-:W-:-:S04]  /*2810*/  FSETP.NAN.FTZ.AND P0, PT, |R7|, |R7|, PT ;  /* 0x400000070700720b */ /* 0x000fc80003f18200 */
        /* <DEDUP_REMOVED lines=9> */
.L_x_3864:
[----:B------:R-:W-:Y:S05]  /*28b0*/  BSYNC.RECONVERGENT B3 ;  /* 0x0000000000037941 */ /* 0x000fea0003800200 */
.L_x_3863:
[----:B------:R-:W-:Y:S05]  /*28c0*/  WARPSYNC.ALL ;  /* 0x0000000000007948 */ /* 0x000fea0003800000 */
[----:B------:R-:W-:Y:S01]  /*28d0*/  IADD3 R7, PT, PT, R10, 0x80, RZ ;  /* 0x000000800a077810 */ /* 0x000fe20007ffe0ff */
[----:B------:R-:W-:Y:S03]  /*28e0*/  BSSY.RECONVERGENT B3, `(.L_x_3902) ;  /* 0x0000269000037945 */ /* 0x000fe60003800200 */
[----:B------:R-:W-:-:S13]  /*28f0*/  ISETP.GE.AND P0, PT, R7, R11, PT ;  /* 0x0000000b0700720c */ /* 0x000fda0003f06270 */
[----:B------:R-:W-:Y:S05]  /*2900*/  @P0 BRA `(.L_x_3903) ;  /* 0x0000002400980947 */ /* 0x000fea0003800000 */
[--C-:B------:R-:W-:Y:S01]  /*2910*/  HADD2.F32 R3, -RZ, R6.reuse.H1_H1 ;  /* 0x30000006ff037230 */ /* 0x100fe20000004100 */
[----:B------:R-:W-:Y:S01]  /*2920*/  BSSY.RECONVERGENT B2, `(.L_x_3904) ;  /* 0x000025a000027945 */ /* 0x000fe20003800200 */
[----:B------:R-:W-:-:S03]  /*2930*/  HADD2.F32 R2, -RZ, R6.H0_H0 ;  /* 0x20000006ff027230 */ /* 0x000fc60000004100 */
[C---:B------:R-:W-:Y:S01]  /*2940*/  FSETP.NAN.FTZ.AND P1, PT, |R3|.reuse, |R3|, PT ;  /* 0x400000030300720b */ /* 0x040fe20003f38200 */
[----:B------:R-:W-:Y:S01]  /*2950*/  FADD.FTZ R5, |R3|, -RZ ;  /* 0x800000ff03057221 */ /* 0x000fe20000010200 */
[C---:B------:R-:W-:Y:S01]  /*2960*/  FSETP.NAN.FTZ.AND P0, PT, |R2|.reuse, |R2|, PT ;  /* 0x400000020200720b */ /* 0x040fe20003f18200 */
[----:B---3--:R-:W-:-:S12]  /*2970*/  FADD.FTZ R12, |R2|, -RZ ;  /* 0x800000ff020c7221 */ /* 0x008fd80000010200 */
        /* <DEDUP_REMOVED lines=17> */
.L_x_3905:
        /* <DEDUP_REMOVED lines=69> */
.L_x_3915:
[----:B------:R-:W-:-:S04]  /*2ee0*/  FADD.FTZ R6, -R15, R14 ;  /* 0x0000000e0f067221 */ /* 0x000fc80000010100 */
[----:B------:R-:W-:-:S07]  /*2ef0*/  FMUL.FTZ R6, R6, 0.5 ;  /* 0x3f00000006067820 */ /* 0x000fce0000410000 */
.L_x_3916:
[----:B------:R-:W-:Y:S05]  /*2f00*/  BSYNC.RECONVERGENT B1 ;  /* 0x0000000000017941 */ /* 0x000fea0003800200 */
.L_x_3914:
        /* <DEDUP_REMOVED lines=11> */
.L_x_3918:
[----:B------:R-:W-:-:S04]  /*2fc0*/  FADD.FTZ R21, R17, -R22 ;  /* 0x8000001611157221 */ /* 0x000fc80000010000 */
[----:B------:R-:W-:-:S07]  /*2fd0*/  FMUL.FTZ R21, R21, 0.5 ;  /* 0x3f00000015157820 */ /* 0x000fce0000410000 */
.L_x_3919:
[----:B------:R-:W-:Y:S05]  /*2fe0*/  BSYNC.RECONVERGENT B1 ;  /* 0x0000000000017941 */ /* 0x000fea0003800200 */
.L_x_3917:
[----:B------:R-:W-:Y:S01]  /*2ff0*/  FADD.FTZ R6, R21, R6 ;  /* 0x0000000615067221 */ /* 0x000fe20000010000 */
[----:B------:R-:W-:Y:S01]  /*3000*/  FADD.FTZ R19, R4, 1 ;  /* 0x3f80000004137421 */ /* 0x000fe20000010000 */
[----:B------:R-:W-:Y:S01]  /*3010*/  HFMA2 R24, -RZ, RZ, 1.625, 0 ;  /* 0x3e800000ff187431 */ /* 0x000fe200000001ff */
[----:B------:R-:W-:Y:S02]  /*3020*/  MOV R26, 0x3d39bf78 ;  /* 0x3d39bf78001a7802 */ /* 0x000fe40000000f00 */
[----:B------:R-:W-:-:S04]  /*3030*/  FMUL.FTZ R22, R6, R19 ;  /* 0x0000001306167220 */ /* 0x000fc80000410000 */
        /* <DEDUP_REMOVED lines=30> */
.L_x_3913:
        /* <DEDUP_REMOVED lines=35> */
.L_x_3920:
[----:B------:R-:W-:-:S04]  /*3450*/  FADD.FTZ R6, -R5, 1 ;  /* 0x3f80000005067421 */ /* 0x000fc80000010100 */
[----:B------:R-:W-:-:S06]  /*3460*/  FMUL.FTZ R6, R15, R6 ;  /* 0x000000060f067220 */ /* 0x000fcc0000410000 */
[----:B------:R-:W0:Y:S08]  /*3470*/  MUFU.SQRT R6, R6 ;  /* 0x0000000600067308 */ /* 0x000e300000002000 */
[----:B0-----:R-:W0:Y:S02]  /*3480*/  MUFU.RCP R21, R6 ;  /* 0x0000000600157308 */ /* 0x001e240000001000 */
[----:B0-----:R-:W-:Y:S01]  /*3490*/  FMUL.FTZ R21, |R2|, R21 ;  /* 0x0000001502157220 */ /* 0x001fe20000410200 */
[----:B------:R-:W-:Y:S06]  /*34a0*/  BRA `(.L_x_3911) ;  /* 0x0000000000047947 */ /* 0x000fec0003800000 */
.L_x_3912:
[----:B------:R0:W1:Y:S02]  /*34b0*/  MUFU.SQRT R21, R12 ;  /* 0x0000000c00157308 */ /* 0x0000640000002000 */
.L_x_3911:
[----:B------:R-:W-:Y:S05]  /*34c0*/  BSYNC.RECONVERGENT B0 ;  /* 0x0000000000007941 */ /* 0x000fea0003800200 */
.L_x_3910:
        /* <DEDUP_REMOVED lines=34> */
[----:B------:R-:W-:-:S03]  /*36f0*/  HFMA2 R3, -RZ, RZ, 1.9599609375, 20144 ;  /* 0x3fd774ebff037431 */ /* 0x000fc600000001ff */
[----:B------:R-:W-:-:S04]  /*3700*/  FFMA.FTZ R15, R15, R0, R15 ;  /* 0x000000000f0f7223 */ /* 0x000fc8000001000f */
[----:B------:R-:W-:-:S05]  /*3710*/  FADD.FTZ R0, -R15, -RZ ;  /* 0x800000ff0f007221 */ /* 0x000fca0000010100 */
[----:B------:R-:W-:-:S05]  /*3720*/  FSEL R0, R15, R0, P0 ;  /* 0x000000000f007208 */ /* 0x000fca0000000000 */
[----:B------:R-:W-:-:S04]  /*3730*/  @P1 FFMA.FTZ R15, R3, 0.93318945169448852539, R0 ;  /* 0x3f6ee581030f1823 */ /* 0x000fc80000010000 */
[----:B------:R-:W-:Y:S01]  /*3740*/  @P0 FADD.FTZ R15, R15, R15 ;  /* 0x0000000f0f0f0221 */ /* 0x000fe20000010000 */
[----:B------:R-:W-:Y:S06]  /*3750*/  BRA `(.L_x_3926) ;  /* 0x0000000800d07947 */ /* 0x000fec0003800000 */
.L_x_3925:
[----:B------:R-:W-:Y:S01]  /*3760*/  MOV R0, 0x3f000000 ;  /* 0x3f00000000007802 */ /* 0x000fe20000000f00 */
[C---:B0-----:R-:W-:Y:S01]  /*3770*/  FADD.FTZ R12, |R19|.reuse, -RZ ;  /* 0x800000ff130c7221 */ /* 0x041fe20000010200 */
        /* <DEDUP_REMOVED lines=23> */
[----:B------:R-:W-:-:S04]  /*38f0*/  @!P1 FFMA.FTZ R15, R3, 0.93318945169448852539, R0 ;  /* 0x3f6ee581030f9823 */ /* 0x000fc80000010000 */
[----:B------:R-:W-:Y:S01]  /*3900*/  @P0 FADD.FTZ R15, R15, R15 ;  /* 0x0000000f0f0f0221 */ /* 0x000fe20000010000 */
[----:B------:R-:W-:Y:S06]  /*3910*/  BRA `(.L_x_3926) ;  /* 0x0000000800607947 */ /* 0x000fec0003800000 */
.L_x_3924:
        /* <DEDUP_REMOVED lines=11> */
[----:B0-----:R-:W-:-:S03]  /*39d0*/  @P1 FMUL.FTZ R12, R2, R2 ;  /* 0x00000002020c1220 */ /* 0x001fc60000410000 */
[----:B------:R-:W0:Y:S02]  /*39e0*/  @P1 MUFU.RCP R15, R14 ;  /* 0x0000000e000f1308 */ /* 0x000e240000001000 */
[----:B0-----:R-:W-:Y:S01]  /*39f0*/  @P1 FMUL.FTZ.D2 R12, R12, R15 ;  /* 0x0000000f0c0c1220 */ /* 0x001fe20000310000 */
        /* <DEDUP_REMOVED lines=9> */
.L_x_3931:
[----:B------:R-:W-:-:S04]  /*3a90*/  FADD.FTZ R0, -R0, R17 ;  /* 0x0000001100007221 */ /* 0x000fc80000010100 */
[----:B------:R-:W-:-:S07]  /*3aa0*/  FMUL.FTZ R15, R0, 0.5 ;  /* 0x3f000000000f7820 */ /* 0x000fce0000410000 */
.L_x_3932:
[----:B------:R-:W-:Y:S05]  /*3ab0*/  BSYNC.RECONVERGENT B5 ;  /* 0x0000000000057941 */ /* 0x000fea0003800200 */
.L_x_3930:
[----:B------:R-:W-:Y:S01]  /*3ac0*/  FADD.FTZ R12, R15, R12 ;  /* 0x0000000c0f0c7221 */ /* 0x000fe20000010000 */
[----:B------:R-:W-:-:S04]  /*3ad0*/  FADD.FTZ R15, R5, R4 ;  /* 0x00000004050f7221 */ /* 0x000fc80000010000 */
[----:B------:R-:W-:-:S04]  /*3ae0*/  FMUL.FTZ R12, R12, R15 ;  /* 0x0000000f0c0c7220 */ /* 0x000fc80000410000 */
[----:B------:R0:W1:Y:S01]  /*3af0*/  MUFU.SQRT R4, R12 ;  /* 0x0000000c00047308 */ /* 0x0000620000002000 */
[----:B------:R-:W-:Y:S05]  /*3b00*/  BRA `(.L_x_3933) ;  /* 0x0000000000487947 */ /* 0x000fea0003800000 */
.L_x_3929:
        /* <DEDUP_REMOVED lines=12> */
.L_x_3928:
[----:B------:R-:W-:Y:S01]  /*3bd0*/  FADD.FTZ R0, R4, 1 ;  /* 0x3f80000004007421 */ /* 0x000fe20000010000 */
[----:B------:R-:W-:Y:S01]  /*3be0*/  MUFU.SQRT R15, R12 ;  /* 0x0000000c000f7308 */ /* 0x000fe20000002000 */
[----:B------:R-:W-:Y:S02]  /*3bf0*/  HFMA2 R5, -RZ, RZ, 1.875, 0 ;  /* 0x3f800000ff057431 */ /* 0x000fe400000001ff */
[----:B------:R-:W-:-:S06]  /*3c00*/  FMUL.FTZ R0, R0, 0.5 ;  /* 0x3f00000000007820 */ /* 0x000fcc0000410000 */
[----:B------:R-:W1:Y:S02]  /*3c10*/  MUFU.SQRT R0, R0 ;  /* 0x0000000000007308 */ /* 0x000e640000002000 */
[----:B-1----:R-:W-:-:S07]  /*3c20*/  FMUL.FTZ R4, R15, R0 ;  /* 0x000000000f047220 */ /* 0x002fce0000410000 */
.L_x_3933:
[----:B------:R-:W-:Y:S05]  /*3c30*/  BSYNC.RECONVERGENT B1 ;  /* 0x0000000000017941 */ /* 0x000fea0003800200 */
.L_x_3927:
[----:B------:R-:W-:Y:S05]  /*3c40*/  BRA `(.L_x_3934) ;  /* 0x0000000000087947 */ /* 0x000fea0003800000 */
.L_x_3923:
[----:B------:R-:W-:Y:S01]  /*3c50*/  FMUL.FTZ R4, R4, 16777216 ;  /* 0x4b80000004047820 */ /* 0x000fe20000410000 */
[----:B------:R-:W-:-:S07]  /*3c60*/  FMUL.FTZ R5, R5, 16777216 ;  /* 0x4b80000005057820 */ /* 0x000fce0000410000 */
.L_x_3934:
[----:B------:R-:W-:Y:S05]  /*3c70*/  BSYNC.RELIABLE B0 ;  /* 0x0000000000007941 */ /* 0x000fea0003800100 */
.L_x_3922:
        /* <DEDUP_REMOVED lines=19> */
[----:B------:R-:W-:Y:S05]  /*3db0*/  CALL.REL.NOINC `($__internal_9_$__cuda_sm3x_div_rn_ftz_f32_slowpath) ;  /* 0x0000006000687944 */ /* 0x000fea0003c00000 */
[----:B------:R-:W-:-:S07]  /*3dc0*/  MOV R12, R0 ;  /* 0x00000000000c7202 */ /* 0x000fce0000000f00 */
.L_x_3937:
[----:B------:R-:W-:Y:S05]  /*3dd0*/  BSYNC.RECONVERGENT B5 ;  /* 0x0000000000057941 */ /* 0x000fea0003800200 */
.L_x_3936:
        /* <DEDUP_REMOVED lines=18> */
[----:B------:R-:W-:Y:S01]  /*3f00*/  FFMA.FTZ R15, R17, 0.93318945169448852539, -R12 ;  /* 0x3f6ee581110f7823 */ /* 0x000fe2000001080c */
[----:B------:R-:W-:-:S04]  /*3f10*/  MOV R0, 0x4016cbe4 ;  /* 0x4016cbe400007802 */ /* 0x000fc80000000f00 */
        /* <DEDUP_REMOVED lines=9> */
.L_x_3935:
        /* <DEDUP_REMOVED lines=18> */
.L_x_3939:
[----:B------:R-:W-:Y:S05]  /*40d0*/  BSYNC.RECONVERGENT B5 ;  /* 0x0000000000057941 */ /* 0x000fea0003800200 */
.L_x_3938:
        /* <DEDUP_REMOVED lines=27> */
[----:B------:R-:W-:-:S07]  /*4290*/  FSEL R15, R5, R4, P0 ;  /* 0x00000004050f7208 */ /* 0x000fce0000000000 */
.L_x_3926:
[----:B------:R-:W-:Y:S05]  /*42a0*/  BSYNC.RECONVERGENT B4 ;  /* 0x0000000000047941 */ /* 0x000fea0003800200 */
.L_x_3921:
[----:B------:R-:W-:-:S13]  /*42b0*/  ISETP.GE.AND P0, PT, R2, RZ, PT ;  /* 0x000000ff0200720c */ /* 0x000fda0003f06270 */
[----:B------:R-:W-:Y:S01]  /*42c0*/  @P0 FADD.FTZ R6, -R6, -RZ ;  /* 0x800000ff06060221 */ /* 0x000fe20000010100 */
[----:B------:R-:W-:Y:S06]  /*42d0*/  BRA `(.L_x_3906) ;  /* 0x0000000800f87947 */ /* 0x000fec0003800000 */
.L_x_3909:
[----:B------:R-:W-:Y:S01]  /*42e0*/  FADD.FTZ R3, -R3, 6.1232342629258392722e-17 ;  /* 0x248d313203037421 */ /* 0x000fe20000010100 */
[----:B------:R-:W-:-:S03]  /*42f0*/  FADD.FTZ R6, -R2, -RZ ;  /* 0x800000ff02067221 */ /* 0x000fc60000010100 */
[----:B------:R-:W-:Y:S01]  /*4300*/  FADD.FTZ R15, R3, 1.5707963705062866211 ;  /* 0x3fc90fdb030f7421 */ /* 0x000fe20000010000 */
[----:B------:R-:W-:Y:S06]  /*4310*/  BRA `(.L_x_3906) ;  /* 0x0000000800e87947 */ /* 0x000fec0003800000 */
.L_x_3908:
[----:B------:R-:W-:Y:S02]  /*4320*/  HFMA2 R15, -RZ, RZ, 0, 0 ;  /* 0x00000000ff0f7431 */ /* 0x000fe400000001ff */
[----:B------:R-:W-:Y:S01]  /*4330*/  FADD.FTZ R6, -R2, -RZ ;  /* 0x800000ff02067221 */ /* 0x000fe20000010100 */
[----:B------:R-:W-:Y:S06]  /*4340*/  BRA `(.L_x_3906) ;  /* 0x0000000800dc7947 */ /* 0x000fec0003800000 */
.L_x_3907:
        /* <DEDUP_REMOVED lines=27> */
.L_x_3944:
[----:B------:R-:W-:Y:S05]  /*4500*/  BSYNC.RECONVERGENT B5 ;  /* 0x0000000000057941 */ /* 0x000fea0003800200 */
.L_x_3943:
        /* <DEDUP_REMOVED lines=17> */
[----:B------:R-:W-:-:S03]  /*4620*/  HFMA2 R15, -RZ, RZ, 1.857421875, -1409 ;  /* 0x3f6ee581ff0f7431 */ /* 0x000fc600000001ff */
[----:B------:R-:W-:Y:S02]  /*4630*/  FFMA.FTZ R3, R17, 0.93318945169448852539, -R12 ;  /* 0x3f6ee58111037823 */ /* 0x000fe4000001080c */
[----:B------:R-:W-:-:S03]  /*4640*/  FSEL R15, R15, 1.8663789033889770508, !P2 ;  /* 0x3feee5810f0f7808 */ /* 0x000fc60005000000 */
        /* <DEDUP_REMOVED lines=9> */
.L_x_3942:
        /* <DEDUP_REMOVED lines=25> */
[----:B------:R-:W-:Y:S02]  /*4870*/  MOV R23, R4 ;  /* 0x0000000400177202 */ /* 0x000fe40000000f00 */
[----:B------:R-:W-:-:S07]  /*4880*/  MOV R12, 0x48a0 ;  /* 0x000048a0000c7802 */ /* 0x000fce0000000f00 */
[----:B------:R-:W-:Y:S05]  /*4890*/  CALL.REL.NOINC `($__internal_9_$__cuda_sm3x_div_rn_ftz_f32_slowpath) ;  /* 0x0000005400b07944 */ /* 0x000fea0003c00000 */
[----:B------:R-:W-:-:S07]  /*48a0*/  MOV R14, R0 ;  /* 0x00000000000e7202 */ /* 0x000fce0000000f00 */
.L_x_3947:
[----:B------:R-:W-:Y:S05]  /*48b0*/  BSYNC.RECONVERGENT B5 ;  /* 0x0000000000057941 */ /* 0x000fea0003800200 */
.L_x_3946:
        /* <DEDUP_REMOVED lines=29> */
.L_x_3941:
        /* <DEDUP_REMOVED lines=32> */
[----:B------:R-:W-:Y:S05]  /*4c90*/  CALL.REL.NOINC `($__internal_9_$__cuda_sm3x_div_rn_ftz_f32_slowpath) ;  /* 0x0000005000b07944 */ /* 0x000fea0003c00000 */
[----:B------:R-:W-:-:S07]  /*4ca0*/  MOV R12, R0 ;  /* 0x00000000000c7202 */ /* 0x000fce0000000f00 */
.L_x_3949:
[----:B------:R-:W-:Y:S05]  /*4cb0*/  BSYNC.RECONVERGENT B5 ;  /* 0x0000000000057941 */ /* 0x000fea0003800200 */
.L_x_3948:
        /* <DEDUP_REMOVED lines=15> */
[----:B------:R-:W-:Y:S01]  /*4db0*/  FFMA.FTZ R12, R15, R12, R12 ;  /* 0x0000000c0f0c7223 */ /* 0x000fe2000001000c */
[----:B------:R-:W-:-:S03]  /*4dc0*/  FSEL R15, R17, 1.8663789033889770508, !P2 ;  /* 0x3feee581110f7808 */ /* 0x000fc60005000000 */
        /* <DEDUP_REMOVED lines=10> */
.L_x_3945:
[----:B------:R-:W-:Y:S05]  /*4e70*/  BSYNC.RECONVERGENT B4 ;  /* 0x0000000000047941 */ /* 0x000fea0003800200 */
.L_x_3940:
[----:B------:R-:W-:Y:S01]  /*4e80*/  ISETP.GE.AND P0, PT, R2, RZ, PT ;  /* 0x000000ff0200720c */ /* 0x000fe20003f06270 */
[----:B------:R-:W-:Y:S01]  /*4e90*/  FADD.FTZ R6, R6, 0.69314718246459960938 ;  /* 0x3f31721806067421 */ /* 0x000fe20000010000 */
[----:B------:R-:W-:-:S11]  /*4ea0*/  FADD.FTZ R15, |R0|, -RZ ;  /* 0x800000ff000f7221 */ /* 0x000fd60000010200 */
[----:B------:R-:W-:-:S07]  /*4eb0*/  @P0 FADD.FTZ R6, -R6, -RZ ;  /* 0x800000ff06060221 */ /* 0x000fce0000010100 */
.L_x_3906:
[----:B------:R-:W-:Y:S05]  /*4ec0*/  BSYNC.RECONVERGENT B2 ;  /* 0x0000000000027941 */ /* 0x000fea0003800200 */
.L_x_3904:
        /* <DEDUP_REMOVED lines=10> */
.L_x_3903:
[----:B------:R-:W-:Y:S05]  /*4f70*/  BSYNC.RECONVERGENT B3 ;  /* 0x0000000000037941 */ /* 0x000fea0003800200 */
.L_x_3902:
        /* <DEDUP_REMOVED lines=11> */
[----:B0--3--:R-:W-:-:S12]  /*5030*/  FADD.FTZ R12, |R2|, -RZ ;  /* 0x800000ff020c7221 */ /* 0x009fd80000010200 */
        /* <DEDUP_REMOVED lines=17> */
.L_x_3953:
        /* <DEDUP_REMOVED lines=69> */
.L_x_3963:
[----:B------:R-:W-:-:S04]  /*55a0*/  FADD.FTZ R4, -R15, R14 ;  /* 0x0000000e0f047221 */ /* 0x000fc80000010100 */
[----:B------:R-:W-:-:S07]  /*55b0*/  FMUL.FTZ R4, R4, 0.5 ;  /* 0x3f00000004047820 */ /* 0x000fce0000410000 */
.L_x_3964:
[----:B------:R-:W-:Y:S05]  /*55c0*/  BSYNC.RECONVERGENT B1 ;  /* 0x0000000000017941 */ /* 0x000fea0003800200 */
.L_x_3962:
        /* <DEDUP_REMOVED lines=11> */
.L_x_3966:
[----:B------:R-:W-:-:S04]  /*5680*/  FADD.FTZ R23, R17, -R22 ;  /* 0x8000001611177221 */ /* 0x000fc80000010000 */
[----:B------:R-:W-:-:S07]  /*5690*/  FMUL.FTZ R23, R23, 0.5 ;  /* 0x3f00000017177820 */ /* 0x000fce0000410000 */
.L_x_3967:
[----:B------:R-:W-:Y:S05]  /*56a0*/  BSYNC.RECONVERGENT B1 ;  /* 0x0000000000017941 */ /* 0x000fea0003800200 */
.L_x_3965:
        /* <DEDUP_REMOVED lines=35> */
.L_x_3961:
[----:B------:R-:W-:-:S13]  /*58e0*/  FSETP.GEU.FTZ.AND P0, PT, R19, 1, PT ;  /* 0x3f8000001300780b */ /* 0x000fda0003f1e000 */
[----:B------:R-:W-:Y:S05]  /*58f0*/  @!P0 BRA `(.L_x_3968) ;  /* 0x0000000000848947 */ /* 0x000fea0003800000 */
[----:B------:R-:W-:Y:S01]  /*5900*/  FMUL.FTZ R23, R15, R0 ;  /* 0x000000000f177220 */ /* 0x000fe20000410000 */
[----:B------:R-:W-:Y:S01]  /*5910*/  HFMA2 R25, -RZ, RZ, 1.625, 0 ;  /* 0x3e800000ff197431 */ /* 0x000fe200000001ff */
        /* <DEDUP_REMOVED lines=31> */
.L_x_3968:
[----:B------:R-:W-:-:S04]  /*5b10*/  FADD.FTZ R4, -R19, 1 ;  /* 0x3f80000013047421 */ /* 0x000fc80000010100 */
[----:B------:R-:W-:-:S06]  /*5b20*/  FMUL.FTZ R4, R15, R4 ;  /* 0x000000040f047220 */ /* 0x000fcc0000410000 */
[----:B------:R-:W0:Y:S08]  /*5b30*/  MUFU.SQRT R4, R4 ;  /* 0x0000000400047308 */ /* 0x000e300000002000 */
[----:B0-----:R-:W0:Y:S02]  /*5b40*/  MUFU.RCP R21, R4 ;  /* 0x0000000400157308 */ /* 0x001e240000001000 */
[----:B0-----:R-:W-:Y:S01]  /*5b50*/  FMUL.FTZ R22, |R2|, R21 ;  /* 0x0000001502167220 */ /* 0x001fe20000410200 */
[----:B------:R-:W-:Y:S06]  /*5b60*/  BRA `(.L_x_3959) ;  /* 0x0000000000047947 */ /* 0x000fec0003800000 */
.L_x_3960:
[----:B------:R0:W1:Y:S02]  /*5b70*/  MUFU.SQRT R22, R12 ;  /* 0x0000000c00167308 */ /* 0x0000640000002000 */
.L_x_3959:
[----:B------:R-:W-:Y:S05]  /*5b80*/  BSYNC.RECONVERGENT B0 ;  /* 0x0000000000007941 */ /* 0x000fea0003800200 */
.L_x_3958:
        /* <DEDUP_REMOVED lines=41> */
.L_x_3973:
        /* <DEDUP_REMOVED lines=28> */
.L_x_3972:
        /* <DEDUP_REMOVED lines=23> */
.L_x_3979:
[----:B------:R-:W-:-:S04]  /*6150*/  FADD.FTZ R0, -R0, R17 ;  /* 0x0000001100007221 */ /* 0x000fc80000010100 */
[----:B------:R-:W-:-:S07]  /*6160*/  FMUL.FTZ R15, R0, 0.5 ;  /* 0x3f000000000f7820 */ /* 0x000fce0000410000 */
.L_x_3980:
[----:B------:R-:W-:Y:S05]  /*6170*/  BSYNC.RECONVERGENT B5 ;  /* 0x0000000000057941 */ /* 0x000fea0003800200 */
.L_x_3978:
[----:B------:R-:W-:Y:S01]  /*6180*/  FADD.FTZ R12, R15, R12 ;  /* 0x0000000c0f0c7221 */ /* 0x000fe20000010000 */
[----:B------:R-:W-:-:S04]  /*6190*/  FADD.FTZ R15, R19, R16 ;  /* 0x00000010130f7221 */ /* 0x000fc80000010000 */
[----:B------:R-:W-:-:S04]  /*61a0*/  FMUL.FTZ R12, R12, R15 ;  /* 0x0000000f0c0c7220 */ /* 0x000fc80000410000 */
[----:B------:R0:W1:Y:S01]  /*61b0*/  MUFU.SQRT R16, R12 ;  /* 0x0000000c00107308 */ /* 0x0000620000002000 */
[----:B------:R-:W-:Y:S05]  /*61c0*/  BRA `(.L_x_3981) ;  /* 0x0000000000487947 */ /* 0x000fea0003800000 */
.L_x_3977:
        /* <DEDUP_REMOVED lines=12> */
.L_x_3976:
[----:B------:R-:W-:Y:S01]  /*6290*/  FADD.FTZ R0, R16, 1 ;  /* 0x3f80000010007421 */ /* 0x000fe20000010000 */
[----:B------:R-:W-:Y:S01]  /*62a0*/  MUFU.SQRT R15, R12 ;  /* 0x0000000c000f7308 */ /* 0x000fe20000002000 */
[----:B------:R-:W-:Y:S02]  /*62b0*/  HFMA2 R19, -RZ, RZ, 1.875, 0 ;  /* 0x3f800000ff137431 */ /* 0x000fe400000001ff */
[----:B------:R-:W-:-:S06]  /*62c0*/  FMUL.FTZ R0, R0, 0.5 ;  /* 0x3f00000000007820 */ /* 0x000fcc0000410000 */
[----:B------:R-:W1:Y:S02]  /*62d0*/  MUFU.SQRT R0, R0 ;  /* 0x0000000000007308 */ /* 0x000e640000002000 */
[----:B-1----:R-:W-:-:S07]  /*62e0*/  FMUL.FTZ R16, R15, R0 ;  /* 0x000000000f107220 */ /* 0x002fce0000410000 */
.L_x_3981:
[----:B------:R-:W-:Y:S05]  /*62f0*/  BSYNC.RECONVERGENT B1 ;  /* 0x0000000000017941 */ /* 0x000fea0003800200 */
.L_x_3975:
[----:B------:R-:W-:Y:S05]  /*6300*/  BRA `(.L_x_3982) ;  /* 0x0000000000087947 */ /* 0x000fea0003800000 */
.L_x_3971:
[----:B------:R-:W-:Y:S01]  /*6310*/  FMUL.FTZ R16, R16, 16777216 ;  /* 0x4b80000010107820 */ /* 0x000fe20000410000 */
[----:B------:R-:W-:-:S07]  /*6320*/  FMUL.FTZ R19, R19, 16777216 ;  /* 0x4b80000013137820 */ /* 0x000fce0000410000 */
.L_x_3982:
[----:B------:R-:W-:Y:S05]  /*6330*/  BSYNC.RELIABLE B0 ;  /* 0x0000000000007941 */ /* 0x000fea0003800100 */
.L_x_3970:
        /* <DEDUP_REMOVED lines=21> */
.L_x_3985:
[----:B------:R-:W-:Y:S05]  /*6490*/  BSYNC.RECONVERGENT B5 ;  /* 0x0000000000057941 */ /* 0x000fea0003800200 */
.L_x_3984:
        /* <DEDUP_REMOVED lines=29> */
.L_x_3983:
        /* <DEDUP_REMOVED lines=18> */
.L_x_3987:
[----:B------:R-:W-:Y:S05]  /*6790*/  BSYNC.RECONVERGENT B5 ;  /* 0x0000000000057941 */ /* 0x000fea0003800200 */
.L_x_3986:
        /* <DEDUP_REMOVED lines=28> */
.L_x_3974:
[----:B------:R-:W-:Y:S05]  /*6960*/  BSYNC.RECONVERGENT B4 ;  /* 0x0000000000047941 */ /* 0x000fea0003800200 */
.L_x_3969:
[----:B------:R-:W-:-:S13]  /*6970*/  ISETP.GE.AND P0, PT, R2, RZ, PT ;  /* 0x000000ff0200720c */ /* 0x000fda0003f06270 */
[----:B------:R-:W-:Y:S01]  /*6980*/  @P0 FADD.FTZ R4, -R4, -RZ ;  /* 0x800000ff04040221 */ /* 0x000fe20000010100 */
[----:B------:R-:W-:Y:S06]  /*6990*/  BRA `(.L_x_3954) ;  /* 0x0000000800f87947 */ /* 0x000fec0003800000 */
.L_x_3957:
[----:B------:R-:W-:Y:S01]  /*69a0*/  FADD.FTZ R3, -R3, 6.1232342629258392722e-17 ;  /* 0x248d313203037421 */ /* 0x000fe20000010100 */
[----:B------:R-:W-:-:S03]  /*69b0*/  FADD.FTZ R4, -R2, -RZ ;  /* 0x800000ff02047221 */ /* 0x000fc60000010100 */
[----:B------:R-:W-:Y:S01]  /*69c0*/  FADD.FTZ R15, R3, 1.5707963705062866211 ;  /* 0x3fc90fdb030f7421 */ /* 0x000fe20000010000 */
[----:B------:R-:W-:Y:S06]  /*69d0*/  BRA `(.L_x_3954) ;  /* 0x0000000800e87947 */ /* 0x000fec0003800000 */
.L_x_3956:
[----:B------:R-:W-:Y:S02]  /*69e0*/  HFMA2 R15, -RZ, RZ, 0, 0 ;  /* 0x00000000ff0f7431 */ /* 0x000fe400000001ff */
[----:B------:R-:W-:Y:S01]  /*69f0*/  FADD.FTZ R4, -R2, -RZ ;  /* 0x800000ff02047221 */ /* 0x000fe20000010100 */
[----:B------:R-:W-:Y:S06]  /*6a00*/  BRA `(.L_x_3954) ;  /* 0x0000000800dc7947 */ /* 0x000fec0003800000 */
.L_x_3955:
        /* <DEDUP_REMOVED lines=27> */
.L_x_3992:
[----:B------:R-:W-:Y:S05]  /*6bc0*/  BSYNC.RECONVERGENT B5 ;  /* 0x0000000000057941 */ /* 0x000fea0003800200 */
.L_x_3991:
        /* <DEDUP_REMOVED lines=29> */
.L_x_3990:
        /* <DEDUP_REMOVED lines=29> */
.L_x_3995:
[----:B------:R-:W-:Y:S05]  /*6f70*/  BSYNC.RECONVERGENT B5 ;  /* 0x0000000000057941 */ /* 0x000fea0003800200 */
.L_x_3994:
        /* <DEDUP_REMOVED lines=29> */
.L_x_3989:
        /* <DEDUP_REMOVED lines=34> */
.L_x_3997:
[----:B------:R-:W-:Y:S05]  /*7370*/  BSYNC.RECONVERGENT B5 ;  /* 0x0000000000057941 */ /* 0x000fea0003800200 */
.L_x_3996:
        /* <DEDUP_REMOVED lines=27> */
.L_x_3993:
[----:B------:R-:W-:Y:S05]  /*7530*/  BSYNC.RECONVERGENT B4 ;  /* 0x0000000000047941 */ /* 0x000fea0003800200 */
.L_x_3988:
[----:B------:R-:W-:Y:S01]  /*7540*/  ISETP.GE.AND P0, PT, R2, RZ, PT ;  /* 0x000000ff0200720c */ /* 0x000fe20003f06270 */
[----:B------:R-:W-:Y:S01]  /*7550*/  FADD.FTZ R4, R16, 0.69314718246459960938 ;  /* 0x3f31721810047421 */ /* 0x000fe20000010000 */
[----:B------:R-:W-:-:S11]  /*7560*/  FADD.FTZ R15, |R0|, -RZ ;  /* 0x800000ff000f7221 */ /* 0x000fd60000010200 */
[----:B------:R-:W-:-:S07]  /*7570*/  @P0 FADD.FTZ R4, -R4, -RZ ;  /* 0x800000ff04040221 */ /* 0x000fce0000010100 */
.L_x_3954:
[----:B------:R-:W-:Y:S05]  /*7580*/  BSYNC.RECONVERGENT B2 ;  /* 0x0000000000027941 */ /* 0x000fea0003800200 */
.L_x_3952:
        /* <DEDUP_REMOVED lines=10> */
.L_x_3951:
[----:B------:R-:W-:Y:S05]  /*7630*/  BSYNC.RECONVERGENT B3 ;  /* 0x0000000000037941 */ /* 0x000fea0003800200 */
.L_x_3950:
[----:B------:R-:W-:Y:S05]  /*7640*/  WARPSYNC.ALL ;  /* 0x0000000000007948 */ /* 0x000fea0003800000 */
[----:B------:R-:W-:Y:S01]  /*7650*/  IADD3 R0, PT, PT, R10, 0x180, RZ ;  /* 0x000001800a007810 */ /* 0x000fe20007ffe0ff */
[----:B------:R-:W-:Y:S03]  /*7660*/  BSSY.RECONVERGENT B3, `(.L_x_3998) ;  /* 0x0000269000037945 */ /* 0x000fe60003800200 */
[----:B------:R-:W-:-:S13]  /*7670*/  ISETP.GE.AND P0, PT, R0, R11, PT ;  /* 0x0000000b0000720c */ /* 0x000fda0003f06270 */
[----:B------:R-:W-:Y:S05]  /*7680*/  @P0 BRA `(.L_x_3999) ;  /* 0x0000002400980947 */ /* 0x000fea0003800000 */
[----:B------:R-:W-:Y:S01]  /*7690*/  HADD2.F32 R20, -RZ, R20.H0_H0 ;  /* 0x20000014ff147230 */ /* 0x000fe20000004100 */
        /* <DEDUP_REMOVED lines=23> */
.L_x_4001:
        /* <DEDUP_REMOVED lines=15> */
[CC--:B------:R-:W-:Y:S02]  /*7900*/  VIMNMX R16, PT, PT, R21.reuse, R18.reuse, !PT ;  /* 0x0000001215107248 */ /* 0x0c0fe40007fe0100 */
[C---:B------:R-:W-:Y:S02]  /*7910*/  VIMNMX R18, PT, PT, R21.reuse, R18, PT ;  /* 0x0000001215127248 */ /* 0x040fe40003fe0100 */
[----:B------:R-:W-:Y:S02]  /*7920*/  LOP3.LUT R17, R16, 0xfe000000, RZ, 0xc0, !PT ;  /* 0xfe00000010117812 */ /* 0x000fe400078ec0ff */
[-C--:B------:R-:W-:Y:S02]  /*7930*/  VIMNMX R14, PT, PT, R21, R22.reuse, !PT ;  /* 0x00000016150e7248 */ /* 0x080fe40007fe0100 */
[----:B------:R-:W-:Y:S02]  /*7940*/  LOP3.LUT R23, R17, 0x7e800000, RZ, 0x3c, !PT ;  /* 0x7e80000011177812 */ /* 0x000fe400078e3cff */
[----:B------:R-:W-:-:S02]  /*7950*/  VIMNMX R21, PT, PT, R21, R22, PT ;  /* 0x0000001615157248 */ /* 0x000fc40003fe0100 */
[----:B------:R-:W-:Y:S01]  /*7960*/  LOP3.LUT R22, R14, 0xfe000000, RZ, 0xc0, !PT ;  /* 0xfe0000000e167812 */ /* 0x000fe200078ec0ff */
[-C--:B------:R-:W-:Y:S01]  /*7970*/  FMUL.FTZ R24, R18, R23.reuse ;  /* 0x0000001712187220 */ /* 0x080fe20000410000 */
[----:B------:R-:W-:Y:S01]  /*7980*/  FMUL.FTZ R23, R16, R23 ;  /* 0x0000001710177220 */ /* 0x000fe20000410000 */
[----:B------:R-:W-:Y:S02]  /*7990*/  FSETP.NEU.FTZ.AND P0, PT, R18, RZ, PT ;  /* 0x000000ff1200720b */ /* 0x000fe40003f1d000 */
[----:B------:R-:W-:Y:S01]  /*79a0*/  FMUL.FTZ R24, R24, R24 ;  /* 0x0000001818187220 */ /* 0x000fe20000410000 */
[----:B------:R-:W-:Y:S02]  /*79b0*/  LOP3.LUT R25, R22, 0x7e800000, RZ, 0x3c, !PT ;  /* 0x7e80000016197812 */ /* 0x000fe400078e3cff */
[----:B------:R-:W-:Y:S01]  /*79c0*/  FSETP.NEU.FTZ.AND P2, PT, R21, RZ, PT ;  /* 0x000000ff1500720b */ /* 0x000fe20003f5d000 */
[----:B------:R-:W-:Y:S01]  /*79d0*/  FFMA.FTZ R24, R23, R23, R24 ;  /* 0x0000001717187223 */ /* 0x000fe20000010018 */
[----:B------:R-:W-:Y:S01]  /*79e0*/  LOP3.LUT R17, R17, 0x800000, RZ, 0xfc, !PT ;  /* 0x0080000011117812 */ /* 0x000fe200078efcff */
[-C--:B------:R-:W-:Y:S01]  /*79f0*/  FMUL.FTZ R23, R21, R25.reuse ;  /* 0x0000001915177220 */ /* 0x080fe20000410000 */
[----:B------:R-:W-:Y:S01]  /*7a00*/  FMUL.FTZ R25, R14, R25 ;  /* 0x000000190e197220 */ /* 0x000fe20000410000 */
[----:B------:R-:W-:-:S02]  /*7a10*/  FSETP.NEU.FTZ.AND P1, PT, R18, +INF , PT ;  /* 0x7f8000001200780b */ /* 0x000fc40003f3d000 */
[----:B------:R-:W-:Y:S01]  /*7a20*/  FMUL.FTZ R26, R23, R23 ;  /* 0x00000017171a7220 */ /* 0x000fe20000410000 */
[----:B------:R-:W0:Y:S01]  /*7a30*/  MUFU.SQRT R24, R24 ;  /* 0x0000001800187308 */ /* 0x000e220000002000 */
[----:B------:R-:W-:Y:S02]  /*7a40*/  LOP3.LUT R23, R22, 0x800000, RZ, 0xfc, !PT ;  /* 0x0080000016177812 */ /* 0x000fe400078efcff */
[----:B------:R-:W-:-:S06]  /*7a50*/  FFMA.FTZ R26, R25, R25, R26 ;  /* 0x00000019191a7223 */ /* 0x000fcc000001001a */
        /* <DEDUP_REMOVED lines=32> */
.L_x_4011:
[----:B------:R-:W-:-:S04]  /*7c60*/  FADD.FTZ R16, -R15, R18 ;  /* 0x000000120f107221 */ /* 0x000fc80000010100 */
[----:B------:R-:W-:-:S07]  /*7c70*/  FMUL.FTZ R16, R16, 0.5 ;  /* 0x3f00000010107820 */ /* 0x000fce0000410000 */
.L_x_4012:
[----:B------:R-:W-:Y:S05]  /*7c80*/  BSYNC.RECONVERGENT B1 ;  /* 0x0000000000017941 */ /* 0x000fea0003800200 */
.L_x_4010:
        /* <DEDUP_REMOVED lines=11> */
.L_x_4014:
[----:B------:R-:W-:-:S04]  /*7d40*/  FADD.FTZ R23, R17, -R22 ;  /* 0x8000001611177221 */ /* 0x000fc80000010000 */
[----:B------:R-:W-:-:S07]  /*7d50*/  FMUL.FTZ R23, R23, 0.5 ;  /* 0x3f00000017177820 */ /* 0x000fce0000410000 */
.L_x_4015:
[----:B------:R-:W-:Y:S05]  /*7d60*/  BSYNC.RECONVERGENT B1 ;  /* 0x0000000000017941 */ /* 0x000fea0003800200 */
.L_x_4013:
        /* <DEDUP_REMOVED lines=35> */
.L_x_4009:
        /* <DEDUP_REMOVED lines=35> */
.L_x_4016:
[----:B------:R-:W-:-:S04]  /*81d0*/  FADD.FTZ R16, -R19, 1 ;  /* 0x3f80000013107421 */ /* 0x000fc80000010100 */
[----:B------:R-:W-:-:S06]  /*81e0*/  FMUL.FTZ R16, R15, R16 ;  /* 0x000000100f107220 */ /* 0x000fcc0000410000 */
[----:B------:R-:W0:Y:S08]  /*81f0*/  MUFU.SQRT R16, R16 ;  /* 0x0000001000107308 */ /* 0x000e300000002000 */
[----:B0-----:R-:W0:Y:S02]  /*8200*/  MUFU.RCP R21, R16 ;  /* 0x0000001000157308 */ /* 0x001e240000001000 */
[----:B0-----:R-:W-:Y:S01]  /*8210*/  FMUL.FTZ R22, |R2|, R21 ;  /* 0x0000001502167220 */ /* 0x001fe20000410200 */
[----:B------:R-:W-:Y:S06]  /*8220*/  BRA `(.L_x_4007) ;  /* 0x0000000000047947 */ /* 0x000fec0003800000 */
.L_x_4008:
[----:B------:R0:W1:Y:S02]  /*8230*/  MUFU.SQRT R22, R12 ;  /* 0x0000000c00167308 */ /* 0x0000640000002000 */
.L_x_4007:
[----:B------:R-:W-:Y:S05]  /*8240*/  BSYNC.RECONVERGENT B0 ;  /* 0x0000000000007941 */ /* 0x000fea0003800200 */
.L_x_4006:
        /* <DEDUP_REMOVED lines=41> */
.L_x_4021:
        /* <DEDUP_REMOVED lines=28> */
.L_x_4020:
        /* <DEDUP_REMOVED lines=11> */
[----:B0-----:R-:W-:-:S05]  /*8750*/  @P1 FMUL.FTZ R12, R2, R2 ;  /* 0x00000002020c1220 */ /* 0x001fca0000410000 */
        /* <DEDUP_REMOVED lines=11> */
.L_x_4027:
[----:B------:R-:W-:-:S04]  /*8810*/  FADD.FTZ R0, -R0, R17 ;  /* 0x0000001100007221 */ /* 0x000fc80000010100 */
[----:B------:R-:W-:-:S07]  /*8820*/  FMUL.FTZ R15, R0, 0.5 ;  /* 0x3f000000000f7820 */ /* 0x000fce0000410000 */
.L_x_4028:
[----:B------:R-:W-:Y:S05]  /*8830*/  BSYNC.RECONVERGENT B5 ;  /* 0x0000000000057941 */ /* 0x000fea0003800200 */
.L_x_4026:
[----:B------:R-:W-:Y:S01]  /*8840*/  FADD.FTZ R12, R15, R12 ;  /* 0x0000000c0f0c7221 */ /* 0x000fe20000010000 */
[----:B------:R-:W-:-:S04]  /*8850*/  FADD.FTZ R15, R19, R14 ;  /* 0x0000000e130f7221 */ /* 0x000fc80000010000 */
[----:B------:R-:W-:-:S04]  /*8860*/  FMUL.FTZ R12, R12, R15 ;  /* 0x0000000f0c0c7220 */ /* 0x000fc80000410000 */
[----:B------:R1:W2:Y:S01]  /*8870*/  MUFU.SQRT R18, R12 ;  /* 0x0000000c00127308 */ /* 0x0002a20000002000 */
[----:B------:R-:W-:Y:S05]  /*8880*/  BRA `(.L_x_4029) ;  /* 0x0000000000487947 */ /* 0x000fea0003800000 */
.L_x_4025:
        /* <DEDUP_REMOVED lines=12> */
.L_x_4024:
[----:B------:R-:W-:Y:S01]  /*8950*/  FADD.FTZ R0, R14, 1 ;  /* 0x3f8000000e007421 */ /* 0x000fe20000010000 */
[----:B------:R-:W-:Y:S01]  /*8960*/  MUFU.SQRT R15, R12 ;  /* 0x0000000c000f7308 */ /* 0x000fe20000002000 */
[----:B------:R-:W-:Y:S02]  /*8970*/  HFMA2 R19, -RZ, RZ, 1.875, 0 ;  /* 0x3f800000ff137431 */ /* 0x000fe400000001ff */
[----:B------:R-:W-:-:S06]  /*8980*/  FMUL.FTZ R0, R0, 0.5 ;  /* 0x3f00000000007820 */ /* 0x000fcc0000410000 */
[----:B------:R-:W1:Y:S02]  /*8990*/  MUFU.SQRT R0, R0 ;  /* 0x0000000000007308 */ /* 0x000e640000002000 */
[----:B-1----:R-:W-:-:S07]  /*89a0*/  FMUL.FTZ R18, R15, R0 ;  /* 0x000000000f127220 */ /* 0x002fce0000410000 */
.L_x_4029:
[----:B------:R-:W-:Y:S05]  /*89b0*/  BSYNC.RECONVERGENT B1 ;  /* 0x0000000000017941 */ /* 0x000fea0003800200 */
.L_x_4023:
[----:B------:R-:W-:Y:S05]  /*89c0*/  BRA `(.L_x_4030) ;  /* 0x0000000000087947 */ /* 0x000fea0003800000 */
.L_x_4019:
[----:B------:R-:W-:Y:S01]  /*89d0*/  FMUL.FTZ R18, R14, 16777216 ;  /* 0x4b8000000e127820 */ /* 0x000fe20000410000 */
[----:B------:R-:W-:-:S07]  /*89e0*/  FMUL.FTZ R19, R19, 16777216 ;  /* 0x4b80000013137820 */ /* 0x000fce0000410000 */
.L_x_4030:
[----:B------:R-:W-:Y:S05]  /*89f0*/  BSYNC.RELIABLE B0 ;  /* 0x0000000000007941 */ /* 0x000fea0003800100 */
.L_x_4018:
[----:B------:R-:W-:-:S13]  /*8a00*/  ISETP.GT.AND P0, PT, R20, -0x1, PT ;  /* 0xffffffff1400780c */ /* 0x000fda0003f04270 */
[----:B------:R-:W-:Y:S05]  /*8a10*/  @P0 BRA `(.L_x_4031) ;  /* 0x0000000000c40947 */ /* 0x000fea0003800000 */
[----:B------:R-:W-:Y:S01]  /*8a20*/  FADD.FTZ R19, -R19, -RZ ;  /* 0x800000ff13137221 */ /* 0x000fe20000010100 */
[C---:B--2---:R-:W-:Y:S01]  /*8a30*/  FADD.FTZ R15, |R18|.reuse, -RZ ;  /* 0x800000ff120f7221 */ /* 0x044fe20000010200 */
[----:B------:R-:W-:Y:S02]  /*8a40*/  BSSY.RECONVERGENT B5, `(.L_x_4032) ;  /* 0x0000011000057945 */ /* 0x000fe40003800200 */
[----:B------:R-:W-:Y:S01]  /*8a50*/  FADD.FTZ R0, |R19|, -RZ ;  /* 0x800000ff13007221 */ /* 0x000fe20000010200 */
[----:B------:R-:W-:-:S04]  /*8a60*/  FSETP.GT.FTZ.AND P2, PT, |R18|, |R19|, PT ;  /* 0x400000131200720b */ /* 0x000fc80003f54200 */
[----:B------:R-:W-:Y:S02]  /*8a70*/  FSEL R20, R15, R0, P2 ;  /* 0x000000000f147208 */ /* 0x000fe40001000000 */
[----:B------:R-:W-:Y:S02]  /*8a80*/  FSEL R0, R0, R15, P2 ;  /* 0x0000000f00007208 */ /* 0x000fe40001000000 */
[----:B------:R-:W0:Y:S08]  /*8a90*/  MUFU.RCP R17, R20 ;  /* 0x0000001400117308 */ /* 0x000e300000001000 */
[----:B------:R-:W2:Y:S01]  /*8aa0*/  FCHK P0, R0, R20 ;  /* 0x0000001400007302 */ /* 0x000ea20000000000 */
[----:B01----:R-:W-:-:S04]  /*8ab0*/  FFMA R12, -R20, R17, 1 ;  /* 0x3f800000140c7423 */ /* 0x003fc80000000111 */
[----:B------:R-:W-:-:S04]  /*8ac0*/  FFMA R17, R17, R12, R17 ;  /* 0x0000000c11117223 */ /* 0x000fc80000000011 */
[----:B------:R-:W-:-:S04]  /*8ad0*/  FFMA R12, R0, R17, RZ ;  /* 0x00000011000c7223 */ /* 0x000fc800000000ff */
[----:B------:R-:W-:-:S04]  /*8ae0*/  FFMA R14, -R20, R12, R0 ;  /* 0x0000000c140e7223 */ /* 0x000fc80000000100 */
[----:B------:R-:W-:Y:S01]  /*8af0*/  FFMA R12, R17, R14, R12 ;  /* 0x0000000e110c7223 */ /* 0x000fe2000000000c */
[----:B--2---:R-:W-:Y:S06]  /*8b00*/  @!P0 BRA `(.L_x_4033) ;  /* 0x0000000000108947 */ /* 0x004fec0003800000 */
[----:B------:R-:W-:Y:S02]  /*8b10*/  MOV R23, R20 ;  /* 0x0000001400177202 */ /* 0x000fe40000000f00 */
[----:B------:R-:W-:-:S07]  /*8b20*/  MOV R12, 0x8b40 ;  /* 0x00008b40000c7802 */ /* 0x000fce0000000f00 */
[----:B------:R-:W-:Y:S05]  /*8b30*/  CALL.REL.NOINC `($__internal_9_$__cuda_sm3x_div_rn_ftz_f32_slowpath) ;  /* 0x0000001400087944 */ /* 0x000fea0003c00000 */
[----:B------:R-:W-:-:S07]  /*8b40*/  MOV R12, R0 ;  /* 0x00000000000c7202 */ /* 0x000fce0000000f00 */
.L_x_4033:
[----:B------:R-:W-:Y:S05]  /*8b50*/  BSYNC.RECONVERGENT B5 ;  /* 0x0000000000057941 */ /* 0x000fea0003800200 */
.L_x_4032:
[----:B------:R-:W-:Y:S02]  /*8b60*/  HFMA2 R15, -RZ, RZ, 0.89990234375, 10328 ;  /* 0x3b33710bff0f7431 */ /* 0x000fe400000001ff */
[----:B------:R-:W-:Y:S01]  /*8b70*/  FMUL.FTZ R0, R12, R12 ;  /* 0x0000000c0c007220 */ /* 0x000fe20000410000 */
[----:B------:R-:W-:Y:S02]  /*8b80*/  MOV R17, 0x3fd774eb ;  /* 0x3fd774eb00117802 */ /* 0x000fe40000000f00 */
[C---:B------:R-:W-:Y:S01]  /*8b90*/  ISETP.GE.AND P0, PT, R19.reuse, RZ, PT ;  /* 0x000000ff1300720c */ /* 0x040fe20003f06270 */
[----:B------:R-:W-:Y:S01]  /*8ba0*/  FFMA.FTZ R15, R0, R15, -0.015681877732276916504 ;  /* 0xbc807748000f7423 */ /* 0x000fe2000001000f */
[----:B------:R-:W-:Y:S02]  /*8bb0*/  FSETP.NEU.FTZ.AND P3, PT, |R19|, |R18|, PT ;  /* 0x400000121300720b */ /* 0x000fe40003f7d200 */
        /* <DEDUP_REMOVED lines=10> */
[----:B------:R-:W-:Y:S01]  /*8c60*/  FFMA.FTZ R15, R17, 0.93318945169448852539, -R12 ;  /* 0x3f6ee581110f7823 */ /* 0x000fe2000001080c */
[----:B------:R-:W-:Y:S02]  /*8c70*/  FSEL R17, R0, 1.8663789033889770508, P2 ;  /* 0x3feee58100117808 */ /* 0x000fe40001000000 */
[----:B------:R-:W-:Y:S02]  /*8c80*/  MOV R0, 0x4016cbe4 ;  /* 0x4016cbe400007802 */ /* 0x000fe40000000f00 */
[----:B------:R-:W-:Y:S01]  /*8c90*/  FSEL R15, R15, R12, P2 ;  /* 0x0000000c0f0f7208 */ /* 0x000fe20001000000 */
[----:B------:R-:W-:-:S04]  /*8ca0*/  @!P2 FADD.FTZ R12, -R12, -RZ ;  /* 0x800000ff0c0ca221 */ /* 0x000fc80000010100 */
[----:B------:R-:W-:Y:S01]  /*8cb0*/  @!P0 FFMA.FTZ R15, R17, 1.6832555532455444336, R12 ;  /* 0x3fd774eb110f8823 */ /* 0x000fe2000001000c */
[----:B------:R-:W-:Y:S01]  /*8cc0*/  @!P3 FSEL R15, R0, 0.78539818525314331055, !P0 ;  /* 0x3f490fdb000fb808 */ /* 0x000fe20004000000 */
[----:B------:R-:W-:Y:S01]  /*8cd0*/  FADD.FTZ R17, |R19|, |R18| ;  /* 0x4000001213117221 */ /* 0x000fe20000010200 */
[----:B------:R-:W-:-:S04]  /*8ce0*/  @!P1 FSEL R15, RZ, 3.1415927410125732422, P0 ;  /* 0x40490fdbff0f9808 */ /* 0x000fc80000000000 */
[----:B------:R-:W-:Y:S02]  /*8cf0*/  FSETP.NAN.FTZ.AND P0, PT, |R17|, |R17|, PT ;  /* 0x400000111100720b */ /* 0x000fe40003f18200 */
[----:B------:R-:W-:-:S04]  /*8d00*/  LOP3.LUT R18, R15, 0x80000000, R18, 0xb8, !PT ;  /* 0x800000000f127812 */ /* 0x000fc800078eb812 */
[----:B------:R-:W-:Y:S01]  /*8d10*/  FSEL R17, R17, R18, P0 ;  /* 0x0000001211117208 */ /* 0x000fe20000000000 */
[----:B------:R-:W-:Y:S06]  /*8d20*/  BRA `(.L_x_4022) ;  /* 0x0000000000bc7947 */ /* 0x000fec0003800000 */
.L_x_4031:
[----:B------:R-:W-:Y:S01]  /*8d30*/  FADD.FTZ R0, |R19|, -RZ ;  /* 0x800000ff13007221 */ /* 0x000fe20000010200 */
[C---:B--2---:R-:W-:Y:S01]  /*8d40*/  FADD.FTZ R17, |R18|.reuse, -RZ ;  /* 0x800000ff12117221 */ /* 0x044fe20000010200 */
[----:B------:R-:W-:Y:S01]  /*8d50*/  FSETP.GT.FTZ.AND P2, PT, |R18|, |R19|, PT ;  /* 0x400000131200720b */ /* 0x000fe20003f54200 */
[----:B------:R-:W-:Y:S03]  /*8d60*/  BSSY.RECONVERGENT B5, `(.L_x_4034) ;  /* 0x000000f000057945 */ /* 0x000fe60003800200 */
        /* <DEDUP_REMOVED lines=14> */
.L_x_4035:
[----:B------:R-:W-:Y:S05]  /*8e50*/  BSYNC.RECONVERGENT B5 ;  /* 0x0000000000057941 */ /* 0x000fea0003800200 */
.L_x_4034:
        /* <DEDUP_REMOVED lines=27> */
[----:B------:R-:W-:-:S07]  /*9010*/  FSEL R17, R17, R18, P0 ;  /* 0x0000001211117208 */ /* 0x000fce0000000000 */
.L_x_4022:
[----:B------:R-:W-:Y:S05]  /*9020*/  BSYNC.RECONVERGENT B4 ;  /* 0x0000000000047941 */ /* 0x000fea0003800200 */
.L_x_4017:
[----:B------:R-:W-:-:S13]  /*9030*/  ISETP.GE.AND P0, PT, R2, RZ, PT ;  /* 0x000000ff0200720c */ /* 0x000fda0003f06270 */
[----:B------:R-:W-:Y:S01]  /*9040*/  @P0 FADD.FTZ R16, -R16, -RZ ;  /* 0x800000ff10100221 */ /* 0x000fe20000010100 */
[----:B------:R-:W-:Y:S06]  /*9050*/  BRA `(.L_x_4002) ;  /* 0x0000000800f87947 */ /* 0x000fec0003800000 */
.L_x_4005:
[----:B------:R-:W-:Y:S01]  /*9060*/  FADD.FTZ R17, -R20, 6.1232342629258392722e-17 ;  /* 0x248d313214117421 */ /* 0x000fe20000010100 */
[----:B------:R-:W-:-:S03]  /*9070*/  FADD.FTZ R16, -R2, -RZ ;  /* 0x800000ff02107221 */ /* 0x000fc60000010100 */
[----:B------:R-:W-:Y:S01]  /*9080*/  FADD.FTZ R17, R17, 1.5707963705062866211 ;  /* 0x3fc90fdb11117421 */ /* 0x000fe20000010000 */
[----:B------:R-:W-:Y:S06]  /*9090*/  BRA `(.L_x_4002) ;  /* 0x0000000800e87947 */ /* 0x000fec0003800000 */
.L_x_4004:
[----:B------:R-:W-:Y:S02]  /*90a0*/  HFMA2 R17, -RZ, RZ, 0, 0 ;  /* 0x00000000ff117431 */ /* 0x000fe400000001ff */
[----:B------:R-:W-:Y:S01]  /*90b0*/  FADD.FTZ R16, -R2, -RZ ;  /* 0x800000ff02107221 */ /* 0x000fe20000010100 */
[----:B------:R-:W-:Y:S06]  /*90c0*/  BRA `(.L_x_4002) ;  /* 0x0000000800dc7947 */ /* 0x000fec0003800000 */
.L_x_4003:
        /* <DEDUP_REMOVED lines=27> */
.L_x_4040:
[----:B------:R-:W-:Y:S05]  /*9280*/  BSYNC.RECONVERGENT B5 ;  /* 0x0000000000057941 */ /* 0x000fea0003800200 */
.L_x_4039:
        /* <DEDUP_REMOVED lines=18> */
[----:B------:R-:W-:Y:S02]  /*93b0*/  FSEL R17, R0, 1.8663789033889770508, !P2 ;  /* 0x3feee58100117808 */ /* 0x000fe40005000000 */
[----:B------:R-:W-:Y:S02]  /*93c0*/  MOV R0, 0x4016cbe4 ;  /* 0x4016cbe400007802 */ /* 0x000fe40000000f00 */
        /* <DEDUP_REMOVED lines=9> */
.L_x_4038:
        /* <DEDUP_REMOVED lines=29> */
.L_x_4043:
[----:B------:R-:W-:Y:S05]  /*9630*/  BSYNC.RECONVERGENT B5 ;  /* 0x0000000000057941 */ /* 0x000fea0003800200 */
.L_x_4042:
        /* <DEDUP_REMOVED lines=29> */
.L_x_4037:
        /* <DEDUP_REMOVED lines=34> */
.L_x_4045:
[----:B------:R-:W-:Y:S05]  /*9a30*/  BSYNC.RECONVERGENT B5 ;  /* 0x0000000000057941 */ /* 0x000fea0003800200 */
.L_x_4044:
        /* <DEDUP_REMOVED lines=27> */
.L_x_4041:
[----:B------:R-:W-:Y:S05]  /*9bf0*/  BSYNC.RECONVERGENT B4 ;  /* 0x0000000000047941 */ /* 0x000fea0003800200 */
.L_x_4036:
[----:B------:R-:W-:Y:S01]  /*9c00*/  ISETP.GE.AND P0, PT, R2, RZ, PT ;  /* 0x000000ff0200720c */ /* 0x000fe20003f06270 */
[----:B------:R-:W-:Y:S01]  /*9c10*/  FADD.FTZ R16, R18, 0.69314718246459960938 ;  /* 0x3f31721812107421 */ /* 0x000fe20000010000 */
[----:B------:R-:W-:-:S11]  /*9c20*/  FADD.FTZ R17, |R0|, -RZ ;  /* 0x800000ff00117221 */ /* 0x000fd60000010200 */
[----:B------:R-:W-:-:S07]  /*9c30*/  @P0 FADD.FTZ R16, -R16, -RZ ;  /* 0x800000ff10100221 */ /* 0x000fce0000010100 */
.L_x_4002:
[----:B------:R-:W-:Y:S05]  /*9c40*/  BSYNC.RECONVERGENT B2 ;  /* 0x0000000000027941 */ /* 0x000fea0003800200 */
.L_x_4000:
        /* <DEDUP_REMOVED lines=10> */
.L_x_3999:
[----:B------:R-:W-:Y:S05]  /*9cf0*/  BSYNC.RECONVERGENT B3 ;  /* 0x0000000000037941 */ /* 0x000fea0003800200 */
.L_x_3998:
[----:B------:R-:W-:Y:S05]  /*9d00*/  WARPSYNC.ALL ;  /* 0x0000000000007948 */ /* 0x000fea0003800000 */
[----:B------:R-:W-:Y:S01]  /*9d10*/  ISETP.GE.AND P0, PT, R10, R11, PT ;  /* 0x0000000b0a00720c */ /* 0x000fe20003f06270 */
[----:B------:R-:W-:Y:S04]  /*9d20*/  BSSY.RECONVERGENT B0, `(.L_x_4046) ;  /* 0x000001a000007945 */ /* 0x000fe80003800200 */
[----:B------:R-:W-:Y:S08]  /*9d30*/  BSSY.RELIABLE B1, `(.L_x_4047) ;  /* 0x0000011000017945 */ /* 0x000ff00003800100 */
[----:B------:R-:W-:Y:S05]  /*9d40*/  @P0 BRA `(.L_x_4048) ;  /* 0x00000000003c0947 */ /* 0x000fea0003800000 */
[----:B------:R-:W1:Y:S01]  /*9d50*/  LDC.64 R18, c[0x0][0x388] ;  /* 0x0000e200ff127b82 */ /* 0x000e620000000a00 */
[----:B------:R-:W-:Y:S02]  /*9d60*/  LEA R17, R13, R10, 0x9 ;  /* 0x0000000a0d117211 */ /* 0x000fe400078e48ff */
[----:B------:R-:W-:Y:S02]  /*9d70*/  F2FP.F16.F32.PACK_AB R9, R8, R9 ;  /* 0x000000090809723e */ /* 0x000fe400000000ff */
[----:B------:R-:W-:-:S04]  /*9d80*/  MOV R10, R7 ;  /* 0x00000007000a7202 */ /* 0x000fc80000000f00 */
[----:B------:R-:W-:-:S13]  /*9d90*/  ISETP.GE.AND P0, PT, R10, R11, PT ;  /* 0x0000000b0a00720c */ /* 0x000fda0003f06270 */
[----:B------:R-:W-:Y:S05]  /*9da0*/  @P0 BREAK.RELIABLE B1 ;  /* 0x0000000000010942 */ /* 0x000fea0003800100 */
[----:B-1----:R-:W-:-:S05]  /*9db0*/  IMAD.WIDE.U32 R18, R17, 0x4, R18 ;  /* 0x0000000411127825 */ /* 0x002fca00078e0012 */
[----:B------:R1:W-:Y:S01]  /*9dc0*/  STG.E desc[UR4][R18.64], R9 ;  /* 0x0000000912007986 */ /* 0x0003e2000c101904 */
[----:B------:R-:W-:Y:S05]  /*9dd0*/  @P0 BRA `(.L_x_4049) ;  /* 0x0000000000380947 */ /* 0x000fea0003800000 */
[----:B-1----:R-:W1:Y:S01]  /*9de0*/  LDC.64 R8, c[0x0][0x388] ;  /* 0x0000e200ff087b82 */ /* 0x002e620000000a00 */
[----:B------:R-:W-:Y:S02]  /*9df0*/  LEA R7, R13, R10, 0x9 ;  /* 0x0000000a0d077211 */ /* 0x000fe400078e48ff */
[----:B------:R-:W-:Y:S02]  /*9e00*/  F2FP.F16.F32.PACK_AB R5, R5, R6 ;  /* 0x000000060505723e */ /* 0x000fe400000000ff */
[----:B------:R-:W-:Y:S01]  /*9e10*/  IADD3 R10, PT, PT, R10, 0x80, RZ ;  /* 0x000000800a0a7810 */ /* 0x000fe20007ffe0ff */
[----:B-1----:R-:W-:-:S05]  /*9e20*/  IMAD.WIDE.U32 R8, R7, 0x4, R8 ;  /* 0x0000000407087825 */ /* 0x002fca00078e0008 */
[----:B------:R1:W-:Y:S02]  /*9e30*/  STG.E desc[UR4][R8.64], R5 ;  /* 0x0000000508007986 */ /* 0x0003e4000c101904 */
.L_x_4048:
[----:B------:R-:W-:Y:S05]  /*9e40*/  BSYNC.RELIABLE B1 ;  /* 0x0000000000017941 */ /* 0x000fea0003800100 */
.L_x_4047:
[----:B------:R-:W-:-:S13]  /*9e50*/  ISETP.GE.AND P0, PT, R10, R11, PT ;  /* 0x0000000b0a00720c */ /* 0x000fda0003f06270 */
[----:B------:R-:W2:Y:S01]  /*9e60*/  @!P0 LDC.64 R6, c[0x0][0x388] ;  /* 0x0000e200ff068b82 */ /* 0x000ea20000000a00 */
[----:B-1----:R-:W-:Y:S02]  /*9e70*/  @!P0 LEA R5, R13, R10, 0x9 ;  /* 0x0000000a0d058211 */ /* 0x002fe400078e48ff */
[----:B------:R-:W-:Y:S02]  /*9e80*/  @!P0 F2FP.F16.F32.PACK_AB R3, R3, R4 ;  /* 0x000000040303823e */ /* 0x000fe400000000ff */
[----:B------:R-:W-:Y:S01]  /*9e90*/  @!P0 IADD3 R10, PT, PT, R10, 0x80, RZ ;  /* 0x000000800a0a8810 */ /* 0x000fe20007ffe0ff */
[----:B--2---:R-:W-:-:S05]  /*9ea0*/  @!P0 IMAD.WIDE.U32 R6, R5, 0x4, R6 ;  /* 0x0000000405068825 */ /* 0x004fca00078e0006 */
[----:B------:R2:W-:Y:S02]  /*9eb0*/  @!P0 STG.E desc[UR4][R6.64], R3 ;  /* 0x0000000306008986 */ /* 0x0005e4000c101904 */
.L_x_4049:
[----:B------:R-:W-:Y:S05]  /*9ec0*/  BSYNC.RECONVERGENT B0 ;  /* 0x0000000000007941 */ /* 0x000fea0003800200 */
.L_x_4046:
[----:B------:R-:W-:Y:S05]  /*9ed0*/  WARPSYNC.ALL ;  /* 0x0000000000007948 */ /* 0x000fea0003800000 */
[----:B------:R-:W-:-:S13]  /*9ee0*/  ISETP.GE.AND P0, PT, R10, R11, PT ;  /* 0x0000000b0a00720c */ /* 0x000fda0003f06270 */
[----:B------:R-:W-:Y:S05]  /*9ef0*/  @P0 EXIT ;  /* 0x000000000000094d */ /* 0x000fea0003800000 */
[----:B--2---:R-:W2:Y:S01]  /*9f00*/  LDC.64 R2, c[0x0][0x388] ;  /* 0x0000e200ff027b82 */ /* 0x004ea20000000a00 */
[----:B------:R-:W-:Y:S02]  /*9f10*/  LEA R13, R13, R10, 0x9 ;  /* 0x0000000a0d0d7211 */ /* 0x000fe400078e48ff */
[----:B------:R-:W-:-:S03]  /*9f20*/  F2FP.F16.F32.PACK_AB R5, R15, R16 ;  /* 0x000000100f05723e */ /* 0x000fc600000000ff */
[----:B--2---:R-:W-:-:S05]  /*9f30*/  IMAD.WIDE.U32 R2, R13, 0x4, R2 ;  /* 0x000000040d027825 */ /* 0x004fca00078e0002 */
[----:B------:R-:W-:Y:S01]  /*9f40*/  STG.E desc[UR4][R2.64], R5 ;  /* 0x0000000502007986 */ /* 0x000fe2000c101904 */
[----:B------:R-:W-:Y:S05]  /*9f50*/  EXIT ;  /* 0x000000000000794d */ /* 0x000fea0003800000 */
        .weak           $__internal_9_$__cuda_sm3x_div_rn_ftz_f32_slowpath
        .type           $__internal_9_$__cuda_sm3x_div_rn_ftz_f32_slowpath,@function
        .size           $__internal_9_$__cuda_sm3x_div_rn_ftz_f32_slowpath,(.L_x_14253 - $__internal_9_$__cuda_sm3x_div_rn_ftz_f32_slowpath)
$__internal_9_$__cuda_sm3x_div_rn_ftz_f32_slowpath:
        /* <DEDUP_REMOVED lines=32> */
.L_x_4052:
[----:B------:R-:W-:Y:S05]  /*a160*/  BSYNC.RELIABLE B1 ;  /* 0x0000000000017941 */ /* 0x000fea0003800100 */
.L_x_4051:
        /* <DEDUP_REMOVED lines=27> */
.L_x_4058:
[----:B------:R-:W-:-:S07]  /*a320*/  LEA R0, R17, R0, 0x17 ;  /* 0x0000000011007211 */ /* 0x000fce00078eb8ff */
.L_x_4059:
[----:B------:R-:W-:Y:S05]  /*a330*/  BSYNC.RECONVERGENT B1 ;  /* 0x0000000000017941 */ /* 0x000fea0003800200 */
.L_x_4057:
[----:B------:R-:W-:Y:S05]  /*a340*/  BRA `(.L_x_4060) ;  /* 0x0000000000207947 */ /* 0x000fea0003800000 */
.L_x_4056:
[----:B------:R-:W-:-:S04]  /*a350*/  LOP3.LUT R0, R23, 0x80000000, R0, 0x48, !PT ;  /* 0x8000000017007812 */ /* 0x000fc800078e4800 */
[----:B------:R-:W-:Y:S01]  /*a360*/  LOP3.LUT R0, R0, 0x7f800000, RZ, 0xfc, !PT ;  /* 0x7f80000000007812 */ /* 0x000fe200078efcff */
[----:B------:R-:W-:Y:S06]  /*a370*/  BRA `(.L_x_4060) ;  /* 0x0000000000147947 */ /* 0x000fec0003800000 */
.L_x_4055:
[----:B------:R-:W-:Y:S01]  /*a380*/  LOP3.LUT R0, R23, 0x80000000, R0, 0x48, !PT ;  /* 0x8000000017007812 */ /* 0x000fe200078e4800 */
[----:B------:R-:W-:Y:S06]  /*a390*/  BRA `(.L_x_4060) ;  /* 0x00000000000c7947 */ /* 0x000fec0003800000 */
.L_x_4054:
[----:B------:R-:W0:Y:S01]  /*a3a0*/  MUFU.RSQ R0, -QNAN ;  /* 0xffc0000000007908 */ /* 0x000e220000001400 */
[----:B------:R-:W-:Y:S05]  /*a3b0*/  BRA `(.L_x_4060) ;  /* 0x0000000000047947 */ /* 0x000fea0003800000 */
.L_x_4053:
[----:B------:R-:W-:-:S07]  /*a3c0*/  FADD.FTZ R0, R0, R23 ;  /* 0x0000001700007221 */ /* 0x000fce0000010000 */
.L_x_4060:
[----:B------:R-:W-:Y:S05]  /*a3d0*/  BSYNC.RECONVERGENT B0 ;  /* 0x0000000000007941 */ /* 0x000fea0003800200 */
.L_x_4050:
[----:B------:R-:W-:Y:S01]  /*a3e0*/  MOV R14, R12 ;  /* 0x0000000c000e7202 */ /* 0x000fe20000000f00 */
[----:B------:R-:W-:-:S04]  /*a3f0*/  HFMA2 R15, -RZ, RZ, 0, 0 ;  /* 0x00000000ff0f7431 */ /* 0x000fc800000001ff */
[----:B0-----:R-:W-:Y:S05]  /*a400*/  RET.REL.NODEC R14 `(_ZN2at6native27unrolled_elementwise_kernelIZZZNS0_17acosh_kernel_cudaERNS_18TensorIteratorBaseEENKUlvE_clEvENKUlvE1_clEvEUlN3c107complexINS6_4HalfEEEE_St5arrayIPcLm2EELi4E23TrivialOffsetCalculatorILi1EjESF_NS0_6memory15LoadWithoutCastENSG_16StoreWithoutCastEEEviT_T0_T2_T3_T4_T5_) ;  /* 0xffffff580efc7950 */ /* 0x001fea0003c3ffff */
.L_x_4061:
        /* <DEDUP_REMOVED lines=15> */
.L_x_14253:


//--------------------- .text._ZN2at6native29vectorized_elementwise_kernelILi2EZZZNS0_17acosh_kernel_cudaERNS_18TensorIteratorBaseEENKUlvE_clEvENKUlvE1_clEvEUlN3c107complexINS6_4HalfEEEE_St5arrayIPcLm2EEEEviT0_T1_ --------------------------
	.section	.text._ZN2at6native29vectorized_elementwise_kernelILi2EZZZNS0_17acosh_kernel_cudaERNS_18TensorIteratorBaseEENKUlvE_clEvENKUlvE1_clEvEUlN3c107complexINS6_4HalfEEEE_St5arrayIPcLm2EEEEviT0_T1_,"ax",@progbits
	.align	128
        .global         _ZN2at6native29vectorized_elementwise_kernelILi2EZZZNS0_17acosh_kernel_cudaERNS_18TensorIteratorBaseEENKUlvE_clEvENKUlvE1_clEvEUlN3c107complexINS6_4HalfEEEE_St5arrayIPcLm2EEEEviT0_T1_
        .type           _ZN2at6native29vectorized_elementwise_kernelILi2EZZZNS0_17acosh_kernel_cudaERNS_18TensorIteratorBaseEENKUlvE_clEvENKUlvE1_clEvEUlN3c107complexINS6_4HalfEEEE_St5arrayIPcLm2EEEEviT0_T1_,@function
        .size           _ZN2at6native29vectorized_elementwise_kernelILi2EZZZNS0_17acosh_kernel_cudaERNS_18TensorIteratorBaseEENKUlvE_clEvENKUlvE1_clEvEUlN3c107complexINS6_4HalfEEEE_St5arrayIPcLm2EEEEviT0_T1_,(.L_x_14254 - _ZN2at6native29vectorized_elementwise_kernelILi2EZZZNS0_17acosh_kernel_cudaERNS_18TensorIteratorBaseEENKUlvE_clEvENKUlvE1_clEvEUlN3c107complexINS6_4HalfEEEE_St5arrayIPcLm2EEEEviT0_T1_)
        .other          _ZN2at6native29vectorized_elementwise_kernelILi2EZZZNS0_17acosh_kernel_cudaERNS_18TensorIteratorBaseEENKUlvE_clEvENKUlvE1_clEvEUlN3c107complexINS6_4HalfEEEE_St5arrayIPcLm2EEEEviT0_T1_,@"STO_CUDA_ENTRY STV_DEFAULT"
_ZN2at6native29vectorized_elementwise_kernelILi2EZZZNS0_17acosh_kernel_cudaERNS_18TensorIteratorBaseEENKUlvE_clEvENKUlvE1_clEvEUlN3c107complexINS6_4HalfEEEE_St5arrayIPcLm2EEEEviT0_T1_:
.text._ZN2at6native29vectorized_elementwise_kernelILi2EZZZNS0_17acosh_kernel_cudaERNS_18TensorIteratorBaseEENKUlvE_clEvENKUlvE1_clEvEUlN3c107complexINS6_4HalfEEEE_St5arrayIPcLm2EEEEviT0_T1_:
        /* <DEDUP_REMOVED lines=8> */
[----:B------:R-:W0:Y:S02]  /*0080*/  S2R R3, SR_TID.X ;  /* 0x0000000000037919 */ /* 0x000e240000002100 */
[----:B0-----:R-:W-:Y:S02]  /*0090*/  ISETP.GE.U32.AND P6, PT, R3, R28, PT ;  /* 0x0000001c0300720c */ /* 0x001fe40003fc6070 */
[----:B------:R-:W-:-:S11]  /*00a0*/  MOV R29, R3 ;  /* 0x00000003001d7202 */ /* 0x000fd60000000f00 */
[----:B------:R-:W0:Y:S01]  /*00b0*/  @!P6 LDC.64 R4, c[0x0][0x390] ;  /* 0x0000e400ff04eb82 */ /* 0x000e220000000a00 */
[----:B------:R-:W-:-:S05]  /*00c0*/  @!P6 IADD3 R7, PT, PT, R2, R29, RZ ;  /* 0x0000001d0207e210 */ /* 0x000fca0007ffe0ff */
[----:B0-----:R-:W-:-:S06]  /*00d0*/  @!P6 IMAD.WIDE.U32 R4, R7, 0x4, R4 ;  /* 0x000000040704e825 */ /* 0x001fcc00078e0004 */
[----:B------:R-:W2:Y:S01]  /*00e0*/  @!P6 LDG.E R4, desc[UR4][R4.64] ;  /* 0x000000040404e981 */ /* 0x000ea2000c1e1900 */
[----:B------:R-:W-:Y:S02]  /*00f0*/  @!P6 IADD3 R3, PT, PT, R29, 0x80, RZ ;  /* 0x000000801d03e810 */ /* 0x000fe40007ffe0ff */
[----:B------:R-:W-:Y:S02]  /*0100*/  PRMT R11, RZ, 0x7610, R11 ;  /* 0x00007610ff0b7816 */ /* 0x000fe4000000000b */
[----:B------:R-:W-:Y:S02]  /*0110*/  ISETP.GE.U32.AND P0, PT, R3, R28, PT ;  /* 0x0000001c0300720c */ /* 0x000fe40003f06070 */
[----:B------:R-:W-:-:S11]  /*0120*/  PRMT R10, RZ, 0x7610, R10 ;  /* 0x00007610ff0a7816 */ /* 0x000fd6000000000a */
        /* <DEDUP_REMOVED lines=9> */
[----:B------:R-:W3:Y:S07]  /*01c0*/  @!P0 LDG.E R0, desc[UR4][R22.64] ;  /* 0x0000000416008981 */ /* 0x000eee000c1e1900 */
[----:B------:R-:W-:Y:S01]  /*01d0*/  @!P2 IADD3 R27, PT, PT, R2, R3, RZ ;  /* 0x00000003021ba210 */ /* 0x000fe20007ffe0ff */
[----:B------:R-:W0:Y:S01]  /*01e0*/  @!P2 LDC.64 R14, c[0x0][0x390] ;  /* 0x0000e400ff0eab82 */ /* 0x000e220000000a00 */
[----:B------:R-:W-:-:S04]  /*01f0*/  @!P2 IADD3 R3, PT, PT, R3, 0x80, RZ ;  /* 0x000000800303a810 */ /* 0x000fc80007ffe0ff */
[----:B------:R-:W-:-:S13]  /*0200*/  ISETP.GE.U32.AND P3, PT, R3, R28, PT ;  /* 0x0000001c0300720c */ /* 0x000fda0003f66070 */
[----:B------:R-:W-:Y:S01]  /*0210*/  @!P3 IADD3 R31, PT, PT, R2, R3, RZ ;  /* 0x00000003021fb210 */ /* 0x000fe20007ffe0ff */
[----:B------:R-:W4:Y:S01]  /*0220*/  @!P3 LDC.64 R6, c[0x0][0x390] ;  /* 0x0000e400ff06bb82 */ /* 0x000f220000000a00 */
[----:B------:R-:W-:-:S04]  /*0230*/  @!P3 IADD3 R3, PT, PT, R3, 0x80, RZ ;  /* 0x000000800303b810 */ /* 0x000fc80007ffe0ff */
[----:B------:R-:W-:-:S13]  /*0240*/  ISETP.GE.U32.AND P4, PT, R3, R28, PT ;  /* 0x0000001c0300720c */ /* 0x000fda0003f86070 */
[----:B------:R-:W-:Y:S01]  /*0250*/  @!P4 IADD3 R21, PT, PT, R2, R3, RZ ;  /* 0x000000030215c210 */ /* 0x000fe20007ffe0ff */
[----:B------:R-:W5:Y:S01]  /*0260*/  @!P4 LDC.64 R8, c[0x0][0x390] ;  /* 0x0000e400ff08cb82 */ /* 0x000f620000000a00 */
[----:B------:R-:W-:-:S04]  /*0270*/  @!P4 IADD3 R3, PT, PT, R3, 0x80, RZ ;  /* 0x000000800303c810 */ /* 0x000fc80007ffe0ff */
[----:B------:R-:W-:-:S13]  /*0280*/  ISETP.GE.U32.AND P5, PT, R3, R28, PT ;  /* 0x0000001c0300720c */ /* 0x000fda0003fa6070 */
[----:B------:R-:W-:Y:S02]  /*0290*/  @!P5 IADD3 R19, PT, PT, R2, R3, RZ ;  /* 0x000000030213d210 */ /* 0x000fe40007ffe0ff */
[----:B------:R-:W-:Y:S01]  /*02a0*/  @!P5 IADD3 R3, PT, PT, R3, 0x80, RZ ;  /* 0x000000800303d810 */ /* 0x000fe20007ffe0ff */
[----:B-1----:R-:W-:-:S04]  /*02b0*/  @!P1 IMAD.WIDE.U32 R16, R25, 0x4, R16 ;  /* 0x0000000419109825 */ /* 0x002fc800078e0010 */
[----:B0-----:R-:W-:Y:S02]  /*02c0*/  @!P2 IMAD.WIDE.U32 R24, R27, 0x4, R14 ;  /* 0x000000041b18a825 */ /* 0x001fe400078e000e */
[----:B------:R0:W3:Y:S04]  /*02d0*/  @!P1 LDG.E R14, desc[UR4][R16.64] ;  /* 0x00000004100e9981 */ /* 0x0000e8000c1e1900 */
[----:B------:R-:W3:Y:S01]  /*02e0*/  @!P2 LDG.E R15, desc[UR4][R24.64] ;  /* 0x00000004180fa981 */ /* 0x000ee2000c1e1900 */
[----:B----4-:R-:W-:-:S04]  /*02f0*/  @!P3 IMAD.WIDE.U32 R6, R31, 0x4, R6 ;  /* 0x000000041f06b825 */ /* 0x010fc800078e0006 */
[----:B-----5:R-:W-:Y:S02]  /*0300*/  @!P4 IMAD.WIDE.U32 R8, R21, 0x4, R8 ;  /* 0x000000041508c825 */ /* 0x020fe400078e0008 */
[----:B------:R-:W4:Y:S04]  /*0310*/  @!P3 LDG.E R6, desc[UR4][R6.64] ;  /* 0x000000040606b981 */ /* 0x000f28000c1e1900 */
[----:B------:R-:W5:Y:S01]  /*0320*/  @!P4 LDG.E R8, desc[UR4][R8.64] ;  /* 0x000000040808c981 */ /* 0x000f62000c1e1900 */
[C---:B--2---:R-:W-:Y:S02]  /*0330*/  @!P6 PRMT R11, R4.reuse, 0x7610, R11 ;  /* 0x00007610040be816 */ /* 0x044fe4000000000b */
[----:B------:R-:W-:Y:S02]  /*0340*/  @!P6 PRMT R10, R4, 0x7632, R10 ;  /* 0x00007632040ae816 */ /* 0x000fe4000000000a */
[----:B------:R-:W-:Y:S01]  /*0350*/  ISETP.GE.U32.AND P6, PT, R3, R28, PT ;  /* 0x0000001c0300720c */ /* 0x000fe20003fc6070 */
[----:B------:R-:W1:-:S12]  /*0360*/  @!P5 LDC.64 R4, c[0x0][0x390] ;  /* 0x0000e400ff04db82 */ /* 0x000e580000000a00 */
[----:B------:R-:W2:Y:S01]  /*0370*/  @!P6 LDC.64 R12, c[0x0][0x390] ;  /* 0x0000e400ff0ceb82 */ /* 0x000ea20000000a00 */
[----:B------:R-:W-:Y:S01]  /*0380*/  @!P6 IADD3 R3, PT, PT, R2, R3, RZ ;  /* 0x000000030203e210 */ /* 0x000fe20007ffe0ff */
[----:B-1----:R-:W-:-:S06]  /*0390*/  @!P5 IMAD.WIDE.U32 R4, R19, 0x4, R4 ;  /* 0x000000041304d825 */ /* 0x002fcc00078e0004 */
[----:B------:R-:W5:Y:S01]  /*03a0*/  @!P5 LDG.E R4, desc[UR4][R4.64] ;  /* 0x000000040404d981 */ /* 0x000f62000c1e1900 */
[----:B--2---:R-:W-:-:S06]  /*03b0*/  @!P6 IMAD.WIDE.U32 R12, R3, 0x4, R12 ;  /* 0x00000004030ce825 */ /* 0x004fcc00078e000c */
[----:B------:R-:W2:Y:S01]  /*03c0*/  @!P6 LDG.E R12, desc[UR4][R12.64] ;  /* 0x000000040c0ce981 */ /* 0x000ea2000c1e1900 */
[----:B------:R-:W-:-:S04]  /*03d0*/  PRMT R19, RZ, 0x5410, RZ ;  /* 0x00005410ff137816 */ /* 0x000fc800000000ff */
[----:B---3--:R-:W-:Y:S02]  /*03e0*/  @!P0 PRMT R19, R19, 0x5410, R0 ;  /* 0x0000541013138816 */ /* 0x008fe40000000000 */
[----:B------:R-:W-:Y:S02]  /*03f0*/  PRMT R18, RZ, 0x5410, RZ ;  /* 0x00005410ff127816 */ /* 0x000fe400000000ff */
[----:B0-----:R-:W-:Y:S02]  /*0400*/  PRMT R17, RZ, 0x5410, RZ ;  /* 0x00005410ff117816 */ /* 0x001fe400000000ff */
[----:B------:R-:W-:Y:S02]  /*0410*/  @!P0 PRMT R19, R0, 0x7632, R19 ;  /* 0x0000763200138816 */ /* 0x000fe40000000013 */
[----:B------:R-:W-:Y:S02]  /*0420*/  ISETP.GE.U32.AND P0, PT, R29, R28, PT ;  /* 0x0000001c1d00720c */ /* 0x000fe40003f06070 */
[----:B------:R-:W-:Y:S01]  /*0430*/  PRMT R16, RZ, 0x5410, RZ ;  /* 0x00005410ff107816 */ /* 0x000fe200000000ff */
[----:B------:R-:W-:Y:S01]  /*0440*/  BSSY.RECONVERGENT B3, `(.L_x_4063) ;  /* 0x0000269000037945 */ /* 0x000fe20003800200 */
[----:B------:R-:W-:-:S02]  /*0450*/  PRMT R30, RZ, 0x7610, R30 ;  /* 0x00007610ff1e7816 */ /* 0x000fc4000000001e */
[----:B------:R-:W-:Y:S02]  /*0460*/  PRMT R31, RZ, 0x7610, R31 ;  /* 0x00007610ff1f7816 */ /* 0x000fe4000000001f */
[----:B------:R-:W-:Y:S02]  /*0470*/  @!P1 PRMT R18, R18, 0x5410, R14 ;  /* 0x0000541012129816 */ /* 0x000fe4000000000e */
[----:B------:R-:W-:Y:S02]  /*0480*/  @!P2 PRMT R17, R17, 0x5410, R15 ;  /* 0x000054101111a816 */ /* 0x000fe4000000000f */
[----:B------:R-:W-:Y:S02]  /*0490*/  @!P1 PRMT R18, R14, 0x7632, R18 ;  /* 0x000076320e129816 */ /* 0x000fe40000000012 */
[----:B------:R-:W-:Y:S02]  /*04a0*/  @!P2 PRMT R17, R15, 0x7632, R17 ;  /* 0x000076320f11a816 */ /* 0x000fe40000000011 */
[----:B------:R-:W-:-:S02]  /*04b0*/  PRMT R15, RZ, 0x5410, RZ ;  /* 0x00005410ff0f7816 */ /* 0x000fc400000000ff */
[----:B------:R-:W-:Y:S02]  /*04c0*/  PRMT R14, RZ, 0x5410, RZ ;  /* 0x00005410ff0e7816 */ /* 0x000fe400000000ff */
[----:B----4-:R-:W-:Y:S02]  /*04d0*/  @!P3 PRMT R16, R16, 0x5410, R6 ;  /* 0x000054101010b816 */ /* 0x010fe40000000006 */
[----:B-----5:R-:W-:Y:S02]  /*04e0*/  @!P4 PRMT R15, R15, 0x5410, R8 ;  /* 0x000054100f0fc816 */ /* 0x020fe40000000008 */
[----:B------:R-:W-:Y:S02]  /*04f0*/  @!P3 PRMT R16, R6, 0x7632, R16 ;  /* 0x000076320610b816 */ /* 0x000fe40000000010 */
[----:B------:R-:W-:Y:S02]  /*0500*/  @!P4 PRMT R15, R8, 0x7632, R15 ;  /* 0x00007632080fc816 */ /* 0x000fe4000000000f */
[----:B------:R-:W-:-:S04]  /*0510*/  @!P5 PRMT R14, R14, 0x5410, R4 ;  /* 0x000054100e0ed816 */ /* 0x000fc80000000004 */
[----:B------:R-:W-:Y:S02]  /*0520*/  @!P5 PRMT R14, R4, 0x7632, R14 ;  /* 0x00007632040ed816 */ /* 0x000fe4000000000e */
[C---:B--2---:R-:W-:Y:S02]  /*0530*/  @!P6 PRMT R30, R12.reuse, 0x7610, R30 ;  /* 0x000076100c1ee816 */ /* 0x044fe4000000001e */
        /* <DEDUP_REMOVED lines=26> */
.L_x_4066:
        /* <DEDUP_REMOVED lines=11> */
[----:B------:R-:W-:Y:S01]  /*0790*/  HFMA2 R27, -RZ, RZ, 1.875, 0 ;  /* 0x3f800000ff1b7431 */ /* 0x000fe200000001ff */
        /* <DEDUP_REMOVED lines=29> */
[----:B------:R-:W-:Y:S05]  /*0970*/  CALL.REL.NOINC `($__internal_10_$__cuda_sm3x_div_rn_ftz_f32_slowpath) ;  /* 0x0000026400447944 */ /* 0x000fea0003c00000 */
.L_x_4072:
[----:B------:R-:W-:Y:S05]  /*0980*/  BSYNC.RECONVERGENT B5 ;  /* 0x0000000000057941 */ /* 0x000fea0003800200 */
.L_x_4071:
[----:B------:R-:W-:Y:S01]  /*0990*/  MOV R4, 0x3b33710b ;  /* 0x3b33710b00047802 */ /* 0x000fe20000000f00 */
[----:B------:R-:W-:Y:S01]  /*09a0*/  FMUL.FTZ R3, R0, R0 ;  /* 0x0000000000037220 */ /* 0x000fe20000410000 */
[----:B------:R-:W-:Y:S01]  /*09b0*/  HFMA2 R5, -RZ, RZ, 1.857421875, -1409 ;  /* 0x3f6ee581ff057431 */ /* 0x000fe200000001ff */
        /* <DEDUP_REMOVED lines=25> */
.L_x_4070:
        /* <DEDUP_REMOVED lines=30> */
[----:B------:R-:W-:Y:S05]  /*0d30*/  CALL.REL.NOINC `($__internal_10_$__cuda_sm3x_div_rn_ftz_f32_slowpath) ;  /* 0x0000026000547944 */ /* 0x000fea0003c00000 */
.L_x_4076:
[----:B------:R-:W-:Y:S05]  /*0d40*/  BSYNC.RECONVERGENT B5 ;  /* 0x0000000000057941 */ /* 0x000fea0003800200 */
.L_x_4075:
        /* <DEDUP_REMOVED lines=20> */
[----:B------:R-:W-:-:S05]  /*0e90*/  HFMA2 R0, -RZ, RZ, 2.04296875, -15.78125 ;  /* 0x4016cbe4ff007431 */ /* 0x000fca00000001ff */
[----:B------:R-:W-:Y:S01]  /*0ea0*/  @!P3 FSEL R3, R0, 0.78539818525314331055, !P0 ;  /* 0x3f490fdb0003b808 */ /* 0x000fe20004000000 */
[----:B------:R-:W-:Y:S01]  /*0eb0*/  FADD.FTZ R0, |R10|, R13 ;  /* 0x0000000d0a007221 */ /* 0x000fe20000010200 */
[----:B------:R-:W-:-:S04]  /*0ec0*/  @!P1 FSEL R3, RZ, 3.1415927410125732422, P0 ;  /* 0x40490fdbff039808 */ /* 0x000fc80000000000 */
[----:B------:R-:W-:Y:S02]  /*0ed0*/  FSETP.NAN.FTZ.AND P0, PT, |R0|, |R0|, PT ;  /* 0x400000000000720b */ /* 0x000fe40003f18200 */
[----:B------:R-:W-:-:S04]  /*0ee0*/  LOP3.LUT R3, R3, 0x80000000, R10, 0xb8, !PT ;  /* 0x8000000003037812 */ /* 0x000fc800078eb80a */
[----:B------:R-:W-:Y:S01]  /*0ef0*/  FSEL R0, R0, R3, P0 ;  /* 0x0000000300007208 */ /* 0x000fe20000000000 */
[----:B------:R-:W-:Y:S06]  /*0f00*/  BRA `(.L_x_4073) ;  /* 0x0000000000b07947 */ /* 0x000fec0003800000 */
.L_x_4074:
        /* <DEDUP_REMOVED lines=15> */
[----:B------:R-:W-:Y:S05]  /*1000*/  CALL.REL.NOINC `($__internal_10_$__cuda_sm3x_div_rn_ftz_f32_slowpath) ;  /* 0x0000025c00a07944 */ /* 0x000fea0003c00000 */
.L_x_4078:
[----:B------:R-:W-:Y:S05]  /*1010*/  BSYNC.RECONVERGENT B5 ;  /* 0x0000000000057941 */ /* 0x000fea0003800200 */
.L_x_4077:
        /* <DEDUP_REMOVED lines=26> */
[----:B------:R-:W-:-:S07]  /*11c0*/  FSEL R0, R0, R3, P0 ;  /* 0x0000000300007208 */ /* 0x000fce0000000000 */
.L_x_4073:
[----:B------:R-:W-:Y:S05]  /*11d0*/  BSYNC.RECONVERGENT B4 ;  /* 0x0000000000047941 */ /* 0x000fea0003800200 */
.L_x_4069:
[----:B------:R-:W-:Y:S01]  /*11e0*/  ISETP.GE.AND P0, PT, R10, RZ, PT ;  /* 0x000000ff0a00720c */ /* 0x000fe20003f06270 */
[----:B------:R-:W-:Y:S01]  /*11f0*/  FADD.FTZ R27, R27, 0.69314718246459960938 ;  /* 0x3f3172181b1b7421 */ /* 0x000fe20000010000 */
[----:B------:R-:W-:-:S11]  /*1200*/  FADD.FTZ R3, |R0|, -RZ ;  /* 0x800000ff00037221 */ /* 0x000fd60000010200 */
[----:B------:R-:W-:Y:S01]  /*1210*/  @P0 FADD.FTZ R27, -R27, -RZ ;  /* 0x800000ff1b1b0221 */ /* 0x000fe20000010100 */
[----:B------:R-:W-:Y:S06]  /*1220*/  BRA `(.L_x_4067) ;  /* 0x0000001400fc7947 */ /* 0x000fec0003800000 */
.L_x_4068:
        /* <DEDUP_REMOVED lines=22> */
[----:B------:R-:W-:Y:S02]  /*1390*/  VIMNMX R8, PT, PT, R12, R9, PT ;  /* 0x000000090c087248 */ /* 0x000fe40003fe0100 */
[----:B------:R-:W-:Y:S02]  /*13a0*/  LOP3.LUT R9, R5, 0xfe000000, RZ, 0xc0, !PT ;  /* 0xfe00000005097812 */ /* 0x000fe400078ec0ff */
[----:B------:R-:W-:-:S02]  /*13b0*/  LOP3.LUT R21, R7, 0x7e800000, RZ, 0x3c, !PT ;  /* 0x7e80000007157812 */ /* 0x000fc400078e3cff */
[----:B------:R-:W-:Y:S02]  /*13c0*/  VIMNMX R12, PT, PT, R12, R23, PT ;  /* 0x000000170c0c7248 */ /* 0x000fe40003fe0100 */
[----:B------:R-:W-:Y:S01]  /*13d0*/  LOP3.LUT R22, R9, 0x7e800000, RZ, 0x3c, !PT ;  /* 0x7e80000009167812 */ /* 0x000fe200078e3cff */
[-C--:B------:R-:W-:Y:S01]  /*13e0*/  FMUL.FTZ R20, R8, R21.reuse ;  /* 0x0000001508147220 */ /* 0x080fe20000410000 */
[----:B------:R-:W-:Y:S01]  /*13f0*/  FMUL.FTZ R21, R6, R21 ;  /* 0x0000001506157220 */ /* 0x000fe20000410000 */
[----:B------:R-:W-:Y:S02]  /*1400*/  FSETP.NEU.FTZ.AND P0, PT, R8, RZ, PT ;  /* 0x000000ff0800720b */ /* 0x000fe40003f1d000 */
[----:B------:R-:W-:Y:S01]  /*1410*/  FMUL.FTZ R23, R12, R22 ;  /* 0x000000160c177220 */ /* 0x000fe20000410000 */
        /* <DEDUP_REMOVED lines=45> */
.L_x_4084:
[----:B------:R-:W-:Y:S05]  /*16f0*/  BSYNC.RECONVERGENT B1 ;  /* 0x0000000000017941 */ /* 0x000fea0003800200 */
.L_x_4083:
        /* <DEDUP_REMOVED lines=8> */
.L_x_4086:
[----:B------:R-:W-:Y:S05]  /*1780*/  BSYNC.RECONVERGENT B1 ;  /* 0x0000000000017941 */ /* 0x000fea0003800200 */
.L_x_4085:
[----:B------:R-:W-:Y:S01]  /*1790*/  FADD.FTZ R22, R22, R9 ;  /* 0x0000000916167221 */ /* 0x000fe20000010000 */
[----:B------:R-:W-:-:S03]  /*17a0*/  MOV R24, 0x3d39bf78 ;  /* 0x3d39bf7800187802 */ /* 0x000fc60000000f00 */
[----:B------:R-:W-:-:S04]  /*17b0*/  FMUL.FTZ R20, R22, R5 ;  /* 0x0000000516147220 */ /* 0x000fc80000410000 */
[----:B------:R-:W2:Y:S02]  /*17c0*/  MUFU.SQRT R5, R20 ;  /* 0x0000001400057308 */ /* 0x000ea40000002000 */
[----:B--2---:R-:W-:Y:S01]  /*17d0*/  FADD.FTZ R5, R22, R5 ;  /* 0x0000000516057221 */ /* 0x004fe20000010000 */
[----:B------:R-:W-:-:S03]  /*17e0*/  HFMA2 R22, -RZ, RZ, 1.875, 0 ;  /* 0x3f800000ff167431 */ /* 0x000fc600000001ff */
        /* <DEDUP_REMOVED lines=28> */
.L_x_4082:
        /* <DEDUP_REMOVED lines=40> */
.L_x_4080:
[----:B------:R-:W-:-:S06]  /*1c30*/  FFMA.FTZ R5, R8, R8, -1 ;  /* 0xbf80000008057423 */ /* 0x000fcc0000010008 */
[----:B------:R-:W0:Y:S02]  /*1c40*/  MUFU.SQRT R5, R5 ;  /* 0x0000000500057308 */ /* 0x000e240000002000 */
[----:B0-----:R-:W-:-:S06]  /*1c50*/  FADD.FTZ R9, R8, R5 ;  /* 0x0000000508097221 */ /* 0x001fcc0000010000 */
[----:B------:R-:W0:Y:S02]  /*1c60*/  MUFU.LG2 R9, R9 ;  /* 0x0000000900097308 */ /* 0x000e240000000c00 */
[----:B0-----:R-:W-:-:S07]  /*1c70*/  FMUL.FTZ R27, R9, 0.69314718246459960938 ;  /* 0x3f317218091b7820 */ /* 0x001fce0000410000 */
.L_x_4081:
[----:B------:R-:W-:Y:S05]  /*1c80*/  BSYNC.RECONVERGENT B0 ;  /* 0x0000000000007941 */ /* 0x000fea0003800200 */
.L_x_4079:
        /* <DEDUP_REMOVED lines=27> */
[----:B------:R-:W-:-:S11]  /*1e40*/  FSETP.GEU.FTZ.AND P0, PT, R3, RZ, PT ;  /* 0x000000ff0300720b */ /* 0x000fd60003f1e000 */
[----:B------:R-:W-:Y:S01]  /*1e50*/  @P1 FADD.FTZ R9, R4, R7 ;  /* 0x0000000704091221 */ /* 0x000fe20000010000 */
[C---:B------:R-:W-:Y:S01]  /*1e60*/  @P1 FMUL.FTZ R5, R10.reuse, R10 ;  /* 0x0000000a0a051220 */ /* 0x040fe20000410000 */
[----:B------:R-:W-:Y:S01]  /*1e70*/  @!P0 FADD.FTZ R4, -R3, R6 ;  /* 0x0000000603048221 */ /* 0x000fe20000010100 */
[----:B------:R-:W-:Y:S01]  /*1e80*/  @!P1 FMUL.FTZ R0, |R10|, 0.5 ;  /* 0x3f0000000a009820 */ /* 0x000fe20000410200 */
[----:B------:R-:W0:Y:S01]  /*1e90*/  @P1 MUFU.RCP R12, R9 ;  /* 0x00000009000c1308 */ /* 0x000e220000001000 */
[----:B------:R-:W-:Y:S01]  /*1ea0*/  FADD.FTZ R7, R13, R8 ;  /* 0x000000080d077221 */ /* 0x000fe20000010000 */
[----:B0-----:R-:W-:Y:S01]  /*1eb0*/  @P1 FMUL.FTZ.D2 R0, R5, R12 ;  /* 0x0000000c05001220 */ /* 0x001fe20000310000 */
[----:B------:R-:W-:Y:S01]  /*1ec0*/  @!P0 FMUL.FTZ R5, R4, 0.5 ;  /* 0x3f00000004058820 */ /* 0x000fe20000410000 */
[----:B------:R-:W-:Y:S06]  /*1ed0*/  @!P0 BRA `(.L_x_4094) ;  /* 0x0000000000188947 */ /* 0x000fec0003800000 */
[----:B------:R-:W-:-:S13]  /*1ee0*/  FSETP.NEU.FTZ.AND P0, PT, R3, RZ, PT ;  /* 0x000000ff0300720b */ /* 0x000fda0003f1d000 */
[----:B------:R-:W-:Y:S01]  /*1ef0*/  @P0 FADD.FTZ R3, R3, R6 ;  /* 0x0000000603030221 */ /* 0x000fe20000010000 */
[C---:B------:R-:W-:Y:S01]  /*1f00*/  @P0 FMUL.FTZ R4, R10.reuse, R10 ;  /* 0x0000000a0a040220 */ /* 0x040fe20000410000 */
[----:B------:R-:W-:-:S04]  /*1f10*/  @!P0 FMUL.FTZ R5, |R10|, 0.5 ;  /* 0x3f0000000a058820 */ /* 0x000fc80000410200 */
[----:B------:R-:W0:Y:S02]  /*1f20*/  @P0 MUFU.RCP R3, R3 ;  /* 0x0000000300030308 */ /* 0x000e240000001000 */
[----:B0-----:R-:W-:-:S07]  /*1f30*/  @P0 FMUL.FTZ.D2 R5, R4, R3 ;  /* 0x0000000304050220 */ /* 0x001fce0000310000 */
.L_x_4094:
[----:B------:R-:W-:Y:S05]  /*1f40*/  BSYNC.RECONVERGENT B5 ;  /* 0x0000000000057941 */ /* 0x000fea0003800200 */
.L_x_4093:
[----:B------:R-:W-:-:S04]  /*1f50*/  FADD.FTZ R0, R5, R0 ;  /* 0x0000000005007221 */ /* 0x000fc80000010000 */
[----:B------:R-:W-:-:S04]  /*1f60*/  FMUL.FTZ R0, R0, R7 ;  /* 0x0000000700007220 */ /* 0x000fc80000410000 */
[----:B------:R0:W2:Y:S01]  /*1f70*/  MUFU.SQRT R12, R0 ;  /* 0x00000000000c7308 */ /* 0x0000a20000002000 */
[----:B------:R-:W-:Y:S05]  /*1f80*/  BRA `(.L_x_4091) ;  /* 0x00000000002c7947 */ /* 0x000fea0003800000 */
.L_x_4092:
        /* <DEDUP_REMOVED lines=11> */
.L_x_4091:
[----:B------:R-:W-:Y:S05]  /*2040*/  BSYNC.RECONVERGENT B1 ;  /* 0x0000000000017941 */ /* 0x000fea0003800200 */
.L_x_4089:
[----:B------:R-:W-:Y:S05]  /*2050*/  BSYNC.RELIABLE B0 ;  /* 0x0000000000007941 */ /* 0x000fea0003800100 */
.L_x_4088:
[----:B------:R-:W-:-:S13]  /*2060*/  ISETP.GE.AND P0, PT, R11, RZ, PT ;  /* 0x000000ff0b00720c */ /* 0x000fda0003f06270 */
[----:B------:R-:W-:Y:S05]  /*2070*/  @!P0 BRA `(.L_x_4095) ;  /* 0x0000000000b88947 */ /* 0x000fea0003800000 */
[----:B------:R-:W-:Y:S01]  /*2080*/  FADD.FTZ R9, |R13|, -RZ ;  /* 0x800000ff0d097221 */ /* 0x000fe20000010200 */
[C---:B0-2-4-:R-:W-:Y:S01]  /*2090*/  FADD.FTZ R0, |R12|.reuse, -RZ ;  /* 0x800000ff0c007221 */ /* 0x055fe20000010200 */
        /* <DEDUP_REMOVED lines=14> */
[----:B-1-3--:R-:W-:Y:S05]  /*2180*/  CALL.REL.NOINC `($__internal_10_$__cuda_sm3x_div_rn_ftz_f32_slowpath) ;  /* 0x0000024c00407944 */ /* 0x00afea0003c00000 */
.L_x_4097:
[----:B------:R-:W-:Y:S05]  /*2190*/  BSYNC.RECONVERGENT B5 ;  /* 0x0000000000057941 */ /* 0x000fea0003800200 */
.L_x_4096:
        /* <DEDUP_REMOVED lines=28> */
.L_x_4095:
        /* <DEDUP_REMOVED lines=18> */
.L_x_4100:
[----:B------:R-:W-:Y:S05]  /*2480*/  BSYNC.RECONVERGENT B5 ;  /* 0x0000000000057941 */ /* 0x000fea0003800200 */
.L_x_4099:
        /* <DEDUP_REMOVED lines=28> */
.L_x_4090:
[----:B------:R-:W-:-:S13]  /*2650*/  ISETP.GE.AND P0, PT, R11, RZ, PT ;  /* 0x000000ff0b00720c */ /* 0x000fda0003f06270 */
[----:B------:R-:W-:Y:S05]  /*2660*/  @!P0 BRA `(.L_x_4101) ;  /* 0x0000000000708947 */ /* 0x000fea0003800000 */
[----:B0-----:R-:W-:Y:S01]  /*2670*/  MOV R0, 0x3f000000 ;  /* 0x3f00000000007802 */ /* 0x001fe20000000f00 */
        /* <DEDUP_REMOVED lines=12> */
[----:B------:R-:W-:Y:S02]  /*2740*/  LOP3.LUT R6, R6, 0x80000000, R5, 0xb8, !PT ;  /* 0x8000000006067812 */ /* 0x000fe400078eb805 */
[----:B------:R-:W-:-:S03]  /*2750*/  MOV R5, 0x3f6ee581 ;  /* 0x3f6ee58100057802 */ /* 0x000fc60000000f00 */
        /* <DEDUP_REMOVED lines=13> */
.L_x_4101:
[----:B------:R-:W-:Y:S02]  /*2830*/  HFMA2 R3, -RZ, RZ, 1.75, 0 ;  /* 0x3f000000ff037431 */ /* 0x000fe400000001ff */
[----:B0-----:R-:W-:-:S04]  /*2840*/  FADD.FTZ R0, -R5, -RZ ;  /* 0x800000ff05007221 */ /* 0x001fc80000010100 */
        /* <DEDUP_REMOVED lines=12> */
[----:B------:R-:W-:Y:S01]  /*2910*/  FSETP.GEU.FTZ.AND P1, PT, R5, -0.56000000238418579102, PT ;  /* 0xbf0f5c290500780b */ /* 0x000fe20003f3e000 */
[----:B------:R-:W-:Y:S02]  /*2920*/  HFMA2 R5, -RZ, RZ, 1.857421875, -1409 ;  /* 0x3f6ee581ff057431 */ /* 0x000fe400000001ff */
        /* <DEDUP_REMOVED lines=12> */
.L_x_4098:
[----:B------:R-:W-:Y:S05]  /*29f0*/  BSYNC.RECONVERGENT B4 ;  /* 0x0000000000047941 */ /* 0x000fea0003800200 */
.L_x_4087:
[----:B------:R-:W-:-:S13]  /*2a00*/  ISETP.GE.AND P0, PT, R10, RZ, PT ;  /* 0x000000ff0a00720c */ /* 0x000fda0003f06270 */
[----:B-1----:R-:W-:-:S07]  /*2a10*/  @P0 FADD.FTZ R27, -R27, -RZ ;  /* 0x800000ff1b1b0221 */ /* 0x002fce0000010100 */
.L_x_4067:
[----:B------:R-:W-:Y:S05]  /*2a20*/  BSYNC.RECONVERGENT B2 ;  /* 0x0000000000027941 */ /* 0x000fea0003800200 */
.L_x_4065:
        /* <DEDUP_REMOVED lines=10> */
.L_x_4064:
[----:B------:R-:W-:Y:S05]  /*2ad0*/  BSYNC.RECONVERGENT B3 ;  /* 0x0000000000037941 */ /* 0x000fea0003800200 */
.L_x_4063:
[----:B------:R-:W-:Y:S05]  /*2ae0*/  WARPSYNC.ALL ;  /* 0x0000000000007948 */ /* 0x000fea0003800000 */
[----:B------:R-:W-:Y:S01]  /*2af0*/  IADD3 R25, PT, PT, R29, 0x80, RZ ;  /* 0x000000801d197810 */ /* 0x000fe20007ffe0ff */
[----:B------:R-:W-:Y:S03]  /*2b00*/  BSSY.RECONVERGENT B3, `(.L_x_4102) ;  /* 0x0000263000037945 */ /* 0x000fe60003800200 */
[----:B------:R-:W-:-:S13]  /*2b10*/  ISETP.GE.U32.AND P0, PT, R25, R28, PT ;  /* 0x0000001c1900720c */ /* 0x000fda0003f06070 */
[----:B------:R-:W-:Y:S05]  /*2b20*/  @P0 BRA `(.L_x_4103) ;  /* 0x0000002400800947 */ /* 0x000fea0003800000 */
[--C-:B------:R-:W-:Y:S01]  /*2b30*/  HADD2.F32 R11, -RZ, R19.reuse.H1_H1 ;  /* 0x30000013ff0b7230 */ /* 0x100fe20000004100 */
        /* <DEDUP_REMOVED lines=23> */
.L_x_4105:
        /* <DEDUP_REMOVED lines=17> */
[----:B---3--:R-:W-:Y:S02]  /*2dc0*/  LOP3.LUT R7, R6, 0xfe000000, RZ, 0xc0, !PT ;  /* 0xfe00000006077812 */ /* 0x008fe400078ec0ff */
        /* <DEDUP_REMOVED lines=8> */
[-C--:B------:R-:W-:Y:S01]  /*2e50*/  FMUL.FTZ R22, R12, R21.reuse ;  /* 0x000000150c167220 */ /* 0x080fe20000410000 */
        /* <DEDUP_REMOVED lines=42> */
.L_x_4115:
[----:B------:R-:W-:-:S04]  /*3100*/  FADD.FTZ R5, -R4, R7 ;  /* 0x0000000704057221 */ /* 0x000fc80000010100 */
[----:B------:R-:W-:-:S07]  /*3110*/  FMUL.FTZ R5, R5, 0.5 ;  /* 0x3f00000005057820 */ /* 0x000fce0000410000 */
.L_x_4116:
[----:B------:R-:W-:Y:S05]  /*3120*/  BSYNC.RECONVERGENT B1 ;  /* 0x0000000000017941 */ /* 0x000fea0003800200 */
.L_x_4114:
        /* <DEDUP_REMOVED lines=11> */
.L_x_4118:
[----:B------:R-:W-:-:S04]  /*31e0*/  FADD.FTZ R20, R6, -R9 ;  /* 0x8000000906147221 */ /* 0x000fc80000010000 */
[----:B------:R-:W-:-:S07]  /*31f0*/  FMUL.FTZ R20, R20, 0.5 ;  /* 0x3f00000014147820 */ /* 0x000fce0000410000 */
.L_x_4119:
[----:B------:R-:W-:Y:S05]  /*3200*/  BSYNC.RECONVERGENT B1 ;  /* 0x0000000000017941 */ /* 0x000fea0003800200 */
.L_x_4117:
        /* <DEDUP_REMOVED lines=35> */
.L_x_4113:
        /* <DEDUP_REMOVED lines=35> */
.L_x_4120:
[----:B------:R-:W-:-:S04]  /*3670*/  FADD.FTZ R5, -R13, 1 ;  /* 0x3f8000000d057421 */ /* 0x000fc80000010100 */
[----:B------:R-:W-:-:S06]  /*3680*/  FMUL.FTZ R5, R4, R5 ;  /* 0x0000000504057220 */ /* 0x000fcc0000410000 */
[----:B------:R-:W0:Y:S08]  /*3690*/  MUFU.SQRT R5, R5 ;  /* 0x0000000500057308 */ /* 0x000e300000002000 */
[----:B0-----:R-:W0:Y:S02]  /*36a0*/  MUFU.RCP R9, R5 ;  /* 0x0000000500097308 */ /* 0x001e240000001000 */
[----:B0-----:R-:W-:Y:S01]  /*36b0*/  FMUL.FTZ R24, |R10|, R9 ;  /* 0x000000090a187220 */ /* 0x001fe20000410200 */
[----:B------:R-:W-:Y:S06]  /*36c0*/  BRA `(.L_x_4111) ;  /* 0x0000000000047947 */ /* 0x000fec0003800000 */
.L_x_4112:
[----:B------:R0:W1:Y:S02]  /*36d0*/  MUFU.SQRT R24, R0 ;  /* 0x0000000000187308 */ /* 0x0000640000002000 */
.L_x_4111:
[----:B------:R-:W-:Y:S05]  /*36e0*/  BSYNC.RECONVERGENT B0 ;  /* 0x0000000000007941 */ /* 0x000fea0003800200 */
.L_x_4110:
        /* <DEDUP_REMOVED lines=26> */
[----:B------:R-:W-:Y:S02]  /*3890*/  HFMA2 R5, -RZ, RZ, 1.9599609375, 20144 ;  /* 0x3fd774ebff057431 */ /* 0x000fe400000001ff */
        /* <DEDUP_REMOVED lines=13> */
.L_x_4125:
        /* <DEDUP_REMOVED lines=28> */
.L_x_4124:
        /* <DEDUP_REMOVED lines=23> */
.L_x_4131:
[----:B------:R-:W-:-:S04]  /*3ca0*/  FADD.FTZ R3, -R3, R6 ;  /* 0x0000000603037221 */ /* 0x000fc80000010100 */
[----:B------:R-:W-:-:S07]  /*3cb0*/  FMUL.FTZ R5, R3, 0.5 ;  /* 0x3f00000003057820 */ /* 0x000fce0000410000 */
.L_x_4132:
[----:B------:R-:W-:Y:S05]  /*3cc0*/  BSYNC.RECONVERGENT B5 ;  /* 0x0000000000057941 */ /* 0x000fea0003800200 */
.L_x_4130:
[----:B------:R-:W-:Y:S01]  /*3cd0*/  FADD.FTZ R0, R5, R0 ;  /* 0x0000000005007221 */ /* 0x000fe20000010000 */
[----:B------:R-:W-:-:S04]  /*3ce0*/  FADD.FTZ R3, R13, R12 ;  /* 0x0000000c0d037221 */ /* 0x000fc80000010000 */
[----:B------:R-:W-:-:S04]  /*3cf0*/  FMUL.FTZ R0, R0, R3 ;  /* 0x0000000300007220 */ /* 0x000fc80000410000 */
[----:B------:R0:W2:Y:S01]  /*3d00*/  MUFU.SQRT R12, R0 ;  /* 0x00000000000c7308 */ /* 0x0000a20000002000 */
[----:B------:R-:W-:Y:S05]  /*3d10*/  BRA `(.L_x_4133) ;  /* 0x0000000000487947 */ /* 0x000fea0003800000 */
.L_x_4129:
        /* <DEDUP_REMOVED lines=12> */
.L_x_4128:
[----:B------:R-:W-:Y:S01]  /*3de0*/  FADD.FTZ R3, R12, 1 ;  /* 0x3f8000000c037421 */ /* 0x000fe20000010000 */
[----:B0-----:R-:W-:Y:S01]  /*3df0*/  MUFU.SQRT R0, R0 ;  /* 0x0000000000007308 */ /* 0x001fe20000002000 */
[----:B------:R-:W-:Y:S02]  /*3e00*/  HFMA2 R13, -RZ, RZ, 1.875, 0 ;  /* 0x3f800000ff0d7431 */ /* 0x000fe400000001ff */
[----:B------:R-:W-:-:S06]  /*3e10*/  FMUL.FTZ R3, R3, 0.5 ;  /* 0x3f00000003037820 */ /* 0x000fcc0000410000 */
[----:B------:R-:W0:Y:S02]  /*3e20*/  MUFU.SQRT R3, R3 ;  /* 0x0000000300037308 */ /* 0x000e240000002000 */
[----:B0-----:R-:W-:-:S07]  /*3e30*/  FMUL.FTZ R12, R0, R3 ;  /* 0x00000003000c7220 */ /* 0x001fce0000410000 */
.L_x_4133:
[----:B------:R-:W-:Y:S05]  /*3e40*/  BSYNC.RECONVERGENT B1 ;  /* 0x0000000000017941 */ /* 0x000fea0003800200 */
.L_x_4127:
[----:B------:R-:W-:Y:S05]  /*3e50*/  BRA `(.L_x_4134) ;  /* 0x0000000000087947 */ /* 0x000fea0003800000 */
.L_x_4123:
[----:B------:R-:W-:Y:S01]  /*3e60*/  FMUL.FTZ R12, R12, 16777216 ;  /* 0x4b8000000c0c7820 */ /* 0x000fe20000410000 */
[----:B------:R-:W-:-:S07]  /*3e70*/  FMUL.FTZ R13, R13, 16777216 ;  /* 0x4b8000000d0d7820 */ /* 0x000fce0000410000 */
.L_x_4134:
[----:B------:R-:W-:Y:S05]  /*3e80*/  BSYNC.RELIABLE B0 ;  /* 0x0000000000007941 */ /* 0x000fea0003800100 */
.L_x_4122:
        /* <DEDUP_REMOVED lines=19> */
[----:B-1----:R-:W-:Y:S05]  /*3fc0*/  CALL.REL.NOINC `($__internal_10_$__cuda_sm3x_div_rn_ftz_f32_slowpath) ;  /* 0x0000022c00b07944 */ /* 0x002fea0003c00000 */
.L_x_4137:
[----:B------:R-:W-:Y:S05]  /*3fd0*/  BSYNC.RECONVERGENT B5 ;  /* 0x0000000000057941 */ /* 0x000fea0003800200 */
.L_x_4136:
        /* <DEDUP_REMOVED lines=29> */
.L_x_4135:
[----:B------:R-:W-:Y:S01]  /*41b0*/  FADD.FTZ R9, |R13|, -RZ ;  /* 0x800000ff0d097221 */ /* 0x000fe20000010200 */
[C---:B--2---:R-:W-:Y:S01]  /*41c0*/  FADD.FTZ R4, |R12|.reuse, -RZ ;  /* 0x800000ff0c047221 */ /* 0x044fe20000010200 */
        /* <DEDUP_REMOVED lines=15> */
.L_x_4139:
[----:B------:R-:W-:Y:S05]  /*42c0*/  BSYNC.RECONVERGENT B5 ;  /* 0x0000000000057941 */ /* 0x000fea0003800200 */
.L_x_4138:
        /* <DEDUP_REMOVED lines=28> */
.L_x_4126:
[----:B------:R-:W-:Y:S05]  /*4490*/  BSYNC.RECONVERGENT B4 ;  /* 0x0000000000047941 */ /* 0x000fea0003800200 */
.L_x_4121:
[----:B------:R-:W-:-:S13]  /*44a0*/  ISETP.GE.AND P0, PT, R10, RZ, PT ;  /* 0x000000ff0a00720c */ /* 0x000fda0003f06270 */
[----:B-1----:R-:W-:Y:S01]  /*44b0*/  @P0 FADD.FTZ R24, -R24, -RZ ;  /* 0x800000ff18180221 */ /* 0x002fe20000010100 */
[----:B------:R-:W-:Y:S06]  /*44c0*/  BRA `(.L_x_4106) ;  /* 0x0000000800ec7947 */ /* 0x000fec0003800000 */
.L_x_4109:
[----:B------:R-:W-:Y:S01]  /*44d0*/  FADD.FTZ R3, -R11, 6.1232342629258392722e-17 ;  /* 0x248d31320b037421 */ /* 0x000fe20000010100 */
[----:B------:R-:W-:-:S03]  /*44e0*/  FADD.FTZ R24, -R10, -RZ ;  /* 0x800000ff0a187221 */ /* 0x000fc60000010100 */
[----:B------:R-:W-:Y:S01]  /*44f0*/  FADD.FTZ R3, R3, 1.5707963705062866211 ;  /* 0x3fc90fdb03037421 */ /* 0x000fe20000010000 */
[----:B------:R-:W-:Y:S06]  /*4500*/  BRA `(.L_x_4106) ;  /* 0x0000000800dc7947 */ /* 0x000fec0003800000 */
.L_x_4108:
[----:B------:R-:W-:Y:S02]  /*4510*/  HFMA2 R3, -RZ, RZ, 0, 0 ;  /* 0x00000000ff037431 */ /* 0x000fe400000001ff */
[----:B------:R-:W-:Y:S01]  /*4520*/  FADD.FTZ R24, -R10, -RZ ;  /* 0x800000ff0a187221 */ /* 0x000fe20000010100 */
[----:B------:R-:W-:Y:S06]  /*4530*/  BRA `(.L_x_4106) ;  /* 0x0000000800d07947 */ /* 0x000fec0003800000 */
.L_x_4107:
        /* <DEDUP_REMOVED lines=25> */
[----:B---3--:R-:W-:Y:S05]  /*46d0*/  CALL.REL.NOINC `($__internal_10_$__cuda_sm3x_div_rn_ftz_f32_slowpath) ;  /* 0x0000022400ec7944 */ /* 0x008fea0003c00000 */
.L_x_4144:
[----:B------:R-:W-:Y:S05]  /*46e0*/  BSYNC.RECONVERGENT B5 ;  /* 0x0000000000057941 */ /* 0x000fea0003800200 */
.L_x_4143:
        /* <DEDUP_REMOVED lines=29> */
.L_x_4142:
[CC--:B------:R-:W-:Y:S01]  /*48c0*/  VIMNMX R3, PT, PT, R0.reuse, R13.reuse, !PT ;  /* 0x0000000d00037248 */ /* 0x0c0fe20007fe0100 */
[----:B---3--:R-:W-:Y:S01]  /*48d0*/  MUFU.RCP R7, R12 ;  /* 0x0000000c00077308 */ /* 0x008fe20000001000 */
        /* <DEDUP_REMOVED lines=26> */
.L_x_4147:
[----:B------:R-:W-:Y:S05]  /*4a80*/  BSYNC.RECONVERGENT B5 ;  /* 0x0000000000057941 */ /* 0x000fea0003800200 */
.L_x_4146:
        /* <DEDUP_REMOVED lines=22> */
[----:B------:R-:W-:Y:S01]  /*4bf0*/  @!P3 FSEL R3, R0, 0.78539818525314331055, !P0 ;  /* 0x3f490fdb0003b808 */ /* 0x000fe20004000000 */
[----:B------:R-:W-:Y:S01]  /*4c00*/  FADD.FTZ R0, |R10|, R13 ;  /* 0x0000000d0a007221 */ /* 0x000fe20000010200 */
[----:B------:R-:W-:-:S04]  /*4c10*/  @!P1 FSEL R3, RZ, 3.1415927410125732422, P0 ;  /* 0x40490fdbff039808 */ /* 0x000fc80000000000 */
[----:B------:R-:W-:Y:S02]  /*4c20*/  FSETP.NAN.FTZ.AND P0, PT, |R0|, |R0|, PT ;  /* 0x400000000000720b */ /* 0x000fe40003f18200 */
[----:B------:R-:W-:-:S04]  /*4c30*/  LOP3.LUT R3, R3, 0x80000000, R10, 0xb8, !PT ;  /* 0x8000000003037812 */ /* 0x000fc800078eb80a */
[----:B------:R-:W-:Y:S01]  /*4c40*/  FSEL R0, R0, R3, P0 ;  /* 0x0000000300007208 */ /* 0x000fe20000000000 */
[----:B------:R-:W-:Y:S06]  /*4c50*/  BRA `(.L_x_4145) ;  /* 0x0000000000f47947 */ /* 0x000fec0003800000 */
.L_x_4141:
        /* <DEDUP_REMOVED lines=32> */
[----:B---3--:R-:W-:Y:S05]  /*4e60*/  CALL.REL.NOINC `($__internal_10_$__cuda_sm3x_div_rn_ftz_f32_slowpath) ;  /* 0x0000022000087944 */ /* 0x008fea0003c00000 */
.L_x_4149:
[----:B------:R-:W-:Y:S05]  /*4e70*/  BSYNC.RECONVERGENT B5 ;  /* 0x0000000000057941 */ /* 0x000fea0003800200 */
.L_x_4148:
        /* <DEDUP_REMOVED lines=26> */
[----:B------:R-:W-:-:S07]  /*5020*/  FSEL R0, R0, R3, P0 ;  /* 0x0000000300007208 */ /* 0x000fce0000000000 */
.L_x_4145:
[----:B------:R-:W-:Y:S05]  /*5030*/  BSYNC.RECONVERGENT B4 ;  /* 0x0000000000047941 */ /* 0x000fea0003800200 */
.L_x_4140:
[----:B------:R-:W-:Y:S01]  /*5040*/  ISETP.GE.AND P0, PT, R10, RZ, PT ;  /* 0x000000ff0a00720c */ /* 0x000fe20003f06270 */
[----:B------:R-:W-:Y:S01]  /*5050*/  FADD.FTZ R24, R24, 0.69314718246459960938 ;  /* 0x3f31721818187421 */ /* 0x000fe20000010000 */
[----:B------:R-:W-:-:S11]  /*5060*/  FADD.FTZ R3, |R0|, -RZ ;  /* 0x800000ff00037221 */ /* 0x000fd60000010200 */
[----:B------:R-:W-:-:S07]  /*5070*/  @P0 FADD.FTZ R24, -R24, -RZ ;  /* 0x800000ff18180221 */ /* 0x000fce0000010100 */
.L_x_4106:
[----:B------:R-:W-:Y:S05]  /*5080*/  BSYNC.RECONVERGENT B2 ;  /* 0x0000000000027941 */ /* 0x000fea0003800200 */
.L_x_4104:
        /* <DEDUP_REMOVED lines=10> */
.L_x_4103:
[----:B------:R-:W-:Y:S05]  /*5130*/  BSYNC.RECONVERGENT B3 ;  /* 0x0000000000037941 */ /* 0x000fea0003800200 */
.L_x_4102:
        /* <DEDUP_REMOVED lines=29> */
.L_x_4153:
        /* <DEDUP_REMOVED lines=69> */
.L_x_4163:
[----:B------:R-:W-:-:S04]  /*5760*/  FADD.FTZ R5, -R4, R7 ;  /* 0x0000000704057221 */ /* 0x000fc80000010100 */
[----:B------:R-:W-:-:S07]  /*5770*/  FMUL.FTZ R5, R5, 0.5 ;  /* 0x3f00000005057820 */ /* 0x000fce0000410000 */
.L_x_4164:
[----:B------:R-:W-:Y:S05]  /*5780*/  BSYNC.RECONVERGENT B1 ;  /* 0x0000000000017941 */ /* 0x000fea0003800200 */
.L_x_4162:
        /* <DEDUP_REMOVED lines=11> */
.L_x_4166:
[----:B------:R-:W-:-:S04]  /*5840*/  FADD.FTZ R18, R6, -R9 ;  /* 0x8000000906127221 */ /* 0x000fc80000010000 */
[----:B------:R-:W-:-:S07]  /*5850*/  FMUL.FTZ R18, R18, 0.5 ;  /* 0x3f00000012127820 */ /* 0x000fce0000410000 */
.L_x_4167:
[----:B------:R-:W-:Y:S05]  /*5860*/  BSYNC.RECONVERGENT B1 ;  /* 0x0000000000017941 */ /* 0x000fea0003800200 */
.L_x_4165:
        /* <DEDUP_REMOVED lines=35> */
.L_x_4161:
        /* <DEDUP_REMOVED lines=35> */
.L_x_4168:
[----:B------:R-:W-:-:S04]  /*5cd0*/  FADD.FTZ R5, -R13, 1 ;  /* 0x3f8000000d057421 */ /* 0x000fc80000010100 */
[----:B------:R-:W-:-:S06]  /*5ce0*/  FMUL.FTZ R5, R4, R5 ;  /* 0x0000000504057220 */ /* 0x000fcc0000410000 */
[----:B------:R-:W0:Y:S08]  /*5cf0*/  MUFU.SQRT R5, R5 ;  /* 0x0000000500057308 */ /* 0x000e300000002000 */
[----:B0-----:R-:W0:Y:S02]  /*5d00*/  MUFU.RCP R9, R5 ;  /* 0x0000000500097308 */ /* 0x001e240000001000 */
[----:B0-----:R-:W-:Y:S01]  /*5d10*/  FMUL.FTZ R22, |R10|, R9 ;  /* 0x000000090a167220 */ /* 0x001fe20000410200 */
[----:B------:R-:W-:Y:S06]  /*5d20*/  BRA `(.L_x_4159) ;  /* 0x0000000000047947 */ /* 0x000fec0003800000 */
.L_x_4160:
[----:B------:R0:W1:Y:S02]  /*5d30*/  MUFU.SQRT R22, R0 ;  /* 0x0000000000167308 */ /* 0x0000640000002000 */
.L_x_4159:
[----:B------:R-:W-:Y:S05]  /*5d40*/  BSYNC.RECONVERGENT B0 ;  /* 0x0000000000007941 */ /* 0x000fea0003800200 */
.L_x_4158:
        /* <DEDUP_REMOVED lines=40> */
.L_x_4173:
        /* <DEDUP_REMOVED lines=28> */
.L_x_4172:
        /* <DEDUP_REMOVED lines=23> */
.L_x_4179:
[----:B------:R-:W-:-:S04]  /*6300*/  FADD.FTZ R3, -R3, R6 ;  /* 0x0000000603037221 */ /* 0x000fc80000010100 */
[----:B------:R-:W-:-:S07]  /*6310*/  FMUL.FTZ R5, R3, 0.5 ;  /* 0x3f00000003057820 */ /* 0x000fce0000410000 */
.L_x_4180:
[----:B------:R-:W-:Y:S05]  /*6320*/  BSYNC.RECONVERGENT B5 ;  /* 0x0000000000057941 */ /* 0x000fea0003800200 */
.L_x_4178:
[----:B------:R-:W-:Y:S01]  /*6330*/  FADD.FTZ R0, R5, R0 ;  /* 0x0000000005007221 */ /* 0x000fe20000010000 */
[----:B------:R-:W-:-:S04]  /*6340*/  FADD.FTZ R3, R13, R12 ;  /* 0x0000000c0d037221 */ /* 0x000fc80000010000 */
[----:B------:R-:W-:-:S04]  /*6350*/  FMUL.FTZ R0, R0, R3 ;  /* 0x0000000300007220 */ /* 0x000fc80000410000 */
[----:B------:R0:W2:Y:S01]  /*6360*/  MUFU.SQRT R12, R0 ;  /* 0x00000000000c7308 */ /* 0x0000a20000002000 */
[----:B------:R-:W-:Y:S05]  /*6370*/  BRA `(.L_x_4181) ;  /* 0x0000000000487947 */ /* 0x000fea0003800000 */
.L_x_4177:
        /* <DEDUP_REMOVED lines=12> */
.L_x_4176:
[----:B------:R-:W-:Y:S01]  /*6440*/  FADD.FTZ R3, R12, 1 ;  /* 0x3f8000000c037421 */ /* 0x000fe20000010000 */
[----:B0-----:R-:W-:Y:S01]  /*6450*/  MUFU.SQRT R0, R0 ;  /* 0x0000000000007308 */ /* 0x001fe20000002000 */
[----:B------:R-:W-:Y:S02]  /*6460*/  HFMA2 R13, -RZ, RZ, 1.875, 0 ;  /* 0x3f800000ff0d7431 */ /* 0x000fe400000001ff */
[----:B------:R-:W-:-:S06]  /*6470*/  FMUL.FTZ R3, R3, 0.5 ;  /* 0x3f00000003037820 */ /* 0x000fcc0000410000 */
[----:B------:R-:W0:Y:S02]  /*6480*/  MUFU.SQRT R3, R3 ;  /* 0x0000000300037308 */ /* 0x000e240000002000 */
[----:B0-----:R-:W-:-:S07]  /*6490*/  FMUL.FTZ R12, R0, R3 ;  /* 0x00000003000c7220 */ /* 0x001fce0000410000 */
.L_x_4181:
[----:B------:R-:W-:Y:S05]  /*64a0*/  BSYNC.RECONVERGENT B1 ;  /* 0x0000000000017941 */ /* 0x000fea0003800200 */
.L_x_4175:
[----:B------:R-:W-:Y:S05]  /*64b0*/  BRA `(.L_x_4182) ;  /* 0x0000000000087947 */ /* 0x000fea0003800000 */
.L_x_4171:
[----:B------:R-:W-:Y:S01]  /*64c0*/  FMUL.FTZ R12, R12, 16777216 ;  /* 0x4b8000000c0c7820 */ /* 0x000fe20000410000 */
[----:B------:R-:W-:-:S07]  /*64d0*/  FMUL.FTZ R13, R13, 16777216 ;  /* 0x4b8000000d0d7820 */ /* 0x000fce0000410000 */
.L_x_4182:
[----:B------:R-:W-:Y:S05]  /*64e0*/  BSYNC.RELIABLE B0 ;  /* 0x0000000000007941 */ /* 0x000fea0003800100 */
.L_x_4170:
        /* <DEDUP_REMOVED lines=20> */
.L_x_4185:
[----:B------:R-:W-:Y:S05]  /*6630*/  BSYNC.RECONVERGENT B5 ;  /* 0x0000000000057941 */ /* 0x000fea0003800200 */
.L_x_4184:
        /* <DEDUP_REMOVED lines=29> */
.L_x_4183:
        /* <DEDUP_REMOVED lines=17> */
.L_x_4187:
[----:B------:R-:W-:Y:S05]  /*6920*/  BSYNC.RECONVERGENT B5 ;  /* 0x0000000000057941 */ /* 0x000fea0003800200 */
.L_x_4186:
        /* <DEDUP_REMOVED lines=28> */
.L_x_4174:
[----:B------:R-:W-:Y:S05]  /*6af0*/  BSYNC.RECONVERGENT B4 ;  /* 0x0000000000047941 */ /* 0x000fea0003800200 */
.L_x_4169:
[----:B------:R-:W-:-:S13]  /*6b00*/  ISETP.GE.AND P0, PT, R10, RZ, PT ;  /* 0x000000ff0a00720c */ /* 0x000fda0003f06270 */
[----:B-1----:R-:W-:Y:S01]  /*6b10*/  @P0 FADD.FTZ R22, -R22, -RZ ;  /* 0x800000ff16160221 */ /* 0x002fe20000010100 */
[----:B------:R-:W-:Y:S06]  /*6b20*/  BRA `(.L_x_4154) ;  /* 0x0000000800ec7947 */ /* 0x000fec0003800000 */
.L_x_4157:
[----:B------:R-:W-:Y:S01]  /*6b30*/  FADD.FTZ R3, -R11, 6.1232342629258392722e-17 ;  /* 0x248d31320b037421 */ /* 0x000fe20000010100 */
[----:B------:R-:W-:-:S03]  /*6b40*/  FADD.FTZ R22, -R10, -RZ ;  /* 0x800000ff0a167221 */ /* 0x000fc60000010100 */
[----:B------:R-:W-:Y:S01]  /*6b50*/  FADD.FTZ R3, R3, 1.5707963705062866211 ;  /* 0x3fc90fdb03037421 */ /* 0x000fe20000010000 */
[----:B------:R-:W-:Y:S06]  /*6b60*/  BRA `(.L_x_4154) ;  /* 0x0000000800dc7947 */ /* 0x000fec0003800000 */
.L_x_4156:
[----:B------:R-:W-:Y:S02]  /*6b70*/  HFMA2 R3, -RZ, RZ, 0, 0 ;  /* 0x00000000ff037431 */ /* 0x000fe400000001ff */
[----:B------:R-:W-:Y:S01]  /*6b80*/  FADD.FTZ R22, -R10, -RZ ;  /* 0x800000ff0a167221 */ /* 0x000fe20000010100 */
[----:B------:R-:W-:Y:S06]  /*6b90*/  BRA `(.L_x_4154) ;  /* 0x0000000800d07947 */ /* 0x000fec0003800000 */
.L_x_4155:
        /* <DEDUP_REMOVED lines=26> */
.L_x_4192:
[----:B------:R-:W-:Y:S05]  /*6d40*/  BSYNC.RECONVERGENT B5 ;  /* 0x0000000000057941 */ /* 0x000fea0003800200 */
.L_x_4191:
        /* <DEDUP_REMOVED lines=29> */
.L_x_4190:
        /* <DEDUP_REMOVED lines=28> */
.L_x_4195:
[----:B------:R-:W-:Y:S05]  /*70e0*/  BSYNC.RECONVERGENT B5 ;  /* 0x0000000000057941 */ /* 0x000fea0003800200 */
.L_x_4194:
        /* <DEDUP_REMOVED lines=29> */
.L_x_4189:
        /* <DEDUP_REMOVED lines=33> */
.L_x_4197:
[----:B------:R-:W-:Y:S05]  /*74d0*/  BSYNC.RECONVERGENT B5 ;  /* 0x0000000000057941 */ /* 0x000fea0003800200 */
.L_x_4196:
        /* <DEDUP_REMOVED lines=27> */
.L_x_4193:
[----:B------:R-:W-:Y:S05]  /*7690*/  BSYNC.RECONVERGENT B4 ;  /* 0x0000000000047941 */ /* 0x000fea0003800200 */
.L_x_4188:
[----:B------:R-:W-:Y:S01]  /*76a0*/  ISETP.GE.AND P0, PT, R10, RZ, PT ;  /* 0x000000ff0a00720c */ /* 0x000fe20003f06270 */
[----:B------:R-:W-:Y:S01]  /*76b0*/  FADD.FTZ R22, R22, 0.69314718246459960938 ;  /* 0x3f31721816167421 */ /* 0x000fe20000010000 */
[----:B------:R-:W-:-:S11]  /*76c0*/  FADD.FTZ R3, |R0|, -RZ ;  /* 0x800000ff00037221 */ /* 0x000fd60000010200 */
[----:B------:R-:W-:-:S07]  /*76d0*/  @P0 FADD.FTZ R22, -R22, -RZ ;  /* 0x800000ff16160221 */ /* 0x000fce0000010100 */
.L_x_4154:
[----:B------:R-:W-:Y:S05]  /*76e0*/  BSYNC.RECONVERGENT B2 ;  /* 0x0000000000027941 */ /* 0x000fea0003800200 */
.L_x_4152:
        /* <DEDUP_REMOVED lines=10> */
.L_x_4151:
[----:B------:R-:W-:Y:S05]  /*7790*/  BSYNC.RECONVERGENT B3 ;  /* 0x0000000000037941 */ /* 0x000fea0003800200 */
.L_x_4150:
        /* <DEDUP_REMOVED lines=29> */
.L_x_4201:
        /* <DEDUP_REMOVED lines=69> */
.L_x_4211:
[----:B------:R-:W-:-:S04]  /*7dc0*/  FADD.FTZ R5, -R4, R7 ;  /* 0x0000000704057221 */ /* 0x000fc80000010100 */
[----:B------:R-:W-:-:S07]  /*7dd0*/  FMUL.FTZ R5, R5, 0.5 ;  /* 0x3f00000005057820 */ /* 0x000fce0000410000 */
.L_x_4212:
[----:B------:R-:W-:Y:S05]  /*7de0*/  BSYNC.RECONVERGENT B1 ;  /* 0x0000000000017941 */ /* 0x000fea0003800200 */
.L_x_4210:
        /* <DEDUP_REMOVED lines=11> */
.L_x_4214:
[----:B------:R-:W-:-:S04]  /*7ea0*/  FADD.FTZ R18, R6, -R9 ;  /* 0x8000000906127221 */ /* 0x000fc80000010000 */
[----:B------:R-:W-:-:S07]  /*7eb0*/  FMUL.FTZ R18, R18, 0.5 ;  /* 0x3f00000012127820 */ /* 0x000fce0000410000 */
.L_x_4215:
[----:B------:R-:W-:Y:S05]  /*7ec0*/  BSYNC.RECONVERGENT B1 ;  /* 0x0000000000017941 */ /* 0x000fea0003800200 */
.L_x_4213:
        /* <DEDUP_REMOVED lines=35> */
.L_x_4209:
        /* <DEDUP_REMOVED lines=35> */
.L_x_4216:
[----:B------:R-:W-:-:S04]  /*8330*/  FADD.FTZ R5, -R13, 1 ;  /* 0x3f8000000d057421 */ /* 0x000fc80000010100 */
[----:B------:R-:W-:-:S06]  /*8340*/  FMUL.FTZ R5, R4, R5 ;  /* 0x0000000504057220 */ /* 0x000fcc0000410000 */
[----:B------:R-:W0:Y:S08]  /*8350*/  MUFU.SQRT R5, R5 ;  /* 0x0000000500057308 */ /* 0x000e300000002000 */
[----:B0-----:R-:W0:Y:S02]  /*8360*/  MUFU.RCP R9, R5 ;  /* 0x0000000500097308 */ /* 0x001e240000001000 */
[----:B0-----:R-:W-:Y:S01]  /*8370*/  FMUL.FTZ R20, |R10|, R9 ;  /* 0x000000090a147220 */ /* 0x001fe20000410200 */
[----:B------:R-:W-:Y:S06]  /*8380*/  BRA `(.L_x_4207) ;  /* 0x0000000000047947 */ /* 0x000fec0003800000 */
.L_x_4208:
[----:B------:R0:W1:Y:S02]  /*8390*/  MUFU.SQRT R20, R0 ;  /* 0x0000000000147308 */ /* 0x0000640000002000 */
.L_x_4207:
[----:B------:R-:W-:Y:S05]  /*83a0*/  BSYNC.RECONVERGENT B0 ;  /* 0x0000000000007941 */ /* 0x000fea0003800200 */
.L_x_4206:
        /* <DEDUP_REMOVED lines=40> */
.L_x_4221:
        /* <DEDUP_REMOVED lines=28> */
.L_x_4220:
        /* <DEDUP_REMOVED lines=23> */
.L_x_4227:
[----:B------:R-:W-:-:S04]  /*8960*/  FADD.FTZ R3, -R3, R6 ;  /* 0x0000000603037221 */ /* 0x000fc80000010100 */
[----:B------:R-:W-:-:S07]  /*8970*/  FMUL.FTZ R5, R3, 0.5 ;  /* 0x3f00000003057820 */ /* 0x000fce0000410000 */
.L_x_4228:
[----:B------:R-:W-:Y:S05]  /*8980*/  BSYNC.RECONVERGENT B5 ;  /* 0x0000000000057941 */ /* 0x000fea0003800200 */
.L_x_4226:
[----:B------:R-:W-:Y:S01]  /*8990*/  FADD.FTZ R0, R5, R0 ;  /* 0x0000000005007221 */ /* 0x000fe20000010000 */
[----:B------:R-:W-:-:S04]  /*89a0*/  FADD.FTZ R3, R13, R12 ;  /* 0x0000000c0d037221 */ /* 0x000fc80000010000 */
[----:B------:R-:W-:-:S04]  /*89b0*/  FMUL.FTZ R0, R0, R3 ;  /* 0x0000000300007220 */ /* 0x000fc80000410000 */
[----:B------:R0:W2:Y:S01]  /*89c0*/  MUFU.SQRT R12, R0 ;  /* 0x00000000000c7308 */ /* 0x0000a20000002000 */
[----:B------:R-:W-:Y:S05]  /*89d0*/  BRA `(.L_x_4229) ;  /* 0x0000000000487947 */ /* 0x000fea0003800000 */
.L_x_4225:
        /* <DEDUP_REMOVED lines=12> */
.L_x_4224:
[----:B------:R-:W-:Y:S01]  /*8aa0*/  FADD.FTZ R3, R12, 1 ;  /* 0x3f8000000c037421 */ /* 0x000fe20000010000 */
[----:B0-----:R-:W-:Y:S01]  /*8ab0*/  MUFU.SQRT R0, R0 ;  /* 0x0000000000007308 */ /* 0x001fe20000002000 */
[----:B------:R-:W-:Y:S02]  /*8ac0*/  HFMA2 R13, -RZ, RZ, 1.875, 0 ;  /* 0x3f800000ff0d7431 */ /* 0x000fe400000001ff */
[----:B------:R-:W-:-:S06]  /*8ad0*/  FMUL.FTZ R3, R3, 0.5 ;  /* 0x3f00000003037820 */ /* 0x000fcc0000410000 */
[----:B------:R-:W0:Y:S02]  /*8ae0*/  MUFU.SQRT R3, R3 ;  /* 0x0000000300037308 */ /* 0x000e240000002000 */
[----:B0-----:R-:W-:-:S07]  /*8af0*/  FMUL.FTZ R12, R0, R3 ;  /* 0x00000003000c7220 */ /* 0x001fce0000410000 */
.L_x_4229:
[----:B------:R-:W-:Y:S05]  /*8b00*/  BSYNC.RECONVERGENT B1 ;  /* 0x0000000000017941 */ /* 0x000fea0003800200 */
.L_x_4223:
[----:B------:R-:W-:Y:S05]  /*8b10*/  BRA `(.L_x_4230) ;  /* 0x0000000000087947 */ /* 0x000fea0003800000 */
.L_x_4219:
[----:B------:R-:W-:Y:S01]  /*8b20*/  FMUL.FTZ R12, R12, 16777216 ;  /* 0x4b8000000c0c7820 */ /* 0x000fe20000410000 */
[----:B------:R-:W-:-:S07]  /*8b30*/  FMUL.FTZ R13, R13, 16777216 ;  /* 0x4b8000000d0d7820 */ /* 0x000fce0000410000 */
.L_x_4230:
[----:B------:R-:W-:Y:S05]  /*8b40*/  BSYNC.RELIABLE B0 ;  /* 0x0000000000007941 */ /* 0x000fea0003800100 */
.L_x_4218:
        /* <DEDUP_REMOVED lines=20> */
.L_x_4233:
[----:B------:R-:W-:Y:S05]  /*8c90*/  BSYNC.RECONVERGENT B5 ;  /* 0x0000000000057941 */ /* 0x000fea0003800200 */
.L_x_4232:
        /* <DEDUP_REMOVED lines=29> */
.L_x_4231:
        /* <DEDUP_REMOVED lines=17> */
.L_x_4235:
[----:B------:R-:W-:Y:S05]  /*8f80*/  BSYNC.RECONVERGENT B5 ;  /* 0x0000000000057941 */ /* 0x000fea0003800200 */
.L_x_4234:
        /* <DEDUP_REMOVED lines=28> */
.L_x_4222:
[----:B------:R-:W-:Y:S05]  /*9150*/  BSYNC.RECONVERGENT B4 ;  /* 0x0000000000047941 */ /* 0x000fea0003800200 */
.L_x_4217:
[----:B------:R-:W-:-:S13]  /*9160*/  ISETP.GE.AND P0, PT, R10, RZ, PT ;  /* 0x000000ff0a00720c */ /* 0x000fda0003f06270 */
[----:B-1----:R-:W-:Y:S01]  /*9170*/  @P0 FADD.FTZ R20, -R20, -RZ ;  /* 0x800000ff14140221 */ /* 0x002fe20000010100 */
[----:B------:R-:W-:Y:S06]  /*9180*/  BRA `(.L_x_4202) ;  /* 0x0000000800ec7947 */ /* 0x000fec0003800000 */
.L_x_4205:
[----:B------:R-:W-:Y:S01]  /*9190*/  FADD.FTZ R3, -R11, 6.1232342629258392722e-17 ;  /* 0x248d31320b037421 */ /* 0x000fe20000010100 */
[----:B------:R-:W-:-:S03]  /*91a0*/  FADD.FTZ R20, -R10, -RZ ;  /* 0x800000ff0a147221 */ /* 0x000fc60000010100 */
[----:B------:R-:W-:Y:S01]  /*91b0*/  FADD.FTZ R3, R3, 1.5707963705062866211 ;  /* 0x3fc90fdb03037421 */ /* 0x000fe20000010000 */
[----:B------:R-:W-:Y:S06]  /*91c0*/  BRA `(.L_x_4202) ;  /* 0x0000000800dc7947 */ /* 0x000fec0003800000 */
.L_x_4204:
[----:B------:R-:W-:Y:S02]  /*91d0*/  HFMA2 R3, -RZ, RZ, 0, 0 ;  /* 0x00000000ff037431 */ /* 0x000fe400000001ff */
[----:B------:R-:W-:Y:S01]  /*91e0*/  FADD.FTZ R20, -R10, -RZ ;  /* 0x800000ff0a147221 */ /* 0x000fe20000010100 */
[----:B------:R-:W-:Y:S06]  /*91f0*/  BRA `(.L_x_4202) ;  /* 0x0000000800d07947 */ /* 0x000fec0003800000 */
.L_x_4203:
        /* <DEDUP_REMOVED lines=26> */
.L_x_4240:
[----:B------:R-:W-:Y:S05]  /*93a0*/  BSYNC.RECONVERGENT B5 ;  /* 0x0000000000057941 */ /* 0x000fea0003800200 */
.L_x_4239:
        /* <DEDUP_REMOVED lines=29> */
.L_x_4238:
        /* <DEDUP_REMOVED lines=28> */
.L_x_4243:
[----:B------:R-:W-:Y:S05]  /*9740*/  BSYNC.RECONVERGENT B5 ;  /* 0x0000000000057941 */ /* 0x000fea0003800200 */
.L_x_4242:
        /* <DEDUP_REMOVED lines=29> */
.L_x_4237:
        /* <DEDUP_REMOVED lines=33> */
.L_x_4245:
[----:B------:R-:W-:Y:S05]  /*9b30*/  BSYNC.RECONVERGENT B5 ;  /* 0x0000000000057941 */ /* 0x000fea0003800200 */
.L_x_4244:
        /* <DEDUP_REMOVED lines=27> */
.L_x_4241:
[----:B------:R-:W-:Y:S05]  /*9cf0*/  BSYNC.RECONVERGENT B4 ;  /* 0x0000000000047941 */ /* 0x000fea0003800200 */
.L_x_4236:
[----:B------:R-:W-:Y:S01]  /*9d00*/  ISETP.GE.AND P0, PT, R10, RZ, PT ;  /* 0x000000ff0a00720c */ /* 0x000fe20003f06270 */
[----:B------:R-:W-:Y:S01]  /*9d10*/  FADD.FTZ R20, R20, 0.69314718246459960938 ;  /* 0x3f31721814147421 */ /* 0x000fe20000010000 */
[----:B------:R-:W-:-:S11]  /*9d20*/  FADD.FTZ R3, |R0|, -RZ ;  /* 0x800000ff00037221 */ /* 0x000fd60000010200 */
[----:B------:R-:W-:-:S07]  /*9d30*/  @P0 FADD.FTZ R20, -R20, -RZ ;  /* 0x800000ff14140221 */ /* 0x000fce0000010100 */
.L_x_4202:
[----:B------:R-:W-:Y:S05]  /*9d40*/  BSYNC.RECONVERGENT B2 ;  /* 0x0000000000027941 */ /* 0x000fea0003800200 */
.L_x_4200:
        /* <DEDUP_REMOVED lines=10> */
.L_x_4199:
[----:B------:R-:W-:Y:S05]  /*9df0*/  BSYNC.RECONVERGENT B3 ;  /* 0x0000000000037941 */ /* 0x000fea0003800200 */
.L_x_4198:
        /* <DEDUP_REMOVED lines=29> */
.L_x_4249:
        /* <DEDUP_REMOVED lines=17> */
[----:B---3--:R-:W-:Y:S02]  /*a0e0*/  LOP3.LUT R7, R6, 0xfe000000, RZ, 0xc0, !PT ;  /* 0xfe00000006077812 */ /* 0x008fe400078ec0ff */
        /* <DEDUP_REMOVED lines=51> */
.L_x_4259:
[----:B------:R-:W-:-:S04]  /*a420*/  FADD.FTZ R5, -R4, R7 ;  /* 0x0000000704057221 */ /* 0x000fc80000010100 */
[----:B------:R-:W-:-:S07]  /*a430*/  FMUL.FTZ R5, R5, 0.5 ;  /* 0x3f00000005057820 */ /* 0x000fce0000410000 */
.L_x_4260:
[----:B------:R-:W-:Y:S05]  /*a440*/  BSYNC.RECONVERGENT B1 ;  /* 0x0000000000017941 */ /* 0x000fea0003800200 */
.L_x_4258:
        /* <DEDUP_REMOVED lines=11> */
.L_x_4262:
[----:B------:R-:W-:-:S04]  /*a500*/  FADD.FTZ R16, R6, -R9 ;  /* 0x8000000906107221 */ /* 0x000fc80000010000 */
[----:B------:R-:W-:-:S07]  /*a510*/  FMUL.FTZ R16, R16, 0.5 ;  /* 0x3f00000010107820 */ /* 0x000fce0000410000 */
.L_x_4263:
[----:B------:R-:W-:Y:S05]  /*a520*/  BSYNC.RECONVERGENT B1 ;  /* 0x0000000000017941 */ /* 0x000fea0003800200 */
.L_x_4261:
        /* <DEDUP_REMOVED lines=35> */
.L_x_4257:
        /* <DEDUP_REMOVED lines=35> */
.L_x_4264:
[----:B------:R-:W-:-:S04]  /*a990*/  FADD.FTZ R5, -R13, 1 ;  /* 0x3f8000000d057421 */ /* 0x000fc80000010100 */
[----:B------:R-:W-:-:S06]  /*a9a0*/  FMUL.FTZ R5, R4, R5 ;  /* 0x0000000504057220 */ /* 0x000fcc0000410000 */
[----:B------:R-:W0:Y:S08]  /*a9b0*/  MUFU.SQRT R5, R5 ;  /* 0x0000000500057308 */ /* 0x000e300000002000 */
[----:B0-----:R-:W0:Y:S02]  /*a9c0*/  MUFU.RCP R9, R5 ;  /* 0x0000000500097308 */ /* 0x001e240000001000 */
[----:B0-----:R-:W-:Y:S01]  /*a9d0*/  FMUL.FTZ R18, |R10|, R9 ;  /* 0x000000090a127220 */ /* 0x001fe20000410200 */
[----:B------:R-:W-:Y:S06]  /*a9e0*/  BRA `(.L_x_4255) ;  /* 0x0000000000047947 */ /* 0x000fec0003800000 */
.L_x_4256:
[----:B------:R0:W1:Y:S02]  /*a9f0*/  MUFU.SQRT R18, R0 ;  /* 0x0000000000127308 */ /* 0x0000640000002000 */
.L_x_4255:
[----:B------:R-:W-:Y:S05]  /*aa00*/  BSYNC.RECONVERGENT B0 ;  /* 0x0000000000007941 */ /* 0x000fea0003800200 */
.L_x_4254:
        /* <DEDUP_REMOVED lines=40> */
.L_x_4269:
        /* <DEDUP_REMOVED lines=28> */
.L_x_4268:
        /* <DEDUP_REMOVED lines=23> */
.L_x_4275:
[----:B------:R-:W-:-:S04]  /*afc0*/  FADD.FTZ R3, -R3, R6 ;  /* 0x0000000603037221 */ /* 0x000fc80000010100 */
[----:B------:R-:W-:-:S07]  /*afd0*/  FMUL.FTZ R5, R3, 0.5 ;  /* 0x3f00000003057820 */ /* 0x000fce0000410000 */
.L_x_4276:
[----:B------:R-:W-:Y:S05]  /*afe0*/  BSYNC.RECONVERGENT B5 ;  /* 0x0000000000057941 */ /* 0x000fea0003800200 */
.L_x_4274:
[----:B------:R-:W-:Y:S01]  /*aff0*/  FADD.FTZ R0, R5, R0 ;  /* 0x0000000005007221 */ /* 0x000fe20000010000 */
[----:B------:R-:W-:-:S04]  /*b000*/  FADD.FTZ R3, R13, R12 ;  /* 0x0000000c0d037221 */ /* 0x000fc80000010000 */
[----:B------:R-:W-:-:S04]  /*b010*/  FMUL.FTZ R0, R0, R3 ;  /* 0x0000000300007220 */ /* 0x000fc80000410000 */
[----:B------:R0:W2:Y:S01]  /*b020*/  MUFU.SQRT R12, R0 ;  /* 0x00000000000c7308 */ /* 0x0000a20000002000 */
[----:B------:R-:W-:Y:S05]  /*b030*/  BRA `(.L_x_4277) ;  /* 0x0000000000487947 */ /* 0x000fea0003800000 */
.L_x_4273:
        /* <DEDUP_REMOVED lines=12> */
.L_x_4272:
[----:B------:R-:W-:Y:S01]  /*b100*/  FADD.FTZ R3, R12, 1 ;  /* 0x3f8000000c037421 */ /* 0x000fe20000010000 */
[----:B0-----:R-:W-:Y:S01]  /*b110*/  MUFU.SQRT R0, R0 ;  /* 0x0000000000007308 */ /* 0x001fe20000002000 */
[----:B------:R-:W-:Y:S02]  /*b120*/  HFMA2 R13, -RZ, RZ, 1.875, 0 ;  /* 0x3f800000ff0d7431 */ /* 0x000fe400000001ff */
[----:B------:R-:W-:-:S06]  /*b130*/  FMUL.FTZ R3, R3, 0.5 ;  /* 0x3f00000003037820 */ /* 0x000fcc0000410000 */
[----:B------:R-:W0:Y:S02]  /*b140*/  MUFU.SQRT R3, R3 ;  /* 0x0000000300037308 */ /* 0x000e240000002000 */
[----:B0-----:R-:W-:-:S07]  /*b150*/  FMUL.FTZ R12, R0, R3 ;  /* 0x00000003000c7220 */ /* 0x001fce0000410000 */
.L_x_4277:
[----:B------:R-:W-:Y:S05]  /*b160*/  BSYNC.RECONVERGENT B1 ;  /* 0x0000000000017941 */ /* 0x000fea0003800200 */
.L_x_4271:
[----:B------:R-:W-:Y:S05]  /*b170*/  BRA `(.L_x_4278) ;  /* 0x0000000000087947 */ /* 0x000fea0003800000 */
.L_x_4267:
[----:B------:R-:W-:Y:S01]  /*b180*/  FMUL.FTZ R12, R12, 16777216 ;  /* 0x4b8000000c0c7820 */ /* 0x000fe20000410000 */
[----:B------:R-:W-:-:S07]  /*b190*/  FMUL.FTZ R13, R13, 16777216 ;  /* 0x4b8000000d0d7820 */ /* 0x000fce0000410000 */
.L_x_4278:
[----:B------:R-:W-:Y:S05]  /*b1a0*/  BSYNC.RELIABLE B0 ;  /* 0x0000000000007941 */ /* 0x000fea0003800100 */
.L_x_4266:
        /* <DEDUP_REMOVED lines=20> */
.L_x_4281:
[----:B------:R-:W-:Y:S05]  /*b2f0*/  BSYNC.RECONVERGENT B5 ;  /* 0x0000000000057941 */ /* 0x000fea0003800200 */
.L_x_4280:
        /* <DEDUP_REMOVED lines=29> */
.L_x_4279:
        /* <DEDUP_REMOVED lines=17> */
.L_x_4283:
[----:B------:R-:W-:Y:S05]  /*b5e0*/  BSYNC.RECONVERGENT B5 ;  /* 0x0000000000057941 */ /* 0x000fea0003800200 */
.L_x_4282:
        /* <DEDUP_REMOVED lines=28> */
.L_x_4270:
[----:B------:R-:W-:Y:S05]  /*b7b0*/  BSYNC.RECONVERGENT B4 ;  /* 0x0000000000047941 */ /* 0x000fea0003800200 */
.L_x_4265:
[----:B------:R-:W-:-:S13]  /*b7c0*/  ISETP.GE.AND P0, PT, R10, RZ, PT ;  /* 0x000000ff0a00720c */ /* 0x000fda0003f06270 */
[----:B-1----:R-:W-:Y:S01]  /*b7d0*/  @P0 FADD.FTZ R18, -R18, -RZ ;  /* 0x800000ff12120221 */ /* 0x002fe20000010100 */
[----:B------:R-:W-:Y:S06]  /*b7e0*/  BRA `(.L_x_4250) ;  /* 0x0000000800ec7947 */ /* 0x000fec0003800000 */
.L_x_4253:
[----:B------:R-:W-:Y:S01]  /*b7f0*/  FADD.FTZ R3, -R11, 6.1232342629258392722e-17 ;  /* 0x248d31320b037421 */ /* 0x000fe20000010100 */
[----:B------:R-:W-:-:S03]  /*b800*/  FADD.FTZ R18, -R10, -RZ ;  /* 0x800000ff0a127221 */ /* 0x000fc60000010100 */
[----:B------:R-:W-:Y:S01]  /*b810*/  FADD.FTZ R3, R3, 1.5707963705062866211 ;  /* 0x3fc90fdb03037421 */ /* 0x000fe20000010000 */
[----:B------:R-:W-:Y:S06]  /*b820*/  BRA `(.L_x_4250) ;  /* 0x0000000800dc7947 */ /* 0x000fec0003800000 */
.L_x_4252:
[----:B------:R-:W-:Y:S02]  /*b830*/  HFMA2 R3, -RZ, RZ, 0, 0 ;  /* 0x00000000ff037431 */ /* 0x000fe400000001ff */
[----:B------:R-:W-:Y:S01]  /*b840*/  FADD.FTZ R18, -R10, -RZ ;  /* 0x800000ff0a127221 */ /* 0x000fe20000010100 */
[----:B------:R-:W-:Y:S06]  /*b850*/  BRA `(.L_x_4250) ;  /* 0x0000000800d07947 */ /* 0x000fec0003800000 */
.L_x_4251:
        /* <DEDUP_REMOVED lines=26> */
.L_x_4288:
[----:B------:R-:W-:Y:S05]  /*ba00*/  BSYNC.RECONVERGENT B5 ;  /* 0x0000000000057941 */ /* 0x000fea0003800200 */
.L_x_4287:
        /* <DEDUP_REMOVED lines=29> */
.L_x_4286:
        /* <DEDUP_REMOVED lines=28> */
.L_x_4291:
[----:B------:R-:W-:Y:S05]  /*bda0*/  BSYNC.RECONVERGENT B5 ;  /* 0x0000000000057941 */ /* 0x000fea0003800200 */
.L_x_4290:
        /* <DEDUP_REMOVED lines=29> */
.L_x_4285:
        /* <DEDUP_REMOVED lines=33> */
.L_x_4293:
[----:B------:R-:W-:Y:S05]  /*c190*/  BSYNC.RECONVERGENT B5 ;  /* 0x0000000000057941 */ /* 0x000fea0003800200 */
.L_x_4292:
        /* <DEDUP_REMOVED lines=27> */
.L_x_4289:
[----:B------:R-:W-:Y:S05]  /*c350*/  BSYNC.RECONVERGENT B4 ;  /* 0x0000000000047941 */ /* 0x000fea0003800200 */
.L_x_4284:
[----:B------:R-:W-:Y:S01]  /*c360*/  ISETP.GE.AND P0, PT, R10, RZ, PT ;  /* 0x000000ff0a00720c */ /* 0x000fe20003f06270 */
[----:B------:R-:W-:Y:S01]  /*c370*/  FADD.FTZ R18, R18, 0.69314718246459960938 ;  /* 0x3f31721812127421 */ /* 0x000fe20000010000 */
[----:B------:R-:W-:-:S11]  /*c380*/  FADD.FTZ R3, |R0|, -RZ ;  /* 0x800000ff00037221 */ /* 0x000fd60000010200 */
[----:B------:R-:W-:-:S07]  /*c390*/  @P0 FADD.FTZ R18, -R18, -RZ ;  /* 0x800000ff12120221 */ /* 0x000fce0000010100 */
.L_x_4250:
[----:B------:R-:W-:Y:S05]  /*c3a0*/  BSYNC.RECONVERGENT B2 ;  /* 0x0000000000027941 */ /* 0x000fea0003800200 */
.L_x_4248:
        /* <DEDUP_REMOVED lines=10> */
.L_x_4247:
[----:B------:R-:W-:Y:S05]  /*c450*/  BSYNC.RECONVERGENT B3 ;  /* 0x0000000000037941 */ /* 0x000fea0003800200 */
.L_x_4246:
        /* <DEDUP_REMOVED lines=29> */
.L_x_4297:
        /* <DEDUP_REMOVED lines=69> */
.L_x_4307:
[----:B------:R-:W-:-:S04]  /*ca80*/  FADD.FTZ R5, -R4, R7 ;  /* 0x0000000704057221 */ /* 0x000fc80000010100 */
[----:B------:R-:W-:-:S07]  /*ca90*/  FMUL.FTZ R5, R5, 0.5 ;  /* 0x3f00000005057820 */ /* 0x000fce0000410000 */
.L_x_4308:
[----:B------:R-:W-:Y:S05]  /*caa0*/  BSYNC.RECONVERGENT B1 ;  /* 0x0000000000017941 */ /* 0x000fea0003800200 */
.L_x_4306:
        /* <DEDUP_REMOVED lines=11> */
.L_x_4310:
[----:B------:R-:W-:-:S04]  /*cb60*/  FADD.FTZ R16, R6, -R9 ;  /* 0x8000000906107221 */ /* 0x000fc80000010000 */
[----:B------:R-:W-:-:S07]  /*cb70*/  FMUL.FTZ R16, R16, 0.5 ;  /* 0x3f00000010107820 */ /* 0x000fce0000410000 */
.L_x_4311:
[----:B------:R-:W-:Y:S05]  /*cb80*/  BSYNC.RECONVERGENT B1 ;  /* 0x0000000000017941 */ /* 0x000fea0003800200 */
.L_x_4309:
        /* <DEDUP_REMOVED lines=35> */
.L_x_4305:
        /* <DEDUP_REMOVED lines=35> */
.L_x_4312:
[----:B------:R-:W-:-:S04]  /*cff0*/  FADD.FTZ R5, -R13, 1 ;  /* 0x3f8000000d057421 */ /* 0x000fc80000010100 */
[----:B------:R-:W-:-:S06]  /*d000*/  FMUL.FTZ R5, R4, R5 ;  /* 0x0000000504057220 */ /* 0x000fcc0000410000 */
[----:B------:R-:W0:Y:S08]  /*d010*/  MUFU.SQRT R5, R5 ;  /* 0x0000000500057308 */ /* 0x000e300000002000 */
[----:B0-----:R-:W0:Y:S02]  /*d020*/  MUFU.RCP R9, R5 ;  /* 0x0000000500097308 */ /* 0x001e240000001000 */
[----:B0-----:R-:W-:Y:S01]  /*d030*/  FMUL.FTZ R16, |R10|, R9 ;  /* 0x000000090a107220 */ /* 0x001fe20000410200 */
[----:B------:R-:W-:Y:S06]  /*d040*/  BRA `(.L_x_4303) ;  /* 0x0000000000047947 */ /* 0x000fec0003800000 */
.L_x_4304:
[----:B------:R0:W1:Y:S02]  /*d050*/  MUFU.SQRT R16, R0 ;  /* 0x0000000000107308 */ /* 0x0000640000002000 */
.L_x_4303:
[----:B------:R-:W-:Y:S05]  /*d060*/  BSYNC.RECONVERGENT B0 ;  /* 0x0000000000007941 */ /* 0x000fea0003800200 */
.L_x_4302:
        /* <DEDUP_REMOVED lines=40> */
.L_x_4317:
        /* <DEDUP_REMOVED lines=28> */
.L_x_4316:
        /* <DEDUP_REMOVED lines=23> */
.L_x_4323:
[----:B------:R-:W-:-:S04]  /*d620*/  FADD.FTZ R3, -R3, R6 ;  /* 0x0000000603037221 */ /* 0x000fc80000010100 */
[----:B------:R-:W-:-:S07]  /*d630*/  FMUL.FTZ R5, R3, 0.5 ;  /* 0x3f00000003057820 */ /* 0x000fce0000410000 */
.L_x_4324:
[----:B------:R-:W-:Y:S05]  /*d640*/  BSYNC.RECONVERGENT B5 ;  /* 0x0000000000057941 */ /* 0x000fea0003800200 */
.L_x_4322:
[----:B------:R-:W-:Y:S01]  /*d650*/  FADD.FTZ R0, R5, R0 ;  /* 0x0000000005007221 */ /* 0x000fe20000010000 */
[----:B------:R-:W-:-:S04]  /*d660*/  FADD.FTZ R3, R13, R12 ;  /* 0x0000000c0d037221 */ /* 0x000fc80000010000 */
[----:B------:R-:W-:-:S04]  /*d670*/  FMUL.FTZ R0, R0, R3 ;  /* 0x0000000300007220 */ /* 0x000fc80000410000 */
[----:B------:R0:W2:Y:S01]  /*d680*/  MUFU.SQRT R12, R0 ;  /* 0x00000000000c7308 */ /* 0x0000a20000002000 */
[----:B------:R-:W-:Y:S05]  /*d690*/  BRA `(.L_x_4325) ;  /* 0x0000000000487947 */ /* 0x000fea0003800000 */
.L_x_4321:
        /* <DEDUP_REMOVED lines=12> */
.L_x_4320:
[----:B------:R-:W-:Y:S01]  /*d760*/  FADD.FTZ R3, R12, 1 ;  /* 0x3f8000000c037421 */ /* 0x000fe20000010000 */
[----:B0-----:R-:W-:Y:S01]  /*d770*/  MUFU.SQRT R0, R0 ;  /* 0x0000000000007308 */ /* 0x001fe20000002000 */
[----:B------:R-:W-:Y:S02]  /*d780*/  HFMA2 R13, -RZ, RZ, 1.875, 0 ;  /* 0x3f800000ff0d7431 */ /* 0x000fe400000001ff */
[----:B------:R-:W-:-:S06]  /*d790*/  FMUL.FTZ R3, R3, 0.5 ;  /* 0x3f00000003037820 */ /* 0x000fcc0000410000 */
[----:B------:R-:W0:Y:S02]  /*d7a0*/  MUFU.SQRT R3, R3 ;  /* 0x0000000300037308 */ /* 0x000e240000002000 */
[----:B0-----:R-:W-:-:S07]  /*d7b0*/  FMUL.FTZ R12, R0, R3 ;  /* 0x00000003000c7220 */ /* 0x001fce0000410000 */
.L_x_4325:
[----:B------:R-:W-:Y:S05]  /*d7c0*/  BSYNC.RECONVERGENT B1 ;  /* 0x0000000000017941 */ /* 0x000fea0003800200 */
.L_x_4319:
[----:B------:R-:W-:Y:S05]  /*d7d0*/  BRA `(.L_x_4326) ;  /* 0x0000000000087947 */ /* 0x000fea0003800000 */
.L_x_4315:
[----:B------:R-:W-:Y:S01]  /*d7e0*/  FMUL.FTZ R12, R12, 16777216 ;  /* 0x4b8000000c0c7820 */ /* 0x000fe20000410000 */
[----:B------:R-:W-:-:S07]  /*d7f0*/  FMUL.FTZ R13, R13, 16777216 ;  /* 0x4b8000000d0d7820 */ /* 0x000fce0000410000 */
.L_x_4326:
[----:B------:R-:W-:Y:S05]  /*d800*/  BSYNC.RELIABLE B0 ;  /* 0x0000000000007941 */ /* 0x000fea0003800100 */
.L_x_4314:
        /* <DEDUP_REMOVED lines=20> */
.L_x_4329:
[----:B------:R-:W-:Y:S05]  /*d950*/  BSYNC.RECONVERGENT B5 ;  /* 0x0000000000057941 */ /* 0x000fea0003800200 */
.L_x_4328:
        /* <DEDUP_REMOVED lines=29> */
.L_x_4327:
        /* <DEDUP_REMOVED lines=17> */
.L_x_4331:
[----:B------:R-:W-:Y:S05]  /*dc40*/  BSYNC.RECONVERGENT B5 ;  /* 0x0000000000057941 */ /* 0x000fea0003800200 */
.L_x_4330:
        /* <DEDUP_REMOVED lines=28> */
.L_x_4318:
[----:B------:R-:W-:Y:S05]  /*de10*/  BSYNC.RECONVERGENT B4 ;  /* 0x0000000000047941 */ /* 0x000fea0003800200 */
.L_x_4313:
[----:B------:R-:W-:-:S13]  /*de20*/  ISETP.GE.AND P0, PT, R10, RZ, PT ;  /* 0x000000ff0a00720c */ /* 0x000fda0003f06270 */
[----:B-1----:R-:W-:Y:S01]  /*de30*/  @P0 FADD.FTZ R16, -R16, -RZ ;  /* 0x800000ff10100221 */ /* 0x002fe20000010100 */
[----:B------:R-:W-:Y:S06]  /*de40*/  BRA `(.L_x_4298) ;  /* 0x0000000800ec7947 */ /* 0x000fec0003800000 */
.L_x_4301:
[----:B------:R-:W-:Y:S01]  /*de50*/  FADD.FTZ R3, -R11, 6.1232342629258392722e-17 ;  /* 0x248d31320b037421 */ /* 0x000fe20000010100 */
[----:B------:R-:W-:-:S03]  /*de60*/  FADD.FTZ R16, -R10, -RZ ;  /* 0x800000ff0a107221 */ /* 0x000fc60000010100 */
[----:B------:R-:W-:Y:S01]  /*de70*/  FADD.FTZ R3, R3, 1.5707963705062866211 ;  /* 0x3fc90fdb03037421 */ /* 0x000fe20000010000 */
[----:B------:R-:W-:Y:S06]  /*de80*/  BRA `(.L_x_4298) ;  /* 0x0000000800dc7947 */ /* 0x000fec0003800000 */
.L_x_4300:
[----:B------:R-:W-:Y:S02]  /*de90*/  HFMA2 R3, -RZ, RZ, 0, 0 ;  /* 0x00000000ff037431 */ /* 0x000fe400000001ff */
[----:B------:R-:W-:Y:S01]  /*dea0*/  FADD.FTZ R16, -R10, -RZ ;  /* 0x800000ff0a107221 */ /* 0x000fe20000010100 */
[----:B------:R-:W-:Y:S06]  /*deb0*/  BRA `(.L_x_4298) ;  /* 0x0000000800d07947 */ /* 0x000fec0003800000 */
.L_x_4299:
        /* <DEDUP_REMOVED lines=26> */
.L_x_4336:
[----:B------:R-:W-:Y:S05]  /*e060*/  BSYNC.RECONVERGENT B5 ;  /* 0x0000000000057941 */ /* 0x000fea0003800200 */
.L_x_4335:
        /* <DEDUP_REMOVED lines=29> */
.L_x_4334:
        /* <DEDUP_REMOVED lines=28> */
.L_x_4339:
[----:B------:R-:W-:Y:S05]  /*e400*/  BSYNC.RECONVERGENT B5 ;  /* 0x0000000000057941 */ /* 0x000fea0003800200 */
.L_x_4338:
        /* <DEDUP_REMOVED lines=29> */
.L_x_4333:
        /* <DEDUP_REMOVED lines=33> */
.L_x_4341:
[----:B------:R-:W-:Y:S05]  /*e7f0*/  BSYNC.RECONVERGENT B5 ;  /* 0x0000000000057941 */ /* 0x000fea0003800200 */
.L_x_4340:
        /* <DEDUP_REMOVED lines=27> */
.L_x_4337:
[----:B------:R-:W-:Y:S05]  /*e9b0*/  BSYNC.RECONVERGENT B4 ;  /* 0x0000000000047941 */ /* 0x000fea0003800200 */
.L_x_4332:
[----:B------:R-:W-:Y:S01]  /*e9c0*/  ISETP.GE.AND P0, PT, R10, RZ, PT ;  /* 0x000000ff0a00720c */ /* 0x000fe20003f06270 */
[----:B------:R-:W-:Y:S01]  /*e9d0*/  FADD.FTZ R16, R16, 0.69314718246459960938 ;  /* 0x3f31721810107421 */ /* 0x000fe20000010000 */
[----:B------:R-:W-:-:S11]  /*e9e0*/  FADD.FTZ R3, |R0|, -RZ ;  /* 0x800000ff00037221 */ /* 0x000fd60000010200 */
[----:B------:R-:W-:-:S07]  /*e9f0*/  @P0 FADD.FTZ R16, -R16, -RZ ;  /* 0x800000ff10100221 */ /* 0x000fce0000010100 */
.L_x_4298:
[----:B------:R-:W-:Y:S05]  /*ea00*/  BSYNC.RECONVERGENT B2 ;  /* 0x0000000000027941 */ /* 0x000fea0003800200 */
.L_x_4296:
        /* <DEDUP_REMOVED lines=10> */
.L_x_4295:
[----:B------:R-:W-:Y:S05]  /*eab0*/  BSYNC.RECONVERGENT B3 ;  /* 0x0000000000037941 */ /* 0x000fea0003800200 */
.L_x_4294:
        /* <DEDUP_REMOVED lines=29> */
.L_x_4345:
        /* <DEDUP_REMOVED lines=17> */
[----:B---3--:R-:W-:Y:S02]  /*eda0*/  LOP3.LUT R7, R6, 0xfe000000, RZ, 0xc0, !PT ;  /* 0xfe00000006077812 */ /* 0x008fe400078ec0ff */
        /* <DEDUP_REMOVED lines=8> */
[C---:B------:R-:W-:Y:S02]  /*ee30*/  LOP3.LUT R32, R12.reuse, 0x7e800000, RZ, 0x3c, !PT ;  /* 0x7e8000000c207812 */ /* 0x040fe400078e3cff */
[----:B------:R-:W-:Y:S01]  /*ee40*/  FSETP.NEU.FTZ.AND P2, PT, R9, RZ, PT ;  /* 0x000000ff0900720b */ /* 0x000fe20003f5d000 */
[----:B------:R-:W-:Y:S01]  /*ee50*/  FFMA.FTZ R14, R33, R33, R14 ;  /* 0x00000021210e7223 */ /* 0x000fe2000001000e */
[----:B------:R-:W-:Y:S01]  /*ee60*/  LOP3.LUT R7, R7, 0x800000, RZ, 0xfc, !PT ;  /* 0x0080000007077812 */ /* 0x000fe200078efcff */
[-C--:B------:R-:W-:Y:S01]  /*ee70*/  FMUL.FTZ R33, R9, R32.reuse ;  /* 0x0000002009217220 */ /* 0x080fe20000410000 */
[----:B------:R-:W-:Y:S01]  /*ee80*/  FMUL.FTZ R32, R5, R32 ;  /* 0x0000002005207220 */ /* 0x000fe20000410000 */
[----:B------:R-:W-:-:S02]  /*ee90*/  LOP3.LUT R12, R12, 0x800000, RZ, 0xfc, !PT ;  /* 0x008000000c0c7812 */ /* 0x000fc400078efcff */
[----:B------:R-:W-:Y:S01]  /*eea0*/  FMUL.FTZ R33, R33, R33 ;  /* 0x0000002121217220 */ /* 0x000fe20000410000 */
[----:B------:R-:W0:Y:S01]  /*eeb0*/  MUFU.SQRT R14, R14 ;  /* 0x0000000e000e7308 */ /* 0x000e220000002000 */
[----:B------:R-:W-:Y:S02]  /*eec0*/  FSETP.NEU.FTZ.AND P1, PT, R8, +INF , PT ;  /* 0x7f8000000800780b */ /* 0x000fe40003f3d000 */
        /* <DEDUP_REMOVED lines=33> */
.L_x_4355:
[----:B------:R-:W-:-:S04]  /*f0e0*/  FADD.FTZ R5, -R4, R7 ;  /* 0x0000000704057221 */ /* 0x000fc80000010100 */
[----:B------:R-:W-:-:S07]  /*f0f0*/  FMUL.FTZ R5, R5, 0.5 ;  /* 0x3f00000005057820 */ /* 0x000fce0000410000 */
.L_x_4356:
[----:B------:R-:W-:Y:S05]  /*f100*/  BSYNC.RECONVERGENT B1 ;  /* 0x0000000000017941 */ /* 0x000fea0003800200 */
.L_x_4354:
        /* <DEDUP_REMOVED lines=11> */
.L_x_4358:
[----:B------:R-:W-:-:S04]  /*f1c0*/  FADD.FTZ R14, R6, -R9 ;  /* 0x80000009060e7221 */ /* 0x000fc80000010000 */
[----:B------:R-:W-:-:S07]  /*f1d0*/  FMUL.FTZ R14, R14, 0.5 ;  /* 0x3f0000000e0e7820 */ /* 0x000fce0000410000 */
.L_x_4359:
[----:B------:R-:W-:Y:S05]  /*f1e0*/  BSYNC.RECONVERGENT B1 ;  /* 0x0000000000017941 */ /* 0x000fea0003800200 */
.L_x_4357:
        /* <DEDUP_REMOVED lines=35> */
.L_x_4353:
        /* <DEDUP_REMOVED lines=35> */
.L_x_4360:
[----:B------:R-:W-:-:S04]  /*f650*/  FADD.FTZ R5, -R13, 1 ;  /* 0x3f8000000d057421 */ /* 0x000fc80000010100 */
[----:B------:R-:W-:-:S06]  /*f660*/  FMUL.FTZ R5, R4, R5 ;  /* 0x0000000504057220 */ /* 0x000fcc0000410000 */
[----:B------:R-:W0:Y:S08]  /*f670*/  MUFU.SQRT R5, R5 ;  /* 0x0000000500057308 */ /* 0x000e300000002000 */
[----:B0-----:R-:W0:Y:S02]  /*f680*/  MUFU.RCP R9, R5 ;  /* 0x0000000500097308 */ /* 0x001e240000001000 */
[----:B0-----:R-:W-:Y:S01]  /*f690*/  FMUL.FTZ R14, |R10|, R9 ;  /* 0x000000090a0e7220 */ /* 0x001fe20000410200 */
[----:B------:R-:W-:Y:S06]  /*f6a0*/  BRA `(.L_x_4351) ;  /* 0x0000000000047947 */ /* 0x000fec0003800000 */
.L_x_4352:
[----:B------:R0:W1:Y:S02]  /*f6b0*/  MUFU.SQRT R14, R0 ;  /* 0x00000000000e7308 */ /* 0x0000640000002000 */
.L_x_4351:
[----:B------:R-:W-:Y:S05]  /*f6c0*/  BSYNC.RECONVERGENT B0 ;  /* 0x0000000000007941 */ /* 0x000fea0003800200 */
.L_x_4350:
        /* <DEDUP_REMOVED lines=40> */
.L_x_4365:
        /* <DEDUP_REMOVED lines=28> */
.L_x_4364:
        /* <DEDUP_REMOVED lines=23> */
.L_x_4371:
[----:B------:R-:W-:-:S04]  /*fc80*/  FADD.FTZ R3, -R3, R6 ;  /* 0x0000000603037221 */ /* 0x000fc80000010100 */
[----:B------:R-:W-:-:S07]  /*fc90*/  FMUL.FTZ R5, R3, 0.5 ;  /* 0x3f00000003057820 */ /* 0x000fce0000410000 */
.L_x_4372:
[----:B------:R-:W-:Y:S05]  /*fca0*/  BSYNC.RECONVERGENT B5 ;  /* 0x0000000000057941 */ /* 0x000fea0003800200 */
.L_x_4370:
[----:B------:R-:W-:Y:S01]  /*fcb0*/  FADD.FTZ R0, R5, R0 ;  /* 0x0000000005007221 */ /* 0x000fe20000010000 */
[----:B------:R-:W-:-:S04]  /*fcc0*/  FADD.FTZ R3, R13, R12 ;  /* 0x0000000c0d037221 */ /* 0x000fc80000010000 */
[----:B------:R-:W-:-:S04]  /*fcd0*/  FMUL.FTZ R0, R0, R3 ;  /* 0x0000000300007220 */ /* 0x000fc80000410000 */
[----:B------:R0:W2:Y:S01]  /*fce0*/  MUFU.SQRT R12, R0 ;  /* 0x00000000000c7308 */ /* 0x0000a20000002000 */
[----:B------:R-:W-:Y:S05]  /*fcf0*/  BRA `(.L_x_4373) ;  /* 0x0000000000487947 */ /* 0x000fea0003800000 */
.L_x_4369:
        /* <DEDUP_REMOVED lines=12> */
.L_x_4368:
[----:B------:R-:W-:Y:S01]  /*fdc0*/  FADD.FTZ R3, R12, 1 ;  /* 0x3f8000000c037421 */ /* 0x000fe20000010000 */
[----:B0-----:R-:W-:Y:S01]  /*fdd0*/  MUFU.SQRT R0, R0 ;  /* 0x0000000000007308 */ /* 0x001fe20000002000 */
[----:B------:R-:W-:Y:S02]  /*fde0*/  HFMA2 R13, -RZ, RZ, 1.875, 0 ;  /* 0x3f800000ff0d7431 */ /* 0x000fe400000001ff */
[----:B------:R-:W-:-:S06]  /*fdf0*/  FMUL.FTZ R3, R3, 0.5 ;  /* 0x3f00000003037820 */ /* 0x000fcc0000410000 */
[----:B------:R-:W0:Y:S02]  /*fe00*/  MUFU.SQRT R3, R3 ;  /* 0x0000000300037308 */ /* 0x000e240000002000 */
[----:B0-----:R-:W-:-:S07]  /*fe10*/  FMUL.FTZ R12, R0, R3 ;  /* 0x00000003000c7220 */ /* 0x001fce0000410000 */
.L_x_4373:
[----:B------:R-:W-:Y:S05]  /*fe20*/  BSYNC.RECONVERGENT B1 ;  /* 0x0000000000017941 */ /* 0x000fea0003800200 */
.L_x_4367:
[----:B------:R-:W-:Y:S05]  /*fe30*/  BRA `(.L_x_4374) ;  /* 0x0000000000087947 */ /* 0x000fea0003800000 */
.L_x_4363:
[----:B------:R-:W-:Y:S01]  /*fe40*/  FMUL.FTZ R12, R12, 16777216 ;  /* 0x4b8000000c0c7820 */ /* 0x000fe20000410000 */
[----:B------:R-:W-:-:S07]  /*fe50*/  FMUL.FTZ R13, R13, 16777216 ;  /* 0x4b8000000d0d7820 */ /* 0x000fce0000410000 */
.L_x_4374:
[----:B------:R-:W-:Y:S05]  /*fe60*/  BSYNC.RELIABLE B0 ;  /* 0x0000000000007941 */ /* 0x000fea0003800100 */
.L_x_4362:
        /* <DEDUP_REMOVED lines=20> */
.L_x_4377:
[----:B------:R-:W-:Y:S05]  /*ffb0*/  BSYNC.RECONVERGENT B5 ;  /* 0x0000000000057941 */ /* 0x000fea0003800200 */
.L_x_4376:
        /* <DEDUP_REMOVED lines=29> */
.L_x_4375:
        /* <DEDUP_REMOVED lines=17> */
.L_x_4379:
[----:B------:R-:W-:Y:S05]  /*102a0*/  BSYNC.RECONVERGENT B5 ;  /* 0x0000000000057941 */ /* 0x000fea0003800200 */
.L_x_4378:
        /* <DEDUP_REMOVED lines=28> */
.L_x_4366:
[----:B------:R-:W-:Y:S05]  /*10470*/  BSYNC.RECONVERGENT B4 ;  /* 0x0000000000047941 */ /* 0x000fea0003800200 */
.L_x_4361:
[----:B------:R-:W-:-:S13]  /*10480*/  ISETP.GE.AND P0, PT, R10, RZ, PT ;  /* 0x000000ff0a00720c */ /* 0x000fda0003f06270 */
[----:B-1----:R-:W-:Y:S01]  /*10490*/  @P0 FADD.FTZ R14, -R14, -RZ ;  /* 0x800000ff0e0e0221 */ /* 0x002fe20000010100 */
[----:B------:R-:W-:Y:S06]  /*104a0*/  BRA `(.L_x_4346) ;  /* 0x0000000800ec7947 */ /* 0x000fec0003800000 */
.L_x_4349:
[----:B------:R-:W-:Y:S01]  /*104b0*/  FADD.FTZ R3, -R11, 6.1232342629258392722e-17 ;  /* 0x248d31320b037421 */ /* 0x000fe20000010100 */
[----:B------:R-:W-:-:S03]  /*104c0*/  FADD.FTZ R14, -R10, -RZ ;  /* 0x800000ff0a0e7221 */ /* 0x000fc60000010100 */
[----:B------:R-:W-:Y:S01]  /*104d0*/  FADD.FTZ R3, R3, 1.5707963705062866211 ;  /* 0x3fc90fdb03037421 */ /* 0x000fe20000010000 */
[----:B------:R-:W-:Y:S06]  /*104e0*/  BRA `(.L_x_4346) ;  /* 0x0000000800dc7947 */ /* 0x000fec0003800000 */
.L_x_4348:
[----:B------:R-:W-:Y:S02]  /*104f0*/  HFMA2 R3, -RZ, RZ, 0, 0 ;  /* 0x00000000ff037431 */ /* 0x000fe400000001ff */
[----:B------:R-:W-:Y:S01]  /*10500*/  FADD.FTZ R14, -R10, -RZ ;  /* 0x800000ff0a0e7221 */ /* 0x000fe20000010100 */
[----:B------:R-:W-:Y:S06]  /*10510*/  BRA `(.L_x_4346) ;  /* 0x0000000800d07947 */ /* 0x000fec0003800000 */
.L_x_4347:
        /* <DEDUP_REMOVED lines=26> */
.L_x_4384:
[----:B------:R-:W-:Y:S05]  /*106c0*/  BSYNC.RECONVERGENT B5 ;  /* 0x0000000000057941 */ /* 0x000fea0003800200 */
.L_x_4383:
        /* <DEDUP_REMOVED lines=29> */
.L_x_4382:
        /* <DEDUP_REMOVED lines=28> */
.L_x_4387:
[----:B------:R-:W-:Y:S05]  /*10a60*/  BSYNC.RECONVERGENT B5 ;  /* 0x0000000000057941 */ /* 0x000fea0003800200 */
.L_x_4386:
        /* <DEDUP_REMOVED lines=29> */
.L_x_4381:
        /* <DEDUP_REMOVED lines=33> */
.L_x_4389:
[----:B------:R-:W-:Y:S05]  /*10e50*/  BSYNC.RECONVERGENT B5 ;  /* 0x0000000000057941 */ /* 0x000fea0003800200 */
.L_x_4388:
        /* <DEDUP_REMOVED lines=27> */
.L_x_4385:
[----:B------:R-:W-:Y:S05]  /*11010*/  BSYNC.RECONVERGENT B4 ;  /* 0x0000000000047941 */ /* 0x000fea0003800200 */
.L_x_4380:
[----:B------:R-:W-:Y:S01]  /*11020*/  ISETP.GE.AND P0, PT, R10, RZ, PT ;  /* 0x000000ff0a00720c */ /* 0x000fe20003f06270 */
[----:B------:R-:W-:Y:S01]  /*11030*/  FADD.FTZ R14, R14, 0.69314718246459960938 ;  /* 0x3f3172180e0e7421 */ /* 0x000fe20000010000 */
[----:B------:R-:W-:-:S11]  /*11040*/  FADD.FTZ R3, |R0|, -RZ ;  /* 0x800000ff00037221 */ /* 0x000fd60000010200 */
[----:B------:R-:W-:-:S07]  /*11050*/  @P0 FADD.FTZ R14, -R14, -RZ ;  /* 0x800000ff0e0e0221 */ /* 0x000fce0000010100 */
.L_x_4346:
[----:B------:R-:W-:Y:S05]  /*11060*/  BSYNC.RECONVERGENT B2 ;  /* 0x0000000000027941 */ /* 0x000fea0003800200 */
.L_x_4344:
        /* <DEDUP_REMOVED lines=10> */
.L_x_4343:
[----:B------:R-:W-:Y:S05]  /*11110*/  BSYNC.RECONVERGENT B3 ;  /* 0x0000000000037941 */ /* 0x000fea0003800200 */
.L_x_4342:
[----:B------:R-:W-:Y:S05]  /*11120*/  WARPSYNC.ALL ;  /* 0x0000000000007948 */ /* 0x000fea0003800000 */
[----:B------:R-:W-:Y:S01]  /*11130*/  IADD3 R3, PT, PT, R29, 0x380, RZ ;  /* 0x000003801d037810 */ /* 0x000fe20007ffe0ff */
[----:B------:R-:W-:Y:S03]  /*11140*/  BSSY.RECONVERGENT B3, `(.L_x_4390) ;  /* 0x0000263000037945 */ /* 0x000fe60003800200 */
[----:B------:R-:W-:-:S13]  /*11150*/  ISETP.GE.U32.AND P0, PT, R3, R28, PT ;  /* 0x0000001c0300720c */ /* 0x000fda0003f06070 */
[----:B------:R-:W-:Y:S05]  /*11160*/  @P0 BRA `(.L_x_4391) ;  /* 0x0000002400800947 */ /* 0x000fea0003800000 */
        /* <DEDUP_REMOVED lines=24> */
.L_x_4393:
        /* <DEDUP_REMOVED lines=69> */
.L_x_4403:
[----:B------:R-:W-:-:S04]  /*11740*/  FADD.FTZ R5, -R4, R7 ;  /* 0x0000000704057221 */ /* 0x000fc80000010100 */
[----:B------:R-:W-:-:S07]  /*11750*/  FMUL.FTZ R5, R5, 0.5 ;  /* 0x3f00000005057820 */ /* 0x000fce0000410000 */
.L_x_4404:
[----:B------:R-:W-:Y:S05]  /*11760*/  BSYNC.RECONVERGENT B1 ;  /* 0x0000000000017941 */ /* 0x000fea0003800200 */
.L_x_4402:
        /* <DEDUP_REMOVED lines=11> */
.L_x_4406:
[----:B------:R-:W-:-:S04]  /*11820*/  FADD.FTZ R32, R6, -R9 ;  /* 0x8000000906207221 */ /* 0x000fc80000010000 */
[----:B------:R-:W-:-:S07]  /*11830*/  FMUL.FTZ R32, R32, 0.5 ;  /* 0x3f00000020207820 */ /* 0x000fce0000410000 */
.L_x_4407:
[----:B------:R-:W-:Y:S05]  /*11840*/  BSYNC.RECONVERGENT B1 ;  /* 0x0000000000017941 */ /* 0x000fea0003800200 */
.L_x_4405:
        /* <DEDUP_REMOVED lines=35> */
.L_x_4401:
        /* <DEDUP_REMOVED lines=35> */
.L_x_4408:
[----:B------:R-:W-:-:S04]  /*11cb0*/  FADD.FTZ R5, -R31, 1 ;  /* 0x3f8000001f057421 */ /* 0x000fc80000010100 */
[----:B------:R-:W-:-:S06]  /*11cc0*/  FMUL.FTZ R5, R4, R5 ;  /* 0x0000000504057220 */ /* 0x000fcc0000410000 */
[----:B------:R-:W0:Y:S08]  /*11cd0*/  MUFU.SQRT R5, R5 ;  /* 0x0000000500057308 */ /* 0x000e300000002000 */
[----:B0-----:R-:W0:Y:S02]  /*11ce0*/  MUFU.RCP R11, R5 ;  /* 0x00000005000b7308 */ /* 0x001e240000001000 */
[----:B0-----:R-:W-:Y:S01]  /*11cf0*/  FMUL.FTZ R11, |R12|, R11 ;  /* 0x0000000b0c0b7220 */ /* 0x001fe20000410200 */
[----:B------:R-:W-:Y:S06]  /*11d00*/  BRA `(.L_x_4399) ;  /* 0x0000000000047947 */ /* 0x000fec0003800000 */
.L_x_4400:
[----:B------:R0:W1:Y:S02]  /*11d10*/  MUFU.SQRT R11, R0 ;  /* 0x00000000000b7308 */ /* 0x0000640000002000 */
.L_x_4399:
[----:B------:R-:W-:Y:S05]  /*11d20*/  BSYNC.RECONVERGENT B0 ;  /* 0x0000000000007941 */ /* 0x000fea0003800200 */
.L_x_4398:
        /* <DEDUP_REMOVED lines=40> */
.L_x_4413:
        /* <DEDUP_REMOVED lines=28> */
.L_x_4412:
        /* <DEDUP_REMOVED lines=23> */
.L_x_4419:
[----:B------:R-:W-:-:S04]  /*122e0*/  FADD.FTZ R3, -R3, R6 ;  /* 0x0000000603037221 */ /* 0x000fc80000010100 */
[----:B------:R-:W-:-:S07]  /*122f0*/  FMUL.FTZ R5, R3, 0.5 ;  /* 0x3f00000003057820 */ /* 0x000fce0000410000 */
.L_x_4420:
[----:B------:R-:W-:Y:S05]  /*12300*/  BSYNC.RECONVERGENT B5 ;  /* 0x0000000000057941 */ /* 0x000fea0003800200 */
.L_x_4418:
[----:B------:R-:W-:Y:S01]  /*12310*/  FADD.FTZ R0, R5, R0 ;  /* 0x0000000005007221 */ /* 0x000fe20000010000 */
[----:B------:R-:W-:-:S04]  /*12320*/  FADD.FTZ R3, R31, R10 ;  /* 0x0000000a1f037221 */ /* 0x000fc80000010000 */
[----:B------:R-:W-:-:S04]  /*12330*/  FMUL.FTZ R0, R0, R3 ;  /* 0x0000000300007220 */ /* 0x000fc80000410000 */
[----:B------:R0:W2:Y:S01]  /*12340*/  MUFU.SQRT R10, R0 ;  /* 0x00000000000a7308 */ /* 0x0000a20000002000 */
[----:B------:R-:W-:Y:S05]  /*12350*/  BRA `(.L_x_4421) ;  /* 0x0000000000487947 */ /* 0x000fea0003800000 */
.L_x_4417:
        /* <DEDUP_REMOVED lines=12> */
.L_x_4416:
[----:B------:R-:W-:Y:S01]  /*12420*/  FADD.FTZ R3, R10, 1 ;  /* 0x3f8000000a037421 */ /* 0x000fe20000010000 */
[----:B0-----:R-:W-:Y:S01]  /*12430*/  MUFU.SQRT R0, R0 ;  /* 0x0000000000007308 */ /* 0x001fe20000002000 */
[----:B------:R-:W-:Y:S02]  /*12440*/  HFMA2 R31, -RZ, RZ, 1.875, 0 ;  /* 0x3f800000ff1f7431 */ /* 0x000fe400000001ff */
[----:B------:R-:W-:-:S06]  /*12450*/  FMUL.FTZ R3, R3, 0.5 ;  /* 0x3f00000003037820 */ /* 0x000fcc0000410000 */
[----:B------:R-:W0:Y:S02]  /*12460*/  MUFU.SQRT R3, R3 ;  /* 0x0000000300037308 */ /* 0x000e240000002000 */
[----:B0-----:R-:W-:-:S07]  /*12470*/  FMUL.FTZ R10, R0, R3 ;  /* 0x00000003000a7220 */ /* 0x001fce0000410000 */
.L_x_4421:
[----:B------:R-:W-:Y:S05]  /*12480*/  BSYNC.RECONVERGENT B1 ;  /* 0x0000000000017941 */ /* 0x000fea0003800200 */
.L_x_4415:
[----:B------:R-:W-:Y:S05]  /*12490*/  BRA `(.L_x_4422) ;  /* 0x0000000000087947 */ /* 0x000fea0003800000 */
.L_x_4411:
[----:B------:R-:W-:Y:S01]  /*124a0*/  FMUL.FTZ R10, R10, 16777216 ;  /* 0x4b8000000a0a7820 */ /* 0x000fe20000410000 */
[----:B------:R-:W-:-:S07]  /*124b0*/  FMUL.FTZ R31, R31, 16777216 ;  /* 0x4b8000001f1f7820 */ /* 0x000fce0000410000 */
.L_x_4422:
[----:B------:R-:W-:Y:S05]  /*124c0*/  BSYNC.RELIABLE B0 ;  /* 0x0000000000007941 */ /* 0x000fea0003800100 */
.L_x_4410:
        /* <DEDUP_REMOVED lines=20> */
.L_x_4425:
[----:B------:R-:W-:Y:S05]  /*12610*/  BSYNC.RECONVERGENT B5 ;  /* 0x0000000000057941 */ /* 0x000fea0003800200 */
.L_x_4424:
        /* <DEDUP_REMOVED lines=29> */
.L_x_4423:
        /* <DEDUP_REMOVED lines=17> */
.L_x_4427:
[----:B------:R-:W-:Y:S05]  /*12900*/  BSYNC.RECONVERGENT B5 ;  /* 0x0000000000057941 */ /* 0x000fea0003800200 */
.L_x_4426:
        /* <DEDUP_REMOVED lines=28> */
.L_x_4414:
[----:B------:R-:W-:Y:S05]  /*12ad0*/  BSYNC.RECONVERGENT B4 ;  /* 0x0000000000047941 */ /* 0x000fea0003800200 */
.L_x_4409:
[----:B------:R-:W-:-:S13]  /*12ae0*/  ISETP.GE.AND P0, PT, R12, RZ, PT ;  /* 0x000000ff0c00720c */ /* 0x000fda0003f06270 */
[----:B-1----:R-:W-:Y:S01]  /*12af0*/  @P0 FADD.FTZ R11, -R11, -RZ ;  /* 0x800000ff0b0b0221 */ /* 0x002fe20000010100 */
[----:B------:R-:W-:Y:S06]  /*12b00*/  BRA `(.L_x_4394) ;  /* 0x0000000800ec7947 */ /* 0x000fec0003800000 */
.L_x_4397:
[----:B------:R-:W-:Y:S01]  /*12b10*/  FADD.FTZ R3, -R30, 6.1232342629258392722e-17 ;  /* 0x248d31321e037421 */ /* 0x000fe20000010100 */
[----:B------:R-:W-:-:S03]  /*12b20*/  FADD.FTZ R11, -R12, -RZ ;  /* 0x800000ff0c0b7221 */ /* 0x000fc60000010100 */
[----:B------:R-:W-:Y:S01]  /*12b30*/  FADD.FTZ R3, R3, 1.5707963705062866211 ;  /* 0x3fc90fdb03037421 */ /* 0x000fe20000010000 */
[----:B------:R-:W-:Y:S06]  /*12b40*/  BRA `(.L_x_4394) ;  /* 0x0000000800dc7947 */ /* 0x000fec0003800000 */
.L_x_4396:
[----:B------:R-:W-:Y:S02]  /*12b50*/  HFMA2 R3, -RZ, RZ, 0, 0 ;  /* 0x00000000ff037431 */ /* 0x000fe400000001ff */
[----:B------:R-:W-:Y:S01]  /*12b60*/  FADD.FTZ R11, -R12, -RZ ;  /* 0x800000ff0c0b7221 */ /* 0x000fe20000010100 */
[----:B------:R-:W-:Y:S06]  /*12b70*/  BRA `(.L_x_4394) ;  /* 0x0000000800d07947 */ /* 0x000fec0003800000 */
.L_x_4395:
        /* <DEDUP_REMOVED lines=26> */
.L_x_4432:
[----:B------:R-:W-:Y:S05]  /*12d20*/  BSYNC.RECONVERGENT B5 ;  /* 0x0000000000057941 */ /* 0x000fea0003800200 */
.L_x_4431:
        /* <DEDUP_REMOVED lines=29> */
.L_x_4430:
        /* <DEDUP_REMOVED lines=28> */
.L_x_4435:
[----:B------:R-:W-:Y:S05]  /*130c0*/  BSYNC.RECONVERGENT B5 ;  /* 0x0000000000057941 */ /* 0x000fea0003800200 */
.L_x_4434:
        /* <DEDUP_REMOVED lines=29> */
.L_x_4429:
        /* <DEDUP_REMOVED lines=33> */
.L_x_4437:
[----:B------:R-:W-:Y:S05]  /*134b0*/  BSYNC.RECONVERGENT B5 ;  /* 0x0000000000057941 */ /* 0x000fea0003800200 */
.L_x_4436:
        /* <DEDUP_REMOVED lines=27> */
.L_x_4433:
[----:B------:R-:W-:Y:S05]  /*13670*/  BSYNC.RECONVERGENT B4 ;  /* 0x0000000000047941 */ /* 0x000fea0003800200 */
.L_x_4428:
[----:B------:R-:W-:Y:S01]  /*13680*/  ISETP.GE.AND P0, PT, R12, RZ, PT ;  /* 0x000000ff0c00720c */ /* 0x000fe20003f06270 */
[----:B------:R-:W-:Y:S01]  /*13690*/  FADD.FTZ R11, R11, 0.69314718246459960938 ;  /* 0x3f3172180b0b7421 */ /* 0x000fe20000010000 */
[----:B------:R-:W-:-:S11]  /*136a0*/  FADD.FTZ R3, |R0|, -RZ ;  /* 0x800000ff00037221 */ /* 0x000fd60000010200 */
[----:B------:R-:W-:-:S07]  /*136b0*/  @P0 FADD.FTZ R11, -R11, -RZ ;  /* 0x800000ff0b0b0221 */ /* 0x000fce0000010100 */
.L_x_4394:
[----:B------:R-:W-:Y:S05]  /*136c0*/  BSYNC.RECONVERGENT B2 ;  /* 0x0000000000027941 */ /* 0x000fea0003800200 */
.L_x_4392:
        /* <DEDUP_REMOVED lines=10> */
.L_x_4391:
[----:B------:R-:W-:Y:S05]  /*13770*/  BSYNC.RECONVERGENT B3 ;  /* 0x0000000000037941 */ /* 0x000fea0003800200 */
.L_x_4390:
[----:B------:R-:W-:Y:S05]  /*13780*/  WARPSYNC.ALL ;  /* 0x0000000000007948 */ /* 0x000fea0003800000 */
[----:B------:R-:W-:Y:S01]  /*13790*/  ISETP.GE.U32.AND P0, PT, R29, R28, PT ;  /* 0x0000001c1d00720c */ /* 0x000fe20003f06070 */
[----:B------:R-:W-:Y:S04]  /*137a0*/  BSSY.RECONVERGENT B0, `(.L_x_4438) ;  /* 0x000003a000007945 */ /* 0x000fe80003800200 */
[----:B------:R-:W-:Y:S08]  /*137b0*/  BSSY.RELIABLE B1, `(.L_x_4439) ;  /* 0x0000031000017945 */ /* 0x000ff00003800100 */
[----:B------:R-:W-:Y:S05]  /*137c0*/  @P0 BRA `(.L_x_4440) ;  /* 0x0000000000380947 */ /* 0x000fea0003800000 */
[----:B------:R-:W0:Y:S01]  /*137d0*/  LDC.64 R4, c[0x0][0x388] ;  /* 0x0000e200ff047b82 */ /* 0x000e220000000a00 */
[----:B------:R-:W-:Y:S02]  /*137e0*/  IADD3 R3, PT, PT, R2, R29, RZ ;  /* 0x0000001d02037210 */ /* 0x000fe40007ffe0ff */
[----:B------:R-:W-:Y:S02]  /*137f0*/  F2FP.F16.F32.PACK_AB R27, R26, R27 ;  /* 0x0000001b1a1b723e */ /* 0x000fe400000000ff */
[----:B------:R-:W-:-:S04]  /*13800*/  MOV R29, R25 ;  /* 0x00000019001d7202 */ /* 0x000fc80000000f00 */
[----:B------:R-:W-:Y:S01]  /*13810*/  ISETP.GE.AND P0, PT, R29, R28, PT ;  /* 0x0000001c1d00720c */ /* 0x000fe20003f06270 */
[----:B0-----:R-:W-:-:S05]  /*13820*/  IMAD.WIDE.U32 R4, R3, 0x4, R4 ;  /* 0x0000000403047825 */ /* 0x001fca00078e0004 */
[----:B------:R0:W-:Y:S07]  /*13830*/  STG.E desc[UR4][R4.64], R27 ;  /* 0x0000001b04007986 */ /* 0x0001ee000c101904 */
[----:B------:R-:W-:Y:S05]  /*13840*/  @P0 BRA `(.L_x_4441) ;  /* 0x0000000000380947 */ /* 0x000fea0003800000 */
[----:B0-----:R-:W0:Y:S01]  /*13850*/  LDC.64 R4, c[0x0][0x388] ;  /* 0x0000e200ff047b82 */ /* 0x001e220000000a00 */
[----:B---3--:R-:W-:Y:S02]  /*13860*/  IADD3 R7, PT, PT, R2, R29, RZ ;  /* 0x0000001d02077210 */ /* 0x008fe40007ffe0ff */
[----:B------:R-:W-:Y:S02]  /*13870*/  F2FP.F16.F32.PACK_AB R3, R23, R24 ;  /* 0x000000181703723e */ /* 0x000fe400000000ff */
[----:B------:R-:W-:Y:S01]  /*13880*/  IADD3 R29, PT, PT, R29, 0x80, RZ ;  /* 0x000000801d1d7810 */ /* 0x000fe20007ffe0ff */
[----:B0-----:R-:W-:-:S05]  /*13890*/  IMAD.WIDE.U32 R4, R7, 0x4, R4 ;  /* 0x0000000407047825 */ /* 0x001fca00078e0004 */
[----:B------:R0:W-:Y:S02]  /*138a0*/  STG.E desc[UR4][R4.64], R3 ;  /* 0x0000000304007986 */ /* 0x0001e4000c101904 */
.L_x_4440:
[----:B------:R-:W-:-:S13]  /*138b0*/  ISETP.GE.AND P0, PT, R29, R28, PT ;  /* 0x0000001c1d00720c */ /* 0x000fda0003f06270 */
[----:B------:R-:W-:Y:S05]  /*138c0*/  @P0 BRA `(.L_x_4442) ;  /* 0x0000000000380947 */ /* 0x000fea0003800000 */
[----:B0-----:R-:W0:Y:S01]  /*138d0*/  LDC.64 R4, c[0x0][0x388] ;  /* 0x0000e200ff047b82 */ /* 0x001e220000000a00 */
[----:B---3--:R-:W-:Y:S02]  /*138e0*/  IADD3 R7, PT, PT, R2, R29, RZ ;  /* 0x0000001d02077210 */ /* 0x008fe40007ffe0ff */
[----:B------:R-:W-:Y:S02]  /*138f0*/  F2FP.F16.F32.PACK_AB R3, R21, R22 ;  /* 0x000000161503723e */ /* 0x000fe400000000ff */
[----:B------:R-:W-:Y:S01]  /*13900*/  IADD3 R29, PT, PT, R29, 0x80, RZ ;  /* 0x000000801d1d7810 */ /* 0x000fe20007ffe0ff */
[----:B0-----:R-:W-:-:S05]  /*13910*/  IMAD.WIDE.U32 R4, R7, 0x4, R4 ;  /* 0x0000000407047825 */ /* 0x001fca00078e0004 */
[----:B------:R1:W-:Y:S02]  /*13920*/  STG.E desc[UR4][R4.64], R3 ;  /* 0x0000000304007986 */ /* 0x0003e4000c101904 */
.L_x_4441:
[----:B------:R-:W-:-:S13]  /*13930*/  ISETP.GE.AND P0, PT, R29, R28, PT ;  /* 0x0000001c1d00720c */ /* 0x000fda0003f06270 */
[----:B------:R-:W-:Y:S05]  /*13940*/  @P0 BRA `(.L_x_4443) ;  /* 0x0000000000380947 */ /* 0x000fea0003800000 */
[----:B01----:R-:W0:Y:S01]  /*13950*/  LDC.64 R4, c[0x0][0x388] ;  /* 0x0000e200ff047b82 */ /* 0x003e220000000a00 */
[----:B---3--:R-:W-:Y:S02]  /*13960*/  IADD3 R7, PT, PT, R2, R29, RZ ;  /* 0x0000001d02077210 */ /* 0x008fe40007ffe0ff */
[----:B------:R-:W-:Y:S02]  /*13970*/  F2FP.F16.F32.PACK_AB R3, R19, R20 ;  /* 0x000000141303723e */ /* 0x000fe400000000ff */
[----:B------:R-:W-:Y:S01]  /*13980*/  IADD3 R29, PT, PT, R29, 0x80, RZ ;  /* 0x000000801d1d7810 */ /* 0x000fe20007ffe0ff */
[----:B0-----:R-:W-:-:S05]  /*13990*/  IMAD.WIDE.U32 R4, R7, 0x4, R4 ;  /* 0x0000000407047825 */ /* 0x001fca00078e0004 */
[----:B------:R1:W-:Y:S02]  /*139a0*/  STG.E desc[UR4][R4.64], R3 ;  /* 0x0000000304007986 */ /* 0x0003e4000c101904 */
.L_x_4442:
        /* <DEDUP_REMOVED lines=8> */
.L_x_4443:
[----:B------:R-:W-:-:S13]  /*13a30*/  ISETP.GE.AND P0, PT, R29, R28, PT ;  /* 0x0000001c1d00720c */ /* 0x000fda0003f06270 */
[----:B------:R-:W-:Y:S05]  /*13a40*/  @P0 BREAK.RELIABLE B1 ;  /* 0x0000000000010942 */ /* 0x000fea0003800100 */
[----:B------:R-:W-:Y:S05]  /*13a50*/  @P0 BRA `(.L_x_4445) ;  /* 0x0000000000380947 */ /* 0x000fea0003800000 */
[----:B012---:R-:W0:Y:S01]  /*13a60*/  LDC.64 R4, c[0x0][0x388] ;  /* 0x0000e200ff047b82 */ /* 0x007e220000000a00 */
[----:B---3--:R-:W-:Y:S02]  /*13a70*/  IADD3 R7, PT, PT, R2, R29, RZ ;  /* 0x0000001d02077210 */ /* 0x008fe40007ffe0ff */
[----:B------:R-:W-:Y:S02]  /*13a80*/  F2FP.F16.F32.PACK_AB R3, R15, R16 ;  /* 0x000000100f03723e */ /* 0x000fe400000000ff */
[----:B------:R-:W-:Y:S01]  /*13a90*/  IADD3 R29, PT, PT, R29, 0x80, RZ ;  /* 0x000000801d1d7810 */ /* 0x000fe20007ffe0ff */
[----:B0-----:R-:W-:-:S05]  /*13aa0*/  IMAD.WIDE.U32 R4, R7, 0x4, R4 ;  /* 0x0000000407047825 */ /* 0x001fca00078e0004 */
[----:B------:R2:W-:Y:S02]  /*13ab0*/  STG.E desc[UR4][R4.64], R3 ;  /* 0x0000000304007986 */ /* 0x0005e4000c101904 */
.L_x_4444:
[----:B------:R-:W-:Y:S05]  /*13ac0*/  BSYNC.RELIABLE B1 ;  /* 0x0000000000017941 */ /* 0x000fea0003800100 */
.L_x_4439:
[----:B------:R-:W-:-:S13]  /*13ad0*/  ISETP.GE.AND P0, PT, R29, R28, PT ;  /* 0x0000001c1d00720c */ /* 0x000fda0003f06270 */
[----:B012---:R-:W0:Y:S01]  /*13ae0*/  @!P0 LDC.64 R4, c[0x0][0x388] ;  /* 0x0000e200ff048b82 */ /* 0x007e220000000a00 */
[----:B---3--:R-:W-:Y:S02]  /*13af0*/  @!P0 IADD3 R7, PT, PT, R2, R29, RZ ;  /* 0x0000001d02078210 */ /* 0x008fe40007ffe0ff */
[----:B------:R-:W-:Y:S02]  /*13b00*/  @!P0 F2FP.F16.F32.PACK_AB R3, R13, R14 ;  /* 0x0000000e0d03823e */ /* 0x000fe400000000ff */
[----:B------:R-:W-:Y:S01]  /*13b10*/  @!P0 IADD3 R29, PT, PT, R29, 0x80, RZ ;  /* 0x000000801d1d8810 */ /* 0x000fe20007ffe0ff */
[----:B0-----:R-:W-:-:S05]  /*13b20*/  @!P0 IMAD.WIDE.U32 R4, R7, 0x4, R4 ;  /* 0x0000000407048825 */ /* 0x001fca00078e0004 */
[----:B------:R4:W-:Y:S02]  /*13b30*/  @!P0 STG.E desc[UR4][R4.64], R3 ;  /* 0x0000000304008986 */ /* 0x0009e4000c101904 */
.L_x_4445:
[----:B------:R-:W-:Y:S05]  /*13b40*/  BSYNC.RECONVERGENT B0 ;  /* 0x0000000000007941 */ /* 0x000fea0003800200 */
.L_x_4438:
[----:B------:R-:W-:Y:S05]  /*13b50*/  WARPSYNC.ALL ;  /* 0x0000000000007948 */ /* 0x000fea0003800000 */
[----:B------:R-:W-:-:S13]  /*13b60*/  ISETP.GE.AND P0, PT, R29, R28, PT ;  /* 0x0000001c1d00720c */ /* 0x000fda0003f06270 */
[----:B------:R-:W-:Y:S05]  /*13b70*/  @P0 EXIT ;  /* 0x000000000000094d */ /* 0x000fea0003800000 */
[----:B012-4-:R-:W0:Y:S01]  /*13b80*/  LDC.64 R4, c[0x0][0x388] ;  /* 0x0000e200ff047b82 */ /* 0x017e220000000a00 */
[----:B------:R-:W-:Y:S02]  /*13b90*/  IADD3 R3, PT, PT, R2, R29, RZ ;  /* 0x0000001d02037210 */ /* 0x000fe40007ffe0ff */
[----:B------:R-:W-:-:S03]  /*13ba0*/  F2FP.F16.F32.PACK_AB R11, R0, R11 ;  /* 0x0000000b000b723e */ /* 0x000fc600000000ff */
[----:B0-----:R-:W-:-:S05]  /*13bb0*/  IMAD.WIDE.U32 R2, R3, 0x4, R4 ;  /* 0x0000000403027825 */ /* 0x001fca00078e0004 */
[----:B------:R-:W-:Y:S01]  /*13bc0*/  STG.E desc[UR4][R2.64], R11 ;  /* 0x0000000b02007986 */ /* 0x000fe2000c101904 */
[----:B------:R-:W-:Y:S05]  /*13bd0*/  EXIT ;  /* 0x000000000000794d */ /* 0x000fea0003800000 */
.L_x_4062:
[----:B------:R-:W0:Y:S01]  /*13be0*/  S2R R18, SR_TID.X ;  /* 0x0000000000127919 */ /* 0x000e220000002100 */
[----:B------:R-:W1:Y:S02]  /*13bf0*/  LDC.64 R4, c[0x0][0x390] ;  /* 0x0000e400ff047b82 */ /* 0x000e640000000a00 */
[----:B-1----:R-:W-:-:S04]  /*13c00*/  IMAD.WIDE.U32 R4, R2, 0x4, R4 ;  /* 0x0000000402047825 */ /* 0x002fc800078e0004 */
[----:B0-----:R-:W-:-:S05]  /*13c10*/  IMAD.WIDE.U32 R4, R18, 0x8, R4 ;  /* 0x0000000812047825 */ /* 0x001fca00078e0004 */
[----:B------:R-:W2:Y:S04]  /*13c20*/  LDG.E.64 R10, desc[UR4][R4.64] ;  /* 0x00000004040a7981 */ /* 0x000ea8000c1e1b00 */
[----:B------:R0:W5:Y:S04]  /*13c30*/  LDG.E.64 R12, desc[UR4][R4.64+0x400] ;  /* 0x00040004040c7981 */ /* 0x000168000c1e1b00 */
[----:B------:R0:W5:Y:S04]  /*13c40*/  LDG.E.64 R14, desc[UR4][R4.64+0x800] ;  /* 0x00080004040e7981 */ /* 0x000168000c1e1b00 */
[----:B------:R0:W5:Y:S01]  /*13c50*/  LDG.E.64 R16, desc[UR4][R4.64+0xc00] ;  /* 0x000c000404107981 */ /* 0x000162000c1e1b00 */
[----:B------:R-:W-:Y:S01]  /*13c60*/  BSSY.RECONVERGENT B2, `(.L_x_4446) ;  /* 0x000024d000027945 */ /* 0x000fe20003800200 */
[----:B--2---:R-:W-:-:S02]  /*13c70*/  HADD2.F32 R19, -RZ, R10.H0_H0 ;  /* 0x2000000aff137230 */ /* 0x004fc40000004100 */
[----:B------:R-:W-:-:S03]  /*13c80*/  HADD2.F32 R21, -RZ, R10.H1_H1 ;  /* 0x3000000aff157230 */ /* 0x000fc60000004100 */
[C---:B------:R-:W-:Y:S01]  /*13c90*/  FSETP.NAN.FTZ.AND P1, PT, |R19|.reuse, |R19|, PT ;  /* 0x400000131300720b */ /* 0x040fe20003f38200 */
[----:B------:R-:W-:Y:S01]  /*13ca0*/  FADD.FTZ R20, |R19|, -RZ ;  /* 0x800000ff13147221 */ /* 0x000fe20000010200 */
[C---:B------:R-:W-:Y:S01]  /*13cb0*/  FSETP.NAN.FTZ.AND P0, PT, |R21|.reuse, |R21|, PT ;  /* 0x400000151500720b */ /* 0x040fe20003f18200 */
[----:B------:R-:W-:-:S12]  /*13cc0*/  FADD.FTZ R3, |R21|, -RZ ;  /* 0x800000ff15037221 */ /* 0x000fd80000010200 */
[----:B0-----:R-:W-:Y:S05]  /*13cd0*/  @!P0 BRA !P1, `(.L_x_4447) ;  /* 0x0000000000408947 */ /* 0x001fea0004800000 */
        /* <DEDUP_REMOVED lines=16> */
.L_x_4447:
        /* <DEDUP_REMOVED lines=41> */
[----:B-----5:R-:W-:Y:S05]  /*14070*/  CALL.REL.NOINC `($__internal_10_$__cuda_sm3x_div_rn_ftz_f32_slowpath) ;  /* 0x0000012c00847944 */ /* 0x020fea0003c00000 */
.L_x_4453:
[----:B------:R-:W-:Y:S05]  /*14080*/  BSYNC.RECONVERGENT B4 ;  /* 0x0000000000047941 */ /* 0x000fea0003800200 */
.L_x_4452:
        /* <DEDUP_REMOVED lines=28> */
.L_x_4451:
[----:B------:R-:W-:Y:S02]  /*14250*/  FSETP.GT.FTZ.AND P1, PT, R22, 2.30584300921369395200e+18, PT ;  /* 0x5e0000001600780b */ /* 0x000fe40003f34000 */
[----:B------:R-:W-:-:S13]  /*14260*/  FSETP.GEU.FTZ.AND P0, PT, R9, 1.084202172485504434e-19, PT ;  /* 0x200000000900780b */ /* 0x000fda0003f1e000 */
[----:B------:R-:W-:Y:S05]  /*14270*/  @P0 BRA !P1, `(.L_x_4455) ;  /* 0x0000000000e80947 */ /* 0x000fea0004800000 */
[CC--:B------:R-:W-:Y:S01]  /*14280*/  VIMNMX R0, PT, PT, R3.reuse, R20.reuse, !PT ;  /* 0x0000001403007248 */ /* 0x0c0fe20007fe0100 */
[----:B------:R-:W0:Y:S01]  /*14290*/  MUFU.RCP R7, R22 ;  /* 0x0000001600077308 */ /* 0x000e220000001000 */
        /* <DEDUP_REMOVED lines=9> */
[----:B------:R-:W-:Y:S01]  /*14330*/  LOP3.LUT R5, R4, 0x800000, RZ, 0xfc, !PT ;  /* 0x0080000004057812 */ /* 0x000fe200078efcff */
[----:B0-----:R-:W-:-:S04]  /*14340*/  FFMA R4, -R22, R7, 1 ;  /* 0x3f80000016047423 */ /* 0x001fc80000000107 */
[----:B------:R-:W0:Y:S01]  /*14350*/  MUFU.SQRT R6, R6 ;  /* 0x0000000600067308 */ /* 0x000e220000002000 */
[----:B------:R-:W-:Y:S01]  /*14360*/  FFMA R4, R7, R4, R7 ;  /* 0x0000000407047223 */ /* 0x000fe20000000007 */
[----:B0-----:R-:W-:Y:S01]  /*14370*/  @P0 FMUL.FTZ R0, R6, R5 ;  /* 0x0000000506000220 */ /* 0x001fe20000410000 */
        /* <DEDUP_REMOVED lines=9> */
[----:B------:R-:W-:Y:S02]  /*14410*/  MOV R8, R22 ;  /* 0x0000001600087202 */ /* 0x000fe40000000f00 */
[----:B------:R-:W-:-:S07]  /*14420*/  MOV R4, 0x14440 ;  /* 0x0001444000047802 */ /* 0x000fce0000000f00 */
[----:B-----5:R-:W-:Y:S05]  /*14430*/  CALL.REL.NOINC `($__internal_10_$__cuda_sm3x_div_rn_ftz_f32_slowpath) ;  /* 0x0000012800947944 */ /* 0x020fea0003c00000 */
[----:B------:R-:W-:-:S07]  /*14440*/  MOV R3, R0 ;  /* 0x0000000000037202 */ /* 0x000fce0000000f00 */
.L_x_4457:
[----:B------:R-:W-:Y:S05]  /*14450*/  BSYNC.RECONVERGENT B4 ;  /* 0x0000000000047941 */ /* 0x000fea0003800200 */
.L_x_4456:
        /* <DEDUP_REMOVED lines=28> */
.L_x_4455:
        /* <DEDUP_REMOVED lines=15> */
[----:B-----5:R-:W-:Y:S05]  /*14710*/  CALL.REL.NOINC `($__internal_10_$__cuda_sm3x_div_rn_ftz_f32_slowpath) ;  /* 0x0000012400dc7944 */ /* 0x020fea0003c00000 */
.L_x_4459:
[----:B------:R-:W-:Y:S05]  /*14720*/  BSYNC.RECONVERGENT B4 ;  /* 0x0000000000047941 */ /* 0x000fea0003800200 */
.L_x_4458:
[----:B------:R-:W-:Y:S02]  /*14730*/  HFMA2 R4, -RZ, RZ, 0.89990234375, 10328 ;  /* 0x3b33710bff047431 */ /* 0x000fe400000001ff */
[----:B------:R-:W-:Y:S01]  /*14740*/  FMUL.FTZ R3, R0, R0 ;  /* 0x0000000000037220 */ /* 0x000fe20000410000 */
[----:B------:R-:W-:Y:S02]  /*14750*/  MOV R5, 0x3f6ee581 ;  /* 0x3f6ee58100057802 */ /* 0x000fe40000000f00 */
[----:B------:R-:W-:Y:S01]  /*14760*/  ISETP.GE.AND P0, PT, R19, RZ, PT ;  /* 0x000000ff1300720c */ /* 0x000fe20003f06270 */
        /* <DEDUP_REMOVED lines=22> */
[----:B------:R-:W-:-:S07]  /*148d0*/  FSEL R0, R3, R4, P0 ;  /* 0x0000000403007208 */ /* 0x000fce0000000000 */
.L_x_4454:
[----:B------:R-:W-:Y:S05]  /*148e0*/  BSYNC.RECONVERGENT B3 ;  /* 0x0000000000037941 */ /* 0x000fea0003800200 */
.L_x_4450:
[----:B------:R-:W-:Y:S01]  /*148f0*/  ISETP.GE.AND P0, PT, R21, RZ, PT ;  /* 0x000000ff1500720c */ /* 0x000fe20003f06270 */
[----:B------:R-:W-:Y:S01]  /*14900*/  FADD.FTZ R10, R10, 0.69314718246459960938 ;  /* 0x3f3172180a0a7421 */ /* 0x000fe20000010000 */
[----:B------:R-:W-:-:S11]  /*14910*/  FADD.FTZ R0, |R0|, -RZ ;  /* 0x800000ff00007221 */ /* 0x000fd60000010200 */
[----:B------:R-:W-:Y:S01]  /*14920*/  @P0 FADD.FTZ R10, -R10, -RZ ;  /* 0x800000ff0a0a0221 */ /* 0x000fe20000010100 */
[----:B------:R-:W-:Y:S06]  /*14930*/  BRA `(.L_x_4448) ;  /* 0x0000001400fc7947 */ /* 0x000fec0003800000 */
.L_x_4449:
        /* <DEDUP_REMOVED lines=71> */
[----:B-1----:R-:W-:Y:S01]  /*14db0*/  @P0 FADD.FTZ R10, R0, R7 ;  /* 0x00000007000a0221 */ /* 0x002fe20000010000 */
[C---:B------:R-:W-:Y:S01]  /*14dc0*/  @P0 FMUL.FTZ R8, R21.reuse, R21 ;  /* 0x0000001515080220 */ /* 0x040fe20000410000 */
[----:B------:R-:W-:Y:S02]  /*14dd0*/  @!P0 FMUL.FTZ R6, |R21|, 0.5 ;  /* 0x3f00000015068820 */ /* 0x000fe40000410200 */
[----:B------:R-:W1:Y:S02]  /*14de0*/  @P0 MUFU.RCP R27, R10 ;  /* 0x0000000a001b0308 */ /* 0x000e640000001000 */
[----:B-1----:R-:W-:-:S07]  /*14df0*/  @P0 FMUL.FTZ.D2 R6, R8, R27 ;  /* 0x0000001b08060220 */ /* 0x002fce0000310000 */
.L_x_4465:
[----:B------:R-:W-:Y:S05]  /*14e00*/  BSYNC.RECONVERGENT B1 ;  /* 0x0000000000017941 */ /* 0x000fea0003800200 */
.L_x_4464:
        /* <DEDUP_REMOVED lines=8> */
.L_x_4467:
[----:B------:R-:W-:Y:S05]  /*14e90*/  BSYNC.RECONVERGENT B1 ;  /* 0x0000000000017941 */ /* 0x000fea0003800200 */
.L_x_4466:
        /* <DEDUP_REMOVED lines=10> */
[----:B-1----:R-:W-:Y:S02]  /*14f40*/  IADD3 R10, PT, PT, -R23, 0x40800000, RZ ;  /* 0x40800000170a7810 */ /* 0x002fe40007ffe1ff */
        /* <DEDUP_REMOVED lines=23> */
.L_x_4463:
        /* <DEDUP_REMOVED lines=40> */
.L_x_4461:
[----:B------:R-:W-:-:S06]  /*15340*/  FFMA.FTZ R6, R9, R9, -1 ;  /* 0xbf80000009067423 */ /* 0x000fcc0000010009 */
[----:B------:R-:W0:Y:S02]  /*15350*/  MUFU.SQRT R6, R6 ;  /* 0x0000000600067308 */ /* 0x000e240000002000 */
[----:B0-----:R-:W-:-:S06]  /*15360*/  FADD.FTZ R8, R9, R6 ;  /* 0x0000000609087221 */ /* 0x001fcc0000010000 */
[----:B------:R-:W0:Y:S02]  /*15370*/  MUFU.LG2 R8, R8 ;  /* 0x0000000800087308 */ /* 0x000e240000000c00 */
[----:B0-----:R-:W-:-:S07]  /*15380*/  FMUL.FTZ R10, R8, 0.69314718246459960938 ;  /* 0x3f317218080a7820 */ /* 0x001fce0000410000 */
.L_x_4462:
[----:B------:R-:W-:Y:S05]  /*15390*/  BSYNC.RECONVERGENT B0 ;  /* 0x0000000000007941 */ /* 0x000fea0003800200 */
.L_x_4460:
        /* <DEDUP_REMOVED lines=43> */
.L_x_4475:
[----:B------:R-:W-:Y:S05]  /*15650*/  BSYNC.RECONVERGENT B4 ;  /* 0x0000000000047941 */ /* 0x000fea0003800200 */
.L_x_4474:
[----:B------:R-:W-:-:S04]  /*15660*/  FADD.FTZ R0, R3, R0 ;  /* 0x0000000003007221 */ /* 0x000fc80000010000 */
[----:B------:R-:W-:-:S04]  /*15670*/  FMUL.FTZ R0, R0, R9 ;  /* 0x0000000900007220 */ /* 0x000fc80000410000 */
[----:B------:R0:W2:Y:S01]  /*15680*/  MUFU.SQRT R23, R0 ;  /* 0x0000000000177308 */ /* 0x0000a20000002000 */
[----:B------:R-:W-:Y:S05]  /*15690*/  BRA `(.L_x_4472) ;  /* 0x00000000002c7947 */ /* 0x000fea0003800000 */
.L_x_4473:
        /* <DEDUP_REMOVED lines=11> */
.L_x_4472:
[----:B------:R-:W-:Y:S05]  /*15750*/  BSYNC.RECONVERGENT B1 ;  /* 0x0000000000017941 */ /* 0x000fea0003800200 */
.L_x_4470:
[----:B------:R-:W-:Y:S05]  /*15760*/  BSYNC.RELIABLE B0 ;  /* 0x0000000000007941 */ /* 0x000fea0003800100 */
.L_x_4469:
        /* <DEDUP_REMOVED lines=18> */
[----:B-1-3-5:R-:W-:Y:S05]  /*15890*/  CALL.REL.NOINC `($__internal_10_$__cuda_sm3x_div_rn_ftz_f32_slowpath) ;  /* 0x00000114007c7944 */ /* 0x02afea0003c00000 */
.L_x_4478:
[----:B------:R-:W-:Y:S05]  /*158a0*/  BSYNC.RECONVERGENT B4 ;  /* 0x0000000000047941 */ /* 0x000fea0003800200 */
.L_x_4477:
        /* <DEDUP_REMOVED lines=21> */
[----:B------:R-:W-:Y:S01]  /*15a00*/  @!P3 FSEL R4, R0, 0.78539818525314331055, !P0 ;  /* 0x3f490fdb0004b808 */ /* 0x000fe20004000000 */
[----:B------:R-:W-:Y:S01]  /*15a10*/  FADD.FTZ R0, |R23|, |R20| ;  /* 0x4000001417007221 */ /* 0x000fe20000010200 */
[----:B------:R-:W-:-:S04]  /*15a20*/  @!P1 FSEL R4, RZ, 3.1415927410125732422, P0 ;  /* 0x40490fdbff049808 */ /* 0x000fc80000000000 */
[----:B------:R-:W-:Y:S02]  /*15a30*/  FSETP.NAN.FTZ.AND P0, PT, |R0|, |R0|, PT ;  /* 0x400000000000720b */ /* 0x000fe40003f18200 */
[----:B------:R-:W-:-:S04]  /*15a40*/  LOP3.LUT R23, R4, 0x80000000, R23, 0xb8, !PT ;  /* 0x8000000004177812 */ /* 0x000fc800078eb817 */
[----:B------:R-:W-:Y:S01]  /*15a50*/  FSEL R0, R0, R23, P0 ;  /* 0x0000001700007208 */ /* 0x000fe20000000000 */
[----:B------:R-:W-:Y:S06]  /*15a60*/  BRA `(.L_x_4479) ;  /* 0x0000000400a47947 */ /* 0x000fec0003800000 */
.L_x_4476:
        /* <DEDUP_REMOVED lines=18> */
.L_x_4481:
[----:B------:R-:W-:Y:S05]  /*15b90*/  BSYNC.RECONVERGENT B4 ;  /* 0x0000000000047941 */ /* 0x000fea0003800200 */
.L_x_4480:
        /* <DEDUP_REMOVED lines=28> */
.L_x_4471:
        /* <DEDUP_REMOVED lines=30> */
.L_x_4482:
        /* <DEDUP_REMOVED lines=11> */
[----:B------:R-:W-:-:S04]  /*15ff0*/  MOV R5, 0x3d10ecef ;  /* 0x3d10ecef00057802 */ /* 0x000fc80000000f00 */
[----:B------:R-:W-:Y:S01]  /*16000*/  @P0 FSEL R7, R4, RZ, P1 ;  /* 0x000000ff04070208 */ /* 0x000fe20000800000 */
[----:B------:R-:W-:Y:S01]  /*16010*/  HFMA2 R4, -RZ, RZ, 1.857421875, -1409 ;  /* 0x3f6ee581ff047431 */ /* 0x000fe200000001ff */
        /* <DEDUP_REMOVED lines=14> */
.L_x_4479:
[----:B------:R-:W-:Y:S05]  /*16100*/  BSYNC.RECONVERGENT B3 ;  /* 0x0000000000037941 */ /* 0x000fea0003800200 */
.L_x_4468:
[----:B------:R-:W-:-:S13]  /*16110*/  ISETP.GE.AND P0, PT, R21, RZ, PT ;  /* 0x000000ff1500720c */ /* 0x000fda0003f06270 */
[----:B-1----:R-:W-:-:S07]  /*16120*/  @P0 FADD.FTZ R10, -R10, -RZ ;  /* 0x800000ff0a0a0221 */ /* 0x002fce0000010100 */
.L_x_4448:
[----:B------:R-:W-:Y:S05]  /*16130*/  BSYNC.RECONVERGENT B2 ;  /* 0x0000000000027941 */ /* 0x000fea0003800200 */
.L_x_4446:
[----:B------:R-:W-:Y:S05]  /*16140*/  WARPSYNC.ALL ;  /* 0x0000000000007948 */ /* 0x000fea0003800000 */
[----:B------:R-:W-:Y:S01]  /*16150*/  FSETP.NAN.FTZ.AND P0, PT, |R0|, |R0|, PT ;  /* 0x400000000000720b */ /* 0x000fe20003f18200 */
[--C-:B------:R-:W-:Y:S01]  /*16160*/  HADD2.F32 R20, -RZ, R11.reuse.H0_H0 ;  /* 0x2000000bff147230 */ /* 0x100fe20000004100 */
[----:B------:R-:W-:Y:S01]  /*16170*/  BSSY.RECONVERGENT B0, `(.L_x_4483) ;  /* 0x000000d000007945 */ /* 0x000fe20003800200 */
[----:B------:R-:W-:Y:S01]  /*16180*/  HADD2.F32 R22, -RZ, R11.H1_H1 ;  /* 0x3000000bff167230 */ /* 0x000fe20000004100 */
[----:B------:R-:W-:Y:S02]  /*16190*/  FSETP.NAN.OR P2, PT, |R10|, |R10|, !P0 ;  /* 0x4000000a0a00720b */ /* 0x000fe40004748600 */
[----:B------:R-:W-:-:S02]  /*161a0*/  FSETP.NAN.FTZ.AND P3, PT, |R20|, |R20|, PT ;  /* 0x400000141400720b */ /* 0x000fc40003f78200 */
[----:B------:R-:W-:-:S05]  /*161b0*/  FSETP.NAN.FTZ.AND P1, PT, |R22|, |R22|, PT ;  /* 0x400000161600720b */ /* 0x000fca0003f38200 */
        /* <DEDUP_REMOVED lines=8> */
.L_x_4484:
[----:B------:R-:W-:Y:S05]  /*16240*/  BSYNC.RECONVERGENT B0 ;  /* 0x0000000000007941 */ /* 0x000fea0003800200 */
.L_x_4483:
[----:B------:R-:W-:Y:S01]  /*16250*/  BSSY.RECONVERGENT B2, `(.L_x_4485) ;  /* 0x0000251000027945 */ /* 0x000fe20003800200 */
[----:B------:R-:W-:Y:S01]  /*16260*/  FADD.FTZ R23, |R20|, -RZ ;  /* 0x800000ff14177221 */ /* 0x000fe20000010200 */
[----:B------:R-:W-:Y:S02]  /*16270*/  FADD.FTZ R0, |R22|, -RZ ;  /* 0x800000ff16007221 */ /* 0x000fe40000010200 */
        /* <DEDUP_REMOVED lines=17> */
.L_x_4486:
        /* <DEDUP_REMOVED lines=13> */
[----:B---3--:R-:W-:Y:S01]  /*16460*/  FADD.FTZ R7, |R3|, -RZ ;  /* 0x800000ff03077221 */ /* 0x008fe20000010200 */
        /* <DEDUP_REMOVED lines=9> */
[CC--:B------:R-:W-:Y:S01]  /*16500*/  FMUL.FTZ R8, R7.reuse, R11.reuse ;  /* 0x0000000b07087220 */ /* 0x0c0fe20000410000 */
        /* <DEDUP_REMOVED lines=45> */
.L_x_4496:
[----:B------:R-:W-:-:S04]  /*167e0*/  FADD.FTZ R7, -R3, R6 ;  /* 0x0000000603077221 */ /* 0x000fc80000010100 */
[----:B------:R-:W-:-:S07]  /*167f0*/  FMUL.FTZ R7, R7, 0.5 ;  /* 0x3f00000007077820 */ /* 0x000fce0000410000 */
.L_x_4497:
[----:B------:R-:W-:Y:S05]  /*16800*/  BSYNC.RECONVERGENT B1 ;  /* 0x0000000000017941 */ /* 0x000fea0003800200 */
.L_x_4495:
        /* <DEDUP_REMOVED lines=11> */
.L_x_4499:
[----:B------:R-:W-:-:S04]  /*168c0*/  FADD.FTZ R24, R5, -R24 ;  /* 0x8000001805187221 */ /* 0x000fc80000010000 */
[----:B------:R-:W-:-:S07]  /*168d0*/  FMUL.FTZ R24, R24, 0.5 ;  /* 0x3f00000018187820 */ /* 0x000fce0000410000 */
.L_x_4500:
[----:B------:R-:W-:Y:S05]  /*168e0*/  BSYNC.RECONVERGENT B1 ;  /* 0x0000000000017941 */ /* 0x000fea0003800200 */
.L_x_4498:
        /* <DEDUP_REMOVED lines=35> */
.L_x_4494:
        /* <DEDUP_REMOVED lines=35> */
.L_x_4501:
[----:B------:R-:W-:-:S04]  /*16d50*/  FADD.FTZ R24, -R23, 1 ;  /* 0x3f80000017187421 */ /* 0x000fc80000010100 */
[----:B------:R-:W-:-:S06]  /*16d60*/  FMUL.FTZ R7, R3, R24 ;  /* 0x0000001803077220 */ /* 0x000fcc0000410000 */
[----:B------:R-:W0:Y:S08]  /*16d70*/  MUFU.SQRT R7, R7 ;  /* 0x0000000700077308 */ /* 0x000e300000002000 */
[----:B0-----:R-:W0:Y:S02]  /*16d80*/  MUFU.RCP R11, R7 ;  /* 0x00000007000b7308 */ /* 0x001e240000001000 */
[----:B0-----:R-:W-:Y:S01]  /*16d90*/  FMUL.FTZ R11, |R22|, R11 ;  /* 0x0000000b160b7220 */ /* 0x001fe20000410200 */
[----:B------:R-:W-:Y:S06]  /*16da0*/  BRA `(.L_x_4492) ;  /* 0x0000000000047947 */ /* 0x000fec0003800000 */
.L_x_4493:
[----:B------:R0:W1:Y:S02]  /*16db0*/  MUFU.SQRT R11, R0 ;  /* 0x00000000000b7308 */ /* 0x0000640000002000 */
.L_x_4492:
[----:B------:R-:W-:Y:S05]  /*16dc0*/  BSYNC.RECONVERGENT B0 ;  /* 0x0000000000007941 */ /* 0x000fea0003800200 */
.L_x_4491:
        /* <DEDUP_REMOVED lines=27> */
[----:B------:R-:W-:Y:S01]  /*16f80*/  FFMA.FTZ R3, R0, R5, 0.016980519518256187439 ;  /* 0x3c8b1abb00037423 */ /* 0x000fe20000010005 */
[----:B------:R-:W-:-:S03]  /*16f90*/  HFMA2 R5, -RZ, RZ, 1.9599609375, 20144 ;  /* 0x3fd774ebff057431 */ /* 0x000fc600000001ff */
        /* <DEDUP_REMOVED lines=11> */
.L_x_4506:
[----:B0-----:R-:W-:Y:S01]  /*17050*/  MOV R0, 0x3f000000 ;  /* 0x3f00000000007802 */ /* 0x001fe20000000f00 */
[C---:B------:R-:W-:Y:S01]  /*17060*/  FADD.FTZ R6, |R7|.reuse, -RZ ;  /* 0x800000ff07067221 */ /* 0x040fe20000010200 */
[C---:B------:R-:W-:Y:S02]  /*17070*/  FSETP.GT.FTZ.AND P0, PT, |R7|.reuse, 0.56000000238418579102, PT ;  /* 0x3f0f5c290700780b */ /* 0x040fe40003f14200 */
        /* <DEDUP_REMOVED lines=25> */
.L_x_4505:
        /* <DEDUP_REMOVED lines=23> */
.L_x_4512:
[----:B------:R-:W-:-:S04]  /*17380*/  FADD.FTZ R3, -R4, R5 ;  /* 0x0000000504037221 */ /* 0x000fc80000010100 */
[----:B------:R-:W-:-:S07]  /*17390*/  FMUL.FTZ R3, R3, 0.5 ;  /* 0x3f00000003037820 */ /* 0x000fce0000410000 */
.L_x_4513:
[----:B------:R-:W-:Y:S05]  /*173a0*/  BSYNC.RECONVERGENT B4 ;  /* 0x0000000000047941 */ /* 0x000fea0003800200 */
.L_x_4511:
[----:B------:R-:W-:Y:S01]  /*173b0*/  FADD.FTZ R0, R3, R0 ;  /* 0x0000000003007221 */ /* 0x000fe20000010000 */
[----:B------:R-:W-:-:S04]  /*173c0*/  FADD.FTZ R3, R23, R8 ;  /* 0x0000000817037221 */ /* 0x000fc80000010000 */
[----:B------:R-:W-:-:S04]  /*173d0*/  FMUL.FTZ R0, R0, R3 ;  /* 0x0000000300007220 */ /* 0x000fc80000410000 */
[----:B------:R0:W2:Y:S01]  /*173e0*/  MUFU.SQRT R21, R0 ;  /* 0x0000000000157308 */ /* 0x0000a20000002000 */
[----:B------:R-:W-:Y:S05]  /*173f0*/  BRA `(.L_x_4514) ;  /* 0x0000000000487947 */ /* 0x000fea0003800000 */
.L_x_4510:
        /* <DEDUP_REMOVED lines=12> */
.L_x_4509:
[----:B------:R-:W-:Y:S01]  /*174c0*/  FADD.FTZ R3, R8, 1 ;  /* 0x3f80000008037421 */ /* 0x000fe20000010000 */
[----:B0-----:R-:W-:Y:S01]  /*174d0*/  MUFU.SQRT R0, R0 ;  /* 0x0000000000007308 */ /* 0x001fe20000002000 */
[----:B------:R-:W-:Y:S02]  /*174e0*/  HFMA2 R23, -RZ, RZ, 1.875, 0 ;  /* 0x3f800000ff177431 */ /* 0x000fe400000001ff */
[----:B------:R-:W-:-:S06]  /*174f0*/  FMUL.FTZ R3, R3, 0.5 ;  /* 0x3f00000003037820 */ /* 0x000fcc0000410000 */
[----:B------:R-:W0:Y:S02]  /*17500*/  MUFU.SQRT R3, R3 ;  /* 0x0000000300037308 */ /* 0x000e240000002000 */
[----:B0-----:R-:W-:-:S07]  /*17510*/  FMUL.FTZ R21, R0, R3 ;  /* 0x0000000300157220 */ /* 0x001fce0000410000 */
.L_x_4514:
[----:B------:R-:W-:Y:S05]  /*17520*/  BSYNC.RECONVERGENT B1 ;  /* 0x0000000000017941 */ /* 0x000fea0003800200 */
.L_x_4508:
[----:B------:R-:W-:Y:S05]  /*17530*/  BRA `(.L_x_4515) ;  /* 0x0000000000087947 */ /* 0x000fea0003800000 */
.L_x_4504:
[----:B------:R-:W-:Y:S01]  /*17540*/  FMUL.FTZ R21, R8, 16777216 ;  /* 0x4b80000008157820 */ /* 0x000fe20000410000 */
[----:B------:R-:W-:-:S07]  /*17550*/  FMUL.FTZ R23, R23, 16777216 ;  /* 0x4b80000017177820 */ /* 0x000fce0000410000 */
.L_x_4515:
[----:B------:R-:W-:Y:S05]  /*17560*/  BSYNC.RELIABLE B0 ;  /* 0x0000000000007941 */ /* 0x000fea0003800100 */
.L_x_4503:
        /* <DEDUP_REMOVED lines=19> */
[----:B-1---5:R-:W-:Y:S05]  /*176a0*/  CALL.REL.NOINC `($__internal_10_$__cuda_sm3x_div_rn_ftz_f32_slowpath) ;  /* 0x000000f400f87944 */ /* 0x022fea0003c00000 */
.L_x_4518:
[----:B------:R-:W-:Y:S05]  /*176b0*/  BSYNC.RECONVERGENT B4 ;  /* 0x0000000000047941 */ /* 0x000fea0003800200 */
.L_x_4517:
        /* <DEDUP_REMOVED lines=19> */
[----:B------:R-:W-:Y:S01]  /*177f0*/  @!P2 FADD.FTZ R0, -R0, -RZ ;  /* 0x800000ff0000a221 */ /* 0x000fe20000010100 */
[----:B------:R-:W-:-:S03]  /*17800*/  FADD.FTZ R3, |R20|, |R21| ;  /* 0x4000001514037221 */ /* 0x000fc60000010200 */
        /* <DEDUP_REMOVED lines=8> */
.L_x_4516:
        /* <DEDUP_REMOVED lines=17> */
.L_x_4520:
[----:B------:R-:W-:Y:S05]  /*179a0*/  BSYNC.RECONVERGENT B4 ;  /* 0x0000000000047941 */ /* 0x000fea0003800200 */
.L_x_4519:
[----:B------:R-:W-:Y:S02]  /*179b0*/  HFMA2 R4, -RZ, RZ, 0.89990234375, 10328 ;  /* 0x3b33710bff047431 */ /* 0x000fe400000001ff */
[----:B------:R-:W-:Y:S01]  /*179c0*/  FMUL.FTZ R3, R0, R0 ;  /* 0x0000000000037220 */ /* 0x000fe20000410000 */
[----:B------:R-:W-:Y:S02]  /*179d0*/  MOV R5, 0x3fd774eb ;  /* 0x3fd774eb00057802 */ /* 0x000fe40000000f00 */
[----:B------:R-:W-:Y:S01]  /*179e0*/  ISETP.GE.AND P0, PT, R23, RZ, PT ;  /* 0x000000ff1700720c */ /* 0x000fe20003f06270 */
        /* <DEDUP_REMOVED lines=23> */
[----:B------:R-:W-:-:S07]  /*17b60*/  FSEL R3, R3, R4, P0 ;  /* 0x0000000403037208 */ /* 0x000fce0000000000 */
.L_x_4507:
[----:B------:R-:W-:Y:S05]  /*17b70*/  BSYNC.RECONVERGENT B3 ;  /* 0x0000000000037941 */ /* 0x000fea0003800200 */
.L_x_4502:
[----:B------:R-:W-:-:S13]  /*17b80*/  ISETP.GE.AND P0, PT, R22, RZ, PT ;  /* 0x000000ff1600720c */ /* 0x000fda0003f06270 */
[----:B-1----:R-:W-:Y:S01]  /*17b90*/  @P0 FADD.FTZ R11, -R11, -RZ ;  /* 0x800000ff0b0b0221 */ /* 0x002fe20000010100 */
[----:B------:R-:W-:Y:S06]  /*17ba0*/  BRA `(.L_x_4487) ;  /* 0x0000000800ec7947 */ /* 0x000fec0003800000 */
.L_x_4490:
[----:B------:R-:W-:Y:S01]  /*17bb0*/  FADD.FTZ R3, -R20, 6.1232342629258392722e-17 ;  /* 0x248d313214037421 */ /* 0x000fe20000010100 */
[----:B------:R-:W-:-:S03]  /*17bc0*/  FADD.FTZ R11, -R22, -RZ ;  /* 0x800000ff160b7221 */ /* 0x000fc60000010100 */
[----:B------:R-:W-:Y:S01]  /*17bd0*/  FADD.FTZ R3, R3, 1.5707963705062866211 ;  /* 0x3fc90fdb03037421 */ /* 0x000fe20000010000 */
[----:B------:R-:W-:Y:S06]  /*17be0*/  BRA `(.L_x_4487) ;  /* 0x0000000800dc7947 */ /* 0x000fec0003800000 */
.L_x_4489:
[----:B------:R-:W-:Y:S02]  /*17bf0*/  HFMA2 R3, -RZ, RZ, 0, 0 ;  /* 0x00000000ff037431 */ /* 0x000fe400000001ff */
[----:B------:R-:W-:Y:S01]  /*17c00*/  FADD.FTZ R11, -R22, -RZ ;  /* 0x800000ff160b7221 */ /* 0x000fe20000010100 */
[----:B------:R-:W-:Y:S06]  /*17c10*/  BRA `(.L_x_4487) ;  /* 0x0000000800d07947 */ /* 0x000fec0003800000 */
.L_x_4488:
        /* <DEDUP_REMOVED lines=25> */
[----:B---3-5:R-:W-:Y:S05]  /*17db0*/  CALL.REL.NOINC `($__internal_10_$__cuda_sm3x_div_rn_ftz_f32_slowpath) ;  /* 0x000000f000347944 */ /* 0x028fea0003c00000 */
.L_x_4525:
[----:B------:R-:W-:Y:S05]  /*17dc0*/  BSYNC.RECONVERGENT B4 ;  /* 0x0000000000047941 */ /* 0x000fea0003800200 */
.L_x_4524:
        /* <DEDUP_REMOVED lines=29> */
.L_x_4523:
        /* <DEDUP_REMOVED lines=27> */
[----:B---3-5:R-:W-:Y:S05]  /*18150*/  CALL.REL.NOINC `($__internal_10_$__cuda_sm3x_div_rn_ftz_f32_slowpath) ;  /* 0x000000ec004c7944 */ /* 0x028fea0003c00000 */
.L_x_4528:
[----:B------:R-:W-:Y:S05]  /*18160*/  BSYNC.RECONVERGENT B4 ;  /* 0x0000000000047941 */ /* 0x000fea0003800200 */
.L_x_4527:
        /* <DEDUP_REMOVED lines=29> */
.L_x_4522:
        /* <DEDUP_REMOVED lines=21> */
[----:B------:R-:W-:-:S03]  /*18490*/  FFMA R0, R8, R3, R8 ;  /* 0x0000000308007223 */ /* 0x000fc60000000008 */
        /* <DEDUP_REMOVED lines=8> */
[----:B------:R-:W-:Y:S02]  /*18520*/  MOV R8, R21 ;  /* 0x0000001500087202 */ /* 0x000fe40000000f00 */
[----:B------:R-:W-:-:S07]  /*18530*/  MOV R4, 0x18550 ;  /* 0x0001855000047802 */ /* 0x000fce0000000f00 */
[----:B---3-5:R-:W-:Y:S05]  /*18540*/  CALL.REL.NOINC `($__internal_10_$__cuda_sm3x_div_rn_ftz_f32_slowpath) ;  /* 0x000000e800507944 */ /* 0x028fea0003c00000 */
.L_x_4530:
[----:B------:R-:W-:Y:S05]  /*18550*/  BSYNC.RECONVERGENT B4 ;  /* 0x0000000000047941 */ /* 0x000fea0003800200 */
.L_x_4529:
        /* <DEDUP_REMOVED lines=27> */
.L_x_4526:
[----:B------:R-:W-:Y:S05]  /*18710*/  BSYNC.RECONVERGENT B3 ;  /* 0x0000000000037941 */ /* 0x000fea0003800200 */
.L_x_4521:
[----:B------:R-:W-:Y:S01]  /*18720*/  ISETP.GE.AND P0, PT, R22, RZ, PT ;  /* 0x000000ff1600720c */ /* 0x000fe20003f06270 */
[----:B------:R-:W-:Y:S01]  /*18730*/  FADD.FTZ R11, R11, 0.69314718246459960938 ;  /* 0x3f3172180b0b7421 */ /* 0x000fe20000010000 */
[----:B------:R-:W-:-:S11]  /*18740*/  FADD.FTZ R3, |R0|, -RZ ;  /* 0x800000ff00037221 */ /* 0x000fd60000010200 */
[----:B------:R-:W-:-:S07]  /*18750*/  @P0 FADD.FTZ R11, -R11, -RZ ;  /* 0x800000ff0b0b0221 */ /* 0x000fce0000010100 */
.L_x_4487:
[----:B------:R-:W-:Y:S05]  /*18760*/  BSYNC.RECONVERGENT B2 ;  /* 0x0000000000027941 */ /* 0x000fea0003800200 */
.L_x_4485:
[----:B------:R-:W-:Y:S05]  /*18770*/  WARPSYNC.ALL ;  /* 0x0000000000007948 */ /* 0x000fea0003800000 */
[----:B------:R-:W-:Y:S01]  /*18780*/  FSETP.NAN.FTZ.AND P0, PT, |R3|, |R3|, PT ;  /* 0x400000030300720b */ /* 0x000fe20003f18200 */
[--C-:B-----5:R-:W-:Y:S01]  /*18790*/  HADD2.F32 R21, -RZ, R12.reuse.H0_H0 ;  /* 0x2000000cff157230 */ /* 0x120fe20000004100 */
        /* <DEDUP_REMOVED lines=13> */
.L_x_4532:
[----:B------:R-:W-:Y:S05]  /*18870*/  BSYNC.RECONVERGENT B0 ;  /* 0x0000000000007941 */ /* 0x000fea0003800200 */
.L_x_4531:
        /* <DEDUP_REMOVED lines=20> */
.L_x_4534:
        /* <DEDUP_REMOVED lines=69> */
.L_x_4544:
[----:B------:R-:W-:-:S04]  /*18e10*/  FADD.FTZ R6, -R0, R7 ;  /* 0x0000000700067221 */ /* 0x000fc80000010100 */
[----:B------:R-:W-:-:S07]  /*18e20*/  FMUL.FTZ R6, R6, 0.5 ;  /* 0x3f00000006067820 */ /* 0x000fce0000410000 */
.L_x_4545:
[----:B------:R-:W-:Y:S05]  /*18e30*/  BSYNC.RECONVERGENT B1 ;  /* 0x0000000000017941 */ /* 0x000fea0003800200 */
.L_x_4543:
        /* <DEDUP_REMOVED lines=11> */
.L_x_4547:
[----:B------:R-:W-:-:S04]  /*18ef0*/  FADD.FTZ R25, R4, -R25 ;  /* 0x8000001904197221 */ /* 0x000fc80000010000 */
[----:B------:R-:W-:-:S07]  /*18f00*/  FMUL.FTZ R25, R25, 0.5 ;  /* 0x3f00000019197820 */ /* 0x000fce0000410000 */
.L_x_4548:
[----:B------:R-:W-:Y:S05]  /*18f10*/  BSYNC.RECONVERGENT B1 ;  /* 0x0000000000017941 */ /* 0x000fea0003800200 */
.L_x_4546:
        /* <DEDUP_REMOVED lines=35> */
.L_x_4542:
        /* <DEDUP_REMOVED lines=35> */
.L_x_4549:
[----:B------:R-:W-:-:S04]  /*19380*/  FADD.FTZ R25, -R24, 1 ;  /* 0x3f80000018197421 */ /* 0x000fc80000010100 */
[----:B------:R-:W-:-:S06]  /*19390*/  FMUL.FTZ R6, R0, R25 ;  /* 0x0000001900067220 */ /* 0x000fcc0000410000 */
[----:B------:R-:W0:Y:S08]  /*193a0*/  MUFU.SQRT R6, R6 ;  /* 0x0000000600067308 */ /* 0x000e300000002000 */
[----:B0-----:R-:W0:Y:S02]  /*193b0*/  MUFU.RCP R12, R6 ;  /* 0x00000006000c7308 */ /* 0x001e240000001000 */
[----:B0-----:R-:W-:Y:S01]  /*193c0*/  FMUL.FTZ R12, |R23|, R12 ;  /* 0x0000000c170c7220 */ /* 0x001fe20000410200 */
[----:B------:R-:W-:Y:S06]  /*193d0*/  BRA `(.L_x_4540) ;  /* 0x0000000000047947 */ /* 0x000fec0003800000 */
.L_x_4541:
[----:B------:R0:W1:Y:S02]  /*193e0*/  MUFU.SQRT R12, R3 ;  /* 0x00000003000c7308 */ /* 0x0000640000002000 */
.L_x_4540:
[----:B------:R-:W-:Y:S05]  /*193f0*/  BSYNC.RECONVERGENT B0 ;  /* 0x0000000000007941 */ /* 0x000fea0003800200 */
.L_x_4539:
        /* <DEDUP_REMOVED lines=40> */
.L_x_4554:
        /* <DEDUP_REMOVED lines=28> */
.L_x_4553:
        /* <DEDUP_REMOVED lines=23> */
.L_x_4560:
[----:B0-----:R-:W-:-:S04]  /*199b0*/  FADD.FTZ R3, -R5, R4 ;  /* 0x0000000405037221 */ /* 0x001fc80000010100 */
[----:B------:R-:W-:-:S07]  /*199c0*/  FMUL.FTZ R3, R3, 0.5 ;  /* 0x3f00000003037820 */ /* 0x000fce0000410000 */
.L_x_4561:
[----:B------:R-:W-:Y:S05]  /*199d0*/  BSYNC.RECONVERGENT B4 ;  /* 0x0000000000047941 */ /* 0x000fea0003800200 */
.L_x_4559:
[----:B------:R-:W-:Y:S01]  /*199e0*/  FADD.FTZ R0, R3, R0 ;  /* 0x0000000003007221 */ /* 0x000fe20000010000 */
[----:B------:R-:W-:-:S04]  /*199f0*/  FADD.FTZ R9, R24, R9 ;  /* 0x0000000918097221 */ /* 0x000fc80000010000 */
[----:B------:R-:W-:-:S04]  /*19a00*/  FMUL.FTZ R0, R0, R9 ;  /* 0x0000000900007220 */ /* 0x000fc80000410000 */
[----:B------:R0:W2:Y:S01]  /*19a10*/  MUFU.SQRT R22, R0 ;  /* 0x0000000000167308 */ /* 0x0000a20000002000 */
[----:B------:R-:W-:Y:S05]  /*19a20*/  BRA `(.L_x_4562) ;  /* 0x0000000000487947 */ /* 0x000fea0003800000 */
.L_x_4558:
        /* <DEDUP_REMOVED lines=12> */
.L_x_4557:
[----:B------:R-:W-:Y:S01]  /*19af0*/  FADD.FTZ R0, R9, 1 ;  /* 0x3f80000009007421 */ /* 0x000fe20000010000 */
[----:B0-----:R-:W-:Y:S01]  /*19b00*/  MUFU.SQRT R3, R3 ;  /* 0x0000000300037308 */ /* 0x001fe20000002000 */
[----:B------:R-:W-:Y:S02]  /*19b10*/  HFMA2 R24, -RZ, RZ, 1.875, 0 ;  /* 0x3f800000ff187431 */ /* 0x000fe400000001ff */
[----:B------:R-:W-:-:S06]  /*19b20*/  FMUL.FTZ R0, R0, 0.5 ;  /* 0x3f00000000007820 */ /* 0x000fcc0000410000 */
[----:B------:R-:W0:Y:S02]  /*19b30*/  MUFU.SQRT R0, R0 ;  /* 0x0000000000007308 */ /* 0x000e240000002000 */
[----:B0-----:R-:W-:-:S07]  /*19b40*/  FMUL.FTZ R22, R3, R0 ;  /* 0x0000000003167220 */ /* 0x001fce0000410000 */
.L_x_4562:
[----:B------:R-:W-:Y:S05]  /*19b50*/  BSYNC.RECONVERGENT B1 ;  /* 0x0000000000017941 */ /* 0x000fea0003800200 */
.L_x_4556:
[----:B------:R-:W-:Y:S05]  /*19b60*/  BRA `(.L_x_4563) ;  /* 0x0000000000087947 */ /* 0x000fea0003800000 */
.L_x_4552:
[----:B------:R-:W-:Y:S01]  /*19b70*/  FMUL.FTZ R22, R9, 16777216 ;  /* 0x4b80000009167820 */ /* 0x000fe20000410000 */
[----:B------:R-:W-:-:S07]  /*19b80*/  FMUL.FTZ R24, R24, 16777216 ;  /* 0x4b80000018187820 */ /* 0x000fce0000410000 */
.L_x_4563:
[----:B------:R-:W-:Y:S05]  /*19b90*/  BSYNC.RELIABLE B0 ;  /* 0x0000000000007941 */ /* 0x000fea0003800100 */
.L_x_4551:
        /* <DEDUP_REMOVED lines=20> */
.L_x_4566:
[----:B------:R-:W-:Y:S05]  /*19ce0*/  BSYNC.RECONVERGENT B4 ;  /* 0x0000000000047941 */ /* 0x000fea0003800200 */
.L_x_4565:
        /* <DEDUP_REMOVED lines=29> */
.L_x_4564:
        /* <DEDUP_REMOVED lines=17> */
.L_x_4568:
[----:B------:R-:W-:Y:S05]  /*19fd0*/  BSYNC.RECONVERGENT B4 ;  /* 0x0000000000047941 */ /* 0x000fea0003800200 */
.L_x_4567:
        /* <DEDUP_REMOVED lines=28> */
.L_x_4555:
[----:B------:R-:W-:Y:S05]  /*1a1a0*/  BSYNC.RECONVERGENT B3 ;  /* 0x0000000000037941 */ /* 0x000fea0003800200 */
.L_x_4550:
[----:B------:R-:W-:-:S13]  /*1a1b0*/  ISETP.GE.AND P0, PT, R23, RZ, PT ;  /* 0x000000ff1700720c */ /* 0x000fda0003f06270 */
[----:B-1----:R-:W-:Y:S01]  /*1a1c0*/  @P0 FADD.FTZ R12, -R12, -RZ ;  /* 0x800000ff0c0c0221 */ /* 0x002fe20000010100 */
[----:B------:R-:W-:Y:S06]  /*1a1d0*/  BRA `(.L_x_4535) ;  /* 0x0000000800f07947 */ /* 0x000fec0003800000 */
.L_x_4538:
[----:B------:R-:W-:Y:S01]  /*1a1e0*/  FADD.FTZ R0, -R21, 6.1232342629258392722e-17 ;  /* 0x248d313215007421 */ /* 0x000fe20000010100 */
[----:B------:R-:W-:-:S03]  /*1a1f0*/  FADD.FTZ R12, -R23, -RZ ;  /* 0x800000ff170c7221 */ /* 0x000fc60000010100 */
[----:B------:R-:W-:Y:S01]  /*1a200*/  FADD.FTZ R0, R0, 1.5707963705062866211 ;  /* 0x3fc90fdb00007421 */ /* 0x000fe20000010000 */
[----:B------:R-:W-:Y:S06]  /*1a210*/  BRA `(.L_x_4535) ;  /* 0x0000000800e07947 */ /* 0x000fec0003800000 */
.L_x_4537:
[----:B------:R-:W-:Y:S02]  /*1a220*/  HFMA2 R0, -RZ, RZ, 0, 0 ;  /* 0x00000000ff007431 */ /* 0x000fe400000001ff */
[----:B------:R-:W-:Y:S01]  /*1a230*/  FADD.FTZ R12, -R23, -RZ ;  /* 0x800000ff170c7221 */ /* 0x000fe20000010100 */
[----:B------:R-:W-:Y:S06]  /*1a240*/  BRA `(.L_x_4535) ;  /* 0x0000000800d47947 */ /* 0x000fec0003800000 */
.L_x_4536:
        /* <DEDUP_REMOVED lines=26> */
.L_x_4573:
[----:B------:R-:W-:Y:S05]  /*1a3f0*/  BSYNC.RECONVERGENT B4 ;  /* 0x0000000000047941 */ /* 0x000fea0003800200 */
.L_x_4572:
        /* <DEDUP_REMOVED lines=29> */
.L_x_4571:
[CC--:B------:R-:W-:Y:S01]  /*1a5d0*/  VIMNMX R0, PT, PT, R3.reuse, R24.reuse, !PT ;  /* 0x0000001803007248 */ /* 0x0c0fe20007fe0100 */
[----:B---3--:R-:W0:Y:S01]  /*1a5e0*/  MUFU.RCP R7, R22 ;  /* 0x0000001600077308 */ /* 0x008e220000001000 */
        /* <DEDUP_REMOVED lines=25> */
[----:B------:R-:W-:Y:S05]  /*1a780*/  CALL.REL.NOINC `($__internal_10_$__cuda_sm3x_div_rn_ftz_f32_slowpath) ;  /* 0x000000c400c07944 */ /* 0x000fea0003c00000 */
[----:B------:R-:W-:-:S07]  /*1a790*/  MOV R3, R0 ;  /* 0x0000000000037202 */ /* 0x000fce0000000f00 */
.L_x_4576:
[----:B------:R-:W-:Y:S05]  /*1a7a0*/  BSYNC.RECONVERGENT B4 ;  /* 0x0000000000047941 */ /* 0x000fea0003800200 */
.L_x_4575:
        /* <DEDUP_REMOVED lines=29> */
.L_x_4570:
        /* <DEDUP_REMOVED lines=33> */
.L_x_4578:
[----:B------:R-:W-:Y:S05]  /*1ab90*/  BSYNC.RECONVERGENT B4 ;  /* 0x0000000000047941 */ /* 0x000fea0003800200 */
.L_x_4577:
[----:B------:R-:W-:Y:S01]  /*1aba0*/  MOV R4, 0x3b33710b ;  /* 0x3b33710b00047802 */ /* 0x000fe20000000f00 */
[----:B------:R-:W-:Y:S01]  /*1abb0*/  FMUL.FTZ R3, R0, R0 ;  /* 0x0000000000037220 */ /* 0x000fe20000410000 */
[----:B------:R-:W-:Y:S01]  /*1abc0*/  HFMA2 R5, -RZ, RZ, 1.857421875, -1409 ;  /* 0x3f6ee581ff057431 */ /* 0x000fe200000001ff */
        /* <DEDUP_REMOVED lines=24> */
.L_x_4574:
[----:B------:R-:W-:Y:S05]  /*1ad50*/  BSYNC.RECONVERGENT B3 ;  /* 0x0000000000037941 */ /* 0x000fea0003800200 */
.L_x_4569:
[----:B------:R-:W-:Y:S01]  /*1ad60*/  ISETP.GE.AND P0, PT, R23, RZ, PT ;  /* 0x000000ff1700720c */ /* 0x000fe20003f06270 */
[----:B------:R-:W-:Y:S01]  /*1ad70*/  FADD.FTZ R12, R12, 0.69314718246459960938 ;  /* 0x3f3172180c0c7421 */ /* 0x000fe20000010000 */
[----:B------:R-:W-:-:S11]  /*1ad80*/  FADD.FTZ R0, |R0|, -RZ ;  /* 0x800000ff00007221 */ /* 0x000fd60000010200 */
[----:B------:R-:W-:-:S07]  /*1ad90*/  @P0 FADD.FTZ R12, -R12, -RZ ;  /* 0x800000ff0c0c0221 */ /* 0x000fce0000010100 */
.L_x_4535:
[----:B------:R-:W-:Y:S05]  /*1ada0*/  BSYNC.RECONVERGENT B2 ;  /* 0x0000000000027941 */ /* 0x000fea0003800200 */
.L_x_4533:
        /* <DEDUP_REMOVED lines=16> */
.L_x_4580:
[----:B------:R-:W-:Y:S05]  /*1aeb0*/  BSYNC.RECONVERGENT B0 ;  /* 0x0000000000007941 */ /* 0x000fea0003800200 */
.L_x_4579:
        /* <DEDUP_REMOVED lines=20> */
.L_x_4582:
        /* <DEDUP_REMOVED lines=69> */
.L_x_4592:
[----:B------:R-:W-:-:S04]  /*1b450*/  FADD.FTZ R7, -R3, R6 ;  /* 0x0000000603077221 */ /* 0x000fc80000010100 */
[----:B------:R-:W-:-:S07]  /*1b460*/  FMUL.FTZ R7, R7, 0.5 ;  /* 0x3f00000007077820 */ /* 0x000fce0000410000 */
.L_x_4593:
[----:B------:R-:W-:Y:S05]  /*1b470*/  BSYNC.RECONVERGENT B1 ;  /* 0x0000000000017941 */ /* 0x000fea0003800200 */
.L_x_4591:
        /* <DEDUP_REMOVED lines=11> */
.L_x_4595:
[----:B------:R-:W-:-:S04]  /*1b530*/  FADD.FTZ R26, R5, -R26 ;  /* 0x8000001a051a7221 */ /* 0x000fc80000010000 */
[----:B------:R-:W-:-:S07]  /*1b540*/  FMUL.FTZ R26, R26, 0.5 ;  /* 0x3f0000001a1a7820 */ /* 0x000fce0000410000 */
.L_x_4596:
[----:B------:R-:W-:Y:S05]  /*1b550*/  BSYNC.RECONVERGENT B1 ;  /* 0x0000000000017941 */ /* 0x000fea0003800200 */
.L_x_4594:
        /* <DEDUP_REMOVED lines=35> */
.L_x_4590:
        /* <DEDUP_REMOVED lines=35> */
.L_x_4597:
[----:B------:R-:W-:-:S04]  /*1b9c0*/  FADD.FTZ R26, -R25, 1 ;  /* 0x3f800000191a7421 */ /* 0x000fc80000010100 */
[----:B------:R-:W-:-:S06]  /*1b9d0*/  FMUL.FTZ R7, R3, R26 ;  /* 0x0000001a03077220 */ /* 0x000fcc0000410000 */
[----:B------:R-:W0:Y:S08]  /*1b9e0*/  MUFU.SQRT R7, R7 ;  /* 0x0000000700077308 */ /* 0x000e300000002000 */
[----:B0-----:R-:W0:Y:S02]  /*1b9f0*/  MUFU.RCP R13, R7 ;  /* 0x00000007000d7308 */ /* 0x001e240000001000 */
[----:B0-----:R-:W-:Y:S01]  /*1ba00*/  FMUL.FTZ R13, |R24|, R13 ;  /* 0x0000000d180d7220 */ /* 0x001fe20000410200 */
[----:B------:R-:W-:Y:S06]  /*1ba10*/  BRA `(.L_x_4588) ;  /* 0x0000000000047947 */ /* 0x000fec0003800000 */
.L_x_4589:
[----:B------:R0:W1:Y:S02]  /*1ba20*/  MUFU.SQRT R13, R0 ;  /* 0x00000000000d7308 */ /* 0x0000640000002000 */
.L_x_4588:
[----:B------:R-:W-:Y:S05]  /*1ba30*/  BSYNC.RECONVERGENT B0 ;  /* 0x0000000000007941 */ /* 0x000fea0003800200 */
.L_x_4587:
        /* <DEDUP_REMOVED lines=40> */
.L_x_4602:
        /* <DEDUP_REMOVED lines=28> */
.L_x_4601:
        /* <DEDUP_REMOVED lines=23> */
.L_x_4608:
[----:B------:R-:W-:-:S04]  /*1bff0*/  FADD.FTZ R3, -R4, R5 ;  /* 0x0000000504037221 */ /* 0x000fc80000010100 */
[----:B------:R-:W-:-:S07]  /*1c000*/  FMUL.FTZ R3, R3, 0.5 ;  /* 0x3f00000003037820 */ /* 0x000fce0000410000 */
.L_x_4609:
[----:B------:R-:W-:Y:S05]  /*1c010*/  BSYNC.RECONVERGENT B4 ;  /* 0x0000000000047941 */ /* 0x000fea0003800200 */
.L_x_4607:
[----:B------:R-:W-:Y:S01]  /*1c020*/  FADD.FTZ R0, R3, R0 ;  /* 0x0000000003007221 */ /* 0x000fe20000010000 */
[----:B------:R-:W-:-:S04]  /*1c030*/  FADD.FTZ R3, R25, R8 ;  /* 0x0000000819037221 */ /* 0x000fc80000010000 */
[----:B------:R-:W-:-:S04]  /*1c040*/  FMUL.FTZ R0, R0, R3 ;  /* 0x0000000300007220 */ /* 0x000fc80000410000 */
[----:B------:R0:W2:Y:S01]  /*1c050*/  MUFU.SQRT R23, R0 ;  /* 0x0000000000177308 */ /* 0x0000a20000002000 */
[----:B------:R-:W-:Y:S05]  /*1c060*/  BRA `(.L_x_4610) ;  /* 0x0000000000487947 */ /* 0x000fea0003800000 */
.L_x_4606:
        /* <DEDUP_REMOVED lines=12> */
.L_x_4605:
[----:B------:R-:W-:Y:S01]  /*1c130*/  FADD.FTZ R3, R8, 1 ;  /* 0x3f80000008037421 */ /* 0x000fe20000010000 */
[----:B0-----:R-:W-:Y:S01]  /*1c140*/  MUFU.SQRT R0, R0 ;  /* 0x0000000000007308 */ /* 0x001fe20000002000 */
[----:B------:R-:W-:Y:S02]  /*1c150*/  HFMA2 R25, -RZ, RZ, 1.875, 0 ;  /* 0x3f800000ff197431 */ /* 0x000fe400000001ff */
[----:B------:R-:W-:-:S06]  /*1c160*/  FMUL.FTZ R3, R3, 0.5 ;  /* 0x3f00000003037820 */ /* 0x000fcc0000410000 */
[----:B------:R-:W0:Y:S02]  /*1c170*/  MUFU.SQRT R3, R3 ;  /* 0x0000000300037308 */ /* 0x000e240000002000 */
[----:B0-----:R-:W-:-:S07]  /*1c180*/  FMUL.FTZ R23, R0, R3 ;  /* 0x0000000300177220 */ /* 0x001fce0000410000 */
.L_x_4610:
[----:B------:R-:W-:Y:S05]  /*1c190*/  BSYNC.RECONVERGENT B1 ;  /* 0x0000000000017941 */ /* 0x000fea0003800200 */
.L_x_4604:
[----:B------:R-:W-:Y:S05]  /*1c1a0*/  BRA `(.L_x_4611) ;  /* 0x0000000000087947 */ /* 0x000fea0003800000 */
.L_x_4600:
[----:B------:R-:W-:Y:S01]  /*1c1b0*/  FMUL.FTZ R23, R8, 16777216 ;  /* 0x4b80000008177820 */ /* 0x000fe20000410000 */
[----:B------:R-:W-:-:S07]  /*1c1c0*/  FMUL.FTZ R25, R25, 16777216 ;  /* 0x4b80000019197820 */ /* 0x000fce0000410000 */
.L_x_4611:
[----:B------:R-:W-:Y:S05]  /*1c1d0*/  BSYNC.RELIABLE B0 ;  /* 0x0000000000007941 */ /* 0x000fea0003800100 */
.L_x_4599:
        /* <DEDUP_REMOVED lines=20> */
.L_x_4614:
[----:B------:R-:W-:Y:S05]  /*1c320*/  BSYNC.RECONVERGENT B4 ;  /* 0x0000000000047941 */ /* 0x000fea0003800200 */
.L_x_4613:
        /* <DEDUP_REMOVED lines=29> */
.L_x_4612:
        /* <DEDUP_REMOVED lines=17> */
.L_x_4616:
[----:B------:R-:W-:Y:S05]  /*1c610*/  BSYNC.RECONVERGENT B4 ;  /* 0x0000000000047941 */ /* 0x000fea0003800200 */
.L_x_4615:
        /* <DEDUP_REMOVED lines=28> */
.L_x_4603:
[----:B------:R-:W-:Y:S05]  /*1c7e0*/  BSYNC.RECONVERGENT B3 ;  /* 0x0000000000037941 */ /* 0x000fea0003800200 */
.L_x_4598:
[----:B------:R-:W-:-:S13]  /*1c7f0*/  ISETP.GE.AND P0, PT, R24, RZ, PT ;  /* 0x000000ff1800720c */ /* 0x000fda0003f06270 */
[----:B-1----:R-:W-:Y:S01]  /*1c800*/  @P0 FADD.FTZ R13, -R13, -RZ ;  /* 0x800000ff0d0d0221 */ /* 0x002fe20000010100 */
[----:B------:R-:W-:Y:S06]  /*1c810*/  BRA `(.L_x_4583) ;  /* 0x0000000800ec7947 */ /* 0x000fec0003800000 */
.L_x_4586:
[----:B------:R-:W-:Y:S01]  /*1c820*/  FADD.FTZ R3, -R22, 6.1232342629258392722e-17 ;  /* 0x248d313216037421 */ /* 0x000fe20000010100 */
[----:B------:R-:W-:-:S03]  /*1c830*/  FADD.FTZ R13, -R24, -RZ ;  /* 0x800000ff180d7221 */ /* 0x000fc60000010100 */
[----:B------:R-:W-:Y:S01]  /*1c840*/  FADD.FTZ R3, R3, 1.5707963705062866211 ;  /* 0x3fc90fdb03037421 */ /* 0x000fe20000010000 */
[----:B------:R-:W-:Y:S06]  /*1c850*/  BRA `(.L_x_4583) ;  /* 0x0000000800dc7947 */ /* 0x000fec0003800000 */
.L_x_4585:
[----:B------:R-:W-:Y:S02]  /*1c860*/  HFMA2 R3, -RZ, RZ, 0, 0 ;  /* 0x00000000ff037431 */ /* 0x000fe400000001ff */
[----:B------:R-:W-:Y:S01]  /*1c870*/  FADD.FTZ R13, -R24, -RZ ;  /* 0x800000ff180d7221 */ /* 0x000fe20000010100 */
[----:B------:R-:W-:Y:S06]  /*1c880*/  BRA `(.L_x_4583) ;  /* 0x0000000800d07947 */ /* 0x000fec0003800000 */
.L_x_4584:
        /* <DEDUP_REMOVED lines=26> */
.L_x_4621:
[----:B------:R-:W-:Y:S05]  /*1ca30*/  BSYNC.RECONVERGENT B4 ;  /* 0x0000000000047941 */ /* 0x000fea0003800200 */
.L_x_4620:
        /* <DEDUP_REMOVED lines=29> */
.L_x_4619:
        /* <DEDUP_REMOVED lines=27> */
[----:B---3--:R-:W-:Y:S05]  /*1cdc0*/  CALL.REL.NOINC `($__internal_10_$__cuda_sm3x_div_rn_ftz_f32_slowpath) ;  /* 0x000000a000307944 */ /* 0x008fea0003c00000 */
.L_x_4624:
[----:B------:R-:W-:Y:S05]  /*1cdd0*/  BSYNC.RECONVERGENT B4 ;  /* 0x0000000000047941 */ /* 0x000fea0003800200 */
.L_x_4623:
        /* <DEDUP_REMOVED lines=29> */
.L_x_4618:
        /* <DEDUP_REMOVED lines=32> */
[----:B---3--:R-:W-:Y:S05]  /*1d1b0*/  CALL.REL.NOINC `($__internal_10_$__cuda_sm3x_div_rn_ftz_f32_slowpath) ;  /* 0x0000009c00347944 */ /* 0x008fea0003c00000 */
.L_x_4626:
[----:B------:R-:W-:Y:S05]  /*1d1c0*/  BSYNC.RECONVERGENT B4 ;  /* 0x0000000000047941 */ /* 0x000fea0003800200 */
.L_x_4625:
        /* <DEDUP_REMOVED lines=27> */
.L_x_4622:
[----:B------:R-:W-:Y:S05]  /*1d380*/  BSYNC.RECONVERGENT B3 ;  /* 0x0000000000037941 */ /* 0x000fea0003800200 */
.L_x_4617:
[----:B------:R-:W-:Y:S01]  /*1d390*/  ISETP.GE.AND P0, PT, R24, RZ, PT ;  /* 0x000000ff1800720c */ /* 0x000fe20003f06270 */
[----:B------:R-:W-:Y:S01]  /*1d3a0*/  FADD.FTZ R13, R13, 0.69314718246459960938 ;  /* 0x3f3172180d0d7421 */ /* 0x000fe20000010000 */
[----:B------:R-:W-:-:S11]  /*1d3b0*/  FADD.FTZ R3, |R0|, -RZ ;  /* 0x800000ff00037221 */ /* 0x000fd60000010200 */
[----:B------:R-:W-:-:S07]  /*1d3c0*/  @P0 FADD.FTZ R13, -R13, -RZ ;  /* 0x800000ff0d0d0221 */ /* 0x000fce0000010100 */
.L_x_4583:
[----:B------:R-:W-:Y:S05]  /*1d3d0*/  BSYNC.RECONVERGENT B2 ;  /* 0x0000000000027941 */ /* 0x000fea0003800200 */
.L_x_4581:
        /* <DEDUP_REMOVED lines=16> */
.L_x_4628:
[----:B------:R-:W-:Y:S05]  /*1d4e0*/  BSYNC.RECONVERGENT B0 ;  /* 0x0000000000007941 */ /* 0x000fea0003800200 */
.L_x_4627:
        /* <DEDUP_REMOVED lines=20> */
.L_x_4630:
        /* <DEDUP_REMOVED lines=18> */
[----:B---3--:R-:W-:Y:S02]  /*1d750*/  LOP3.LUT R7, R6, 0xfe000000, RZ, 0xc0, !PT ;  /* 0xfe00000006077812 */ /* 0x008fe400078ec0ff */
        /* <DEDUP_REMOVED lines=50> */
.L_x_4640:
[----:B------:R-:W-:-:S04]  /*1da80*/  FADD.FTZ R7, -R3, R6 ;  /* 0x0000000603077221 */ /* 0x000fc80000010100 */
[----:B------:R-:W-:-:S07]  /*1da90*/  FMUL.FTZ R7, R7, 0.5 ;  /* 0x3f00000007077820 */ /* 0x000fce0000410000 */
.L_x_4641:
[----:B------:R-:W-:Y:S05]  /*1daa0*/  BSYNC.RECONVERGENT B1 ;  /* 0x0000000000017941 */ /* 0x000fea0003800200 */
.L_x_4639:
        /* <DEDUP_REMOVED lines=11> */
.L_x_4643:
[----:B------:R-:W-:-:S04]  /*1db60*/  FADD.FTZ R14, R5, -R8 ;  /* 0x80000008050e7221 */ /* 0x000fc80000010000 */
[----:B------:R-:W-:-:S07]  /*1db70*/  FMUL.FTZ R14, R14, 0.5 ;  /* 0x3f0000000e0e7820 */ /* 0x000fce0000410000 */
.L_x_4644:
[----:B------:R-:W-:Y:S05]  /*1db80*/  BSYNC.RECONVERGENT B1 ;  /* 0x0000000000017941 */ /* 0x000fea0003800200 */
.L_x_4642:
        /* <DEDUP_REMOVED lines=35> */
.L_x_4638:
        /* <DEDUP_REMOVED lines=35> */
.L_x_4645:
[----:B------:R-:W-:-:S04]  /*1dff0*/  FADD.FTZ R8, -R25, 1 ;  /* 0x3f80000019087421 */ /* 0x000fc80000010100 */
[----:B------:R-:W-:-:S06]  /*1e000*/  FMUL.FTZ R7, R3, R8 ;  /* 0x0000000803077220 */ /* 0x000fcc0000410000 */
[----:B------:R-:W0:Y:S08]  /*1e010*/  MUFU.SQRT R7, R7 ;  /* 0x0000000700077308 */ /* 0x000e300000002000 */
[----:B0-----:R-:W0:Y:S02]  /*1e020*/  MUFU.RCP R9, R7 ;  /* 0x0000000700097308 */ /* 0x001e240000001000 */
[----:B0-----:R-:W-:Y:S01]  /*1e030*/  FMUL.FTZ R14, |R26|, R9 ;  /* 0x000000091a0e7220 */ /* 0x001fe20000410200 */
[----:B------:R-:W-:Y:S06]  /*1e040*/  BRA `(.L_x_4636) ;  /* 0x0000000000047947 */ /* 0x000fec0003800000 */
.L_x_4637:
[----:B------:R0:W1:Y:S02]  /*1e050*/  MUFU.SQRT R14, R0 ;  /* 0x00000000000e7308 */ /* 0x0000640000002000 */
.L_x_4636:
[----:B------:R-:W-:Y:S05]  /*1e060*/  BSYNC.RECONVERGENT B0 ;  /* 0x0000000000007941 */ /* 0x000fea0003800200 */
.L_x_4635:
        /* <DEDUP_REMOVED lines=40> */
.L_x_4650:
        /* <DEDUP_REMOVED lines=28> */
.L_x_4649:
        /* <DEDUP_REMOVED lines=23> */
.L_x_4656:
[----:B------:R-:W-:-:S04]  /*1e620*/  FADD.FTZ R3, -R4, R5 ;  /* 0x0000000504037221 */ /* 0x000fc80000010100 */
[----:B------:R-:W-:-:S07]  /*1e630*/  FMUL.FTZ R3, R3, 0.5 ;  /* 0x3f00000003037820 */ /* 0x000fce0000410000 */
.L_x_4657:
[----:B------:R-:W-:Y:S05]  /*1e640*/  BSYNC.RECONVERGENT B4 ;  /* 0x0000000000047941 */ /* 0x000fea0003800200 */
.L_x_4655:
[----:B------:R-:W-:Y:S01]  /*1e650*/  FADD.FTZ R0, R3, R0 ;  /* 0x0000000003007221 */ /* 0x000fe20000010000 */
[----:B------:R-:W-:-:S04]  /*1e660*/  FADD.FTZ R3, R25, R24 ;  /* 0x0000001819037221 */ /* 0x000fc80000010000 */
[----:B------:R-:W-:-:S04]  /*1e670*/  FMUL.FTZ R0, R0, R3 ;  /* 0x0000000300007220 */ /* 0x000fc80000410000 */
[----:B------:R0:W2:Y:S01]  /*1e680*/  MUFU.SQRT R24, R0 ;  /* 0x0000000000187308 */ /* 0x0000a20000002000 */
[----:B------:R-:W-:Y:S05]  /*1e690*/  BRA `(.L_x_4658) ;  /* 0x0000000000487947 */ /* 0x000fea0003800000 */
.L_x_4654:
        /* <DEDUP_REMOVED lines=12> */
.L_x_4653:
[----:B------:R-:W-:Y:S01]  /*1e760*/  FADD.FTZ R3, R24, 1 ;  /* 0x3f80000018037421 */ /* 0x000fe20000010000 */
[----:B0-----:R-:W-:Y:S01]  /*1e770*/  MUFU.SQRT R0, R0 ;  /* 0x0000000000007308 */ /* 0x001fe20000002000 */
[----:B------:R-:W-:Y:S02]  /*1e780*/  HFMA2 R25, -RZ, RZ, 1.875, 0 ;  /* 0x3f800000ff197431 */ /* 0x000fe400000001ff */
[----:B------:R-:W-:-:S06]  /*1e790*/  FMUL.FTZ R3, R3, 0.5 ;  /* 0x3f00000003037820 */ /* 0x000fcc0000410000 */
[----:B------:R-:W0:Y:S02]  /*1e7a0*/  MUFU.SQRT R3, R3 ;  /* 0x0000000300037308 */ /* 0x000e240000002000 */
[----:B0-----:R-:W-:-:S07]  /*1e7b0*/  FMUL.FTZ R24, R0, R3 ;  /* 0x0000000300187220 */ /* 0x001fce0000410000 */
.L_x_4658:
[----:B------:R-:W-:Y:S05]  /*1e7c0*/  BSYNC.RECONVERGENT B1 ;  /* 0x0000000000017941 */ /* 0x000fea0003800200 */
.L_x_4652:
[----:B------:R-:W-:Y:S05]  /*1e7d0*/  BRA `(.L_x_4659) ;  /* 0x0000000000087947 */ /* 0x000fea0003800000 */
.L_x_4648:
[----:B------:R-:W-:Y:S01]  /*1e7e0*/  FMUL.FTZ R24, R24, 16777216 ;  /* 0x4b80000018187820 */ /* 0x000fe20000410000 */
[----:B------:R-:W-:-:S07]  /*1e7f0*/  FMUL.FTZ R25, R25, 16777216 ;  /* 0x4b80000019197820 */ /* 0x000fce0000410000 */
.L_x_4659:
[----:B------:R-:W-:Y:S05]  /*1e800*/  BSYNC.RELIABLE B0 ;  /* 0x0000000000007941 */ /* 0x000fea0003800100 */
.L_x_4647:
        /* <DEDUP_REMOVED lines=20> */
.L_x_4662:
[----:B------:R-:W-:Y:S05]  /*1e950*/  BSYNC.RECONVERGENT B4 ;  /* 0x0000000000047941 */ /* 0x000fea0003800200 */
.L_x_4661:
        /* <DEDUP_REMOVED lines=29> */
.L_x_4660:
        /* <DEDUP_REMOVED lines=17> */
.L_x_4664:
[----:B------:R-:W-:Y:S05]  /*1ec40*/  BSYNC.RECONVERGENT B4 ;  /* 0x0000000000047941 */ /* 0x000fea0003800200 */
.L_x_4663:
        /* <DEDUP_REMOVED lines=28> */
.L_x_4651:
[----:B------:R-:W-:Y:S05]  /*1ee10*/  BSYNC.RECONVERGENT B3 ;  /* 0x0000000000037941 */ /* 0x000fea0003800200 */
.L_x_4646:
[----:B------:R-:W-:-:S13]  /*1ee20*/  ISETP.GE.AND P0, PT, R26, RZ, PT ;  /* 0x000000ff1a00720c */ /* 0x000fda0003f06270 */
[----:B-1----:R-:W-:Y:S01]  /*1ee30*/  @P0 FADD.FTZ R14, -R14, -RZ ;  /* 0x800000ff0e0e0221 */ /* 0x002fe20000010100 */
[----:B------:R-:W-:Y:S06]  /*1ee40*/  BRA `(.L_x_4631) ;  /* 0x0000000800ec7947 */ /* 0x000fec0003800000 */
.L_x_4634:
[----:B------:R-:W-:Y:S01]  /*1ee50*/  FADD.FTZ R3, -R23, 6.1232342629258392722e-17 ;  /* 0x248d313217037421 */ /* 0x000fe20000010100 */
[----:B------:R-:W-:-:S03]  /*1ee60*/  FADD.FTZ R14, -R26, -RZ ;  /* 0x800000ff1a0e7221 */ /* 0x000fc60000010100 */
[----:B------:R-:W-:Y:S01]  /*1ee70*/  FADD.FTZ R3, R3, 1.5707963705062866211 ;  /* 0x3fc90fdb03037421 */ /* 0x000fe20000010000 */
[----:B------:R-:W-:Y:S06]  /*1ee80*/  BRA `(.L_x_4631) ;  /* 0x0000000800dc7947 */ /* 0x000fec0003800000 */
.L_x_4633:
[----:B------:R-:W-:Y:S02]  /*1ee90*/  HFMA2 R3, -RZ, RZ, 0, 0 ;  /* 0x00000000ff037431 */ /* 0x000fe400000001ff */
[----:B------:R-:W-:Y:S01]  /*1eea0*/  FADD.FTZ R14, -R26, -RZ ;  /* 0x800000ff1a0e7221 */ /* 0x000fe20000010100 */
[----:B------:R-:W-:Y:S06]  /*1eeb0*/  BRA `(.L_x_4631) ;  /* 0x0000000800d07947 */ /* 0x000fec0003800000 */
.L_x_4632:
        /* <DEDUP_REMOVED lines=26> */
.L_x_4669:
[----:B------:R-:W-:Y:S05]  /*1f060*/  BSYNC.RECONVERGENT B4 ;  /* 0x0000000000047941 */ /* 0x000fea0003800200 */
.L_x_4668:
        /* <DEDUP_REMOVED lines=29> */
.L_x_4667:
        /* <DEDUP_REMOVED lines=28> */
.L_x_4672:
[----:B------:R-:W-:Y:S05]  /*1f400*/  BSYNC.RECONVERGENT B4 ;  /* 0x0000000000047941 */ /* 0x000fea0003800200 */
.L_x_4671:
        /* <DEDUP_REMOVED lines=29> */
.L_x_4666:
        /* <DEDUP_REMOVED lines=33> */
.L_x_4674:
[----:B------:R-:W-:Y:S05]  /*1f7f0*/  BSYNC.RECONVERGENT B4 ;  /* 0x0000000000047941 */ /* 0x000fea0003800200 */
.L_x_4673:
        /* <DEDUP_REMOVED lines=27> */
.L_x_4670:
[----:B------:R-:W-:Y:S05]  /*1f9b0*/  BSYNC.RECONVERGENT B3 ;  /* 0x0000000000037941 */ /* 0x000fea0003800200 */
.L_x_4665:
[----:B------:R-:W-:Y:S01]  /*1f9c0*/  ISETP.GE.AND P0, PT, R26, RZ, PT ;  /* 0x000000ff1a00720c */ /* 0x000fe20003f06270 */
[----:B------:R-:W-:Y:S01]  /*1f9d0*/  FADD.FTZ R14, R14, 0.69314718246459960938 ;  /* 0x3f3172180e0e7421 */ /* 0x000fe20000010000 */
[----:B------:R-:W-:-:S11]  /*1f9e0*/  FADD.FTZ R3, |R0|, -RZ ;  /* 0x800000ff00037221 */ /* 0x000fd60000010200 */
[----:B------:R-:W-:-:S07]  /*1f9f0*/  @P0 FADD.FTZ R14, -R14, -RZ ;  /* 0x800000ff0e0e0221 */ /* 0x000fce0000010100 */
.L_x_4631:
[----:B------:R-:W-:Y:S05]  /*1fa00*/  BSYNC.RECONVERGENT B2 ;  /* 0x0000000000027941 */ /* 0x000fea0003800200 */
.L_x_4629:
        /* <DEDUP_REMOVED lines=16> */
.L_x_4676:
[----:B------:R-:W-:Y:S05]  /*1fb10*/  BSYNC.RECONVERGENT B0 ;  /* 0x0000000000007941 */ /* 0x000fea0003800200 */
.L_x_4675:
        /* <DEDUP_REMOVED lines=20> */
.L_x_4678:
        /* <DEDUP_REMOVED lines=69> */
.L_x_4688:
[----:B------:R-:W-:-:S04]  /*200b0*/  FADD.FTZ R5, -R4, R7 ;  /* 0x0000000704057221 */ /* 0x000fc80000010100 */
[----:B------:R-:W-:-:S07]  /*200c0*/  FMUL.FTZ R5, R5, 0.5 ;  /* 0x3f00000005057820 */ /* 0x000fce0000410000 */
.L_x_4689:
[----:B------:R-:W-:Y:S05]  /*200d0*/  BSYNC.RECONVERGENT B1 ;  /* 0x0000000000017941 */ /* 0x000fea0003800200 */
.L_x_4687:
        /* <DEDUP_REMOVED lines=11> */
.L_x_4691:
[----:B------:R-:W-:-:S04]  /*20190*/  FADD.FTZ R28, R6, -R9 ;  /* 0x80000009061c7221 */ /* 0x000fc80000010000 */
[----:B------:R-:W-:-:S07]  /*201a0*/  FMUL.FTZ R28, R28, 0.5 ;  /* 0x3f0000001c1c7820 */ /* 0x000fce0000410000 */
.L_x_4692:
[----:B------:R-:W-:Y:S05]  /*201b0*/  BSYNC.RECONVERGENT B1 ;  /* 0x0000000000017941 */ /* 0x000fea0003800200 */
.L_x_4690:
        /* <DEDUP_REMOVED lines=35> */
.L_x_4686:
        /* <DEDUP_REMOVED lines=35> */
.L_x_4693:
[----:B------:R-:W-:-:S04]  /*20620*/  FADD.FTZ R5, -R27, 1 ;  /* 0x3f8000001b057421 */ /* 0x000fc80000010100 */
[----:B------:R-:W-:-:S06]  /*20630*/  FMUL.FTZ R5, R4, R5 ;  /* 0x0000000504057220 */ /* 0x000fcc0000410000 */
[----:B------:R-:W0:Y:S08]  /*20640*/  MUFU.SQRT R5, R5 ;  /* 0x0000000500057308 */ /* 0x000e300000002000 */
[----:B0-----:R-:W0:Y:S02]  /*20650*/  MUFU.RCP R15, R5 ;  /* 0x00000005000f7308 */ /* 0x001e240000001000 */
[----:B0-----:R-:W-:Y:S01]  /*20660*/  FMUL.FTZ R15, |R24|, R15 ;  /* 0x0000000f180f7220 */ /* 0x001fe20000410200 */
[----:B------:R-:W-:Y:S06]  /*20670*/  BRA `(.L_x_4684) ;  /* 0x0000000000047947 */ /* 0x000fec0003800000 */
.L_x_4685:
[----:B------:R0:W1:Y:S02]  /*20680*/  MUFU.SQRT R15, R0 ;  /* 0x00000000000f7308 */ /* 0x0000640000002000 */
.L_x_4684:
[----:B------:R-:W-:Y:S05]  /*20690*/  BSYNC.RECONVERGENT B0 ;  /* 0x0000000000007941 */ /* 0x000fea0003800200 */
.L_x_4683:
        /* <DEDUP_REMOVED lines=40> */
.L_x_4698:
        /* <DEDUP_REMOVED lines=28> */
.L_x_4697:
        /* <DEDUP_REMOVED lines=23> */
.L_x_4704:
[----:B------:R-:W-:-:S04]  /*20c50*/  FADD.FTZ R3, -R3, R6 ;  /* 0x0000000603037221 */ /* 0x000fc80000010100 */
[----:B------:R-:W-:-:S07]  /*20c60*/  FMUL.FTZ R5, R3, 0.5 ;  /* 0x3f00000003057820 */ /* 0x000fce0000410000 */
.L_x_4705:
[----:B------:R-:W-:Y:S05]  /*20c70*/  BSYNC.RECONVERGENT B4 ;  /* 0x0000000000047941 */ /* 0x000fea0003800200 */
.L_x_4703:
[----:B------:R-:W-:Y:S01]  /*20c80*/  FADD.FTZ R0, R5, R0 ;  /* 0x0000000005007221 */ /* 0x000fe20000010000 */
[----:B------:R-:W-:-:S04]  /*20c90*/  FADD.FTZ R3, R27, R26 ;  /* 0x0000001a1b037221 */ /* 0x000fc80000010000 */
[----:B------:R-:W-:-:S04]  /*20ca0*/  FMUL.FTZ R0, R0, R3 ;  /* 0x0000000300007220 */ /* 0x000fc80000410000 */
[----:B------:R0:W2:Y:S01]  /*20cb0*/  MUFU.SQRT R26, R0 ;  /* 0x00000000001a7308 */ /* 0x0000a20000002000 */
[----:B------:R-:W-:Y:S05]  /*20cc0*/  BRA `(.L_x_4706) ;  /* 0x0000000000487947 */ /* 0x000fea0003800000 */
.L_x_4702:
        /* <DEDUP_REMOVED lines=12> */
.L_x_4701:
[----:B------:R-:W-:Y:S01]  /*20d90*/  FADD.FTZ R3, R26, 1 ;  /* 0x3f8000001a037421 */ /* 0x000fe20000010000 */
[----:B0-----:R-:W-:Y:S01]  /*20da0*/  MUFU.SQRT R0, R0 ;  /* 0x0000000000007308 */ /* 0x001fe20000002000 */
[----:B------:R-:W-:Y:S02]  /*20db0*/  HFMA2 R27, -RZ, RZ, 1.875, 0 ;  /* 0x3f800000ff1b7431 */ /* 0x000fe400000001ff */
[----:B------:R-:W-:-:S06]  /*20dc0*/  FMUL.FTZ R3, R3, 0.5 ;  /* 0x3f00000003037820 */ /* 0x000fcc0000410000 */
[----:B------:R-:W0:Y:S02]  /*20dd0*/  MUFU.SQRT R3, R3 ;  /* 0x0000000300037308 */ /* 0x000e240000002000 */
[----:B0-----:R-:W-:-:S07]  /*20de0*/  FMUL.FTZ R26, R0, R3 ;  /* 0x00000003001a7220 */ /* 0x001fce0000410000 */
.L_x_4706:
[----:B------:R-:W-:Y:S05]  /*20df0*/  BSYNC.RECONVERGENT B1 ;  /* 0x0000000000017941 */ /* 0x000fea0003800200 */
.L_x_4700:
[----:B------:R-:W-:Y:S05]  /*20e00*/  BRA `(.L_x_4707) ;  /* 0x0000000000087947 */ /* 0x000fea0003800000 */
.L_x_4696:
[----:B------:R-:W-:Y:S01]  /*20e10*/  FMUL.FTZ R26, R26, 16777216 ;  /* 0x4b8000001a1a7820 */ /* 0x000fe20000410000 */
[----:B------:R-:W-:-:S07]  /*20e20*/  FMUL.FTZ R27, R27, 16777216 ;  /* 0x4b8000001b1b7820 */ /* 0x000fce0000410000 */
.L_x_4707:
[----:B------:R-:W-:Y:S05]  /*20e30*/  BSYNC.RELIABLE B0 ;  /* 0x0000000000007941 */ /* 0x000fea0003800100 */
.L_x_4695:
        /* <DEDUP_REMOVED lines=20> */
.L_x_4710:
[----:B------:R-:W-:Y:S05]  /*20f80*/  BSYNC.RECONVERGENT B4 ;  /* 0x0000000000047941 */ /* 0x000fea0003800200 */
.L_x_4709:
        /* <DEDUP_REMOVED lines=29> */
.L_x_4708:
        /* <DEDUP_REMOVED lines=17> */
.L_x_4712:
[----:B------:R-:W-:Y:S05]  /*21270*/  BSYNC.RECONVERGENT B4 ;  /* 0x0000000000047941 */ /* 0x000fea0003800200 */
.L_x_4711:
        /* <DEDUP_REMOVED lines=28> */
.L_x_4699:
[----:B------:R-:W-:Y:S05]  /*21440*/  BSYNC.RECONVERGENT B3 ;  /* 0x0000000000037941 */ /* 0x000fea0003800200 */
.L_x_4694:
[----:B------:R-:W-:-:S13]  /*21450*/  ISETP.GE.AND P0, PT, R24, RZ, PT ;  /* 0x000000ff1800720c */ /* 0x000fda0003f06270 */
[----:B-1----:R-:W-:Y:S01]  /*21460*/  @P0 FADD.FTZ R15, -R15, -RZ ;  /* 0x800000ff0f0f0221 */ /* 0x002fe20000010100 */
[----:B------:R-:W-:Y:S06]  /*21470*/  BRA `(.L_x_4679) ;  /* 0x0000000800ec7947 */ /* 0x000fec0003800000 */
.L_x_4682:
[----:B------:R-:W-:Y:S01]  /*21480*/  FADD.FTZ R3, -R25, 6.1232342629258392722e-17 ;  /* 0x248d313219037421 */ /* 0x000fe20000010100 */
[----:B------:R-:W-:-:S03]  /*21490*/  FADD.FTZ R15, -R24, -RZ ;  /* 0x800000ff180f7221 */ /* 0x000fc60000010100 */
[----:B------:R-:W-:Y:S01]  /*214a0*/  FADD.FTZ R3, R3, 1.5707963705062866211 ;  /* 0x3fc90fdb03037421 */ /* 0x000fe20000010000 */
[----:B------:R-:W-:Y:S06]  /*214b0*/  BRA `(.L_x_4679) ;  /* 0x0000000800dc7947 */ /* 0x000fec0003800000 */
.L_x_4681:
[----:B------:R-:W-:Y:S02]  /*214c0*/  HFMA2 R3, -RZ, RZ, 0, 0 ;  /* 0x00000000ff037431 */ /* 0x000fe400000001ff */
[----:B------:R-:W-:Y:S01]  /*214d0*/  FADD.FTZ R15, -R24, -RZ ;  /* 0x800000ff180f7221 */ /* 0x000fe20000010100 */
[----:B------:R-:W-:Y:S06]  /*214e0*/  BRA `(.L_x_4679) ;  /* 0x0000000800d07947 */ /* 0x000fec0003800000 */
.L_x_4680:
        /* <DEDUP_REMOVED lines=26> */
.L_x_4717:
[----:B------:R-:W-:Y:S05]  /*21690*/  BSYNC.RECONVERGENT B4 ;  /* 0x0000000000047941 */ /* 0x000fea0003800200 */
.L_x_4716:
        /* <DEDUP_REMOVED lines=29> */
.L_x_4715:
        /* <DEDUP_REMOVED lines=28> */
.L_x_4720:
[----:B------:R-:W-:Y:S05]  /*21a30*/  BSYNC.RECONVERGENT B4 ;  /* 0x0000000000047941 */ /* 0x000fea0003800200 */
.L_x_4719:
        /* <DEDUP_REMOVED lines=29> */
.L_x_4714:
        /* <DEDUP_REMOVED lines=33> */
.L_x_4722:
[----:B------:R-:W-:Y:S05]  /*21e20*/  BSYNC.RECONVERGENT B4 ;  /* 0x0000000000047941 */ /* 0x000fea0003800200 */
.L_x_4721:
        /* <DEDUP_REMOVED lines=27> */
.L_x_4718:
[----:B------:R-:W-:Y:S05]  /*21fe0*/  BSYNC.RECONVERGENT B3 ;  /* 0x0000000000037941 */ /* 0x000fea0003800200 */
.L_x_4713:
[----:B------:R-:W-:Y:S01]  /*21ff0*/  ISETP.GE.AND P0, PT, R24, RZ, PT ;  /* 0x000000ff1800720c */ /* 0x000fe20003f06270 */
[----:B------:R-:W-:Y:S01]  /*22000*/  FADD.FTZ R15, R15, 0.69314718246459960938 ;  /* 0x3f3172180f0f7421 */ /* 0x000fe20000010000 */
[----:B------:R-:W-:-:S11]  /*22010*/  FADD.FTZ R3, |R0|, -RZ ;  /* 0x800000ff00037221 */ /* 0x000fd60000010200 */
[----:B------:R-:W-:-:S07]  /*22020*/  @P0 FADD.FTZ R15, -R15, -RZ ;  /* 0x800000ff0f0f0221 */ /* 0x000fce0000010100 */
.L_x_4679:
[----:B------:R-:W-:Y:S05]  /*22030*/  BSYNC.RECONVERGENT B2 ;  /* 0x0000000000027941 */ /* 0x000fea0003800200 */
.L_x_4677:
        /* <DEDUP_REMOVED lines=16> */
.L_x_4724:
[----:B------:R-:W-:Y:S05]  /*22140*/  BSYNC.RECONVERGENT B0 ;  /* 0x0000000000007941 */ /* 0x000fea0003800200 */
.L_x_4723:
        /* <DEDUP_REMOVED lines=20> */
.L_x_4726:
        /* <DEDUP_REMOVED lines=69> */
.L_x_4736:
[----:B------:R-:W-:-:S04]  /*226e0*/  FADD.FTZ R4, -R5, R6 ;  /* 0x0000000605047221 */ /* 0x000fc80000010100 */
[----:B------:R-:W-:-:S07]  /*226f0*/  FMUL.FTZ R4, R4, 0.5 ;  /* 0x3f00000004047820 */ /* 0x000fce0000410000 */
.L_x_4737:
[----:B------:R-:W-:Y:S05]  /*22700*/  BSYNC.RECONVERGENT B1 ;  /* 0x0000000000017941 */ /* 0x000fea0003800200 */
.L_x_4735:
        /* <DEDUP_REMOVED lines=11> */
.L_x_4739:
[----:B------:R-:W-:-:S04]  /*227c0*/  FADD.FTZ R29, R7, -R8 ;  /* 0x80000008071d7221 */ /* 0x000fc80000010000 */
[----:B------:R-:W-:-:S07]  /*227d0*/  FMUL.FTZ R29, R29, 0.5 ;  /* 0x3f0000001d1d7820 */ /* 0x000fce0000410000 */
.L_x_4740:
[----:B------:R-:W-:Y:S05]  /*227e0*/  BSYNC.RECONVERGENT B1 ;  /* 0x0000000000017941 */ /* 0x000fea0003800200 */
.L_x_4738:
        /* <DEDUP_REMOVED lines=35> */
.L_x_4734:
        /* <DEDUP_REMOVED lines=35> */
.L_x_4741:
[----:B------:R-:W-:-:S04]  /*22c50*/  FADD.FTZ R4, -R28, 1 ;  /* 0x3f8000001c047421 */ /* 0x000fc80000010100 */
[----:B------:R-:W-:-:S06]  /*22c60*/  FMUL.FTZ R4, R5, R4 ;  /* 0x0000000405047220 */ /* 0x000fcc0000410000 */
[----:B------:R-:W0:Y:S08]  /*22c70*/  MUFU.SQRT R4, R4 ;  /* 0x0000000400047308 */ /* 0x000e300000002000 */
[----:B0-----:R-:W0:Y:S02]  /*22c80*/  MUFU.RCP R24, R4 ;  /* 0x0000000400187308 */ /* 0x001e240000001000 */
[----:B0-----:R-:W-:Y:S01]  /*22c90*/  FMUL.FTZ R24, |R25|, R24 ;  /* 0x0000001819187220 */ /* 0x001fe20000410200 */
[----:B------:R-:W-:Y:S06]  /*22ca0*/  BRA `(.L_x_4732) ;  /* 0x0000000000047947 */ /* 0x000fec0003800000 */
.L_x_4733:
[----:B------:R0:W1:Y:S02]  /*22cb0*/  MUFU.SQRT R24, R3 ;  /* 0x0000000300187308 */ /* 0x0000640000002000 */
.L_x_4732:
[----:B------:R-:W-:Y:S05]  /*22cc0*/  BSYNC.RECONVERGENT B0 ;  /* 0x0000000000007941 */ /* 0x000fea0003800200 */
.L_x_4731:
        /* <DEDUP_REMOVED lines=24> */
[----:B------:R-:W-:Y:S01]  /*22e50*/  FSETP.GEU.FTZ.AND P1, PT, R4, -0.56000000238418579102, PT ;  /* 0xbf0f5c290400780b */ /* 0x000fe20003f3e000 */
[----:B------:R-:W-:Y:S01]  /*22e60*/  HFMA2 R4, -RZ, RZ, 1.9599609375, 20144 ;  /* 0x3fd774ebff047431 */ /* 0x000fe200000001ff */
        /* <DEDUP_REMOVED lines=14> */
.L_x_4746:
[----:B0-----:R-:W-:Y:S02]  /*22f50*/  MOV R3, 0x3f000000 ;  /* 0x3f00000000037802 */ /* 0x001fe40000000f00 */
[C---:B------:R-:W-:Y:S02]  /*22f60*/  FSETP.GT.FTZ.AND P0, PT, |R4|.reuse, 0.56000000238418579102, PT ;  /* 0x3f0f5c290400780b */ /* 0x040fe40003f14200 */
[C---:B------:R-:W-:Y:S01]  /*22f70*/  FSETP.NEU.FTZ.AND P1, PT, |R4|.reuse, 1, PT ;  /* 0x3f8000000400780b */ /* 0x040fe20003f3d200 */
[----:B------:R-:W-:-:S04]  /*22f80*/  FFMA.FTZ R0, |R4|, -R3, 0.5 ;  /* 0x3f00000004007423 */ /* 0x000fc80000010a03 */
[----:B------:R-:W0:Y:S02]  /*22f90*/  MUFU.RSQ R3, R0 ;  /* 0x0000000000037308 */ /* 0x000e240000001400 */
[----:B0-----:R-:W-:Y:S01]  /*22fa0*/  FMUL.FTZ R5, R0, R3 ;  /* 0x0000000300057220 */ /* 0x001fe20000410000 */
[----:B------:R-:W-:Y:S01]  /*22fb0*/  FMUL.FTZ R6, R3, -0.5 ;  /* 0xbf00000003067820 */ /* 0x000fe20000410000 */
[----:B------:R-:W-:-:S03]  /*22fc0*/  FADD.FTZ R3, |R4|, -RZ ;  /* 0x800000ff04037221 */ /* 0x000fc60000010200 */
[----:B------:R-:W-:-:S04]  /*22fd0*/  FFMA.FTZ R6, R5, R6, 0.5 ;  /* 0x3f00000005067423 */ /* 0x000fc80000010006 */
[----:B------:R-:W-:Y:S01]  /*22fe0*/  FFMA.FTZ R6, R5, R6, R5 ;  /* 0x0000000605067223 */ /* 0x000fe20000010005 */
[----:B------:R-:W-:-:S04]  /*22ff0*/  HFMA2 R5, -RZ, RZ, 1.265625, -5052 ;  /* 0x3d10ecefff057431 */ /* 0x000fc800000001ff */
[----:B------:R-:W-:Y:S02]  /*23000*/  @P0 FSEL R3, R6, RZ, P1 ;  /* 0x000000ff06030208 */ /* 0x000fe40000800000 */
        /* <DEDUP_REMOVED lines=16> */
.L_x_4745:
        /* <DEDUP_REMOVED lines=23> */
.L_x_4752:
[----:B------:R-:W-:-:S04]  /*23280*/  FADD.FTZ R0, -R0, R7 ;  /* 0x0000000700007221 */ /* 0x000fc80000010100 */
[----:B------:R-:W-:-:S07]  /*23290*/  FMUL.FTZ R4, R0, 0.5 ;  /* 0x3f00000000047820 */ /* 0x000fce0000410000 */
.L_x_4753:
[----:B------:R-:W-:Y:S05]  /*232a0*/  BSYNC.RECONVERGENT B4 ;  /* 0x0000000000047941 */ /* 0x000fea0003800200 */
.L_x_4751:
[----:B------:R-:W-:Y:S01]  /*232b0*/  FADD.FTZ R3, R4, R3 ;  /* 0x0000000304037221 */ /* 0x000fe20000010000 */
[----:B------:R-:W-:-:S04]  /*232c0*/  FADD.FTZ R0, R28, R9 ;  /* 0x000000091c007221 */ /* 0x000fc80000010000 */
[----:B------:R-:W-:-:S04]  /*232d0*/  FMUL.FTZ R0, R3, R0 ;  /* 0x0000000003007220 */ /* 0x000fc80000410000 */
[----:B------:R0:W2:Y:S01]  /*232e0*/  MUFU.SQRT R16, R0 ;  /* 0x0000000000107308 */ /* 0x0000a20000002000 */
[----:B------:R-:W-:Y:S05]  /*232f0*/  BRA `(.L_x_4754) ;  /* 0x0000000000487947 */ /* 0x000fea0003800000 */
.L_x_4750:
        /* <DEDUP_REMOVED lines=12> */
.L_x_4749:
[----:B------:R-:W-:Y:S01]  /*233c0*/  FADD.FTZ R0, R9, 1 ;  /* 0x3f80000009007421 */ /* 0x000fe20000010000 */
[----:B0-----:R-:W-:Y:S01]  /*233d0*/  MUFU.SQRT R3, R3 ;  /* 0x0000000300037308 */ /* 0x001fe20000002000 */
[----:B------:R-:W-:Y:S02]  /*233e0*/  HFMA2 R28, -RZ, RZ, 1.875, 0 ;  /* 0x3f800000ff1c7431 */ /* 0x000fe400000001ff */
[----:B------:R-:W-:-:S06]  /*233f0*/  FMUL.FTZ R0, R0, 0.5 ;  /* 0x3f00000000007820 */ /* 0x000fcc0000410000 */
[----:B------:R-:W0:Y:S02]  /*23400*/  MUFU.SQRT R0, R0 ;  /* 0x0000000000007308 */ /* 0x000e240000002000 */
[----:B0-----:R-:W-:-:S07]  /*23410*/  FMUL.FTZ R16, R3, R0 ;  /* 0x0000000003107220 */ /* 0x001fce0000410000 */
.L_x_4754:
[----:B------:R-:W-:Y:S05]  /*23420*/  BSYNC.RECONVERGENT B1 ;  /* 0x0000000000017941 */ /* 0x000fea0003800200 */
.L_x_4748:
[----:B------:R-:W-:Y:S05]  /*23430*/  BRA `(.L_x_4755) ;  /* 0x0000000000087947 */ /* 0x000fea0003800000 */
.L_x_4744:
[----:B------:R-:W-:Y:S01]  /*23440*/  FMUL.FTZ R16, R9, 16777216 ;  /* 0x4b80000009107820 */ /* 0x000fe20000410000 */
[----:B------:R-:W-:-:S07]  /*23450*/  FMUL.FTZ R28, R28, 16777216 ;  /* 0x4b8000001c1c7820 */ /* 0x000fce0000410000 */
.L_x_4755:
[----:B------:R-:W-:Y:S05]  /*23460*/  BSYNC.RELIABLE B0 ;  /* 0x0000000000007941 */ /* 0x000fea0003800100 */
.L_x_4743:
        /* <DEDUP_REMOVED lines=20> */
.L_x_4758:
[----:B------:R-:W-:Y:S05]  /*235b0*/  BSYNC.RECONVERGENT B4 ;  /* 0x0000000000047941 */ /* 0x000fea0003800200 */
.L_x_4757:
        /* <DEDUP_REMOVED lines=29> */
.L_x_4756:
        /* <DEDUP_REMOVED lines=17> */
.L_x_4760:
[----:B------:R-:W-:Y:S05]  /*238a0*/  BSYNC.RECONVERGENT B4 ;  /* 0x0000000000047941 */ /* 0x000fea0003800200 */
.L_x_4759:
        /* <DEDUP_REMOVED lines=28> */
.L_x_4747:
[----:B------:R-:W-:Y:S05]  /*23a70*/  BSYNC.RECONVERGENT B3 ;  /* 0x0000000000037941 */ /* 0x000fea0003800200 */
.L_x_4742:
[----:B------:R-:W-:-:S13]  /*23a80*/  ISETP.GE.AND P0, PT, R25, RZ, PT ;  /* 0x000000ff1900720c */ /* 0x000fda0003f06270 */
[----:B-1----:R-:W-:Y:S01]  /*23a90*/  @P0 FADD.FTZ R24, -R24, -RZ ;  /* 0x800000ff18180221 */ /* 0x002fe20000010100 */
[----:B------:R-:W-:Y:S06]  /*23aa0*/  BRA `(.L_x_4727) ;  /* 0x0000000800f07947 */ /* 0x000fec0003800000 */
.L_x_4730:
[----:B------:R-:W-:Y:S01]  /*23ab0*/  FADD.FTZ R0, -R27, 6.1232342629258392722e-17 ;  /* 0x248d31321b007421 */ /* 0x000fe20000010100 */
[----:B------:R-:W-:-:S03]  /*23ac0*/  FADD.FTZ R24, -R25, -RZ ;  /* 0x800000ff19187221 */ /* 0x000fc60000010100 */
[----:B------:R-:W-:Y:S01]  /*23ad0*/  FADD.FTZ R0, R0, 1.5707963705062866211 ;  /* 0x3fc90fdb00007421 */ /* 0x000fe20000010000 */
[----:B------:R-:W-:Y:S06]  /*23ae0*/  BRA `(.L_x_4727) ;  /* 0x0000000800e07947 */ /* 0x000fec0003800000 */
.L_x_4729:
[----:B------:R-:W-:Y:S02]  /*23af0*/  HFMA2 R0, -RZ, RZ, 0, 0 ;  /* 0x00000000ff007431 */ /* 0x000fe400000001ff */
[----:B------:R-:W-:Y:S01]  /*23b00*/  FADD.FTZ R24, -R25, -RZ ;  /* 0x800000ff19187221 */ /* 0x000fe20000010100 */
[----:B------:R-:W-:Y:S06]  /*23b10*/  BRA `(.L_x_4727) ;  /* 0x0000000800d47947 */ /* 0x000fec0003800000 */
.L_x_4728:
        /* <DEDUP_REMOVED lines=26> */
.L_x_4765:
[----:B------:R-:W-:Y:S05]  /*23cc0*/  BSYNC.RECONVERGENT B4 ;  /* 0x0000000000047941 */ /* 0x000fea0003800200 */
.L_x_4764:
        /* <DEDUP_REMOVED lines=29> */
.L_x_4763:
        /* <DEDUP_REMOVED lines=29> */
.L_x_4768:
[----:B------:R-:W-:Y:S05]  /*24070*/  BSYNC.RECONVERGENT B4 ;  /* 0x0000000000047941 */ /* 0x000fea0003800200 */
.L_x_4767:
        /* <DEDUP_REMOVED lines=29> */
.L_x_4762:
        /* <DEDUP_REMOVED lines=33> */
.L_x_4770:
[----:B------:R-:W-:Y:S05]  /*24460*/  BSYNC.RECONVERGENT B4 ;  /* 0x0000000000047941 */ /* 0x000fea0003800200 */
.L_x_4769:
        /* <DEDUP_REMOVED lines=27> */
.L_x_4766:
[----:B------:R-:W-:Y:S05]  /*24620*/  BSYNC.RECONVERGENT B3 ;  /* 0x0000000000037941 */ /* 0x000fea0003800200 */
.L_x_4761:
[----:B------:R-:W-:Y:S01]  /*24630*/  ISETP.GE.AND P0, PT, R25, RZ, PT ;  /* 0x000000ff1900720c */ /* 0x000fe20003f06270 */
[----:B------:R-:W-:Y:S01]  /*24640*/  FADD.FTZ R24, R24, 0.69314718246459960938 ;  /* 0x3f31721818187421 */ /* 0x000fe20000010000 */
[----:B------:R-:W-:-:S11]  /*24650*/  FADD.FTZ R0, |R0|, -RZ ;  /* 0x800000ff00007221 */ /* 0x000fd60000010200 */
[----:B------:R-:W-:-:S07]  /*24660*/  @P0 FADD.FTZ R24, -R24, -RZ ;  /* 0x800000ff18180221 */ /* 0x000fce0000010100 */
.L_x_4727:
[----:B------:R-:W-:Y:S05]  /*24670*/  BSYNC.RECONVERGENT B2 ;  /* 0x0000000000027941 */ /* 0x000fea0003800200 */
.L_x_4725:
        /* <DEDUP_REMOVED lines=16> */
.L_x_4772:
[----:B------:R-:W-:Y:S05]  /*24780*/  BSYNC.RECONVERGENT B0 ;  /* 0x0000000000007941 */ /* 0x000fea0003800200 */
.L_x_4771:
        /* <DEDUP_REMOVED lines=20> */
.L_x_4774:
        /* <DEDUP_REMOVED lines=69> */
.L_x_4784:
[----:B------:R-:W-:-:S04]  /*24d20*/  FADD.FTZ R6, -R0, R7 ;  /* 0x0000000700067221 */ /* 0x000fc80000010100 */
[----:B------:R-:W-:-:S07]  /*24d30*/  FMUL.FTZ R6, R6, 0.5 ;  /* 0x3f00000006067820 */ /* 0x000fce0000410000 */
.L_x_4785:
[----:B------:R-:W-:Y:S05]  /*24d40*/  BSYNC.RECONVERGENT B1 ;  /* 0x0000000000017941 */ /* 0x000fea0003800200 */
.L_x_4783:
        /* <DEDUP_REMOVED lines=11> */
.L_x_4787:
[----:B------:R-:W-:-:S04]  /*24e00*/  FADD.FTZ R9, R4, -R9 ;  /* 0x8000000904097221 */ /* 0x000fc80000010000 */
[----:B------:R-:W-:-:S07]  /*24e10*/  FMUL.FTZ R9, R9, 0.5 ;  /* 0x3f00000009097820 */ /* 0x000fce0000410000 */
.L_x_4788:
[----:B------:R-:W-:Y:S05]  /*24e20*/  BSYNC.RECONVERGENT B1 ;  /* 0x0000000000017941 */ /* 0x000fea0003800200 */
.L_x_4786:
        /* <DEDUP_REMOVED lines=35> */
.L_x_4782:
        /* <DEDUP_REMOVED lines=35> */
.L_x_4789:
[----:B------:R-:W-:-:S04]  /*25290*/  FADD.FTZ R9, -R28, 1 ;  /* 0x3f8000001c097421 */ /* 0x000fc80000010100 */
[----:B------:R-:W-:-:S06]  /*252a0*/  FMUL.FTZ R6, R0, R9 ;  /* 0x0000000900067220 */ /* 0x000fcc0000410000 */
[----:B------:R-:W0:Y:S08]  /*252b0*/  MUFU.SQRT R6, R6 ;  /* 0x0000000600067308 */ /* 0x000e300000002000 */
[----:B0-----:R-:W0:Y:S02]  /*252c0*/  MUFU.RCP R8, R6 ;  /* 0x0000000600087308 */ /* 0x001e240000001000 */
[----:B0-----:R-:W-:Y:S01]  /*252d0*/  FMUL.FTZ R17, |R27|, R8 ;  /* 0x000000081b117220 */ /* 0x001fe20000410200 */
[----:B------:R-:W-:Y:S06]  /*252e0*/  BRA `(.L_x_4780) ;  /* 0x0000000000047947 */ /* 0x000fec0003800000 */
.L_x_4781:
[----:B------:R0:W1:Y:S02]  /*252f0*/  MUFU.SQRT R17, R3 ;  /* 0x0000000300117308 */ /* 0x0000640000002000 */
.L_x_4780:
[----:B------:R-:W-:Y:S05]  /*25300*/  BSYNC.RECONVERGENT B0 ;  /* 0x0000000000007941 */ /* 0x000fea0003800200 */
.L_x_4779:
        /* <DEDUP_REMOVED lines=40> */
.L_x_4794:
        /* <DEDUP_REMOVED lines=28> */
.L_x_4793:
        /* <DEDUP_REMOVED lines=23> */
.L_x_4800:
[----:B0-----:R-:W-:-:S04]  /*258c0*/  FADD.FTZ R3, -R5, R4 ;  /* 0x0000000405037221 */ /* 0x001fc80000010100 */
[----:B------:R-:W-:-:S07]  /*258d0*/  FMUL.FTZ R3, R3, 0.5 ;  /* 0x3f00000003037820 */ /* 0x000fce0000410000 */
.L_x_4801:
[----:B------:R-:W-:Y:S05]  /*258e0*/  BSYNC.RECONVERGENT B4 ;  /* 0x0000000000047941 */ /* 0x000fea0003800200 */
.L_x_4799:
[----:B------:R-:W-:Y:S01]  /*258f0*/  FADD.FTZ R0, R3, R0 ;  /* 0x0000000003007221 */ /* 0x000fe20000010000 */
[----:B------:R-:W-:-:S04]  /*25900*/  FADD.FTZ R25, R28, R25 ;  /* 0x000000191c197221 */ /* 0x000fc80000010000 */
[----:B------:R-:W-:-:S06]  /*25910*/  FMUL.FTZ R25, R0, R25 ;  /* 0x0000001900197220 */ /* 0x000fcc0000410000 */
[----:B------:R-:W0:Y:S01]  /*25920*/  MUFU.SQRT R25, R25 ;  /* 0x0000001900197308 */ /* 0x000e220000002000 */
[----:B------:R-:W-:Y:S05]  /*25930*/  BRA `(.L_x_4802) ;  /* 0x0000000000487947 */ /* 0x000fea0003800000 */
.L_x_4798:
        /* <DEDUP_REMOVED lines=12> */
.L_x_4797:
[----:B------:R-:W-:Y:S01]  /*25a00*/  FADD.FTZ R0, R25, 1 ;  /* 0x3f80000019007421 */ /* 0x000fe20000010000 */
[----:B0-----:R-:W-:Y:S01]  /*25a10*/  MUFU.SQRT R3, R3 ;  /* 0x0000000300037308 */ /* 0x001fe20000002000 */
[----:B------:R-:W-:Y:S02]  /*25a20*/  HFMA2 R28, -RZ, RZ, 1.875, 0 ;  /* 0x3f800000ff1c7431 */ /* 0x000fe400000001ff */
[----:B------:R-:W-:-:S06]  /*25a30*/  FMUL.FTZ R0, R0, 0.5 ;  /* 0x3f00000000007820 */ /* 0x000fcc0000410000 */
[----:B------:R-:W0:Y:S02]  /*25a40*/  MUFU.SQRT R0, R0 ;  /* 0x0000000000007308 */ /* 0x000e240000002000 */
[----:B0-----:R-:W-:-:S07]  /*25a50*/  FMUL.FTZ R25, R3, R0 ;  /* 0x0000000003197220 */ /* 0x001fce0000410000 */
.L_x_4802:
[----:B------:R-:W-:Y:S05]  /*25a60*/  BSYNC.RECONVERGENT B1 ;  /* 0x0000000000017941 */ /* 0x000fea0003800200 */
.L_x_4796:
[----:B------:R-:W-:Y:S05]  /*25a70*/  BRA `(.L_x_4803) ;  /* 0x0000000000087947 */ /* 0x000fea0003800000 */
.L_x_4792:
[----:B------:R-:W-:Y:S01]  /*25a80*/  FMUL.FTZ R25, R25, 16777216 ;  /* 0x4b80000019197820 */ /* 0x000fe20000410000 */
[----:B------:R-:W-:-:S07]  /*25a90*/  FMUL.FTZ R28, R28, 16777216 ;  /* 0x4b8000001c1c7820 */ /* 0x000fce0000410000 */
.L_x_4803:
[----:B------:R-:W-:Y:S05]  /*25aa0*/  BSYNC.RELIABLE B0 ;  /* 0x0000000000007941 */ /* 0x000fea0003800100 */
.L_x_4791:
        /* <DEDUP_REMOVED lines=20> */
.L_x_4806:
[----:B------:R-:W-:Y:S05]  /*25bf0*/  BSYNC.RECONVERGENT B4 ;  /* 0x0000000000047941 */ /* 0x000fea0003800200 */
.L_x_4805:
[----:B------:R-:W-:Y:S02]  /*25c00*/  HFMA2 R4, -RZ, RZ, 0.89990234375, 10328 ;  /* 0x3b33710bff047431 */ /* 0x000fe400000001ff */
[----:B------:R-:W-:Y:S01]  /*25c10*/  FMUL.FTZ R3, R0, R0 ;  /* 0x0000000000037220 */ /* 0x000fe20000410000 */
[----:B------:R-:W-:Y:S02]  /*25c20*/  MOV R5, 0x3fd774eb ;  /* 0x3fd774eb00057802 */ /* 0x000fe40000000f00 */
[C---:B------:R-:W-:Y:S01]  /*25c30*/  ISETP.GE.AND P0, PT, R28.reuse, RZ, PT ;  /* 0x000000ff1c00720c */ /* 0x040fe20003f06270 */
[C---:B------:R-:W-:Y:S01]  /*25c40*/  FFMA.FTZ R4, R3.reuse, R4, -0.015681877732276916504 ;  /* 0xbc80774803047423 */ /* 0x040fe20000010004 */
        /* <DEDUP_REMOVED lines=24> */
.L_x_4804:
        /* <DEDUP_REMOVED lines=17> */
.L_x_4808:
[----:B------:R-:W-:Y:S05]  /*25ee0*/  BSYNC.RECONVERGENT B4 ;  /* 0x0000000000047941 */ /* 0x000fea0003800200 */
.L_x_4807:
        /* <DEDUP_REMOVED lines=28> */
.L_x_4795:
[----:B------:R-:W-:Y:S05]  /*260b0*/  BSYNC.RECONVERGENT B3 ;  /* 0x0000000000037941 */ /* 0x000fea0003800200 */
.L_x_4790:
[----:B------:R-:W-:-:S13]  /*260c0*/  ISETP.GE.AND P0, PT, R27, RZ, PT ;  /* 0x000000ff1b00720c */ /* 0x000fda0003f06270 */
[----:B-1----:R-:W-:Y:S01]  /*260d0*/  @P0 FADD.FTZ R17, -R17, -RZ ;  /* 0x800000ff11110221 */ /* 0x002fe20000010100 */
[----:B------:R-:W-:Y:S06]  /*260e0*/  BRA `(.L_x_4775) ;  /* 0x0000000800f07947 */ /* 0x000fec0003800000 */
.L_x_4778:
[----:B------:R-:W-:Y:S01]  /*260f0*/  FADD.FTZ R0, -R16, 6.1232342629258392722e-17 ;  /* 0x248d313210007421 */ /* 0x000fe20000010100 */
[----:B------:R-:W-:-:S03]  /*26100*/  FADD.FTZ R17, -R27, -RZ ;  /* 0x800000ff1b117221 */ /* 0x000fc60000010100 */
[----:B------:R-:W-:Y:S01]  /*26110*/  FADD.FTZ R0, R0, 1.5707963705062866211 ;  /* 0x3fc90fdb00007421 */ /* 0x000fe20000010000 */
[----:B------:R-:W-:Y:S06]  /*26120*/  BRA `(.L_x_4775) ;  /* 0x0000000800e07947 */ /* 0x000fec0003800000 */
.L_x_4777:
[----:B------:R-:W-:Y:S02]  /*26130*/  HFMA2 R0, -RZ, RZ, 0, 0 ;  /* 0x00000000ff007431 */ /* 0x000fe400000001ff */
[----:B------:R-:W-:Y:S01]  /*26140*/  FADD.FTZ R17, -R27, -RZ ;  /* 0x800000ff1b117221 */ /* 0x000fe20000010100 */
[----:B------:R-:W-:Y:S06]  /*26150*/  BRA `(.L_x_4775) ;  /* 0x0000000800d47947 */ /* 0x000fec0003800000 */
.L_x_4776:
        /* <DEDUP_REMOVED lines=26> */
.L_x_4813:
[----:B------:R-:W-:Y:S05]  /*26300*/  BSYNC.RECONVERGENT B4 ;  /* 0x0000000000047941 */ /* 0x000fea0003800200 */
.L_x_4812:
        /* <DEDUP_REMOVED lines=29> */
.L_x_4811:
        /* <DEDUP_REMOVED lines=28> */
[----:B------:R-:W-:-:S07]  /*266a0*/  MOV R3, R0 ;  /* 0x0000000000037202 */ /* 0x000fce0000000f00 */
.L_x_4816:
[----:B------:R-:W-:Y:S05]  /*266b0*/  BSYNC.RECONVERGENT B4 ;  /* 0x0000000000047941 */ /* 0x000fea0003800200 */
.L_x_4815:
        /* <DEDUP_REMOVED lines=29> */
.L_x_4810:
        /* <DEDUP_REMOVED lines=33> */
.L_x_4818:
[----:B------:R-:W-:Y:S05]  /*26aa0*/  BSYNC.RECONVERGENT B4 ;  /* 0x0000000000047941 */ /* 0x000fea0003800200 */
.L_x_4817:
        /* <DEDUP_REMOVED lines=27> */
.L_x_4814:
[----:B------:R-:W-:Y:S05]  /*26c60*/  BSYNC.RECONVERGENT B3 ;  /* 0x0000000000037941 */ /* 0x000fea0003800200 */
.L_x_4809:
[----:B------:R-:W-:Y:S01]  /*26c70*/  ISETP.GE.AND P0, PT, R27, RZ, PT ;  /* 0x000000ff1b00720c */ /* 0x000fe20003f06270 */
[----:B------:R-:W-:Y:S01]  /*26c80*/  FADD.FTZ R17, R17, 0.69314718246459960938 ;  /* 0x3f31721811117421 */ /* 0x000fe20000010000 */
[----:B------:R-:W-:-:S11]  /*26c90*/  FADD.FTZ R0, |R0|, -RZ ;  /* 0x800000ff00007221 */ /* 0x000fd60000010200 */
[----:B------:R-:W-:-:S07]  /*26ca0*/  @P0 FADD.FTZ R17, -R17, -RZ ;  /* 0x800000ff11110221 */ /* 0x000fce0000010100 */
.L_x_4775:
[----:B------:R-:W-:Y:S05]  /*26cb0*/  BSYNC.RECONVERGENT B2 ;  /* 0x0000000000027941 */ /* 0x000fea0003800200 */
.L_x_4773:
[----:B------:R-:W-:Y:S05]  /*26cc0*/  WARPSYNC.ALL ;  /* 0x0000000000007948 */ /* 0x000fea0003800000 */
[----:B------:R-:W0:Y:S01]  /*26cd0*/  LDC.64 R4, c[0x0][0x388] ;  /* 0x0000e200ff047b82 */ /* 0x000e220000000a00 */
[----:B------:R-:W-:Y:S01]  /*26ce0*/  FSETP.NAN.FTZ.AND P0, PT, |R0|, |R0|, PT ;  /* 0x400000000000720b */ /* 0x000fe20003f18200 */
[----:B------:R-:W-:Y:S01]  /*26cf0*/  BSSY.RECONVERGENT B0, `(.L_x_4819) ;  /* 0x000000d000007945 */ /* 0x000fe20003800200 */
[----:B------:R-:W-:Y:S02]  /*26d00*/  F2FP.F16.F32.PACK_AB R10, R19, R10 ;  /* 0x0000000a130a723e */ /* 0x000fe400000000ff */
[----:B------:R-:W-:-:S13]  /*26d10*/  FSETP.NAN.OR P1, PT, |R17|, |R17|, !P0 ;  /* 0x400000111100720b */ /* 0x000fda0004728600 */
[----:B------:R-:W-:Y:S01]  /*26d20*/  @!P1 FADD.FTZ R17, |R17|, -RZ ;  /* 0x800000ff11119221 */ /* 0x000fe20000010200 */
[----:B0-----:R-:W-:Y:S01]  /*26d30*/  IMAD.WIDE.U32 R4, R2, 0x4, R4 ;  /* 0x0000000402047825 */ /* 0x001fe200078e0004 */
[----:B------:R-:W-:-:S03]  /*26d40*/  @P0 MOV R2, R0 ;  /* 0x0000000000020202 */ /* 0x000fc60000000f00 */
[----:B------:R-:W-:Y:S01]  /*26d50*/  IMAD.WIDE.U32 R4, R18, 0x8, R4 ;  /* 0x0000000812047825 */ /* 0x000fe200078e0004 */
[----:B------:R-:W-:Y:S06]  /*26d60*/  @P0 BRA `(.L_x_4820) ;  /* 0x0000000000140947 */ /* 0x000fec0003800000 */
[CC--:B------:R-:W-:Y:S01]  /*26d70*/  FSETP.NAN.FTZ.AND P0, PT, |R17|.reuse, |R17|.reuse, PT ;  /* 0x400000111100720b */ /* 0x0c0fe20003f18200 */
[----:B------:R-:W-:Y:S01]  /*26d80*/  FADD.FTZ R3, |R17|, -RZ ;  /* 0x800000ff11037221 */ /* 0x000fe20000010200 */
[----:B------:R-:W-:-:S11]  /*26d90*/  MOV R2, R17 ;  /* 0x0000001100027202 */ /* 0x000fd60000000f00 */
[----:B------:R-:W-:Y:S02]  /*26da0*/  @!P0 LOP3.LUT R2, R0, 0x80000000, R27, 0xb8, !PT ;  /* 0x8000000000028812 */ /* 0x000fe400078eb81b */
[----:B------:R-:W-:-:S07]  /*26db0*/  @!P0 MOV R17, R3 ;  /* 0x0000000300118202 */ /* 0x000fce0000000f00 */
.L_x_4820:
[----:B------:R-:W-:Y:S05]  /*26dc0*/  BSYNC.RECONVERGENT B0 ;  /* 0x0000000000007941 */ /* 0x000fea0003800200 */
.L_x_4819:
[----:B------:R-:W-:Y:S02]  /*26dd0*/  F2FP.F16.F32.PACK_AB R11, R20, R11 ;  /* 0x0000000b140b723e */ /* 0x000fe400000000ff */
[----:B------:R-:W-:Y:S02]  /*26de0*/  F2FP.F16.F32.PACK_AB R12, R21, R12 ;  /* 0x0000000c150c723e */ /* 0x000fe400000000ff */
[----:B------:R-:W-:Y:S01]  /*26df0*/  F2FP.F16.F32.PACK_AB R13, R22, R13 ;  /* 0x0000000d160d723e */ /* 0x000fe200000000ff */
[----:B------:R-:W-:Y:S01]  /*26e00*/  STG.E.64 desc[UR4][R4.64], R10 ;  /* 0x0000000a04007986 */ /* 0x000fe2000c101b04 */
[----:B------:R-:W-:Y:S02]  /*26e10*/  F2FP.F16.F32.PACK_AB R14, R23, R14 ;  /* 0x0000000e170e723e */ /* 0x000fe400000000ff */
[----:B------:R-:W-:Y:S01]  /*26e20*/  F2FP.F16.F32.PACK_AB R15, R26, R15 ;  /* 0x0000000f1a0f723e */ /* 0x000fe200000000ff */
[----:B------:R-:W-:Y:S01]  /*26e30*/  STG.E.64 desc[UR4][R4.64+0x400], R12 ;  /* 0x0004000c04007986 */ /* 0x000fe2000c101b04 */
[----:B------:R-:W-:-:S02]  /*26e40*/  F2FP.F16.F32.PACK_AB R16, R29, R24 ;  /* 0x000000181d10723e */ /* 0x000fc400000000ff */
[----:B------:R-:W-:Y:S01]  /*26e50*/  F2FP.F16.F32.PACK_AB R17, R2, R17 ;  /* 0x000000110211723e */ /* 0x000fe200000000ff */
[----:B------:R-:W-:Y:S04]  /*26e60*/  STG.E.64 desc[UR4][R4.64+0x800], R14 ;  /* 0x0008000e04007986 */ /* 0x000fe8000c101b04 */
[----:B------:R-:W-:Y:S01]  /*26e70*/  STG.E.64 desc[UR4][R4.64+0xc00], R16 ;  /* 0x000c001004007986 */ /* 0x000fe2000c101b04 */
[----:B------:R-:W-:Y:S05]  /*26e80*/  EXIT ;  /* 0x000000000000794d */ /* 0x000fea0003800000 */
        .weak           $__internal_10_$__cuda_sm3x_div_rn_ftz_f32_slowpath
        .type           $__internal_10_$__cuda_sm3x_div_rn_ftz_f32_slowpath,@function
        .size           $__internal_10_$__cuda_sm3x_div_rn_ftz_f32_slowpath,(.L_x_14254 - $__internal_10_$__cuda_sm3x_div_rn_ftz_f32_slowpath)
$__internal_10_$__cuda_sm3x_div_rn_ftz_f32_slowpath:
[----:B------:R-:W-:Y:S01]  /*26e90*/  SHF.R.U32.HI R3, RZ, 0x17, R8 ;  /* 0x00000017ff037819 */ /* 0x000fe20000011608 */
[----:B------:R-:W-:Y:S01]  /*26ea0*/  BSSY.RECONVERGENT B0, `(.L_x_4821) ;  /* 0x0000046000007945 */ /* 0x000fe20003800200 */
[----:B------:R-:W-:-:S03]  /*26eb0*/  SHF.R.U32.HI R6, RZ, 0x17, R9 ;  /* 0x00000017ff067819 */ /* 0x000fc60000011609 */
[----:B------:R-:W-:Y:S01]  /*26ec0*/  BSSY.RELIABLE B1, `(.L_x_4822) ;  /* 0x000001d000017945 */ /* 0x000fe20003800100 */
[----:B------:R-:W-:Y:S02]  /*26ed0*/  LOP3.LUT R3, R3, 0xff, RZ, 0xc0, !PT ;  /* 0x000000ff03037812 */ /* 0x000fe400078ec0ff */
[----:B------:R-:W-:Y:S02]  /*26ee0*/  LOP3.LUT R6, R6, 0xff, RZ, 0xc0, !PT ;  /* 0x000000ff06067812 */ /* 0x000fe400078ec0ff */
[----:B------:R-:W-:-:S04]  /*26ef0*/  IADD3 R0, PT, PT, R3, -0x1, RZ ;  /* 0xffffffff03007810 */ /* 0x000fc80007ffe0ff */
[----:B------:R-:W-:Y:S02]  /*26f00*/  ISETP.GT.U32.AND P0, PT, R0, 0xfd, PT ;  /* 0x000000fd0000780c */ /* 0x000fe40003f04070 */
[----:B------:R-:W-:-:S04]  /*26f10*/  IADD3 R0, PT, PT, R6, -0x1, RZ ;  /* 0xffffffff06007810 */ /* 0x000fc80007ffe0ff */
        /* <DEDUP_REMOVED lines=23> */
.L_x_4823:
[----:B------:R-:W-:Y:S05]  /*27090*/  BSYNC.RELIABLE B1 ;  /* 0x0000000000017941 */ /* 0x000fea0003800100 */
.L_x_4822:
[----:B------:R-:W-:Y:S01]  /*270a0*/  IADD3 R3, PT, PT, R3, -0x7f, RZ ;  /* 0xffffff8103037810 */ /* 0x000fe20007ffe0ff */
[----:B------:R-:W-:Y:S01]  /*270b0*/  BSSY.RECONVERGENT B1, `(.L_x_4828) ;  /* 0x000001b000017945 */ /* 0x000fe20003800200 */
[----:B------:R-:W-:-:S03]  /*270c0*/  IADD3 R6, PT, PT, R6, -0x7f, RZ ;  /* 0xffffff8106067810 */ /* 0x000fc60007ffe0ff */
[----:B------:R-:W-:Y:S01]  /*270d0*/  IMAD R32, R3, -0x800000, R8 ;  /* 0xff80000003207824 */ /* 0x000fe200078e0208 */
[----:B------:R-:W-:-:S03]  /*270e0*/  IADD3 R3, PT, PT, R6, -R3, RZ ;  /* 0x8000000306037210 */ /* 0x000fc60007ffe0ff */
[----:B------:R-:W0:Y:S01]  /*270f0*/  MUFU.RCP R0, R32 ;  /* 0x0000002000007308 */ /* 0x000e220000001000 */
[----:B------:R-:W-:-:S04]  /*27100*/  FADD.FTZ R5, -R32, -RZ ;  /* 0x800000ff20057221 */ /* 0x000fc80000010100 */
[----:B0-----:R-:W-:-:S04]  /*27110*/  FFMA R7, R0, R5, 1 ;  /* 0x3f80000000077423 */ /* 0x001fc80000000005 */
[----:B------:R-:W-:Y:S01]  /*27120*/  FFMA R7, R0, R7, R0 ;  /* 0x0000000700077223 */ /* 0x000fe20000000000 */
[----:B------:R-:W-:-:S04]  /*27130*/  IMAD R0, R6, -0x800000, R9 ;  /* 0xff80000006007824 */ /* 0x000fc800078e0209 */
        /* <DEDUP_REMOVED lines=17> */
.L_x_4829:
[----:B------:R-:W-:-:S07]  /*27250*/  LEA R0, R3, R0, 0x17 ;  /* 0x0000000003007211 */ /* 0x000fce00078eb8ff */
.L_x_4830:
[----:B------:R-:W-:Y:S05]  /*27260*/  BSYNC.RECONVERGENT B1 ;  /* 0x0000000000017941 */ /* 0x000fea0003800200 */
.L_x_4828:
[----:B------:R-:W-:Y:S05]  /*27270*/  BRA `(.L_x_4831) ;  /* 0x0000000000207947 */ /* 0x000fea0003800000 */
.L_x_4827:
[----:B------:R-:W-:-:S04]  /*27280*/  LOP3.LUT R9, R8, 0x80000000, R9, 0x48, !PT ;  /* 0x8000000008097812 */ /* 0x000fc800078e4809 */
[----:B------:R-:W-:Y:S01]  /*27290*/  LOP3.LUT R0, R9, 0x7f800000, RZ, 0xfc, !PT ;  /* 0x7f80000009007812 */ /* 0x000fe200078efcff */
[----:B------:R-:W-:Y:S06]  /*272a0*/  BRA `(.L_x_4831) ;  /* 0x0000000000147947 */ /* 0x000fec0003800000 */
.L_x_4826:
[----:B------:R-:W-:Y:S01]  /*272b0*/  LOP3.LUT R0, R8, 0x80000000, R9, 0x48, !PT ;  /* 0x8000000008007812 */ /* 0x000fe200078e4809 */
[----:B------:R-:W-:Y:S06]  /*272c0*/  BRA `(.L_x_4831) ;  /* 0x00000000000c7947 */ /* 0x000fec0003800000 */
.L_x_4825:
[----:B------:R-:W0:Y:S01]  /*272d0*/  MUFU.RSQ R0, -QNAN ;  /* 0xffc0000000007908 */ /* 0x000e220000001400 */
[----:B------:R-:W-:Y:S05]  /*272e0*/  BRA `(.L_x_4831) ;  /* 0x0000000000047947 */ /* 0x000fea0003800000 */
.L_x_4824:
[----:B------:R-:W-:-:S07]  /*272f0*/  FADD.FTZ R0, R9, R8 ;  /* 0x0000000809007221 */ /* 0x000fce0000010000 */
.L_x_4831:
[----:B------:R-:W-:Y:S05]  /*27300*/  BSYNC.RECONVERGENT B0 ;  /* 0x0000000000007941 */ /* 0x000fea0003800200 */
.L_x_4821:
[----:B------:R-:W-:-:S04]  /*27310*/  HFMA2 R5, -RZ, RZ, 0, 0 ;  /* 0x00000000ff057431 */ /* 0x000fc800000001ff */
[----:B0-----:R-:W-:Y:S05]  /*27320*/  RET.REL.NODEC R4 `(_ZN2at6native29vectorized_elementwise_kernelILi2EZZZNS0_17acosh_kernel_cudaERNS_18TensorIteratorBaseEENKUlvE_clEvENKUlvE1_clEvEUlN3c107complexINS6_4HalfEEEE_St5arrayIPcLm2EEEEviT0_T1_) ;  /* 0xfffffd8c04347950 */ /* 0x001fea0003c3ffff */
.L_x_4832:
        /* <DEDUP_REMOVED lines=13> */
.L_x_14254:


//--------------------- .text._ZN2at6native29vectorized_elementwise_kernelILi4EZZZNS0_17acosh_kernel_cudaERNS_18TensorIteratorBaseEENKUlvE_clEvENKUlvE1_clEvEUlN3c107complexINS6_4HalfEEEE_St5arrayIPcLm2EEEEviT0_T1_ --------------------------
	.section	.text._ZN2at6native29vectorized_elementwise_kernelILi4EZZZNS0_17acosh_kernel_cudaERNS_18TensorIteratorBaseEENKUlvE_clEvENKUlvE1_clEvEUlN3c107complexINS6_4HalfEEEE_St5arrayIPcLm2EEEEviT0_T1_,"ax",@progbits
	.align	128
        .global         _ZN2at6native29vectorized_elementwise_kernelILi4EZZZNS0_17acosh_kernel_cudaERNS_18TensorIteratorBaseEENKUlvE_clEvENKUlvE1_clEvEUlN3c107complexINS6_4HalfEEEE_St5arrayIPcLm2EEEEviT0_T1_
        .type           _ZN2at6native29vectorized_elementwise_kernelILi4EZZZNS0_17acosh_kernel_cudaERNS_18TensorIteratorBaseEENKUlvE_clEvENKUlvE1_clEvEUlN3c107complexINS6_4HalfEEEE_St5arrayIPcLm2EEEEviT0_T1_,@function
        .size           _ZN2at6native29vectorized_elementwise_kernelILi4EZZZNS0_17acosh_kernel_cudaERNS_18TensorIteratorBaseEENKUlvE_clEvENKUlvE1_clEvEUlN3c107complexINS6_4HalfEEEE_St5arrayIPcLm2EEEEviT0_T1_,(.L_x_14255 - _ZN2at6native29vectorized_elementwise_kernelILi4EZZZNS0_17acosh_kernel_cudaERNS_18TensorIteratorBaseEENKUlvE_clEvENKUlvE1_clEvEUlN3c107complexINS6_4HalfEEEE_St5arrayIPcLm2EEEEviT0_T1_)
        .other          _ZN2at6native29vectorized_elementwise_kernelILi4EZZZNS0_17acosh_kernel_cudaERNS_18TensorIteratorBaseEENKUlvE_clEvENKUlvE1_clEvEUlN3c107complexINS6_4HalfEEEE_St5arrayIPcLm2EEEEviT0_T1_,@"STO_CUDA_ENTRY STV_DEFAULT"
_ZN2at6native29vectorized_elementwise_kernelILi4EZZZNS0_17acosh_kernel_cudaERNS_18TensorIteratorBaseEENKUlvE_clEvENKUlvE1_clEvEUlN3c107complexINS6_4HalfEEEE_St5arrayIPcLm2EEEEviT0_T1_:
.text._ZN2at6native29vectorized_elementwise_kernelILi4EZZZNS0_17acosh_kernel_cudaERNS_18TensorIteratorBaseEENKUlvE_clEvENKUlvE1_clEvEUlN3c107complexINS6_4HalfEEEE_St5arrayIPcLm2EEEEviT0_T1_:
        /* <DEDUP_REMOVED lines=43> */
[----:B0-----:R-:W-:-:S04]  /*02b0*/  @!P2 IMAD.WIDE.U32 R16, R27, 0x4, R16 ;  /* 0x000000041b10a825 */ /* 0x001fc800078e0010 */
[----:B----4-:R-:W-:Y:S02]  /*02c0*/  @!P3 IMAD.WIDE.U32 R6, R31, 0x4, R6 ;  /* 0x000000041f06b825 */ /* 0x010fe400078e0006 */
[----:B------:R-:W4:Y:S02]  /*02d0*/  @!P2 LDG.E R16, desc[UR4][R16.64] ;  /* 0x000000041010a981 */ /* 0x000f24000c1e1900 */
[----:B-----5:R-:W-:Y:S02]  /*02e0*/  @!P4 IMAD.WIDE.U32 R12, R21, 0x4, R12 ;  /* 0x00000004150cc825 */ /* 0x020fe400078e000c */
[----:B------:R-:W5:Y:S02]  /*02f0*/  @!P3 LDG.E R6, desc[UR4][R6.64] ;  /* 0x000000040606b981 */ /* 0x000f64000c1e1900 */
[----:B-1----:R-:W-:Y:S02]  /*0300*/  @!P1 IMAD.WIDE.U32 R18, R25, 0x4, R18 ;  /* 0x0000000419129825 */ /* 0x002fe400078e0012 */
[----:B------:R-:W5:Y:S04]  /*0310*/  @!P4 LDG.E R12, desc[UR4][R12.64] ;  /* 0x000000040c0cc981 */ /* 0x000f68000c1e1900 */
[----:B------:R0:W5:Y:S01]  /*0320*/  @!P1 LDG.E R8, desc[UR4][R18.64] ;  /* 0x0000000412089981 */ /* 0x000162000c1e1900 */
[----:B--2---:R-:W-:-:S02]  /*0330*/  @!P6 PRMT R10, R4, 0x7610, R10 ;  /* 0x00007610040ae816 */ /* 0x004fc4000000000a */
[----:B------:R-:W-:Y:S02]  /*0340*/  @!P6 PRMT R9, R4, 0x7632, R9 ;  /* 0x000076320409e816 */ /* 0x000fe40000000009 */
[----:B------:R-:W-:Y:S01]  /*0350*/  ISETP.GE.U32.AND P6, PT, R3, R30, PT ;  /* 0x0000001e0300720c */ /* 0x000fe20003fc6070 */
[----:B------:R-:W1:-:S12]  /*0360*/  @!P5 LDC.64 R4, c[0x0][0x390] ;  /* 0x0000e400ff04db82 */ /* 0x000e580000000a00 */
[----:B------:R-:W2:Y:S01]  /*0370*/  @!P6 LDC.64 R14, c[0x0][0x390] ;  /* 0x0000e400ff0eeb82 */ /* 0x000ea20000000a00 */
[----:B------:R-:W-:Y:S01]  /*0380*/  @!P6 IADD3 R3, PT, PT, R2, R3, RZ ;  /* 0x000000030203e210 */ /* 0x000fe20007ffe0ff */
[----:B-1----:R-:W-:-:S06]  /*0390*/  @!P5 IMAD.WIDE.U32 R4, R11, 0x4, R4 ;  /* 0x000000040b04d825 */ /* 0x002fcc00078e0004 */
[----:B------:R-:W5:Y:S01]  /*03a0*/  @!P5 LDG.E R4, desc[UR4][R4.64] ;  /* 0x000000040404d981 */ /* 0x000f62000c1e1900 */
[----:B--2---:R-:W-:-:S05]  /*03b0*/  @!P6 IMAD.WIDE.U32 R14, R3, 0x4, R14 ;  /* 0x00000004030ee825 */ /* 0x004fca00078e000e */
[----:B------:R1:W2:Y:S01]  /*03c0*/  @!P6 LDG.E R3, desc[UR4][R14.64] ;  /* 0x000000040e03e981 */ /* 0x0002a2000c1e1900 */
[----:B------:R-:W-:-:S04]  /*03d0*/  PRMT R20, RZ, 0x5410, RZ ;  /* 0x00005410ff147816 */ /* 0x000fc800000000ff */
[----:B---3--:R-:W-:-:S04]  /*03e0*/  @!P0 PRMT R20, R20, 0x5410, R0 ;  /* 0x0000541014148816 */ /* 0x008fc80000000000 */
[----:B------:R-:W-:Y:S02]  /*03f0*/  @!P0 PRMT R20, R0, 0x7632, R20 ;  /* 0x0000763200148816 */ /* 0x000fe40000000014 */
[----:B------:R-:W-:Y:S02]  /*0400*/  ISETP.GE.U32.AND P0, PT, R29, R30, PT ;  /* 0x0000001e1d00720c */ /* 0x000fe40003f06070 */
[----:B0-----:R-:W-:Y:S02]  /*0410*/  PRMT R19, RZ, 0x5410, RZ ;  /* 0x00005410ff137816 */ /* 0x001fe400000000ff */
[----:B------:R-:W-:Y:S02]  /*0420*/  PRMT R18, RZ, 0x5410, RZ ;  /* 0x00005410ff127816 */ /* 0x000fe400000000ff */
[----:B-1----:R-:W-:Y:S02]  /*0430*/  PRMT R15, RZ, 0x5410, RZ ;  /* 0x00005410ff0f7816 */ /* 0x002fe400000000ff */
[----:B------:R-:W-:-:S02]  /*0440*/  PRMT R14, RZ, 0x5410, RZ ;  /* 0x00005410ff0e7816 */ /* 0x000fc400000000ff */
[----:B------:R-:W-:Y:S01]  /*0450*/  PRMT R13, RZ, 0x5410, RZ ;  /* 0x00005410ff0d7816 */ /* 0x000fe200000000ff */
[----:B------:R-:W-:Y:S01]  /*0460*/  BSSY.RECONVERGENT B3, `(.L_x_4834) ;  /* 0x0000268000037945 */ /* 0x000fe20003800200 */
[----:B------:R-:W-:Y:S02]  /*0470*/  PRMT R31, RZ, 0x7610, R31 ;  /* 0x00007610ff1f7816 */ /* 0x000fe4000000001f */
[----:B------:R-:W-:Y:S02]  /*0480*/  PRMT R32, RZ, 0x7610, R32 ;  /* 0x00007610ff207816 */ /* 0x000fe40000000020 */
[----:B----4-:R-:W-:Y:S02]  /*0490*/  @!P2 PRMT R18, R18, 0x5410, R16 ;  /* 0x000054101212a816 */ /* 0x010fe40000000010 */
[----:B-----5:R-:W-:Y:S02]  /*04a0*/  @!P3 PRMT R15, R15, 0x5410, R6 ;  /* 0x000054100f0fb816 */ /* 0x020fe40000000006 */
[----:B------:R-:W-:-:S02]  /*04b0*/  @!P4 PRMT R14, R14, 0x5410, R12 ;  /* 0x000054100e0ec816 */ /* 0x000fc4000000000c */
[----:B------:R-:W-:Y:S02]  /*04c0*/  @!P1 PRMT R19, R19, 0x5410, R8 ;  /* 0x0000541013139816 */ /* 0x000fe40000000008 */
[----:B------:R-:W-:Y:S02]  /*04d0*/  @!P2 PRMT R18, R16, 0x7632, R18 ;  /* 0x000076321012a816 */ /* 0x000fe40000000012 */
[----:B------:R-:W-:Y:S02]  /*04e0*/  @!P1 PRMT R19, R8, 0x7632, R19 ;  /* 0x0000763208139816 */ /* 0x000fe40000000013 */
        /* <DEDUP_REMOVED lines=31> */
.L_x_4837:
        /* <DEDUP_REMOVED lines=31> */
[----:B------:R-:W-:Y:S02]  /*08d0*/  HFMA2 R5, -RZ, RZ, 1.875, 0 ;  /* 0x3f800000ff057431 */ /* 0x000fe400000001ff */
[----:B------:R-:W-:Y:S01]  /*08e0*/  FFMA R0, -R11, R3, R17 ;  /* 0x000000030b007223 */ /* 0x000fe20000000111 */
[----:B------:R-:W-:-:S03]  /*08f0*/  FSEL R4, R4, +INF , P0 ;  /* 0x7f80000004047808 */ /* 0x000fc60000000000 */
[----:B------:R-:W-:-:S03]  /*0900*/  FFMA R0, R8, R0, R3 ;  /* 0x0000000008007223 */ /* 0x000fc60000000003 */
[----:B------:R-:W0:Y:S08]  /*0910*/  MUFU.LG2 R4, R4 ;  /* 0x0000000400047308 */ /* 0x000e300000000c00 */
[----:B------:R-:W1:Y:S01]  /*0920*/  FCHK P0, R17, R11 ;  /* 0x0000000b11007302 */ /* 0x000e620000000000 */
[----:B0-----:R-:W-:Y:S01]  /*0930*/  FFMA.FTZ R28, R4, 0.69314718246459960938, R5 ;  /* 0x3f317218041c7823 */ /* 0x001fe20000010005 */
[----:B-1----:R-:W-:Y:S06]  /*0940*/  @!P0 BRA `(.L_x_4843) ;  /* 0x00000000000c8947 */ /* 0x002fec0003800000 */
[----:B------:R-:W-:Y:S02]  /*0950*/  MOV R8, R11 ;  /* 0x0000000b00087202 */ /* 0x000fe40000000f00 */
[----:B------:R-:W-:-:S07]  /*0960*/  MOV R4, 0x980 ;  /* 0x0000098000047802 */ /* 0x000fce0000000f00 */
[----:B------:R-:W-:Y:S05]  /*0970*/  CALL.REL.NOINC `($__internal_11_$__cuda_sm3x_div_rn_ftz_f32_slowpath) ;  /* 0x00000264005c7944 */ /* 0x000fea0003c00000 */
.L_x_4843:
[----:B------:R-:W-:Y:S05]  /*0980*/  BSYNC.RECONVERGENT B5 ;  /* 0x0000000000057941 */ /* 0x000fea0003800200 */
.L_x_4842:
        /* <DEDUP_REMOVED lines=28> */
.L_x_4841:
        /* <DEDUP_REMOVED lines=30> */
[----:B------:R-:W-:Y:S05]  /*0d30*/  CALL.REL.NOINC `($__internal_11_$__cuda_sm3x_div_rn_ftz_f32_slowpath) ;  /* 0x00000260006c7944 */ /* 0x000fea0003c00000 */
[----:B------:R-:W-:-:S07]  /*0d40*/  MOV R3, R0 ;  /* 0x0000000000037202 */ /* 0x000fce0000000f00 */
.L_x_4847:
[----:B------:R-:W-:Y:S05]  /*0d50*/  BSYNC.RECONVERGENT B5 ;  /* 0x0000000000057941 */ /* 0x000fea0003800200 */
.L_x_4846:
        /* <DEDUP_REMOVED lines=28> */
.L_x_4845:
        /* <DEDUP_REMOVED lines=15> */
[----:B------:R-:W-:Y:S05]  /*1010*/  CALL.REL.NOINC `($__internal_11_$__cuda_sm3x_div_rn_ftz_f32_slowpath) ;  /* 0x0000025c00b47944 */ /* 0x000fea0003c00000 */
.L_x_4849:
[----:B------:R-:W-:Y:S05]  /*1020*/  BSYNC.RECONVERGENT B5 ;  /* 0x0000000000057941 */ /* 0x000fea0003800200 */
.L_x_4848:
        /* <DEDUP_REMOVED lines=27> */
.L_x_4844:
[----:B------:R-:W-:Y:S05]  /*11e0*/  BSYNC.RECONVERGENT B4 ;  /* 0x0000000000047941 */ /* 0x000fea0003800200 */
.L_x_4840:
[----:B------:R-:W-:Y:S01]  /*11f0*/  ISETP.GE.AND P0, PT, R9, RZ, PT ;  /* 0x000000ff0900720c */ /* 0x000fe20003f06270 */
[----:B------:R-:W-:Y:S01]  /*1200*/  FADD.FTZ R28, R28, 0.69314718246459960938 ;  /* 0x3f3172181c1c7421 */ /* 0x000fe20000010000 */
[----:B------:R-:W-:-:S11]  /*1210*/  FADD.FTZ R0, |R0|, -RZ ;  /* 0x800000ff00007221 */ /* 0x000fd60000010200 */
[----:B------:R-:W-:Y:S01]  /*1220*/  @P0 FADD.FTZ R28, -R28, -RZ ;  /* 0x800000ff1c1c0221 */ /* 0x000fe20000010100 */
[----:B------:R-:W-:Y:S06]  /*1230*/  BRA `(.L_x_4838) ;  /* 0x0000001400fc7947 */ /* 0x000fec0003800000 */
.L_x_4839:
        /* <DEDUP_REMOVED lines=74> */
[----:B------:R-:W2:Y:S02]  /*16e0*/  @P0 MUFU.RCP R16, R16 ;  /* 0x0000001000100308 */ /* 0x000ea40000001000 */
[----:B--2---:R-:W-:-:S07]  /*16f0*/  @P0 FMUL.FTZ.D2 R8, R11, R16 ;  /* 0x000000100b080220 */ /* 0x004fce0000310000 */
.L_x_4855:
[----:B------:R-:W-:Y:S05]  /*1700*/  BSYNC.RECONVERGENT B1 ;  /* 0x0000000000017941 */ /* 0x000fea0003800200 */
.L_x_4854:
        /* <DEDUP_REMOVED lines=8> */
.L_x_4857:
[----:B------:R-:W-:Y:S05]  /*1790*/  BSYNC.RECONVERGENT B1 ;  /* 0x0000000000017941 */ /* 0x000fea0003800200 */
.L_x_4856:
[----:B------:R-:W-:Y:S01]  /*17a0*/  FADD.FTZ R21, R21, R8 ;  /* 0x0000000815157221 */ /* 0x000fe20000010000 */
[----:B------:R-:W-:Y:S01]  /*17b0*/  HFMA2 R22, -RZ, RZ, 1.875, 0 ;  /* 0x3f800000ff167431 */ /* 0x000fe200000001ff */
[----:B------:R-:W-:Y:S02]  /*17c0*/  MOV R23, 0x3d39bf78 ;  /* 0x3d39bf7800177802 */ /* 0x000fe40000000f00 */
[----:B------:R-:W-:-:S04]  /*17d0*/  FMUL.FTZ R16, R21, R4 ;  /* 0x0000000415107220 */ /* 0x000fc80000410000 */
[----:B------:R-:W2:Y:S02]  /*17e0*/  MUFU.SQRT R4, R16 ;  /* 0x0000001000047308 */ /* 0x000ea40000002000 */
[----:B--2---:R-:W-:-:S04]  /*17f0*/  FADD.FTZ R4, R21, R4 ;  /* 0x0000000415047221 */ /* 0x004fc80000010000 */
        /* <DEDUP_REMOVED lines=28> */
.L_x_4853:
        /* <DEDUP_REMOVED lines=40> */
.L_x_4851:
[----:B------:R-:W-:-:S06]  /*1c40*/  FFMA.FTZ R4, R17, R17, -1 ;  /* 0xbf80000011047423 */ /* 0x000fcc0000010011 */
[----:B------:R-:W0:Y:S02]  /*1c50*/  MUFU.SQRT R4, R4 ;  /* 0x0000000400047308 */ /* 0x000e240000002000 */
[----:B0-----:R-:W-:-:S06]  /*1c60*/  FADD.FTZ R8, R17, R4 ;  /* 0x0000000411087221 */ /* 0x001fcc0000010000 */
[----:B------:R-:W0:Y:S02]  /*1c70*/  MUFU.LG2 R8, R8 ;  /* 0x0000000800087308 */ /* 0x000e240000000c00 */
[----:B0-----:R-:W-:-:S07]  /*1c80*/  FMUL.FTZ R28, R8, 0.69314718246459960938 ;  /* 0x3f317218081c7820 */ /* 0x001fce0000410000 */
.L_x_4852:
[----:B------:R-:W-:Y:S05]  /*1c90*/  BSYNC.RECONVERGENT B0 ;  /* 0x0000000000007941 */ /* 0x000fea0003800200 */
.L_x_4850:
        /* <DEDUP_REMOVED lines=32> */
[----:B------:R-:W-:Y:S02]  /*1ea0*/  FADD.FTZ R6, R12, R17 ;  /* 0x000000110c067221 */ /* 0x000fe40000010000 */
        /* <DEDUP_REMOVED lines=10> */
.L_x_4865:
[----:B------:R-:W-:Y:S05]  /*1f50*/  BSYNC.RECONVERGENT B5 ;  /* 0x0000000000057941 */ /* 0x000fea0003800200 */
.L_x_4864:
[----:B------:R-:W-:-:S04]  /*1f60*/  FADD.FTZ R3, R4, R3 ;  /* 0x0000000304037221 */ /* 0x000fc80000010000 */
[----:B------:R-:W-:-:S04]  /*1f70*/  FMUL.FTZ R3, R3, R6 ;  /* 0x0000000603037220 */ /* 0x000fc80000410000 */
[----:B------:R0:W2:Y:S01]  /*1f80*/  MUFU.SQRT R11, R3 ;  /* 0x00000003000b7308 */ /* 0x0000a20000002000 */
[----:B------:R-:W-:Y:S05]  /*1f90*/  BRA `(.L_x_4862) ;  /* 0x00000000002c7947 */ /* 0x000fea0003800000 */
.L_x_4863:
        /* <DEDUP_REMOVED lines=11> */
.L_x_4862:
[----:B------:R-:W-:Y:S05]  /*2050*/  BSYNC.RECONVERGENT B1 ;  /* 0x0000000000017941 */ /* 0x000fea0003800200 */
.L_x_4860:
[----:B------:R-:W-:Y:S05]  /*2060*/  BSYNC.RELIABLE B0 ;  /* 0x0000000000007941 */ /* 0x000fea0003800100 */
.L_x_4859:
        /* <DEDUP_REMOVED lines=18> */
[----:B-1-3--:R-:W-:Y:S05]  /*2190*/  CALL.REL.NOINC `($__internal_11_$__cuda_sm3x_div_rn_ftz_f32_slowpath) ;  /* 0x0000024c00547944 */ /* 0x00afea0003c00000 */
.L_x_4868:
[----:B------:R-:W-:Y:S05]  /*21a0*/  BSYNC.RECONVERGENT B5 ;  /* 0x0000000000057941 */ /* 0x000fea0003800200 */
.L_x_4867:
        /* <DEDUP_REMOVED lines=28> */
.L_x_4866:
        /* <DEDUP_REMOVED lines=18> */
.L_x_4871:
[----:B------:R-:W-:Y:S05]  /*2490*/  BSYNC.RECONVERGENT B5 ;  /* 0x0000000000057941 */ /* 0x000fea0003800200 */
.L_x_4870:
        /* <DEDUP_REMOVED lines=28> */
.L_x_4861:
[----:B------:R-:W-:-:S13]  /*2660*/  ISETP.GE.AND P0, PT, R10, RZ, PT ;  /* 0x000000ff0a00720c */ /* 0x000fda0003f06270 */
[----:B------:R-:W-:Y:S05]  /*2670*/  @!P0 BRA `(.L_x_4872) ;  /* 0x0000000000708947 */ /* 0x000fea0003800000 */
        /* <DEDUP_REMOVED lines=28> */
.L_x_4872:
        /* <DEDUP_REMOVED lines=14> */
[----:B------:R-:W-:Y:S01]  /*2920*/  HFMA2 R4, -RZ, RZ, 1.857421875, -1409 ;  /* 0x3f6ee581ff047431 */ /* 0x000fe200000001ff */
        /* <DEDUP_REMOVED lines=13> */
.L_x_4869:
[----:B------:R-:W-:Y:S05]  /*2a00*/  BSYNC.RECONVERGENT B4 ;  /* 0x0000000000047941 */ /* 0x000fea0003800200 */
.L_x_4858:
[----:B------:R-:W-:-:S13]  /*2a10*/  ISETP.GE.AND P0, PT, R9, RZ, PT ;  /* 0x000000ff0900720c */ /* 0x000fda0003f06270 */
[----:B-1----:R-:W-:-:S07]  /*2a20*/  @P0 FADD.FTZ R28, -R28, -RZ ;  /* 0x800000ff1c1c0221 */ /* 0x002fce0000010100 */
.L_x_4838:
[----:B------:R-:W-:Y:S05]  /*2a30*/  BSYNC.RECONVERGENT B2 ;  /* 0x0000000000027941 */ /* 0x000fea0003800200 */
.L_x_4836:
        /* <DEDUP_REMOVED lines=10> */
.L_x_4835:
[----:B------:R-:W-:Y:S05]  /*2ae0*/  BSYNC.RECONVERGENT B3 ;  /* 0x0000000000037941 */ /* 0x000fea0003800200 */
.L_x_4834:
        /* <DEDUP_REMOVED lines=29> */
.L_x_4876:
        /* <DEDUP_REMOVED lines=15> */
[C---:B---3--:R-:W-:Y:S02]  /*2db0*/  VIMNMX R6, PT, PT, R16.reuse, R11, !PT ;  /* 0x0000000b10067248 */ /* 0x048fe40007fe0100 */
        /* <DEDUP_REMOVED lines=53> */
.L_x_4886:
[----:B------:R-:W-:-:S04]  /*3110*/  FADD.FTZ R4, -R5, R6 ;  /* 0x0000000605047221 */ /* 0x000fc80000010100 */
[----:B------:R-:W-:-:S07]  /*3120*/  FMUL.FTZ R4, R4, 0.5 ;  /* 0x3f00000004047820 */ /* 0x000fce0000410000 */
.L_x_4887:
[----:B------:R-:W-:Y:S05]  /*3130*/  BSYNC.RECONVERGENT B1 ;  /* 0x0000000000017941 */ /* 0x000fea0003800200 */
.L_x_4885:
        /* <DEDUP_REMOVED lines=11> */
.L_x_4889:
[----:B------:R-:W-:-:S04]  /*31f0*/  FADD.FTZ R17, R7, -R8 ;  /* 0x8000000807117221 */ /* 0x000fc80000010000 */
[----:B------:R-:W-:-:S07]  /*3200*/  FMUL.FTZ R17, R17, 0.5 ;  /* 0x3f00000011117820 */ /* 0x000fce0000410000 */
.L_x_4890:
[----:B------:R-:W-:Y:S05]  /*3210*/  BSYNC.RECONVERGENT B1 ;  /* 0x0000000000017941 */ /* 0x000fea0003800200 */
.L_x_4888:
        /* <DEDUP_REMOVED lines=35> */
.L_x_4884:
        /* <DEDUP_REMOVED lines=35> */
.L_x_4891:
[----:B------:R-:W-:-:S04]  /*3680*/  FADD.FTZ R4, -R12, 1 ;  /* 0x3f8000000c047421 */ /* 0x000fc80000010100 */
[----:B------:R-:W-:-:S06]  /*3690*/  FMUL.FTZ R4, R5, R4 ;  /* 0x0000000405047220 */ /* 0x000fcc0000410000 */
[----:B------:R-:W0:Y:S08]  /*36a0*/  MUFU.SQRT R4, R4 ;  /* 0x0000000400047308 */ /* 0x000e300000002000 */
[----:B0-----:R-:W0:Y:S02]  /*36b0*/  MUFU.RCP R8, R4 ;  /* 0x0000000400087308 */ /* 0x001e240000001000 */
[----:B0-----:R-:W-:Y:S01]  /*36c0*/  FMUL.FTZ R25, |R9|, R8 ;  /* 0x0000000809197220 */ /* 0x001fe20000410200 */
[----:B------:R-:W-:Y:S06]  /*36d0*/  BRA `(.L_x_4882) ;  /* 0x0000000000047947 */ /* 0x000fec0003800000 */
.L_x_4883:
[----:B------:R0:W1:Y:S02]  /*36e0*/  MUFU.SQRT R25, R3 ;  /* 0x0000000300197308 */ /* 0x0000640000002000 */
.L_x_4882:
[----:B------:R-:W-:Y:S05]  /*36f0*/  BSYNC.RECONVERGENT B0 ;  /* 0x0000000000007941 */ /* 0x000fea0003800200 */
.L_x_4881:
        /* <DEDUP_REMOVED lines=40> */
.L_x_4896:
        /* <DEDUP_REMOVED lines=28> */
.L_x_4895:
        /* <DEDUP_REMOVED lines=23> */
.L_x_4902:
[----:B------:R-:W-:-:S04]  /*3cb0*/  FADD.FTZ R0, -R0, R7 ;  /* 0x0000000700007221 */ /* 0x000fc80000010100 */
[----:B------:R-:W-:-:S07]  /*3cc0*/  FMUL.FTZ R4, R0, 0.5 ;  /* 0x3f00000000047820 */ /* 0x000fce0000410000 */
.L_x_4903:
[----:B------:R-:W-:Y:S05]  /*3cd0*/  BSYNC.RECONVERGENT B5 ;  /* 0x0000000000057941 */ /* 0x000fea0003800200 */
.L_x_4901:
[----:B------:R-:W-:Y:S01]  /*3ce0*/  FADD.FTZ R3, R4, R3 ;  /* 0x0000000304037221 */ /* 0x000fe20000010000 */
[----:B------:R-:W-:-:S04]  /*3cf0*/  FADD.FTZ R0, R12, R11 ;  /* 0x0000000b0c007221 */ /* 0x000fc80000010000 */
[----:B------:R-:W-:-:S04]  /*3d00*/  FMUL.FTZ R0, R3, R0 ;  /* 0x0000000003007220 */ /* 0x000fc80000410000 */
[----:B------:R0:W2:Y:S01]  /*3d10*/  MUFU.SQRT R11, R0 ;  /* 0x00000000000b7308 */ /* 0x0000a20000002000 */
[----:B------:R-:W-:Y:S05]  /*3d20*/  BRA `(.L_x_4904) ;  /* 0x0000000000487947 */ /* 0x000fea0003800000 */
.L_x_4900:
        /* <DEDUP_REMOVED lines=12> */
.L_x_4899:
[----:B------:R-:W-:Y:S01]  /*3df0*/  FADD.FTZ R0, R11, 1 ;  /* 0x3f8000000b007421 */ /* 0x000fe20000010000 */
[----:B0-----:R-:W-:Y:S01]  /*3e00*/  MUFU.SQRT R3, R3 ;  /* 0x0000000300037308 */ /* 0x001fe20000002000 */
[----:B------:R-:W-:Y:S02]  /*3e10*/  HFMA2 R12, -RZ, RZ, 1.875, 0 ;  /* 0x3f800000ff0c7431 */ /* 0x000fe400000001ff */
[----:B------:R-:W-:-:S06]  /*3e20*/  FMUL.FTZ R0, R0, 0.5 ;  /* 0x3f00000000007820 */ /* 0x000fcc0000410000 */
[----:B------:R-:W0:Y:S02]  /*3e30*/  MUFU.SQRT R0, R0 ;  /* 0x0000000000007308 */ /* 0x000e240000002000 */
[----:B0-----:R-:W-:-:S07]  /*3e40*/  FMUL.FTZ R11, R3, R0 ;  /* 0x00000000030b7220 */ /* 0x001fce0000410000 */
.L_x_4904:
[----:B------:R-:W-:Y:S05]  /*3e50*/  BSYNC.RECONVERGENT B1 ;  /* 0x0000000000017941 */ /* 0x000fea0003800200 */
.L_x_4898:
[----:B------:R-:W-:Y:S05]  /*3e60*/  BRA `(.L_x_4905) ;  /* 0x0000000000087947 */ /* 0x000fea0003800000 */
.L_x_4894:
[----:B------:R-:W-:Y:S01]  /*3e70*/  FMUL.FTZ R11, R11, 16777216 ;  /* 0x4b8000000b0b7820 */ /* 0x000fe20000410000 */
[----:B------:R-:W-:-:S07]  /*3e80*/  FMUL.FTZ R12, R12, 16777216 ;  /* 0x4b8000000c0c7820 */ /* 0x000fce0000410000 */
.L_x_4905:
[----:B------:R-:W-:Y:S05]  /*3e90*/  BSYNC.RELIABLE B0 ;  /* 0x0000000000007941 */ /* 0x000fea0003800100 */
.L_x_4893:
        /* <DEDUP_REMOVED lines=19> */
[----:B-1----:R-:W-:Y:S05]  /*3fd0*/  CALL.REL.NOINC `($__internal_11_$__cuda_sm3x_div_rn_ftz_f32_slowpath) ;  /* 0x0000022c00c47944 */ /* 0x002fea0003c00000 */
.L_x_4908:
[----:B------:R-:W-:Y:S05]  /*3fe0*/  BSYNC.RECONVERGENT B5 ;  /* 0x0000000000057941 */ /* 0x000fea0003800200 */
.L_x_4907:
        /* <DEDUP_REMOVED lines=29> */
.L_x_4906:
        /* <DEDUP_REMOVED lines=17> */
.L_x_4910:
[----:B------:R-:W-:Y:S05]  /*42d0*/  BSYNC.RECONVERGENT B5 ;  /* 0x0000000000057941 */ /* 0x000fea0003800200 */
.L_x_4909:
        /* <DEDUP_REMOVED lines=28> */
.L_x_4897:
[----:B------:R-:W-:Y:S05]  /*44a0*/  BSYNC.RECONVERGENT B4 ;  /* 0x0000000000047941 */ /* 0x000fea0003800200 */
.L_x_4892:
[----:B------:R-:W-:-:S13]  /*44b0*/  ISETP.GE.AND P0, PT, R9, RZ, PT ;  /* 0x000000ff0900720c */ /* 0x000fda0003f06270 */
[----:B-1----:R-:W-:Y:S01]  /*44c0*/  @P0 FADD.FTZ R25, -R25, -RZ ;  /* 0x800000ff19190221 */ /* 0x002fe20000010100 */
[----:B------:R-:W-:Y:S06]  /*44d0*/  BRA `(.L_x_4877) ;  /* 0x0000000800f07947 */ /* 0x000fec0003800000 */
.L_x_4880:
[----:B------:R-:W-:Y:S01]  /*44e0*/  FADD.FTZ R0, -R10, 6.1232342629258392722e-17 ;  /* 0x248d31320a007421 */ /* 0x000fe20000010100 */
[----:B------:R-:W-:-:S03]  /*44f0*/  FADD.FTZ R25, -R9, -RZ ;  /* 0x800000ff09197221 */ /* 0x000fc60000010100 */
[----:B------:R-:W-:Y:S01]  /*4500*/  FADD.FTZ R0, R0, 1.5707963705062866211 ;  /* 0x3fc90fdb00007421 */ /* 0x000fe20000010000 */
[----:B------:R-:W-:Y:S06]  /*4510*/  BRA `(.L_x_4877) ;  /* 0x0000000800e07947 */ /* 0x000fec0003800000 */
.L_x_4879:
[----:B------:R-:W-:Y:S02]  /*4520*/  HFMA2 R0, -RZ, RZ, 0, 0 ;  /* 0x00000000ff007431 */ /* 0x000fe400000001ff */
[----:B------:R-:W-:Y:S01]  /*4530*/  FADD.FTZ R25, -R9, -RZ ;  /* 0x800000ff09197221 */ /* 0x000fe20000010100 */
[----:B------:R-:W-:Y:S06]  /*4540*/  BRA `(.L_x_4877) ;  /* 0x0000000800d47947 */ /* 0x000fec0003800000 */
.L_x_4878:
        /* <DEDUP_REMOVED lines=25> */
[----:B---3--:R-:W-:Y:S05]  /*46e0*/  CALL.REL.NOINC `($__internal_11_$__cuda_sm3x_div_rn_ftz_f32_slowpath) ;  /* 0x0000022800007944 */ /* 0x008fea0003c00000 */
.L_x_4915:
[----:B------:R-:W-:Y:S05]  /*46f0*/  BSYNC.RECONVERGENT B5 ;  /* 0x0000000000057941 */ /* 0x000fea0003800200 */
.L_x_4914:
        /* <DEDUP_REMOVED lines=29> */
.L_x_4913:
[CC--:B------:R-:W-:Y:S01]  /*48d0*/  VIMNMX R0, PT, PT, R3.reuse, R12.reuse, !PT ;  /* 0x0000000c03007248 */ /* 0x0c0fe20007fe0100 */
[----:B------:R-:W-:Y:S01]  /*48e0*/  MUFU.RCP R8, R11 ;  /* 0x0000000b00087308 */ /* 0x000fe20000001000 */
[----:B------:R-:W-:Y:S01]  /*48f0*/  VIMNMX R3, PT, PT, R3, R12, PT ;  /* 0x0000000c03037248 */ /* 0x000fe20003fe0100 */
[----:B------:R-:W-:Y:S01]  /*4900*/  BSSY.RECONVERGENT B5, `(.L_x_4917) ;  /* 0x000001a000057945 */ /* 0x000fe20003800200 */
[----:B------:R-:W-:Y:S02]  /*4910*/  LOP3.LUT R4, R0, 0xfe000000, RZ, 0xc0, !PT ;  /* 0xfe00000000047812 */ /* 0x000fe400078ec0ff */
[----:B------:R-:W-:Y:S02]  /*4920*/  FSETP.NEU.FTZ.AND P0, PT, R3, RZ, PT ;  /* 0x000000ff0300720b */ /* 0x000fe40003f1d000 */
[----:B------:R-:W-:-:S05]  /*4930*/  LOP3.LUT R5, R4, 0x7e800000, RZ, 0x3c, !PT ;  /* 0x7e80000004057812 */ /* 0x000fca00078e3cff */
[-C--:B---3--:R-:W-:Y:S01]  /*4940*/  FMUL.FTZ R6, R3, R5.reuse ;  /* 0x0000000503067220 */ /* 0x088fe20000410000 */
        /* <DEDUP_REMOVED lines=21> */
.L_x_4918:
[----:B------:R-:W-:Y:S05]  /*4aa0*/  BSYNC.RECONVERGENT B5 ;  /* 0x0000000000057941 */ /* 0x000fea0003800200 */
.L_x_4917:
        /* <DEDUP_REMOVED lines=29> */
.L_x_4912:
        /* <DEDUP_REMOVED lines=13> */
[-C--:B---3--:R-:W-:Y:S01]  /*4d50*/  FMUL.FTZ R6, R0, R3.reuse ;  /* 0x0000000300067220 */ /* 0x088fe20000410000 */
        /* <DEDUP_REMOVED lines=18> */
[----:B------:R-:W-:Y:S05]  /*4e80*/  CALL.REL.NOINC `($__internal_11_$__cuda_sm3x_div_rn_ftz_f32_slowpath) ;  /* 0x0000022000187944 */ /* 0x000fea0003c00000 */
.L_x_4920:
[----:B------:R-:W-:Y:S05]  /*4e90*/  BSYNC.RECONVERGENT B5 ;  /* 0x0000000000057941 */ /* 0x000fea0003800200 */
.L_x_4919:
        /* <DEDUP_REMOVED lines=27> */
.L_x_4916:
[----:B------:R-:W-:Y:S05]  /*5050*/  BSYNC.RECONVERGENT B4 ;  /* 0x0000000000047941 */ /* 0x000fea0003800200 */
.L_x_4911:
[----:B------:R-:W-:Y:S01]  /*5060*/  ISETP.GE.AND P0, PT, R9, RZ, PT ;  /* 0x000000ff0900720c */ /* 0x000fe20003f06270 */
[----:B------:R-:W-:Y:S01]  /*5070*/  FADD.FTZ R25, R25, 0.69314718246459960938 ;  /* 0x3f31721819197421 */ /* 0x000fe20000010000 */
[----:B------:R-:W-:-:S11]  /*5080*/  FADD.FTZ R0, |R0|, -RZ ;  /* 0x800000ff00007221 */ /* 0x000fd60000010200 */
[----:B------:R-:W-:-:S07]  /*5090*/  @P0 FADD.FTZ R25, -R25, -RZ ;  /* 0x800000ff19190221 */ /* 0x000fce0000010100 */
.L_x_4877:
[----:B------:R-:W-:Y:S05]  /*50a0*/  BSYNC.RECONVERGENT B2 ;  /* 0x0000000000027941 */ /* 0x000fea0003800200 */
.L_x_4875:
        /* <DEDUP_REMOVED lines=10> */
.L_x_4874:
[----:B------:R-:W-:Y:S05]  /*5150*/  BSYNC.RECONVERGENT B3 ;  /* 0x0000000000037941 */ /* 0x000fea0003800200 */
.L_x_4873:
        /* <DEDUP_REMOVED lines=29> */
.L_x_4924:
        /* <DEDUP_REMOVED lines=15> */
[C---:B---3--:R-:W-:Y:S02]  /*5420*/  VIMNMX R6, PT, PT, R16.reuse, R11, !PT ;  /* 0x0000000b10067248 */ /* 0x048fe40007fe0100 */
        /* <DEDUP_REMOVED lines=53> */
.L_x_4934:
[----:B------:R-:W-:-:S04]  /*5780*/  FADD.FTZ R4, -R5, R6 ;  /* 0x0000000605047221 */ /* 0x000fc80000010100 */
[----:B------:R-:W-:-:S07]  /*5790*/  FMUL.FTZ R4, R4, 0.5 ;  /* 0x3f00000004047820 */ /* 0x000fce0000410000 */
.L_x_4935:
[----:B------:R-:W-:Y:S05]  /*57a0*/  BSYNC.RECONVERGENT B1 ;  /* 0x0000000000017941 */ /* 0x000fea0003800200 */
.L_x_4933:
        /* <DEDUP_REMOVED lines=11> */
.L_x_4937:
[----:B------:R-:W-:-:S04]  /*5860*/  FADD.FTZ R17, R7, -R8 ;  /* 0x8000000807117221 */ /* 0x000fc80000010000 */
[----:B------:R-:W-:-:S07]  /*5870*/  FMUL.FTZ R17, R17, 0.5 ;  /* 0x3f00000011117820 */ /* 0x000fce0000410000 */
.L_x_4938:
[----:B------:R-:W-:Y:S05]  /*5880*/  BSYNC.RECONVERGENT B1 ;  /* 0x0000000000017941 */ /* 0x000fea0003800200 */
.L_x_4936:
        /* <DEDUP_REMOVED lines=35> */
.L_x_4932:
        /* <DEDUP_REMOVED lines=35> */
.L_x_4939:
[----:B------:R-:W-:-:S04]  /*5cf0*/  FADD.FTZ R4, -R12, 1 ;  /* 0x3f8000000c047421 */ /* 0x000fc80000010100 */
[----:B------:R-:W-:-:S06]  /*5d00*/  FMUL.FTZ R4, R5, R4 ;  /* 0x0000000405047220 */ /* 0x000fcc0000410000 */
[----:B------:R-:W0:Y:S08]  /*5d10*/  MUFU.SQRT R4, R4 ;  /* 0x0000000400047308 */ /* 0x000e300000002000 */
[----:B0-----:R-:W0:Y:S02]  /*5d20*/  MUFU.RCP R8, R4 ;  /* 0x0000000400087308 */ /* 0x001e240000001000 */
[----:B0-----:R-:W-:Y:S01]  /*5d30*/  FMUL.FTZ R23, |R9|, R8 ;  /* 0x0000000809177220 */ /* 0x001fe20000410200 */
[----:B------:R-:W-:Y:S06]  /*5d40*/  BRA `(.L_x_4930) ;  /* 0x0000000000047947 */ /* 0x000fec0003800000 */
.L_x_4931:
[----:B------:R0:W1:Y:S02]  /*5d50*/  MUFU.SQRT R23, R3 ;  /* 0x0000000300177308 */ /* 0x0000640000002000 */
.L_x_4930:
[----:B------:R-:W-:Y:S05]  /*5d60*/  BSYNC.RECONVERGENT B0 ;  /* 0x0000000000007941 */ /* 0x000fea0003800200 */
.L_x_4929:
        /* <DEDUP_REMOVED lines=40> */
.L_x_4944:
        /* <DEDUP_REMOVED lines=28> */
.L_x_4943:
        /* <DEDUP_REMOVED lines=23> */
.L_x_4950:
[----:B------:R-:W-:-:S04]  /*6320*/  FADD.FTZ R0, -R0, R7 ;  /* 0x0000000700007221 */ /* 0x000fc80000010100 */
[----:B------:R-:W-:-:S07]  /*6330*/  FMUL.FTZ R4, R0, 0.5 ;  /* 0x3f00000000047820 */ /* 0x000fce0000410000 */
.L_x_4951:
[----:B------:R-:W-:Y:S05]  /*6340*/  BSYNC.RECONVERGENT B5 ;  /* 0x0000000000057941 */ /* 0x000fea0003800200 */
.L_x_4949:
[----:B------:R-:W-:Y:S01]  /*6350*/  FADD.FTZ R3, R4, R3 ;  /* 0x0000000304037221 */ /* 0x000fe20000010000 */
[----:B------:R-:W-:-:S04]  /*6360*/  FADD.FTZ R0, R12, R11 ;  /* 0x0000000b0c007221 */ /* 0x000fc80000010000 */
[----:B------:R-:W-:-:S04]  /*6370*/  FMUL.FTZ R0, R3, R0 ;  /* 0x0000000003007220 */ /* 0x000fc80000410000 */
[----:B------:R0:W2:Y:S01]  /*6380*/  MUFU.SQRT R11, R0 ;  /* 0x00000000000b7308 */ /* 0x0000a20000002000 */
[----:B------:R-:W-:Y:S05]  /*6390*/  BRA `(.L_x_4952) ;  /* 0x0000000000487947 */ /* 0x000fea0003800000 */
.L_x_4948:
        /* <DEDUP_REMOVED lines=12> */
.L_x_4947:
[----:B------:R-:W-:Y:S01]  /*6460*/  FADD.FTZ R0, R11, 1 ;  /* 0x3f8000000b007421 */ /* 0x000fe20000010000 */
[----:B0-----:R-:W-:Y:S01]  /*6470*/  MUFU.SQRT R3, R3 ;  /* 0x0000000300037308 */ /* 0x001fe20000002000 */
[----:B------:R-:W-:Y:S02]  /*6480*/  HFMA2 R12, -RZ, RZ, 1.875, 0 ;  /* 0x3f800000ff0c7431 */ /* 0x000fe400000001ff */
[----:B------:R-:W-:-:S06]  /*6490*/  FMUL.FTZ R0, R0, 0.5 ;  /* 0x3f00000000007820 */ /* 0x000fcc0000410000 */
[----:B------:R-:W0:Y:S02]  /*64a0*/  MUFU.SQRT R0, R0 ;  /* 0x0000000000007308 */ /* 0x000e240000002000 */
[----:B0-----:R-:W-:-:S07]  /*64b0*/  FMUL.FTZ R11, R3, R0 ;  /* 0x00000000030b7220 */ /* 0x001fce0000410000 */
.L_x_4952:
[----:B------:R-:W-:Y:S05]  /*64c0*/  BSYNC.RECONVERGENT B1 ;  /* 0x0000000000017941 */ /* 0x000fea0003800200 */
.L_x_4946:
[----:B------:R-:W-:Y:S05]  /*64d0*/  BRA `(.L_x_4953) ;  /* 0x0000000000087947 */ /* 0x000fea0003800000 */
.L_x_4942:
[----:B------:R-:W-:Y:S01]  /*64e0*/  FMUL.FTZ R11, R11, 16777216 ;  /* 0x4b8000000b0b7820 */ /* 0x000fe20000410000 */
[----:B------:R-:W-:-:S07]  /*64f0*/  FMUL.FTZ R12, R12, 16777216 ;  /* 0x4b8000000c0c7820 */ /* 0x000fce0000410000 */
.L_x_4953:
[----:B------:R-:W-:Y:S05]  /*6500*/  BSYNC.RELIABLE B0 ;  /* 0x0000000000007941 */ /* 0x000fea0003800100 */
.L_x_4941:
        /* <DEDUP_REMOVED lines=20> */
.L_x_4956:
[----:B------:R-:W-:Y:S05]  /*6650*/  BSYNC.RECONVERGENT B5 ;  /* 0x0000000000057941 */ /* 0x000fea0003800200 */
.L_x_4955:
        /* <DEDUP_REMOVED lines=29> */
.L_x_4954:
        /* <DEDUP_REMOVED lines=17> */
.L_x_4958:
[----:B------:R-:W-:Y:S05]  /*6940*/  BSYNC.RECONVERGENT B5 ;  /* 0x0000000000057941 */ /* 0x000fea0003800200 */
.L_x_4957:
        /* <DEDUP_REMOVED lines=28> */
.L_x_4945:
[----:B------:R-:W-:Y:S05]  /*6b10*/  BSYNC.RECONVERGENT B4 ;  /* 0x0000000000047941 */ /* 0x000fea0003800200 */
.L_x_4940:
[----:B------:R-:W-:-:S13]  /*6b20*/  ISETP.GE.AND P0, PT, R9, RZ, PT ;  /* 0x000000ff0900720c */ /* 0x000fda0003f06270 */
[----:B-1----:R-:W-:Y:S01]  /*6b30*/  @P0 FADD.FTZ R23, -R23, -RZ ;  /* 0x800000ff17170221 */ /* 0x002fe20000010100 */
[----:B------:R-:W-:Y:S06]  /*6b40*/  BRA `(.L_x_4925) ;  /* 0x0000000800f07947 */ /* 0x000fec0003800000 */
.L_x_4928:
[----:B------:R-:W-:Y:S01]  /*6b50*/  FADD.FTZ R0, -R10, 6.1232342629258392722e-17 ;  /* 0x248d31320a007421 */ /* 0x000fe20000010100 */
[----:B------:R-:W-:-:S03]  /*6b60*/  FADD.FTZ R23, -R9, -RZ ;  /* 0x800000ff09177221 */ /* 0x000fc60000010100 */
[----:B------:R-:W-:Y:S01]  /*6b70*/  FADD.FTZ R0, R0, 1.5707963705062866211 ;  /* 0x3fc90fdb00007421 */ /* 0x000fe20000010000 */
[----:B------:R-:W-:Y:S06]  /*6b80*/  BRA `(.L_x_4925) ;  /* 0x0000000800e07947 */ /* 0x000fec0003800000 */
.L_x_4927:
[----:B------:R-:W-:Y:S02]  /*6b90*/  HFMA2 R0, -RZ, RZ, 0, 0 ;  /* 0x00000000ff007431 */ /* 0x000fe400000001ff */
[----:B------:R-:W-:Y:S01]  /*6ba0*/  FADD.FTZ R23, -R9, -RZ ;  /* 0x800000ff09177221 */ /* 0x000fe20000010100 */
[----:B------:R-:W-:Y:S06]  /*6bb0*/  BRA `(.L_x_4925) ;  /* 0x0000000800d47947 */ /* 0x000fec0003800000 */
.L_x_4926:
        /* <DEDUP_REMOVED lines=26> */
.L_x_4963:
[----:B------:R-:W-:Y:S05]  /*6d60*/  BSYNC.RECONVERGENT B5 ;  /* 0x0000000000057941 */ /* 0x000fea0003800200 */
.L_x_4962:
        /* <DEDUP_REMOVED lines=29> */
.L_x_4961:
        /* <DEDUP_REMOVED lines=29> */
.L_x_4966:
[----:B------:R-:W-:Y:S05]  /*7110*/  BSYNC.RECONVERGENT B5 ;  /* 0x0000000000057941 */ /* 0x000fea0003800200 */
.L_x_4965:
        /* <DEDUP_REMOVED lines=29> */
.L_x_4960:
        /* <DEDUP_REMOVED lines=33> */
.L_x_4968:
[----:B------:R-:W-:Y:S05]  /*7500*/  BSYNC.RECONVERGENT B5 ;  /* 0x0000000000057941 */ /* 0x000fea0003800200 */
.L_x_4967:
        /* <DEDUP_REMOVED lines=27> */
.L_x_4964:
[----:B------:R-:W-:Y:S05]  /*76c0*/  BSYNC.RECONVERGENT B4 ;  /* 0x0000000000047941 */ /* 0x000fea0003800200 */
.L_x_4959:
[----:B------:R-:W-:Y:S01]  /*76d0*/  ISETP.GE.AND P0, PT, R9, RZ, PT ;  /* 0x000000ff0900720c */ /* 0x000fe20003f06270 */
[----:B------:R-:W-:Y:S01]  /*76e0*/  FADD.FTZ R23, R23, 0.69314718246459960938 ;  /* 0x3f31721817177421 */ /* 0x000fe20000010000 */
[----:B------:R-:W-:-:S11]  /*76f0*/  FADD.FTZ R0, |R0|, -RZ ;  /* 0x800000ff00007221 */ /* 0x000fd60000010200 */
[----:B------:R-:W-:-:S07]  /*7700*/  @P0 FADD.FTZ R23, -R23, -RZ ;  /* 0x800000ff17170221 */ /* 0x000fce0000010100 */
.L_x_4925:
[----:B------:R-:W-:Y:S05]  /*7710*/  BSYNC.RECONVERGENT B2 ;  /* 0x0000000000027941 */ /* 0x000fea0003800200 */
.L_x_4923:
        /* <DEDUP_REMOVED lines=10> */
.L_x_4922:
[----:B------:R-:W-:Y:S05]  /*77c0*/  BSYNC.RECONVERGENT B3 ;  /* 0x0000000000037941 */ /* 0x000fea0003800200 */
.L_x_4921:
        /* <DEDUP_REMOVED lines=29> */
.L_x_4972:
        /* <DEDUP_REMOVED lines=69> */
.L_x_4982:
[----:B------:R-:W-:-:S04]  /*7df0*/  FADD.FTZ R4, -R5, R6 ;  /* 0x0000000605047221 */ /* 0x000fc80000010100 */
[----:B------:R-:W-:-:S07]  /*7e00*/  FMUL.FTZ R4, R4, 0.5 ;  /* 0x3f00000004047820 */ /* 0x000fce0000410000 */
.L_x_4983:
[----:B------:R-:W-:Y:S05]  /*7e10*/  BSYNC.RECONVERGENT B1 ;  /* 0x0000000000017941 */ /* 0x000fea0003800200 */
.L_x_4981:
        /* <DEDUP_REMOVED lines=11> */
.L_x_4985:
[----:B------:R-:W-:-:S04]  /*7ed0*/  FADD.FTZ R17, R7, -R8 ;  /* 0x8000000807117221 */ /* 0x000fc80000010000 */
[----:B------:R-:W-:-:S07]  /*7ee0*/  FMUL.FTZ R17, R17, 0.5 ;  /* 0x3f00000011117820 */ /* 0x000fce0000410000 */
.L_x_4986:
[----:B------:R-:W-:Y:S05]  /*7ef0*/  BSYNC.RECONVERGENT B1 ;  /* 0x0000000000017941 */ /* 0x000fea0003800200 */
.L_x_4984:
        /* <DEDUP_REMOVED lines=35> */
.L_x_4980:
        /* <DEDUP_REMOVED lines=35> */
.L_x_4987:
[----:B------:R-:W-:-:S04]  /*8360*/  FADD.FTZ R4, -R12, 1 ;  /* 0x3f8000000c047421 */ /* 0x000fc80000010100 */
[----:B------:R-:W-:-:S06]  /*8370*/  FMUL.FTZ R4, R5, R4 ;  /* 0x0000000405047220 */ /* 0x000fcc0000410000 */
[----:B------:R-:W0:Y:S08]  /*8380*/  MUFU.SQRT R4, R4 ;  /* 0x0000000400047308 */ /* 0x000e300000002000 */
[----:B0-----:R-:W0:Y:S02]  /*8390*/  MUFU.RCP R8, R4 ;  /* 0x0000000400087308 */ /* 0x001e240000001000 */
[----:B0-----:R-:W-:Y:S01]  /*83a0*/  FMUL.FTZ R21, |R9|, R8 ;  /* 0x0000000809157220 */ /* 0x001fe20000410200 */
[----:B------:R-:W-:Y:S06]  /*83b0*/  BRA `(.L_x_4978) ;  /* 0x0000000000047947 */ /* 0x000fec0003800000 */
.L_x_4979:
[----:B------:R0:W1:Y:S02]  /*83c0*/  MUFU.SQRT R21, R3 ;  /* 0x0000000300157308 */ /* 0x0000640000002000 */
.L_x_4978:
[----:B------:R-:W-:Y:S05]  /*83d0*/  BSYNC.RECONVERGENT B0 ;  /* 0x0000000000007941 */ /* 0x000fea0003800200 */
.L_x_4977:
        /* <DEDUP_REMOVED lines=40> */
.L_x_4992:
        /* <DEDUP_REMOVED lines=28> */
.L_x_4991:
        /* <DEDUP_REMOVED lines=23> */
.L_x_4998:
[----:B------:R-:W-:-:S04]  /*8990*/  FADD.FTZ R0, -R0, R7 ;  /* 0x0000000700007221 */ /* 0x000fc80000010100 */
[----:B------:R-:W-:-:S07]  /*89a0*/  FMUL.FTZ R4, R0, 0.5 ;  /* 0x3f00000000047820 */ /* 0x000fce0000410000 */
.L_x_4999:
[----:B------:R-:W-:Y:S05]  /*89b0*/  BSYNC.RECONVERGENT B5 ;  /* 0x0000000000057941 */ /* 0x000fea0003800200 */
.L_x_4997:
[----:B------:R-:W-:Y:S01]  /*89c0*/  FADD.FTZ R3, R4, R3 ;  /* 0x0000000304037221 */ /* 0x000fe20000010000 */
[----:B------:R-:W-:-:S04]  /*89d0*/  FADD.FTZ R0, R12, R11 ;  /* 0x0000000b0c007221 */ /* 0x000fc80000010000 */
[----:B------:R-:W-:-:S04]  /*89e0*/  FMUL.FTZ R0, R3, R0 ;  /* 0x0000000003007220 */ /* 0x000fc80000410000 */
[----:B------:R0:W2:Y:S01]  /*89f0*/  MUFU.SQRT R11, R0 ;  /* 0x00000000000b7308 */ /* 0x0000a20000002000 */
[----:B------:R-:W-:Y:S05]  /*8a00*/  BRA `(.L_x_5000) ;  /* 0x0000000000487947 */ /* 0x000fea0003800000 */
.L_x_4996:
        /* <DEDUP_REMOVED lines=12> */
.L_x_4995:
[----:B------:R-:W-:Y:S01]  /*8ad0*/  FADD.FTZ R0, R11, 1 ;  /* 0x3f8000000b007421 */ /* 0x000fe20000010000 */
[----:B0-----:R-:W-:Y:S01]  /*8ae0*/  MUFU.SQRT R3, R3 ;  /* 0x0000000300037308 */ /* 0x001fe20000002000 */
[----:B------:R-:W-:Y:S02]  /*8af0*/  HFMA2 R12, -RZ, RZ, 1.875, 0 ;  /* 0x3f800000ff0c7431 */ /* 0x000fe400000001ff */
[----:B------:R-:W-:-:S06]  /*8b00*/  FMUL.FTZ R0, R0, 0.5 ;  /* 0x3f00000000007820 */ /* 0x000fcc0000410000 */
[----:B------:R-:W0:Y:S02]  /*8b10*/  MUFU.SQRT R0, R0 ;  /* 0x0000000000007308 */ /* 0x000e240000002000 */
[----:B0-----:R-:W-:-:S07]  /*8b20*/  FMUL.FTZ R11, R3, R0 ;  /* 0x00000000030b7220 */ /* 0x001fce0000410000 */
.L_x_5000:
[----:B------:R-:W-:Y:S05]  /*8b30*/  BSYNC.RECONVERGENT B1 ;  /* 0x0000000000017941 */ /* 0x000fea0003800200 */
.L_x_4994:
[----:B------:R-:W-:Y:S05]  /*8b40*/  BRA `(.L_x_5001) ;  /* 0x0000000000087947 */ /* 0x000fea0003800000 */
.L_x_4990:
[----:B------:R-:W-:Y:S01]  /*8b50*/  FMUL.FTZ R11, R11, 16777216 ;  /* 0x4b8000000b0b7820 */ /* 0x000fe20000410000 */
[----:B------:R-:W-:-:S07]  /*8b60*/  FMUL.FTZ R12, R12, 16777216 ;  /* 0x4b8000000c0c7820 */ /* 0x000fce0000410000 */
.L_x_5001:
[----:B------:R-:W-:Y:S05]  /*8b70*/  BSYNC.RELIABLE B0 ;  /* 0x0000000000007941 */ /* 0x000fea0003800100 */
.L_x_4989:
        /* <DEDUP_REMOVED lines=20> */
.L_x_5004:
[----:B------:R-:W-:Y:S05]  /*8cc0*/  BSYNC.RECONVERGENT B5 ;  /* 0x0000000000057941 */ /* 0x000fea0003800200 */
.L_x_5003:
        /* <DEDUP_REMOVED lines=29> */
.L_x_5002:
        /* <DEDUP_REMOVED lines=17> */
.L_x_5006:
[----:B------:R-:W-:Y:S05]  /*8fb0*/  BSYNC.RECONVERGENT B5 ;  /* 0x0000000000057941 */ /* 0x000fea0003800200 */
.L_x_5005:
        /* <DEDUP_REMOVED lines=28> */
.L_x_4993:
[----:B------:R-:W-:Y:S05]  /*9180*/  BSYNC.RECONVERGENT B4 ;  /* 0x0000000000047941 */ /* 0x000fea0003800200 */
.L_x_4988:
[----:B------:R-:W-:-:S13]  /*9190*/  ISETP.GE.AND P0, PT, R9, RZ, PT ;  /* 0x000000ff0900720c */ /* 0x000fda0003f06270 */
[----:B-1----:R-:W-:Y:S01]  /*91a0*/  @P0 FADD.FTZ R21, -R21, -RZ ;  /* 0x800000ff15150221 */ /* 0x002fe20000010100 */
[----:B------:R-:W-:Y:S06]  /*91b0*/  BRA `(.L_x_4973) ;  /* 0x0000000800f07947 */ /* 0x000fec0003800000 */
.L_x_4976:
[----:B------:R-:W-:Y:S01]  /*91c0*/  FADD.FTZ R0, -R10, 6.1232342629258392722e-17 ;  /* 0x248d31320a007421 */ /* 0x000fe20000010100 */
[----:B------:R-:W-:-:S03]  /*91d0*/  FADD.FTZ R21, -R9, -RZ ;  /* 0x800000ff09157221 */ /* 0x000fc60000010100 */
[----:B------:R-:W-:Y:S01]  /*91e0*/  FADD.FTZ R0, R0, 1.5707963705062866211 ;  /* 0x3fc90fdb00007421 */ /* 0x000fe20000010000 */
[----:B------:R-:W-:Y:S06]  /*91f0*/  BRA `(.L_x_4973) ;  /* 0x0000000800e07947 */ /* 0x000fec0003800000 */
.L_x_4975:
[----:B------:R-:W-:Y:S02]  /*9200*/  HFMA2 R0, -RZ, RZ, 0, 0 ;  /* 0x00000000ff007431 */ /* 0x000fe400000001ff */
[----:B------:R-:W-:Y:S01]  /*9210*/  FADD.FTZ R21, -R9, -RZ ;  /* 0x800000ff09157221 */ /* 0x000fe20000010100 */
[----:B------:R-:W-:Y:S06]  /*9220*/  BRA `(.L_x_4973) ;  /* 0x0000000800d47947 */ /* 0x000fec0003800000 */
.L_x_4974:
        /* <DEDUP_REMOVED lines=26> */
.L_x_5011:
[----:B------:R-:W-:Y:S05]  /*93d0*/  BSYNC.RECONVERGENT B5 ;  /* 0x0000000000057941 */ /* 0x000fea0003800200 */
.L_x_5010:
        /* <DEDUP_REMOVED lines=29> */
.L_x_5009:
        /* <DEDUP_REMOVED lines=29> */
.L_x_5014:
[----:B------:R-:W-:Y:S05]  /*9780*/  BSYNC.RECONVERGENT B5 ;  /* 0x0000000000057941 */ /* 0x000fea0003800200 */
.L_x_5013:
        /* <DEDUP_REMOVED lines=29> */
.L_x_5008:
        /* <DEDUP_REMOVED lines=33> */
.L_x_5016:
[----:B------:R-:W-:Y:S05]  /*9b70*/  BSYNC.RECONVERGENT B5 ;  /* 0x0000000000057941 */ /* 0x000fea0003800200 */
.L_x_5015:
        /* <DEDUP_REMOVED lines=27> */
.L_x_5012:
[----:B------:R-:W-:Y:S05]  /*9d30*/  BSYNC.RECONVERGENT B4 ;  /* 0x0000000000047941 */ /* 0x000fea0003800200 */
.L_x_5007:
[----:B------:R-:W-:Y:S01]  /*9d40*/  ISETP.GE.AND P0, PT, R9, RZ, PT ;  /* 0x000000ff0900720c */ /* 0x000fe20003f06270 */
[----:B------:R-:W-:Y:S01]  /*9d50*/  FADD.FTZ R21, R21, 0.69314718246459960938 ;  /* 0x3f31721815157421 */ /* 0x000fe20000010000 */
[----:B------:R-:W-:-:S11]  /*9d60*/  FADD.FTZ R0, |R0|, -RZ ;  /* 0x800000ff00007221 */ /* 0x000fd60000010200 */
[----:B------:R-:W-:-:S07]  /*9d70*/  @P0 FADD.FTZ R21, -R21, -RZ ;  /* 0x800000ff15150221 */ /* 0x000fce0000010100 */
.L_x_4973:
[----:B------:R-:W-:Y:S05]  /*9d80*/  BSYNC.RECONVERGENT B2 ;  /* 0x0000000000027941 */ /* 0x000fea0003800200 */
.L_x_4971:
        /* <DEDUP_REMOVED lines=10> */
.L_x_4970:
[----:B------:R-:W-:Y:S05]  /*9e30*/  BSYNC.RECONVERGENT B3 ;  /* 0x0000000000037941 */ /* 0x000fea0003800200 */
.L_x_4969:
        /* <DEDUP_REMOVED lines=29> */
.L_x_5020:
        /* <DEDUP_REMOVED lines=26> */
[C---:B------:R-:W-:Y:S01]  /*a1b0*/  FMUL.FTZ R19, R15.reuse, R18 ;  /* 0x000000120f137220 */ /* 0x040fe20000410000 */
        /* <DEDUP_REMOVED lines=42> */
.L_x_5030:
[----:B------:R-:W-:-:S04]  /*a460*/  FADD.FTZ R4, -R5, R6 ;  /* 0x0000000605047221 */ /* 0x000fc80000010100 */
[----:B------:R-:W-:-:S07]  /*a470*/  FMUL.FTZ R4, R4, 0.5 ;  /* 0x3f00000004047820 */ /* 0x000fce0000410000 */
.L_x_5031:
[----:B------:R-:W-:Y:S05]  /*a480*/  BSYNC.RECONVERGENT B1 ;  /* 0x0000000000017941 */ /* 0x000fea0003800200 */
.L_x_5029:
        /* <DEDUP_REMOVED lines=11> */
.L_x_5033:
[----:B------:R-:W-:-:S04]  /*a540*/  FADD.FTZ R15, R7, -R8 ;  /* 0x80000008070f7221 */ /* 0x000fc80000010000 */
[----:B------:R-:W-:-:S07]  /*a550*/  FMUL.FTZ R15, R15, 0.5 ;  /* 0x3f0000000f0f7820 */ /* 0x000fce0000410000 */
.L_x_5034:
[----:B------:R-:W-:Y:S05]  /*a560*/  BSYNC.RECONVERGENT B1 ;  /* 0x0000000000017941 */ /* 0x000fea0003800200 */
.L_x_5032:
        /* <DEDUP_REMOVED lines=35> */
.L_x_5028:
        /* <DEDUP_REMOVED lines=35> */
.L_x_5035:
[----:B------:R-:W-:-:S04]  /*a9d0*/  FADD.FTZ R4, -R12, 1 ;  /* 0x3f8000000c047421 */ /* 0x000fc80000010100 */
[----:B------:R-:W-:-:S06]  /*a9e0*/  FMUL.FTZ R4, R5, R4 ;  /* 0x0000000405047220 */ /* 0x000fcc0000410000 */
[----:B------:R-:W0:Y:S08]  /*a9f0*/  MUFU.SQRT R4, R4 ;  /* 0x0000000400047308 */ /* 0x000e300000002000 */
[----:B0-----:R-:W0:Y:S02]  /*aa00*/  MUFU.RCP R8, R4 ;  /* 0x0000000400087308 */ /* 0x001e240000001000 */
[----:B0-----:R-:W-:Y:S01]  /*aa10*/  FMUL.FTZ R19, |R9|, R8 ;  /* 0x0000000809137220 */ /* 0x001fe20000410200 */
[----:B------:R-:W-:Y:S06]  /*aa20*/  BRA `(.L_x_5026) ;  /* 0x0000000000047947 */ /* 0x000fec0003800000 */
.L_x_5027:
[----:B------:R0:W1:Y:S02]  /*aa30*/  MUFU.SQRT R19, R3 ;  /* 0x0000000300137308 */ /* 0x0000640000002000 */
.L_x_5026:
[----:B------:R-:W-:Y:S05]  /*aa40*/  BSYNC.RECONVERGENT B0 ;  /* 0x0000000000007941 */ /* 0x000fea0003800200 */
.L_x_5025:
        /* <DEDUP_REMOVED lines=40> */
.L_x_5040:
        /* <DEDUP_REMOVED lines=28> */
.L_x_5039:
        /* <DEDUP_REMOVED lines=23> */
.L_x_5046:
[----:B------:R-:W-:-:S04]  /*b000*/  FADD.FTZ R0, -R0, R7 ;  /* 0x0000000700007221 */ /* 0x000fc80000010100 */
[----:B------:R-:W-:-:S07]  /*b010*/  FMUL.FTZ R4, R0, 0.5 ;  /* 0x3f00000000047820 */ /* 0x000fce0000410000 */
.L_x_5047:
[----:B------:R-:W-:Y:S05]  /*b020*/  BSYNC.RECONVERGENT B5 ;  /* 0x0000000000057941 */ /* 0x000fea0003800200 */
.L_x_5045:
[----:B------:R-:W-:Y:S01]  /*b030*/  FADD.FTZ R3, R4, R3 ;  /* 0x0000000304037221 */ /* 0x000fe20000010000 */
[----:B------:R-:W-:-:S04]  /*b040*/  FADD.FTZ R0, R12, R11 ;  /* 0x0000000b0c007221 */ /* 0x000fc80000010000 */
[----:B------:R-:W-:-:S04]  /*b050*/  FMUL.FTZ R0, R3, R0 ;  /* 0x0000000003007220 */ /* 0x000fc80000410000 */
[----:B------:R0:W2:Y:S01]  /*b060*/  MUFU.SQRT R11, R0 ;  /* 0x00000000000b7308 */ /* 0x0000a20000002000 */
[----:B------:R-:W-:Y:S05]  /*b070*/  BRA `(.L_x_5048) ;  /* 0x0000000000487947 */ /* 0x000fea0003800000 */
.L_x_5044:
        /* <DEDUP_REMOVED lines=12> */
.L_x_5043:
[----:B------:R-:W-:Y:S01]  /*b140*/  FADD.FTZ R0, R11, 1 ;  /* 0x3f8000000b007421 */ /* 0x000fe20000010000 */
[----:B0-----:R-:W-:Y:S01]  /*b150*/  MUFU.SQRT R3, R3 ;  /* 0x0000000300037308 */ /* 0x001fe20000002000 */
[----:B------:R-:W-:Y:S02]  /*b160*/  HFMA2 R12, -RZ, RZ, 1.875, 0 ;  /* 0x3f800000ff0c7431 */ /* 0x000fe400000001ff */
[----:B------:R-:W-:-:S06]  /*b170*/  FMUL.FTZ R0, R0, 0.5 ;  /* 0x3f00000000007820 */ /* 0x000fcc0000410000 */
[----:B------:R-:W0:Y:S02]  /*b180*/  MUFU.SQRT R0, R0 ;  /* 0x0000000000007308 */ /* 0x000e240000002000 */
[----:B0-----:R-:W-:-:S07]  /*b190*/  FMUL.FTZ R11, R3, R0 ;  /* 0x00000000030b7220 */ /* 0x001fce0000410000 */
.L_x_5048:
[----:B------:R-:W-:Y:S05]  /*b1a0*/  BSYNC.RECONVERGENT B1 ;  /* 0x0000000000017941 */ /* 0x000fea0003800200 */
.L_x_5042:
[----:B------:R-:W-:Y:S05]  /*b1b0*/  BRA `(.L_x_5049) ;  /* 0x0000000000087947 */ /* 0x000fea0003800000 */
.L_x_5038:
[----:B------:R-:W-:Y:S01]  /*b1c0*/  FMUL.FTZ R11, R11, 16777216 ;  /* 0x4b8000000b0b7820 */ /* 0x000fe20000410000 */
[----:B------:R-:W-:-:S07]  /*b1d0*/  FMUL.FTZ R12, R12, 16777216 ;  /* 0x4b8000000c0c7820 */ /* 0x000fce0000410000 */
.L_x_5049:
[----:B------:R-:W-:Y:S05]  /*b1e0*/  BSYNC.RELIABLE B0 ;  /* 0x0000000000007941 */ /* 0x000fea0003800100 */
.L_x_5037:
        /* <DEDUP_REMOVED lines=20> */
.L_x_5052:
[----:B------:R-:W-:Y:S05]  /*b330*/  BSYNC.RECONVERGENT B5 ;  /* 0x0000000000057941 */ /* 0x000fea0003800200 */
.L_x_5051:
        /* <DEDUP_REMOVED lines=29> */
.L_x_5050:
        /* <DEDUP_REMOVED lines=17> */
.L_x_5054:
[----:B------:R-:W-:Y:S05]  /*b620*/  BSYNC.RECONVERGENT B5 ;  /* 0x0000000000057941 */ /* 0x000fea0003800200 */
.L_x_5053:
        /* <DEDUP_REMOVED lines=28> */
.L_x_5041:
[----:B------:R-:W-:Y:S05]  /*b7f0*/  BSYNC.RECONVERGENT B4 ;  /* 0x0000000000047941 */ /* 0x000fea0003800200 */
.L_x_5036:
[----:B------:R-:W-:-:S13]  /*b800*/  ISETP.GE.AND P0, PT, R9, RZ, PT ;  /* 0x000000ff0900720c */ /* 0x000fda0003f06270 */
[----:B-1----:R-:W-:Y:S01]  /*b810*/  @P0 FADD.FTZ R19, -R19, -RZ ;  /* 0x800000ff13130221 */ /* 0x002fe20000010100 */
[----:B------:R-:W-:Y:S06]  /*b820*/  BRA `(.L_x_5021) ;  /* 0x0000000800f07947 */ /* 0x000fec0003800000 */
.L_x_5024:
[----:B------:R-:W-:Y:S01]  /*b830*/  FADD.FTZ R0, -R10, 6.1232342629258392722e-17 ;  /* 0x248d31320a007421 */ /* 0x000fe20000010100 */
[----:B------:R-:W-:-:S03]  /*b840*/  FADD.FTZ R19, -R9, -RZ ;  /* 0x800000ff09137221 */ /* 0x000fc60000010100 */
[----:B------:R-:W-:Y:S01]  /*b850*/  FADD.FTZ R0, R0, 1.5707963705062866211 ;  /* 0x3fc90fdb00007421 */ /* 0x000fe20000010000 */
[----:B------:R-:W-:Y:S06]  /*b860*/  BRA `(.L_x_5021) ;  /* 0x0000000800e07947 */ /* 0x000fec0003800000 */
.L_x_5023:
[----:B------:R-:W-:Y:S02]  /*b870*/  HFMA2 R0, -RZ, RZ, 0, 0 ;  /* 0x00000000ff007431 */ /* 0x000fe400000001ff */
[----:B------:R-:W-:Y:S01]  /*b880*/  FADD.FTZ R19, -R9, -RZ ;  /* 0x800000ff09137221 */ /* 0x000fe20000010100 */
[----:B------:R-:W-:Y:S06]  /*b890*/  BRA `(.L_x_5021) ;  /* 0x0000000800d47947 */ /* 0x000fec0003800000 */
.L_x_5022:
        /* <DEDUP_REMOVED lines=26> */
.L_x_5059:
[----:B------:R-:W-:Y:S05]  /*ba40*/  BSYNC.RECONVERGENT B5 ;  /* 0x0000000000057941 */ /* 0x000fea0003800200 */
.L_x_5058:
        /* <DEDUP_REMOVED lines=29> */
.L_x_5057:
        /* <DEDUP_REMOVED lines=29> */
.L_x_5062:
[----:B------:R-:W-:Y:S05]  /*bdf0*/  BSYNC.RECONVERGENT B5 ;  /* 0x0000000000057941 */ /* 0x000fea0003800200 */
.L_x_5061:
        /* <DEDUP_REMOVED lines=29> */
.L_x_5056:
        /* <DEDUP_REMOVED lines=33> */
.L_x_5064:
[----:B------:R-:W-:Y:S05]  /*c1e0*/  BSYNC.RECONVERGENT B5 ;  /* 0x0000000000057941 */ /* 0x000fea0003800200 */
.L_x_5063:
        /* <DEDUP_REMOVED lines=27> */
.L_x_5060:
[----:B------:R-:W-:Y:S05]  /*c3a0*/  BSYNC.RECONVERGENT B4 ;  /* 0x0000000000047941 */ /* 0x000fea0003800200 */
.L_x_5055:
[----:B------:R-:W-:Y:S01]  /*c3b0*/  ISETP.GE.AND P0, PT, R9, RZ, PT ;  /* 0x000000ff0900720c */ /* 0x000fe20003f06270 */
[----:B------:R-:W-:Y:S01]  /*c3c0*/  FADD.FTZ R19, R19, 0.69314718246459960938 ;  /* 0x3f31721813137421 */ /* 0x000fe20000010000 */
[----:B------:R-:W-:-:S11]  /*c3d0*/  FADD.FTZ R0, |R0|, -RZ ;  /* 0x800000ff00007221 */ /* 0x000fd60000010200 */
[----:B------:R-:W-:-:S07]  /*c3e0*/  @P0 FADD.FTZ R19, -R19, -RZ ;  /* 0x800000ff13130221 */ /* 0x000fce0000010100 */
.L_x_5021:
[----:B------:R-:W-:Y:S05]  /*c3f0*/  BSYNC.RECONVERGENT B2 ;  /* 0x0000000000027941 */ /* 0x000fea0003800200 */
.L_x_5019:
        /* <DEDUP_REMOVED lines=10> */
.L_x_5018:
[----:B------:R-:W-:Y:S05]  /*c4a0*/  BSYNC.RECONVERGENT B3 ;  /* 0x0000000000037941 */ /* 0x000fea0003800200 */
.L_x_5017:
        /* <DEDUP_REMOVED lines=29> */
.L_x_5068:
        /* <DEDUP_REMOVED lines=69> */
.L_x_5078:
[----:B------:R-:W-:-:S04]  /*cad0*/  FADD.FTZ R4, -R5, R6 ;  /* 0x0000000605047221 */ /* 0x000fc80000010100 */
[----:B------:R-:W-:-:S07]  /*cae0*/  FMUL.FTZ R4, R4, 0.5 ;  /* 0x3f00000004047820 */ /* 0x000fce0000410000 */
.L_x_5079:
[----:B------:R-:W-:Y:S05]  /*caf0*/  BSYNC.RECONVERGENT B1 ;  /* 0x0000000000017941 */ /* 0x000fea0003800200 */
.L_x_5077:
        /* <DEDUP_REMOVED lines=11> */
.L_x_5081:
[----:B------:R-:W-:-:S04]  /*cbb0*/  FADD.FTZ R15, R7, -R8 ;  /* 0x80000008070f7221 */ /* 0x000fc80000010000 */
[----:B------:R-:W-:-:S07]  /*cbc0*/  FMUL.FTZ R15, R15, 0.5 ;  /* 0x3f0000000f0f7820 */ /* 0x000fce0000410000 */
.L_x_5082:
[----:B------:R-:W-:Y:S05]  /*cbd0*/  BSYNC.RECONVERGENT B1 ;  /* 0x0000000000017941 */ /* 0x000fea0003800200 */
.L_x_5080:
        /* <DEDUP_REMOVED lines=35> */
.L_x_5076:
        /* <DEDUP_REMOVED lines=35> */
.L_x_5083:
[----:B------:R-:W-:-:S04]  /*d040*/  FADD.FTZ R4, -R12, 1 ;  /* 0x3f8000000c047421 */ /* 0x000fc80000010100 */
[----:B------:R-:W-:-:S06]  /*d050*/  FMUL.FTZ R4, R5, R4 ;  /* 0x0000000405047220 */ /* 0x000fcc0000410000 */
[----:B------:R-:W0:Y:S08]  /*d060*/  MUFU.SQRT R4, R4 ;  /* 0x0000000400047308 */ /* 0x000e300000002000 */
[----:B0-----:R-:W0:Y:S02]  /*d070*/  MUFU.RCP R8, R4 ;  /* 0x0000000400087308 */ /* 0x001e240000001000 */
[----:B0-----:R-:W-:Y:S01]  /*d080*/  FMUL.FTZ R15, |R9|, R8 ;  /* 0x00000008090f7220 */ /* 0x001fe20000410200 */
[----:B------:R-:W-:Y:S06]  /*d090*/  BRA `(.L_x_5074) ;  /* 0x0000000000047947 */ /* 0x000fec0003800000 */
.L_x_5075:
[----:B------:R0:W1:Y:S02]  /*d0a0*/  MUFU.SQRT R15, R3 ;  /* 0x00000003000f7308 */ /* 0x0000640000002000 */
.L_x_5074:
[----:B------:R-:W-:Y:S05]  /*d0b0*/  BSYNC.RECONVERGENT B0 ;  /* 0x0000000000007941 */ /* 0x000fea0003800200 */
.L_x_5073:
        /* <DEDUP_REMOVED lines=40> */
.L_x_5088:
        /* <DEDUP_REMOVED lines=28> */
.L_x_5087:
        /* <DEDUP_REMOVED lines=23> */
.L_x_5094:
[----:B------:R-:W-:-:S04]  /*d670*/  FADD.FTZ R0, -R0, R7 ;  /* 0x0000000700007221 */ /* 0x000fc80000010100 */
[----:B------:R-:W-:-:S07]  /*d680*/  FMUL.FTZ R4, R0, 0.5 ;  /* 0x3f00000000047820 */ /* 0x000fce0000410000 */
.L_x_5095:
[----:B------:R-:W-:Y:S05]  /*d690*/  BSYNC.RECONVERGENT B5 ;  /* 0x0000000000057941 */ /* 0x000fea0003800200 */
.L_x_5093:
[----:B------:R-:W-:Y:S01]  /*d6a0*/  FADD.FTZ R3, R4, R3 ;  /* 0x0000000304037221 */ /* 0x000fe20000010000 */
[----:B------:R-:W-:-:S04]  /*d6b0*/  FADD.FTZ R0, R12, R11 ;  /* 0x0000000b0c007221 */ /* 0x000fc80000010000 */
[----:B------:R-:W-:-:S04]  /*d6c0*/  FMUL.FTZ R0, R3, R0 ;  /* 0x0000000003007220 */ /* 0x000fc80000410000 */
[----:B------:R0:W2:Y:S01]  /*d6d0*/  MUFU.SQRT R11, R0 ;  /* 0x00000000000b7308 */ /* 0x0000a20000002000 */
[----:B------:R-:W-:Y:S05]  /*d6e0*/  BRA `(.L_x_5096) ;  /* 0x0000000000487947 */ /* 0x000fea0003800000 */
.L_x_5092:
        /* <DEDUP_REMOVED lines=12> */
.L_x_5091:
[----:B------:R-:W-:Y:S01]  /*d7b0*/  FADD.FTZ R0, R11, 1 ;  /* 0x3f8000000b007421 */ /* 0x000fe20000010000 */
[----:B0-----:R-:W-:Y:S01]  /*d7c0*/  MUFU.SQRT R3, R3 ;  /* 0x0000000300037308 */ /* 0x001fe20000002000 */
[----:B------:R-:W-:Y:S02]  /*d7d0*/  HFMA2 R12, -RZ, RZ, 1.875, 0 ;  /* 0x3f800000ff0c7431 */ /* 0x000fe400000001ff */
[----:B------:R-:W-:-:S06]  /*d7e0*/  FMUL.FTZ R0, R0, 0.5 ;  /* 0x3f00000000007820 */ /* 0x000fcc0000410000 */
[----:B------:R-:W0:Y:S02]  /*d7f0*/  MUFU.SQRT R0, R0 ;  /* 0x0000000000007308 */ /* 0x000e240000002000 */
[----:B0-----:R-:W-:-:S07]  /*d800*/  FMUL.FTZ R11, R3, R0 ;  /* 0x00000000030b7220 */ /* 0x001fce0000410000 */
.L_x_5096:
[----:B------:R-:W-:Y:S05]  /*d810*/  BSYNC.RECONVERGENT B1 ;  /* 0x0000000000017941 */ /* 0x000fea0003800200 */
.L_x_5090:
[----:B------:R-:W-:Y:S05]  /*d820*/  BRA `(.L_x_5097) ;  /* 0x0000000000087947 */ /* 0x000fea0003800000 */
.L_x_5086:
[----:B------:R-:W-:Y:S01]  /*d830*/  FMUL.FTZ R11, R11, 16777216 ;  /* 0x4b8000000b0b7820 */ /* 0x000fe20000410000 */
[----:B------:R-:W-:-:S07]  /*d840*/  FMUL.FTZ R12, R12, 16777216 ;  /* 0x4b8000000c0c7820 */ /* 0x000fce0000410000 */
.L_x_5097:
[----:B------:R-:W-:Y:S05]  /*d850*/  BSYNC.RELIABLE B0 ;  /* 0x0000000000007941 */ /* 0x000fea0003800100 */
.L_x_5085:
        /* <DEDUP_REMOVED lines=20> */
.L_x_5100:
[----:B------:R-:W-:Y:S05]  /*d9a0*/  BSYNC.RECONVERGENT B5 ;  /* 0x0000000000057941 */ /* 0x000fea0003800200 */
.L_x_5099:
        /* <DEDUP_REMOVED lines=29> */
.L_x_5098:
        /* <DEDUP_REMOVED lines=17> */
.L_x_5102:
[----:B------:R-:W-:Y:S05]  /*dc90*/  BSYNC.RECONVERGENT B5 ;  /* 0x0000000000057941 */ /* 0x000fea0003800200 */
.L_x_5101:
        /* <DEDUP_REMOVED lines=28> */
.L_x_5089:
[----:B------:R-:W-:Y:S05]  /*de60*/  BSYNC.RECONVERGENT B4 ;  /* 0x0000000000047941 */ /* 0x000fea0003800200 */
.L_x_5084:
[----:B------:R-:W-:-:S13]  /*de70*/  ISETP.GE.AND P0, PT, R9, RZ, PT ;  /* 0x000000ff0900720c */ /* 0x000fda0003f06270 */
[----:B-1----:R-:W-:Y:S01]  /*de80*/  @P0 FADD.FTZ R15, -R15, -RZ ;  /* 0x800000ff0f0f0221 */ /* 0x002fe20000010100 */
[----:B------:R-:W-:Y:S06]  /*de90*/  BRA `(.L_x_5069) ;  /* 0x0000000800f07947 */ /* 0x000fec0003800000 */
.L_x_5072:
[----:B------:R-:W-:Y:S01]  /*dea0*/  FADD.FTZ R0, -R10, 6.1232342629258392722e-17 ;  /* 0x248d31320a007421 */ /* 0x000fe20000010100 */
[----:B------:R-:W-:-:S03]  /*deb0*/  FADD.FTZ R15, -R9, -RZ ;  /* 0x800000ff090f7221 */ /* 0x000fc60000010100 */
[----:B------:R-:W-:Y:S01]  /*dec0*/  FADD.FTZ R0, R0, 1.5707963705062866211 ;  /* 0x3fc90fdb00007421 */ /* 0x000fe20000010000 */
[----:B------:R-:W-:Y:S06]  /*ded0*/  BRA `(.L_x_5069) ;  /* 0x0000000800e07947 */ /* 0x000fec0003800000 */
.L_x_5071:
[----:B------:R-:W-:Y:S02]  /*dee0*/  HFMA2 R0, -RZ, RZ, 0, 0 ;  /* 0x00000000ff007431 */ /* 0x000fe400000001ff */
[----:B------:R-:W-:Y:S01]  /*def0*/  FADD.FTZ R15, -R9, -RZ ;  /* 0x800000ff090f7221 */ /* 0x000fe20000010100 */
[----:B------:R-:W-:Y:S06]  /*df00*/  BRA `(.L_x_5069) ;  /* 0x0000000800d47947 */ /* 0x000fec0003800000 */
.L_x_5070:
        /* <DEDUP_REMOVED lines=26> */
.L_x_5107:
[----:B------:R-:W-:Y:S05]  /*e0b0*/  BSYNC.RECONVERGENT B5 ;  /* 0x0000000000057941 */ /* 0x000fea0003800200 */
.L_x_5106:
        /* <DEDUP_REMOVED lines=29> */
.L_x_5105:
        /* <DEDUP_REMOVED lines=29> */
.L_x_5110:
[----:B------:R-:W-:Y:S05]  /*e460*/  BSYNC.RECONVERGENT B5 ;  /* 0x0000000000057941 */ /* 0x000fea0003800200 */
.L_x_5109:
        /* <DEDUP_REMOVED lines=29> */
.L_x_5104:
        /* <DEDUP_REMOVED lines=33> */
.L_x_5112:
[----:B------:R-:W-:Y:S05]  /*e850*/  BSYNC.RECONVERGENT B5 ;  /* 0x0000000000057941 */ /* 0x000fea0003800200 */
.L_x_5111:
        /* <DEDUP_REMOVED lines=27> */
.L_x_5108:
[----:B------:R-:W-:Y:S05]  /*ea10*/  BSYNC.RECONVERGENT B4 ;  /* 0x0000000000047941 */ /* 0x000fea0003800200 */
.L_x_5103:
[----:B------:R-:W-:Y:S01]  /*ea20*/  ISETP.GE.AND P0, PT, R9, RZ, PT ;  /* 0x000000ff0900720c */ /* 0x000fe20003f06270 */
[----:B------:R-:W-:Y:S01]  /*ea30*/  FADD.FTZ R15, R15, 0.69314718246459960938 ;  /* 0x3f3172180f0f7421 */ /* 0x000fe20000010000 */
[----:B------:R-:W-:-:S11]  /*ea40*/  FADD.FTZ R0, |R0|, -RZ ;  /* 0x800000ff00007221 */ /* 0x000fd60000010200 */
[----:B------:R-:W-:-:S07]  /*ea50*/  @P0 FADD.FTZ R15, -R15, -RZ ;  /* 0x800000ff0f0f0221 */ /* 0x000fce0000010100 */
.L_x_5069:
[----:B------:R-:W-:Y:S05]  /*ea60*/  BSYNC.RECONVERGENT B2 ;  /* 0x0000000000027941 */ /* 0x000fea0003800200 */
.L_x_5067:
        /* <DEDUP_REMOVED lines=10> */
.L_x_5066:
[----:B------:R-:W-:Y:S05]  /*eb10*/  BSYNC.RECONVERGENT B3 ;  /* 0x0000000000037941 */ /* 0x000fea0003800200 */
.L_x_5065:
        /* <DEDUP_REMOVED lines=29> */
.L_x_5116:
        /* <DEDUP_REMOVED lines=15> */
[CC--:B---3--:R-:W-:Y:S02]  /*ede0*/  VIMNMX R6, PT, PT, R11.reuse, R8.reuse, !PT ;  /* 0x000000080b067248 */ /* 0x0c8fe40007fe0100 */
        /* <DEDUP_REMOVED lines=53> */
.L_x_5126:
[----:B------:R-:W-:-:S04]  /*f140*/  FADD.FTZ R4, -R5, R6 ;  /* 0x0000000605047221 */ /* 0x000fc80000010100 */
[----:B------:R-:W-:-:S07]  /*f150*/  FMUL.FTZ R4, R4, 0.5 ;  /* 0x3f00000004047820 */ /* 0x000fce0000410000 */
.L_x_5127:
[----:B------:R-:W-:Y:S05]  /*f160*/  BSYNC.RECONVERGENT B1 ;  /* 0x0000000000017941 */ /* 0x000fea0003800200 */
.L_x_5125:
        /* <DEDUP_REMOVED lines=11> */
.L_x_5129:
[----:B------:R-:W-:-:S04]  /*f220*/  FADD.FTZ R13, R7, -R8 ;  /* 0x80000008070d7221 */ /* 0x000fc80000010000 */
[----:B------:R-:W-:-:S07]  /*f230*/  FMUL.FTZ R13, R13, 0.5 ;  /* 0x3f0000000d0d7820 */ /* 0x000fce0000410000 */
.L_x_5130:
[----:B------:R-:W-:Y:S05]  /*f240*/  BSYNC.RECONVERGENT B1 ;  /* 0x0000000000017941 */ /* 0x000fea0003800200 */
.L_x_5128:
        /* <DEDUP_REMOVED lines=35> */
.L_x_5124:
        /* <DEDUP_REMOVED lines=35> */
.L_x_5131:
[----:B------:R-:W-:-:S04]  /*f6b0*/  FADD.FTZ R4, -R12, 1 ;  /* 0x3f8000000c047421 */ /* 0x000fc80000010100 */
[----:B------:R-:W-:-:S06]  /*f6c0*/  FMUL.FTZ R4, R5, R4 ;  /* 0x0000000405047220 */ /* 0x000fcc0000410000 */
[----:B------:R-:W0:Y:S08]  /*f6d0*/  MUFU.SQRT R4, R4 ;  /* 0x0000000400047308 */ /* 0x000e300000002000 */
[----:B0-----:R-:W0:Y:S02]  /*f6e0*/  MUFU.RCP R8, R4 ;  /* 0x0000000400087308 */ /* 0x001e240000001000 */
[----:B0-----:R-:W-:Y:S01]  /*f6f0*/  FMUL.FTZ R13, |R9|, R8 ;  /* 0x00000008090d7220 */ /* 0x001fe20000410200 */
[----:B------:R-:W-:Y:S06]  /*f700*/  BRA `(.L_x_5122) ;  /* 0x0000000000047947 */ /* 0x000fec0003800000 */
.L_x_5123:
[----:B------:R0:W1:Y:S02]  /*f710*/  MUFU.SQRT R13, R3 ;  /* 0x00000003000d7308 */ /* 0x0000640000002000 */
.L_x_5122:
[----:B------:R-:W-:Y:S05]  /*f720*/  BSYNC.RECONVERGENT B0 ;  /* 0x0000000000007941 */ /* 0x000fea0003800200 */
.L_x_5121:
        /* <DEDUP_REMOVED lines=40> */
.L_x_5136:
        /* <DEDUP_REMOVED lines=28> */
.L_x_5135:
        /* <DEDUP_REMOVED lines=23> */
.L_x_5142:
[----:B------:R-:W-:-:S04]  /*fce0*/  FADD.FTZ R0, -R0, R7 ;  /* 0x0000000700007221 */ /* 0x000fc80000010100 */
[----:B------:R-:W-:-:S07]  /*fcf0*/  FMUL.FTZ R4, R0, 0.5 ;  /* 0x3f00000000047820 */ /* 0x000fce0000410000 */
.L_x_5143:
[----:B------:R-:W-:Y:S05]  /*fd00*/  BSYNC.RECONVERGENT B5 ;  /* 0x0000000000057941 */ /* 0x000fea0003800200 */
.L_x_5141:
[----:B------:R-:W-:Y:S01]  /*fd10*/  FADD.FTZ R3, R4, R3 ;  /* 0x0000000304037221 */ /* 0x000fe20000010000 */
[----:B------:R-:W-:-:S04]  /*fd20*/  FADD.FTZ R0, R12, R11 ;  /* 0x0000000b0c007221 */ /* 0x000fc80000010000 */
[----:B------:R-:W-:-:S04]  /*fd30*/  FMUL.FTZ R0, R3, R0 ;  /* 0x0000000003007220 */ /* 0x000fc80000410000 */
[----:B------:R0:W2:Y:S01]  /*fd40*/  MUFU.SQRT R11, R0 ;  /* 0x00000000000b7308 */ /* 0x0000a20000002000 */
[----:B------:R-:W-:Y:S05]  /*fd50*/  BRA `(.L_x_5144) ;  /* 0x0000000000487947 */ /* 0x000fea0003800000 */
.L_x_5140:
        /* <DEDUP_REMOVED lines=12> */
.L_x_5139:
[----:B------:R-:W-:Y:S01]  /*fe20*/  FADD.FTZ R0, R11, 1 ;  /* 0x3f8000000b007421 */ /* 0x000fe20000010000 */
[----:B0-----:R-:W-:Y:S01]  /*fe30*/  MUFU.SQRT R3, R3 ;  /* 0x0000000300037308 */ /* 0x001fe20000002000 */
[----:B------:R-:W-:Y:S02]  /*fe40*/  HFMA2 R12, -RZ, RZ, 1.875, 0 ;  /* 0x3f800000ff0c7431 */ /* 0x000fe400000001ff */
[----:B------:R-:W-:-:S06]  /*fe50*/  FMUL.FTZ R0, R0, 0.5 ;  /* 0x3f00000000007820 */ /* 0x000fcc0000410000 */
[----:B------:R-:W0:Y:S02]  /*fe60*/  MUFU.SQRT R0, R0 ;  /* 0x0000000000007308 */ /* 0x000e240000002000 */
[----:B0-----:R-:W-:-:S07]  /*fe70*/  FMUL.FTZ R11, R3, R0 ;  /* 0x00000000030b7220 */ /* 0x001fce0000410000 */
.L_x_5144:
[----:B------:R-:W-:Y:S05]  /*fe80*/  BSYNC.RECONVERGENT B1 ;  /* 0x0000000000017941 */ /* 0x000fea0003800200 */
.L_x_5138:
[----:B------:R-:W-:Y:S05]  /*fe90*/  BRA `(.L_x_5145) ;  /* 0x0000000000087947 */ /* 0x000fea0003800000 */
.L_x_5134:
[----:B------:R-:W-:Y:S01]  /*fea0*/  FMUL.FTZ R11, R11, 16777216 ;  /* 0x4b8000000b0b7820 */ /* 0x000fe20000410000 */
[----:B------:R-:W-:-:S07]  /*feb0*/  FMUL.FTZ R12, R12, 16777216 ;  /* 0x4b8000000c0c7820 */ /* 0x000fce0000410000 */
.L_x_5145:
[----:B------:R-:W-:Y:S05]  /*fec0*/  BSYNC.RELIABLE B0 ;  /* 0x0000000000007941 */ /* 0x000fea0003800100 */
.L_x_5133:
        /* <DEDUP_REMOVED lines=20> */
.L_x_5148:
[----:B------:R-:W-:Y:S05]  /*10010*/  BSYNC.RECONVERGENT B5 ;  /* 0x0000000000057941 */ /* 0x000fea0003800200 */
.L_x_5147:
        /* <DEDUP_REMOVED lines=29> */
.L_x_5146:
        /* <DEDUP_REMOVED lines=17> */
.L_x_5150:
[----:B------:R-:W-:Y:S05]  /*10300*/  BSYNC.RECONVERGENT B5 ;  /* 0x0000000000057941 */ /* 0x000fea0003800200 */
.L_x_5149:
        /* <DEDUP_REMOVED lines=28> */
.L_x_5137:
[----:B------:R-:W-:Y:S05]  /*104d0*/  BSYNC.RECONVERGENT B4 ;  /* 0x0000000000047941 */ /* 0x000fea0003800200 */
.L_x_5132:
[----:B------:R-:W-:-:S13]  /*104e0*/  ISETP.GE.AND P0, PT, R9, RZ, PT ;  /* 0x000000ff0900720c */ /* 0x000fda0003f06270 */
[----:B-1----:R-:W-:Y:S01]  /*104f0*/  @P0 FADD.FTZ R13, -R13, -RZ ;  /* 0x800000ff0d0d0221 */ /* 0x002fe20000010100 */
[----:B------:R-:W-:Y:S06]  /*10500*/  BRA `(.L_x_5117) ;  /* 0x0000000800f07947 */ /* 0x000fec0003800000 */
.L_x_5120:
[----:B------:R-:W-:Y:S01]  /*10510*/  FADD.FTZ R0, -R10, 6.1232342629258392722e-17 ;  /* 0x248d31320a007421 */ /* 0x000fe20000010100 */
[----:B------:R-:W-:-:S03]  /*10520*/  FADD.FTZ R13, -R9, -RZ ;  /* 0x800000ff090d7221 */ /* 0x000fc60000010100 */
[----:B------:R-:W-:Y:S01]  /*10530*/  FADD.FTZ R0, R0, 1.5707963705062866211 ;  /* 0x3fc90fdb00007421 */ /* 0x000fe20000010000 */
[----:B------:R-:W-:Y:S06]  /*10540*/  BRA `(.L_x_5117) ;  /* 0x0000000800e07947 */ /* 0x000fec0003800000 */
.L_x_5119:
[----:B------:R-:W-:Y:S02]  /*10550*/  HFMA2 R0, -RZ, RZ, 0, 0 ;  /* 0x00000000ff007431 */ /* 0x000fe400000001ff */
[----:B------:R-:W-:Y:S01]  /*10560*/  FADD.FTZ R13, -R9, -RZ ;  /* 0x800000ff090d7221 */ /* 0x000fe20000010100 */
[----:B------:R-:W-:Y:S06]  /*10570*/  BRA `(.L_x_5117) ;  /* 0x0000000800d47947 */ /* 0x000fec0003800000 */
.L_x_5118:
        /* <DEDUP_REMOVED lines=26> */
.L_x_5155:
[----:B------:R-:W-:Y:S05]  /*10720*/  BSYNC.RECONVERGENT B5 ;  /* 0x0000000000057941 */ /* 0x000fea0003800200 */
.L_x_5154:
        /* <DEDUP_REMOVED lines=29> */
.L_x_5153:
        /* <DEDUP_REMOVED lines=29> */
.L_x_5158:
[----:B------:R-:W-:Y:S05]  /*10ad0*/  BSYNC.RECONVERGENT B5 ;  /* 0x0000000000057941 */ /* 0x000fea0003800200 */
.L_x_5157:
        /* <DEDUP_REMOVED lines=29> */
.L_x_5152:
        /* <DEDUP_REMOVED lines=33> */
.L_x_5160:
[----:B------:R-:W-:Y:S05]  /*10ec0*/  BSYNC.RECONVERGENT B5 ;  /* 0x0000000000057941 */ /* 0x000fea0003800200 */
.L_x_5159:
        /* <DEDUP_REMOVED lines=27> */
.L_x_5156:
[----:B------:R-:W-:Y:S05]  /*11080*/  BSYNC.RECONVERGENT B4 ;  /* 0x0000000000047941 */ /* 0x000fea0003800200 */
.L_x_5151:
[----:B------:R-:W-:Y:S01]  /*11090*/  ISETP.GE.AND P0, PT, R9, RZ, PT ;  /* 0x000000ff0900720c */ /* 0x000fe20003f06270 */
[----:B------:R-:W-:Y:S01]  /*110a0*/  FADD.FTZ R13, R13, 0.69314718246459960938 ;  /* 0x3f3172180d0d7421 */ /* 0x000fe20000010000 */
[----:B------:R-:W-:-:S11]  /*110b0*/  FADD.FTZ R0, |R0|, -RZ ;  /* 0x800000ff00007221 */ /* 0x000fd60000010200 */
[----:B------:R-:W-:-:S07]  /*110c0*/  @P0 FADD.FTZ R13, -R13, -RZ ;  /* 0x800000ff0d0d0221 */ /* 0x000fce0000010100 */
.L_x_5117:
[----:B------:R-:W-:Y:S05]  /*110d0*/  BSYNC.RECONVERGENT B2 ;  /* 0x0000000000027941 */ /* 0x000fea0003800200 */
.L_x_5115:
        /* <DEDUP_REMOVED lines=10> */
.L_x_5114:
[----:B------:R-:W-:Y:S05]  /*11180*/  BSYNC.RECONVERGENT B3 ;  /* 0x0000000000037941 */ /* 0x000fea0003800200 */
.L_x_5113:
        /* <DEDUP_REMOVED lines=29> */
.L_x_5164:
        /* <DEDUP_REMOVED lines=69> */
.L_x_5174:
[----:B------:R-:W-:-:S04]  /*117b0*/  FADD.FTZ R4, -R5, R6 ;  /* 0x0000000605047221 */ /* 0x000fc80000010100 */
[----:B------:R-:W-:-:S07]  /*117c0*/  FMUL.FTZ R4, R4, 0.5 ;  /* 0x3f00000004047820 */ /* 0x000fce0000410000 */
.L_x_5175:
[----:B------:R-:W-:Y:S05]  /*117d0*/  BSYNC.RECONVERGENT B1 ;  /* 0x0000000000017941 */ /* 0x000fea0003800200 */
.L_x_5173:
        /* <DEDUP_REMOVED lines=11> */
.L_x_5177:
[----:B------:R-:W-:-:S04]  /*11890*/  FADD.FTZ R17, R7, -R8 ;  /* 0x8000000807117221 */ /* 0x000fc80000010000 */
[----:B------:R-:W-:-:S07]  /*118a0*/  FMUL.FTZ R17, R17, 0.5 ;  /* 0x3f00000011117820 */ /* 0x000fce0000410000 */
.L_x_5178:
[----:B------:R-:W-:Y:S05]  /*118b0*/  BSYNC.RECONVERGENT B1 ;  /* 0x0000000000017941 */ /* 0x000fea0003800200 */
.L_x_5176:
        /* <DEDUP_REMOVED lines=35> */
.L_x_5172:
        /* <DEDUP_REMOVED lines=35> */
.L_x_5179:
[----:B------:R-:W-:-:S04]  /*11d20*/  FADD.FTZ R4, -R32, 1 ;  /* 0x3f80000020047421 */ /* 0x000fc80000010100 */
[----:B------:R-:W-:-:S06]  /*11d30*/  FMUL.FTZ R4, R5, R4 ;  /* 0x0000000405047220 */ /* 0x000fcc0000410000 */
[----:B------:R-:W0:Y:S08]  /*11d40*/  MUFU.SQRT R4, R4 ;  /* 0x0000000400047308 */ /* 0x000e300000002000 */
[----:B0-----:R-:W0:Y:S02]  /*11d50*/  MUFU.RCP R10, R4 ;  /* 0x00000004000a7308 */ /* 0x001e240000001000 */
[----:B0-----:R-:W-:Y:S01]  /*11d60*/  FMUL.FTZ R10, |R11|, R10 ;  /* 0x0000000a0b0a7220 */ /* 0x001fe20000410200 */
[----:B------:R-:W-:Y:S06]  /*11d70*/  BRA `(.L_x_5170) ;  /* 0x0000000000047947 */ /* 0x000fec0003800000 */
.L_x_5171:
[----:B------:R0:W1:Y:S02]  /*11d80*/  MUFU.SQRT R10, R3 ;  /* 0x00000003000a7308 */ /* 0x0000640000002000 */
.L_x_5170:
[----:B------:R-:W-:Y:S05]  /*11d90*/  BSYNC.RECONVERGENT B0 ;  /* 0x0000000000007941 */ /* 0x000fea0003800200 */
.L_x_5169:
        /* <DEDUP_REMOVED lines=40> */
.L_x_5184:
        /* <DEDUP_REMOVED lines=28> */
.L_x_5183:
        /* <DEDUP_REMOVED lines=23> */
.L_x_5190:
[----:B------:R-:W-:-:S04]  /*12350*/  FADD.FTZ R0, -R0, R7 ;  /* 0x0000000700007221 */ /* 0x000fc80000010100 */
[----:B------:R-:W-:-:S07]  /*12360*/  FMUL.FTZ R4, R0, 0.5 ;  /* 0x3f00000000047820 */ /* 0x000fce0000410000 */
.L_x_5191:
[----:B------:R-:W-:Y:S05]  /*12370*/  BSYNC.RECONVERGENT B5 ;  /* 0x0000000000057941 */ /* 0x000fea0003800200 */
.L_x_5189:
[----:B------:R-:W-:Y:S01]  /*12380*/  FADD.FTZ R3, R4, R3 ;  /* 0x0000000304037221 */ /* 0x000fe20000010000 */
[----:B------:R-:W-:-:S04]  /*12390*/  FADD.FTZ R0, R32, R9 ;  /* 0x0000000920007221 */ /* 0x000fc80000010000 */
[----:B------:R-:W-:-:S04]  /*123a0*/  FMUL.FTZ R0, R3, R0 ;  /* 0x0000000003007220 */ /* 0x000fc80000410000 */
[----:B------:R0:W2:Y:S01]  /*123b0*/  MUFU.SQRT R9, R0 ;  /* 0x0000000000097308 */ /* 0x0000a20000002000 */
[----:B------:R-:W-:Y:S05]  /*123c0*/  BRA `(.L_x_5192) ;  /* 0x0000000000487947 */ /* 0x000fea0003800000 */
.L_x_5188:
        /* <DEDUP_REMOVED lines=12> */
.L_x_5187:
[----:B------:R-:W-:Y:S01]  /*12490*/  FADD.FTZ R0, R9, 1 ;  /* 0x3f80000009007421 */ /* 0x000fe20000010000 */
[----:B0-----:R-:W-:Y:S01]  /*124a0*/  MUFU.SQRT R3, R3 ;  /* 0x0000000300037308 */ /* 0x001fe20000002000 */
[----:B------:R-:W-:Y:S02]  /*124b0*/  HFMA2 R32, -RZ, RZ, 1.875, 0 ;  /* 0x3f800000ff207431 */ /* 0x000fe400000001ff */
[----:B------:R-:W-:-:S06]  /*124c0*/  FMUL.FTZ R0, R0, 0.5 ;  /* 0x3f00000000007820 */ /* 0x000fcc0000410000 */
[----:B------:R-:W0:Y:S02]  /*124d0*/  MUFU.SQRT R0, R0 ;  /* 0x0000000000007308 */ /* 0x000e240000002000 */
[----:B0-----:R-:W-:-:S07]  /*124e0*/  FMUL.FTZ R9, R3, R0 ;  /* 0x0000000003097220 */ /* 0x001fce0000410000 */
.L_x_5192:
[----:B------:R-:W-:Y:S05]  /*124f0*/  BSYNC.RECONVERGENT B1 ;  /* 0x0000000000017941 */ /* 0x000fea0003800200 */
.L_x_5186:
[----:B------:R-:W-:Y:S05]  /*12500*/  BRA `(.L_x_5193) ;  /* 0x0000000000087947 */ /* 0x000fea0003800000 */
.L_x_5182:
[----:B------:R-:W-:Y:S01]  /*12510*/  FMUL.FTZ R9, R9, 16777216 ;  /* 0x4b80000009097820 */ /* 0x000fe20000410000 */
[----:B------:R-:W-:-:S07]  /*12520*/  FMUL.FTZ R32, R32, 16777216 ;  /* 0x4b80000020207820 */ /* 0x000fce0000410000 */
.L_x_5193:
[----:B------:R-:W-:Y:S05]  /*12530*/  BSYNC.RELIABLE B0 ;  /* 0x0000000000007941 */ /* 0x000fea0003800100 */
.L_x_5181:
        /* <DEDUP_REMOVED lines=20> */
.L_x_5196:
[----:B------:R-:W-:Y:S05]  /*12680*/  BSYNC.RECONVERGENT B5 ;  /* 0x0000000000057941 */ /* 0x000fea0003800200 */
.L_x_5195:
        /* <DEDUP_REMOVED lines=29> */
.L_x_5194:
        /* <DEDUP_REMOVED lines=17> */
.L_x_5198:
[----:B------:R-:W-:Y:S05]  /*12970*/  BSYNC.RECONVERGENT B5 ;  /* 0x0000000000057941 */ /* 0x000fea0003800200 */
.L_x_5197:
        /* <DEDUP_REMOVED lines=28> */
.L_x_5185:
[----:B------:R-:W-:Y:S05]  /*12b40*/  BSYNC.RECONVERGENT B4 ;  /* 0x0000000000047941 */ /* 0x000fea0003800200 */
.L_x_5180:
[----:B------:R-:W-:-:S13]  /*12b50*/  ISETP.GE.AND P0, PT, R11, RZ, PT ;  /* 0x000000ff0b00720c */ /* 0x000fda0003f06270 */
[----:B-1----:R-:W-:Y:S01]  /*12b60*/  @P0 FADD.FTZ R10, -R10, -RZ ;  /* 0x800000ff0a0a0221 */ /* 0x002fe20000010100 */
[----:B------:R-:W-:Y:S06]  /*12b70*/  BRA `(.L_x_5165) ;  /* 0x0000000800f07947 */ /* 0x000fec0003800000 */
.L_x_5168:
[----:B------:R-:W-:Y:S01]  /*12b80*/  FADD.FTZ R0, -R31, 6.1232342629258392722e-17 ;  /* 0x248d31321f007421 */ /* 0x000fe20000010100 */
[----:B------:R-:W-:-:S03]  /*12b90*/  FADD.FTZ R10, -R11, -RZ ;  /* 0x800000ff0b0a7221 */ /* 0x000fc60000010100 */
[----:B------:R-:W-:Y:S01]  /*12ba0*/  FADD.FTZ R0, R0, 1.5707963705062866211 ;  /* 0x3fc90fdb00007421 */ /* 0x000fe20000010000 */
[----:B------:R-:W-:Y:S06]  /*12bb0*/  BRA `(.L_x_5165) ;  /* 0x0000000800e07947 */ /* 0x000fec0003800000 */
.L_x_5167:
[----:B------:R-:W-:Y:S02]  /*12bc0*/  HFMA2 R0, -RZ, RZ, 0, 0 ;  /* 0x00000000ff007431 */ /* 0x000fe400000001ff */
[----:B------:R-:W-:Y:S01]  /*12bd0*/  FADD.FTZ R10, -R11, -RZ ;  /* 0x800000ff0b0a7221 */ /* 0x000fe20000010100 */
[----:B------:R-:W-:Y:S06]  /*12be0*/  BRA `(.L_x_5165) ;  /* 0x0000000800d47947 */ /* 0x000fec0003800000 */
.L_x_5166:
        /* <DEDUP_REMOVED lines=26> */
.L_x_5203:
[----:B------:R-:W-:Y:S05]  /*12d90*/  BSYNC.RECONVERGENT B5 ;  /* 0x0000000000057941 */ /* 0x000fea0003800200 */
.L_x_5202:
        /* <DEDUP_REMOVED lines=29> */
.L_x_5201:
        /* <DEDUP_REMOVED lines=29> */
.L_x_5206:
[----:B------:R-:W-:Y:S05]  /*13140*/  BSYNC.RECONVERGENT B5 ;  /* 0x0000000000057941 */ /* 0x000fea0003800200 */
.L_x_5205:
        /* <DEDUP_REMOVED lines=29> */
.L_x_5200:
        /* <DEDUP_REMOVED lines=21> */
[----:B------:R-:W-:Y:S02]  /*13470*/  HFMA2 R3, -RZ, RZ, 1.875, 0 ;  /* 0x3f800000ff037431 */ /* 0x000fe400000001ff */
        /* <DEDUP_REMOVED lines=11> */
.L_x_5208:
[----:B------:R-:W-:Y:S05]  /*13530*/  BSYNC.RECONVERGENT B5 ;  /* 0x0000000000057941 */ /* 0x000fea0003800200 */
.L_x_5207:
        /* <DEDUP_REMOVED lines=27> */
.L_x_5204:
[----:B------:R-:W-:Y:S05]  /*136f0*/  BSYNC.RECONVERGENT B4 ;  /* 0x0000000000047941 */ /* 0x000fea0003800200 */
.L_x_5199:
[----:B------:R-:W-:Y:S01]  /*13700*/  ISETP.GE.AND P0, PT, R11, RZ, PT ;  /* 0x000000ff0b00720c */ /* 0x000fe20003f06270 */
[----:B------:R-:W-:Y:S01]  /*13710*/  FADD.FTZ R10, R10, 0.69314718246459960938 ;  /* 0x3f3172180a0a7421 */ /* 0x000fe20000010000 */
[----:B------:R-:W-:-:S11]  /*13720*/  FADD.FTZ R0, |R0|, -RZ ;  /* 0x800000ff00007221 */ /* 0x000fd60000010200 */
[----:B------:R-:W-:-:S07]  /*13730*/  @P0 FADD.FTZ R10, -R10, -RZ ;  /* 0x800000ff0a0a0221 */ /* 0x000fce0000010100 */
.L_x_5165:
[----:B------:R-:W-:Y:S05]  /*13740*/  BSYNC.RECONVERGENT B2 ;  /* 0x0000000000027941 */ /* 0x000fea0003800200 */
.L_x_5163:
        /* <DEDUP_REMOVED lines=10> */
.L_x_5162:
[----:B------:R-:W-:Y:S05]  /*137f0*/  BSYNC.RECONVERGENT B3 ;  /* 0x0000000000037941 */ /* 0x000fea0003800200 */
.L_x_5161:
        /* <DEDUP_REMOVED lines=14> */
[----:B------:R-:W-:Y:S02]  /*138e0*/  IADD3 R7, PT, PT, R2, R29, RZ ;  /* 0x0000001d02077210 */ /* 0x000fe40007ffe0ff */
[----:B------:R-:W-:Y:S02]  /*138f0*/  F2FP.F16.F32.PACK_AB R25, R24, R25 ;  /* 0x000000191819723e */ /* 0x000fe400000000ff */
[----:B------:R-:W-:Y:S01]  /*13900*/  IADD3 R29, PT, PT, R29, 0x80, RZ ;  /* 0x000000801d1d7810 */ /* 0x000fe20007ffe0ff */
[----:B0-----:R-:W-:-:S05]  /*13910*/  IMAD.WIDE.U32 R4, R7, 0x4, R4 ;  /* 0x0000000407047825 */ /* 0x001fca00078e0004 */
[----:B------:R0:W-:Y:S02]  /*13920*/  STG.E desc[UR4][R4.64], R25 ;  /* 0x0000001904007986 */ /* 0x0001e4000c101904 */
.L_x_5211:
[----:B------:R-:W-:-:S13]  /*13930*/  ISETP.GE.AND P0, PT, R29, R30, PT ;  /* 0x0000001e1d00720c */ /* 0x000fda0003f06270 */
[----:B------:R-:W-:Y:S05]  /*13940*/  @P0 BRA `(.L_x_5213) ;  /* 0x0000000000380947 */ /* 0x000fea0003800000 */
[----:B0-----:R-:W0:Y:S01]  /*13950*/  LDC.64 R4, c[0x0][0x388] ;  /* 0x0000e200ff047b82 */ /* 0x001e220000000a00 */
[----:B------:R-:W-:Y:S02]  /*13960*/  IADD3 R7, PT, PT, R2, R29, RZ ;  /* 0x0000001d02077210 */ /* 0x000fe40007ffe0ff */
[----:B------:R-:W-:Y:S02]  /*13970*/  F2FP.F16.F32.PACK_AB R23, R22, R23 ;  /* 0x000000171617723e */ /* 0x000fe400000000ff */
[----:B------:R-:W-:Y:S01]  /*13980*/  IADD3 R29, PT, PT, R29, 0x80, RZ ;  /* 0x000000801d1d7810 */ /* 0x000fe20007ffe0ff */
[----:B0-----:R-:W-:-:S05]  /*13990*/  IMAD.WIDE.U32 R4, R7, 0x4, R4 ;  /* 0x0000000407047825 */ /* 0x001fca00078e0004 */
[----:B------:R1:W-:Y:S02]  /*139a0*/  STG.E desc[UR4][R4.64], R23 ;  /* 0x0000001704007986 */ /* 0x0003e4000c101904 */
.L_x_5212:
[----:B------:R-:W-:-:S13]  /*139b0*/  ISETP.GE.AND P0, PT, R29, R30, PT ;  /* 0x0000001e1d00720c */ /* 0x000fda0003f06270 */
[----:B------:R-:W-:Y:S05]  /*139c0*/  @P0 BRA `(.L_x_5214) ;  /* 0x0000000000380947 */ /* 0x000fea0003800000 */
[----:B01----:R-:W0:Y:S01]  /*139d0*/  LDC.64 R4, c[0x0][0x388] ;  /* 0x0000e200ff047b82 */ /* 0x003e220000000a00 */
[----:B------:R-:W-:Y:S02]  /*139e0*/  IADD3 R7, PT, PT, R2, R29, RZ ;  /* 0x0000001d02077210 */ /* 0x000fe40007ffe0ff */
[----:B------:R-:W-:Y:S02]  /*139f0*/  F2FP.F16.F32.PACK_AB R21, R20, R21 ;  /* 0x000000151415723e */ /* 0x000fe400000000ff */
[----:B------:R-:W-:Y:S01]  /*13a00*/  IADD3 R29, PT, PT, R29, 0x80, RZ ;  /* 0x000000801d1d7810 */ /* 0x000fe20007ffe0ff */
[----:B0-----:R-:W-:-:S05]  /*13a10*/  IMAD.WIDE.U32 R4, R7, 0x4, R4 ;  /* 0x0000000407047825 */ /* 0x001fca00078e0004 */
[----:B------:R1:W-:Y:S02]  /*13a20*/  STG.E desc[UR4][R4.64], R21 ;  /* 0x0000001504007986 */ /* 0x0003e4000c101904 */
.L_x_5213:
        /* <DEDUP_REMOVED lines=8> */
.L_x_5214:
[----:B------:R-:W-:-:S13]  /*13ab0*/  ISETP.GE.AND P0, PT, R29, R30, PT ;  /* 0x0000001e1d00720c */ /* 0x000fda0003f06270 */
[----:B------:R-:W-:Y:S05]  /*13ac0*/  @P0 BREAK.RELIABLE B1 ;  /* 0x0000000000010942 */ /* 0x000fea0003800100 */
[----:B------:R-:W-:Y:S05]  /*13ad0*/  @P0 BRA `(.L_x_5216) ;  /* 0x0000000000380947 */ /* 0x000fea0003800000 */
[----:B012---:R-:W0:Y:S01]  /*13ae0*/  LDC.64 R4, c[0x0][0x388] ;  /* 0x0000e200ff047b82 */ /* 0x007e220000000a00 */
[----:B------:R-:W-:Y:S02]  /*13af0*/  IADD3 R7, PT, PT, R2, R29, RZ ;  /* 0x0000001d02077210 */ /* 0x000fe40007ffe0ff */
[----:B------:R-:W-:Y:S02]  /*13b00*/  F2FP.F16.F32.PACK_AB R15, R14, R15 ;  /* 0x0000000f0e0f723e */ /* 0x000fe400000000ff */
[----:B------:R-:W-:Y:S01]  /*13b10*/  IADD3 R29, PT, PT, R29, 0x80, RZ ;  /* 0x000000801d1d7810 */ /* 0x000fe20007ffe0ff */
[----:B0-----:R-:W-:-:S05]  /*13b20*/  IMAD.WIDE.U32 R4, R7, 0x4, R4 ;  /* 0x0000000407047825 */ /* 0x001fca00078e0004 */
[----:B------:R2:W-:Y:S02]  /*13b30*/  STG.E desc[UR4][R4.64], R15 ;  /* 0x0000000f04007986 */ /* 0x0005e4000c101904 */
.L_x_5215:
[----:B------:R-:W-:Y:S05]  /*13b40*/  BSYNC.RELIABLE B1 ;  /* 0x0000000000017941 */ /* 0x000fea0003800100 */
.L_x_5210:
[----:B------:R-:W-:-:S13]  /*13b50*/  ISETP.GE.AND P0, PT, R29, R30, PT ;  /* 0x0000001e1d00720c */ /* 0x000fda0003f06270 */
[----:B012---:R-:W0:Y:S01]  /*13b60*/  @!P0 LDC.64 R4, c[0x0][0x388] ;  /* 0x0000e200ff048b82 */ /* 0x007e220000000a00 */
[----:B------:R-:W-:Y:S02]  /*13b70*/  @!P0 IADD3 R7, PT, PT, R2, R29, RZ ;  /* 0x0000001d02078210 */ /* 0x000fe40007ffe0ff */
[----:B------:R-:W-:Y:S02]  /*13b80*/  @!P0 F2FP.F16.F32.PACK_AB R13, R12, R13 ;  /* 0x0000000d0c0d823e */ /* 0x000fe400000000ff */
[----:B------:R-:W-:Y:S01]  /*13b90*/  @!P0 IADD3 R29, PT, PT, R29, 0x80, RZ ;  /* 0x000000801d1d8810 */ /* 0x000fe20007ffe0ff */
[----:B0-----:R-:W-:-:S05]  /*13ba0*/  @!P0 IMAD.WIDE.U32 R4, R7, 0x4, R4 ;  /* 0x0000000407048825 */ /* 0x001fca00078e0004 */
[----:B------:R4:W-:Y:S02]  /*13bb0*/  @!P0 STG.E desc[UR4][R4.64], R13 ;  /* 0x0000000d04008986 */ /* 0x0009e4000c101904 */
.L_x_5216:
[----:B------:R-:W-:Y:S05]  /*13bc0*/  BSYNC.RECONVERGENT B0 ;  /* 0x0000000000007941 */ /* 0x000fea0003800200 */
.L_x_5209:
        /* <DEDUP_REMOVED lines=9> */
.L_x_4833:
[----:B------:R-:W0:Y:S01]  /*13c60*/  S2R R18, SR_TID.X ;  /* 0x0000000000127919 */ /* 0x000e220000002100 */
[----:B------:R-:W1:Y:S02]  /*13c70*/  LDC.64 R4, c[0x0][0x390] ;  /* 0x0000e400ff047b82 */ /* 0x000e640000000a00 */
[----:B-1----:R-:W-:-:S04]  /*13c80*/  IMAD.WIDE.U32 R4, R2, 0x4, R4 ;  /* 0x0000000402047825 */ /* 0x002fc800078e0004 */
[----:B0-----:R-:W-:-:S05]  /*13c90*/  IMAD.WIDE.U32 R4, R18, 0x10, R4 ;  /* 0x0000001012047825 */ /* 0x001fca00078e0004 */
[----:B------:R-:W2:Y:S04]  /*13ca0*/  LDG.E.128 R8, desc[UR4][R4.64] ;  /* 0x0000000404087981 */ /* 0x000ea8000c1e1d00 */
[----:B------:R0:W5:Y:S01]  /*13cb0*/  LDG.E.128 R12, desc[UR4][R4.64+0x800] ;  /* 0x00080004040c7981 */ /* 0x000162000c1e1d00 */
[----:B------:R-:W-:Y:S01]  /*13cc0*/  BSSY.RECONVERGENT B2, `(.L_x_5217) ;  /* 0x000024d000027945 */ /* 0x000fe20003800200 */
[--C-:B--2---:R-:W-:Y:S02]  /*13cd0*/  HADD2.F32 R20, -RZ, R8.reuse.H0_H0 ;  /* 0x20000008ff147230 */ /* 0x104fe40000004100 */
        /* <DEDUP_REMOVED lines=22> */
.L_x_5218:
        /* <DEDUP_REMOVED lines=31> */
[----:B------:R-:W-:Y:S02]  /*14030*/  FSETP.NEU.FTZ.AND P0, PT, R0, +INF , PT ;  /* 0x7f8000000000780b */ /* 0x000fe40003f1d000 */
[----:B------:R-:W-:Y:S02]  /*14040*/  FFMA R0, -R21, R3, R17 ;  /* 0x0000000315007223 */ /* 0x000fe40000000111 */
[----:B------:R-:W-:-:S02]  /*14050*/  FSEL R4, R4, +INF , P0 ;  /* 0x7f80000004047808 */ /* 0x000fc40000000000 */
[----:B------:R-:W-:-:S04]  /*14060*/  FFMA R0, R8, R0, R3 ;  /* 0x0000000008007223 */ /* 0x000fc80000000003 */
[----:B------:R-:W0:Y:S08]  /*14070*/  MUFU.LG2 R4, R4 ;  /* 0x0000000400047308 */ /* 0x000e300000000c00 */
[----:B------:R-:W1:Y:S01]  /*14080*/  FCHK P0, R17, R21 ;  /* 0x0000001511007302 */ /* 0x000e620000000000 */
[----:B0-----:R-:W-:Y:S01]  /*14090*/  FFMA.FTZ R19, R4, 0.69314718246459960938, R19 ;  /* 0x3f31721804137823 */ /* 0x001fe20000010013 */
[----:B-1----:R-:W-:Y:S06]  /*140a0*/  @!P0 BRA `(.L_x_5224) ;  /* 0x00000000000c8947 */ /* 0x002fec0003800000 */
[----:B------:R-:W-:Y:S02]  /*140b0*/  MOV R8, R21 ;  /* 0x0000001500087202 */ /* 0x000fe40000000f00 */
[----:B------:R-:W-:-:S07]  /*140c0*/  MOV R4, 0x140e0 ;  /* 0x000140e000047802 */ /* 0x000fce0000000f00 */
[----:B-----5:R-:W-:Y:S05]  /*140d0*/  CALL.REL.NOINC `($__internal_11_$__cuda_sm3x_div_rn_ftz_f32_slowpath) ;  /* 0x0000012c00847944 */ /* 0x020fea0003c00000 */
.L_x_5224:
[----:B------:R-:W-:Y:S05]  /*140e0*/  BSYNC.RECONVERGENT B4 ;  /* 0x0000000000047941 */ /* 0x000fea0003800200 */
.L_x_5223:
        /* <DEDUP_REMOVED lines=28> */
.L_x_5222:
        /* <DEDUP_REMOVED lines=30> */
[----:B-----5:R-:W-:Y:S05]  /*14490*/  CALL.REL.NOINC `($__internal_11_$__cuda_sm3x_div_rn_ftz_f32_slowpath) ;  /* 0x0000012800947944 */ /* 0x020fea0003c00000 */
[----:B------:R-:W-:-:S07]  /*144a0*/  MOV R3, R0 ;  /* 0x0000000000037202 */ /* 0x000fce0000000f00 */
.L_x_5228:
[----:B------:R-:W-:Y:S05]  /*144b0*/  BSYNC.RECONVERGENT B4 ;  /* 0x0000000000047941 */ /* 0x000fea0003800200 */
.L_x_5227:
        /* <DEDUP_REMOVED lines=28> */
.L_x_5226:
        /* <DEDUP_REMOVED lines=15> */
[----:B-----5:R-:W-:Y:S05]  /*14770*/  CALL.REL.NOINC `($__internal_11_$__cuda_sm3x_div_rn_ftz_f32_slowpath) ;  /* 0x0000012400dc7944 */ /* 0x020fea0003c00000 */
.L_x_5230:
[----:B------:R-:W-:Y:S05]  /*14780*/  BSYNC.RECONVERGENT B4 ;  /* 0x0000000000047941 */ /* 0x000fea0003800200 */
.L_x_5229:
        /* <DEDUP_REMOVED lines=27> */
.L_x_5225:
[----:B------:R-:W-:Y:S05]  /*14940*/  BSYNC.RECONVERGENT B3 ;  /* 0x0000000000037941 */ /* 0x000fea0003800200 */
.L_x_5221:
[----:B------:R-:W-:Y:S01]  /*14950*/  ISETP.GE.AND P0, PT, R23, RZ, PT ;  /* 0x000000ff1700720c */ /* 0x000fe20003f06270 */
[----:B------:R-:W-:Y:S01]  /*14960*/  FADD.FTZ R19, R19, 0.69314718246459960938 ;  /* 0x3f31721813137421 */ /* 0x000fe20000010000 */
[----:B------:R-:W-:-:S11]  /*14970*/  FADD.FTZ R0, |R0|, -RZ ;  /* 0x800000ff00007221 */ /* 0x000fd60000010200 */
[----:B------:R-:W-:Y:S01]  /*14980*/  @P0 FADD.FTZ R19, -R19, -RZ ;  /* 0x800000ff13130221 */ /* 0x000fe20000010100 */
[----:B------:R-:W-:Y:S06]  /*14990*/  BRA `(.L_x_5219) ;  /* 0x0000001400fc7947 */ /* 0x000fec0003800000 */
.L_x_5220:
        /* <DEDUP_REMOVED lines=68> */
[----:B-1----:R-:W-:Y:S01]  /*14de0*/  @!P1 FMUL.FTZ R19, R8, 0.5 ;  /* 0x3f00000008139820 */ /* 0x002fe20000410000 */
[----:B------:R-:W-:Y:S06]  /*14df0*/  @!P0 BRA `(.L_x_5236) ;  /* 0x0000000000188947 */ /* 0x000fec0003800000 */
[----:B------:R-:W-:-:S13]  /*14e00*/  FSETP.NEU.FTZ.AND P0, PT, R0, RZ, PT ;  /* 0x000000ff0000720b */ /* 0x000fda0003f1d000 */
[----:B------:R-:W-:Y:S01]  /*14e10*/  @P0 FADD.FTZ R16, R0, R7 ;  /* 0x0000000700100221 */ /* 0x000fe20000010000 */
[C---:B------:R-:W-:Y:S01]  /*14e20*/  @P0 FMUL.FTZ R8, R23.reuse, R23 ;  /* 0x0000001717080220 */ /* 0x040fe20000410000 */
[----:B------:R-:W-:Y:S02]  /*14e30*/  @!P0 FMUL.FTZ R6, |R23|, 0.5 ;  /* 0x3f00000017068820 */ /* 0x000fe40000410200 */
[----:B------:R-:W1:Y:S02]  /*14e40*/  @P0 MUFU.RCP R25, R16 ;  /* 0x0000001000190308 */ /* 0x000e640000001000 */
[----:B-1----:R-:W-:-:S07]  /*14e50*/  @P0 FMUL.FTZ.D2 R6, R8, R25 ;  /* 0x0000001908060220 */ /* 0x002fce0000310000 */
.L_x_5236:
[----:B------:R-:W-:Y:S05]  /*14e60*/  BSYNC.RECONVERGENT B1 ;  /* 0x0000000000017941 */ /* 0x000fea0003800200 */
.L_x_5235:
        /* <DEDUP_REMOVED lines=8> */
.L_x_5238:
[----:B------:R-:W-:Y:S05]  /*14ef0*/  BSYNC.RECONVERGENT B1 ;  /* 0x0000000000017941 */ /* 0x000fea0003800200 */
.L_x_5237:
        /* <DEDUP_REMOVED lines=34> */
.L_x_5234:
[----:B------:R-:W-:-:S13]  /*15120*/  FSETP.GEU.FTZ.AND P0, PT, R22, 1, PT ;  /* 0x3f8000001600780b */ /* 0x000fda0003f1e000 */
[----:B-1----:R-:W-:-:S04]  /*15130*/  @!P0 FADD.FTZ R19, -R22, 1 ;  /* 0x3f80000016138421 */ /* 0x002fc80000010100 */
        /* <DEDUP_REMOVED lines=38> */
.L_x_5232:
[----:B------:R-:W-:-:S06]  /*153a0*/  FFMA.FTZ R6, R17, R17, -1 ;  /* 0xbf80000011067423 */ /* 0x000fcc0000010011 */
[----:B------:R-:W0:Y:S02]  /*153b0*/  MUFU.SQRT R6, R6 ;  /* 0x0000000600067308 */ /* 0x000e240000002000 */
[----:B0-----:R-:W-:-:S06]  /*153c0*/  FADD.FTZ R8, R17, R6 ;  /* 0x0000000611087221 */ /* 0x001fcc0000010000 */
[----:B------:R-:W0:Y:S02]  /*153d0*/  MUFU.LG2 R8, R8 ;  /* 0x0000000800087308 */ /* 0x000e240000000c00 */
[----:B0-----:R-:W-:-:S07]  /*153e0*/  FMUL.FTZ R19, R8, 0.69314718246459960938 ;  /* 0x3f31721808137820 */ /* 0x001fce0000410000 */
.L_x_5233:
[----:B------:R-:W-:Y:S05]  /*153f0*/  BSYNC.RECONVERGENT B0 ;  /* 0x0000000000007941 */ /* 0x000fea0003800200 */
.L_x_5231:
        /* <DEDUP_REMOVED lines=43> */
.L_x_5246:
[----:B------:R-:W-:Y:S05]  /*156b0*/  BSYNC.RECONVERGENT B4 ;  /* 0x0000000000047941 */ /* 0x000fea0003800200 */
.L_x_5245:
[----:B------:R-:W-:-:S04]  /*156c0*/  FADD.FTZ R0, R3, R0 ;  /* 0x0000000003007221 */ /* 0x000fc80000010000 */
[----:B------:R-:W-:-:S04]  /*156d0*/  FMUL.FTZ R0, R0, R17 ;  /* 0x0000001100007220 */ /* 0x000fc80000410000 */
[----:B------:R0:W2:Y:S01]  /*156e0*/  MUFU.SQRT R21, R0 ;  /* 0x0000000000157308 */ /* 0x0000a20000002000 */
[----:B------:R-:W-:Y:S05]  /*156f0*/  BRA `(.L_x_5243) ;  /* 0x00000000002c7947 */ /* 0x000fea0003800000 */
.L_x_5244:
        /* <DEDUP_REMOVED lines=11> */
.L_x_5243:
[----:B------:R-:W-:Y:S05]  /*157b0*/  BSYNC.RECONVERGENT B1 ;  /* 0x0000000000017941 */ /* 0x000fea0003800200 */
.L_x_5241:
[----:B------:R-:W-:Y:S05]  /*157c0*/  BSYNC.RELIABLE B0 ;  /* 0x0000000000007941 */ /* 0x000fea0003800100 */
.L_x_5240:
        /* <DEDUP_REMOVED lines=18> */
[----:B-1-3-5:R-:W-:Y:S05]  /*158f0*/  CALL.REL.NOINC `($__internal_11_$__cuda_sm3x_div_rn_ftz_f32_slowpath) ;  /* 0x00000114007c7944 */ /* 0x02afea0003c00000 */
.L_x_5249:
[----:B------:R-:W-:Y:S05]  /*15900*/  BSYNC.RECONVERGENT B4 ;  /* 0x0000000000047941 */ /* 0x000fea0003800200 */
.L_x_5248:
        /* <DEDUP_REMOVED lines=28> */
.L_x_5247:
        /* <DEDUP_REMOVED lines=18> */
.L_x_5252:
[----:B------:R-:W-:Y:S05]  /*15bf0*/  BSYNC.RECONVERGENT B4 ;  /* 0x0000000000047941 */ /* 0x000fea0003800200 */
.L_x_5251:
        /* <DEDUP_REMOVED lines=28> */
.L_x_5242:
        /* <DEDUP_REMOVED lines=30> */
.L_x_5253:
        /* <DEDUP_REMOVED lines=28> */
.L_x_5250:
[----:B------:R-:W-:Y:S05]  /*16160*/  BSYNC.RECONVERGENT B3 ;  /* 0x0000000000037941 */ /* 0x000fea0003800200 */
.L_x_5239:
[----:B------:R-:W-:-:S13]  /*16170*/  ISETP.GE.AND P0, PT, R23, RZ, PT ;  /* 0x000000ff1700720c */ /* 0x000fda0003f06270 */
[----:B-1----:R-:W-:-:S07]  /*16180*/  @P0 FADD.FTZ R19, -R19, -RZ ;  /* 0x800000ff13130221 */ /* 0x002fce0000010100 */
.L_x_5219:
[----:B------:R-:W-:Y:S05]  /*16190*/  BSYNC.RECONVERGENT B2 ;  /* 0x0000000000027941 */ /* 0x000fea0003800200 */
.L_x_5217:
        /* <DEDUP_REMOVED lines=16> */
.L_x_5255:
[----:B------:R-:W-:Y:S05]  /*162a0*/  BSYNC.RECONVERGENT B0 ;  /* 0x0000000000007941 */ /* 0x000fea0003800200 */
.L_x_5254:
        /* <DEDUP_REMOVED lines=20> */
.L_x_5257:
        /* <DEDUP_REMOVED lines=69> */
.L_x_5267:
[----:B------:R-:W-:-:S04]  /*16840*/  FADD.FTZ R6, -R0, R7 ;  /* 0x0000000700067221 */ /* 0x000fc80000010100 */
[----:B------:R-:W-:-:S07]  /*16850*/  FMUL.FTZ R6, R6, 0.5 ;  /* 0x3f00000006067820 */ /* 0x000fce0000410000 */
.L_x_5268:
[----:B------:R-:W-:Y:S05]  /*16860*/  BSYNC.RECONVERGENT B1 ;  /* 0x0000000000017941 */ /* 0x000fea0003800200 */
.L_x_5266:
        /* <DEDUP_REMOVED lines=11> */
.L_x_5270:
[----:B------:R-:W-:-:S04]  /*16920*/  FADD.FTZ R9, R4, -R9 ;  /* 0x8000000904097221 */ /* 0x000fc80000010000 */
[----:B------:R-:W-:-:S07]  /*16930*/  FMUL.FTZ R9, R9, 0.5 ;  /* 0x3f00000009097820 */ /* 0x000fce0000410000 */
.L_x_5271:
[----:B------:R-:W-:Y:S05]  /*16940*/  BSYNC.RECONVERGENT B1 ;  /* 0x0000000000017941 */ /* 0x000fea0003800200 */
.L_x_5269:
        /* <DEDUP_REMOVED lines=35> */
.L_x_5265:
        /* <DEDUP_REMOVED lines=35> */
.L_x_5272:
[----:B------:R-:W-:-:S04]  /*16db0*/  FADD.FTZ R9, -R24, 1 ;  /* 0x3f80000018097421 */ /* 0x000fc80000010100 */
[----:B------:R-:W-:-:S06]  /*16dc0*/  FMUL.FTZ R6, R0, R9 ;  /* 0x0000000900067220 */ /* 0x000fcc0000410000 */
[----:B------:R-:W0:Y:S08]  /*16dd0*/  MUFU.SQRT R6, R6 ;  /* 0x0000000600067308 */ /* 0x000e300000002000 */
[----:B0-----:R-:W0:Y:S02]  /*16de0*/  MUFU.RCP R8, R6 ;  /* 0x0000000600087308 */ /* 0x001e240000001000 */
[----:B0-----:R-:W-:Y:S01]  /*16df0*/  FMUL.FTZ R9, |R21|, R8 ;  /* 0x0000000815097220 */ /* 0x001fe20000410200 */
[----:B------:R-:W-:Y:S06]  /*16e00*/  BRA `(.L_x_5263) ;  /* 0x0000000000047947 */ /* 0x000fec0003800000 */
.L_x_5264:
[----:B------:R0:W1:Y:S02]  /*16e10*/  MUFU.SQRT R9, R3 ;  /* 0x0000000300097308 */ /* 0x0000640000002000 */
.L_x_5263:
[----:B------:R-:W-:Y:S05]  /*16e20*/  BSYNC.RECONVERGENT B0 ;  /* 0x0000000000007941 */ /* 0x000fea0003800200 */
.L_x_5262:
        /* <DEDUP_REMOVED lines=40> */
.L_x_5277:
        /* <DEDUP_REMOVED lines=28> */
.L_x_5276:
        /* <DEDUP_REMOVED lines=23> */
.L_x_5283:
[----:B0-----:R-:W-:-:S04]  /*173e0*/  FADD.FTZ R3, -R5, R4 ;  /* 0x0000000405037221 */ /* 0x001fc80000010100 */
[----:B------:R-:W-:-:S07]  /*173f0*/  FMUL.FTZ R3, R3, 0.5 ;  /* 0x3f00000003037820 */ /* 0x000fce0000410000 */
.L_x_5284:
[----:B------:R-:W-:Y:S05]  /*17400*/  BSYNC.RECONVERGENT B4 ;  /* 0x0000000000047941 */ /* 0x000fea0003800200 */
.L_x_5282:
[----:B------:R-:W-:Y:S01]  /*17410*/  FADD.FTZ R0, R3, R0 ;  /* 0x0000000003007221 */ /* 0x000fe20000010000 */
[----:B------:R-:W-:-:S04]  /*17420*/  FADD.FTZ R23, R24, R23 ;  /* 0x0000001718177221 */ /* 0x000fc80000010000 */
[----:B------:R-:W-:-:S06]  /*17430*/  FMUL.FTZ R23, R0, R23 ;  /* 0x0000001700177220 */ /* 0x000fcc0000410000 */
[----:B------:R-:W0:Y:S01]  /*17440*/  MUFU.SQRT R23, R23 ;  /* 0x0000001700177308 */ /* 0x000e220000002000 */
[----:B------:R-:W-:Y:S05]  /*17450*/  BRA `(.L_x_5285) ;  /* 0x0000000000487947 */ /* 0x000fea0003800000 */
.L_x_5281:
        /* <DEDUP_REMOVED lines=12> */
.L_x_5280:
[----:B------:R-:W-:Y:S01]  /*17520*/  FADD.FTZ R0, R23, 1 ;  /* 0x3f80000017007421 */ /* 0x000fe20000010000 */
[----:B0-----:R-:W-:Y:S01]  /*17530*/  MUFU.SQRT R3, R3 ;  /* 0x0000000300037308 */ /* 0x001fe20000002000 */
[----:B------:R-:W-:Y:S02]  /*17540*/  HFMA2 R24, -RZ, RZ, 1.875, 0 ;  /* 0x3f800000ff187431 */ /* 0x000fe400000001ff */
[----:B------:R-:W-:-:S06]  /*17550*/  FMUL.FTZ R0, R0, 0.5 ;  /* 0x3f00000000007820 */ /* 0x000fcc0000410000 */
[----:B------:R-:W0:Y:S02]  /*17560*/  MUFU.SQRT R0, R0 ;  /* 0x0000000000007308 */ /* 0x000e240000002000 */
[----:B0-----:R-:W-:-:S07]  /*17570*/  FMUL.FTZ R23, R3, R0 ;  /* 0x0000000003177220 */ /* 0x001fce0000410000 */
.L_x_5285:
[----:B------:R-:W-:Y:S05]  /*17580*/  BSYNC.RECONVERGENT B1 ;  /* 0x0000000000017941 */ /* 0x000fea0003800200 */
.L_x_5279:
[----:B------:R-:W-:Y:S05]  /*17590*/  BRA `(.L_x_5286) ;  /* 0x0000000000087947 */ /* 0x000fea0003800000 */
.L_x_5275:
[----:B------:R-:W-:Y:S01]  /*175a0*/  FMUL.FTZ R23, R23, 16777216 ;  /* 0x4b80000017177820 */ /* 0x000fe20000410000 */
[----:B------:R-:W-:-:S07]  /*175b0*/  FMUL.FTZ R24, R24, 16777216 ;  /* 0x4b80000018187820 */ /* 0x000fce0000410000 */
.L_x_5286:
[----:B------:R-:W-:Y:S05]  /*175c0*/  BSYNC.RELIABLE B0 ;  /* 0x0000000000007941 */ /* 0x000fea0003800100 */
.L_x_5274:
        /* <DEDUP_REMOVED lines=19> */
[----:B-1---5:R-:W-:Y:S05]  /*17700*/  CALL.REL.NOINC `($__internal_11_$__cuda_sm3x_div_rn_ftz_f32_slowpath) ;  /* 0x000000f400f87944 */ /* 0x022fea0003c00000 */
.L_x_5289:
[----:B------:R-:W-:Y:S05]  /*17710*/  BSYNC.RECONVERGENT B4 ;  /* 0x0000000000047941 */ /* 0x000fea0003800200 */
.L_x_5288:
        /* <DEDUP_REMOVED lines=29> */
.L_x_5287:
        /* <DEDUP_REMOVED lines=17> */
.L_x_5291:
[----:B------:R-:W-:Y:S05]  /*17a00*/  BSYNC.RECONVERGENT B4 ;  /* 0x0000000000047941 */ /* 0x000fea0003800200 */
.L_x_5290:
        /* <DEDUP_REMOVED lines=28> */
.L_x_5278:
[----:B------:R-:W-:Y:S05]  /*17bd0*/  BSYNC.RECONVERGENT B3 ;  /* 0x0000000000037941 */ /* 0x000fea0003800200 */
.L_x_5273:
[----:B------:R-:W-:-:S13]  /*17be0*/  ISETP.GE.AND P0, PT, R21, RZ, PT ;  /* 0x000000ff1500720c */ /* 0x000fda0003f06270 */
[----:B-1----:R-:W-:Y:S01]  /*17bf0*/  @P0 FADD.FTZ R9, -R9, -RZ ;  /* 0x800000ff09090221 */ /* 0x002fe20000010100 */
[----:B------:R-:W-:Y:S06]  /*17c00*/  BRA `(.L_x_5258) ;  /* 0x0000000800f07947 */ /* 0x000fec0003800000 */
.L_x_5261:
[----:B------:R-:W-:Y:S01]  /*17c10*/  FADD.FTZ R0, -R22, 6.1232342629258392722e-17 ;  /* 0x248d313216007421 */ /* 0x000fe20000010100 */
[----:B------:R-:W-:-:S03]  /*17c20*/  FADD.FTZ R9, -R21, -RZ ;  /* 0x800000ff15097221 */ /* 0x000fc60000010100 */
[----:B------:R-:W-:Y:S01]  /*17c30*/  FADD.FTZ R0, R0, 1.5707963705062866211 ;  /* 0x3fc90fdb00007421 */ /* 0x000fe20000010000 */
[----:B------:R-:W-:Y:S06]  /*17c40*/  BRA `(.L_x_5258) ;  /* 0x0000000800e07947 */ /* 0x000fec0003800000 */
.L_x_5260:
[----:B------:R-:W-:Y:S02]  /*17c50*/  HFMA2 R0, -RZ, RZ, 0, 0 ;  /* 0x00000000ff007431 */ /* 0x000fe400000001ff */
[----:B------:R-:W-:Y:S01]  /*17c60*/  FADD.FTZ R9, -R21, -RZ ;  /* 0x800000ff15097221 */ /* 0x000fe20000010100 */
[----:B------:R-:W-:Y:S06]  /*17c70*/  BRA `(.L_x_5258) ;  /* 0x0000000800d47947 */ /* 0x000fec0003800000 */
.L_x_5259:
        /* <DEDUP_REMOVED lines=25> */
[----:B---3-5:R-:W-:Y:S05]  /*17e10*/  CALL.REL.NOINC `($__internal_11_$__cuda_sm3x_div_rn_ftz_f32_slowpath) ;  /* 0x000000f000347944 */ /* 0x028fea0003c00000 */
.L_x_5296:
[----:B------:R-:W-:Y:S05]  /*17e20*/  BSYNC.RECONVERGENT B4 ;  /* 0x0000000000047941 */ /* 0x000fea0003800200 */
.L_x_5295:
        /* <DEDUP_REMOVED lines=29> */
.L_x_5294:
        /* <DEDUP_REMOVED lines=27> */
[----:B---3-5:R-:W-:Y:S05]  /*181b0*/  CALL.REL.NOINC `($__internal_11_$__cuda_sm3x_div_rn_ftz_f32_slowpath) ;  /* 0x000000ec004c7944 */ /* 0x028fea0003c00000 */
[----:B------:R-:W-:-:S07]  /*181c0*/  MOV R3, R0 ;  /* 0x0000000000037202 */ /* 0x000fce0000000f00 */
.L_x_5299:
[----:B------:R-:W-:Y:S05]  /*181d0*/  BSYNC.RECONVERGENT B4 ;  /* 0x0000000000047941 */ /* 0x000fea0003800200 */
.L_x_5298:
        /* <DEDUP_REMOVED lines=29> */
.L_x_5293:
        /* <DEDUP_REMOVED lines=32> */
[----:B---3-5:R-:W-:Y:S05]  /*185b0*/  CALL.REL.NOINC `($__internal_11_$__cuda_sm3x_div_rn_ftz_f32_slowpath) ;  /* 0x000000e8004c7944 */ /* 0x028fea0003c00000 */
.L_x_5301:
[----:B------:R-:W-:Y:S05]  /*185c0*/  BSYNC.RECONVERGENT B4 ;  /* 0x0000000000047941 */ /* 0x000fea0003800200 */
.L_x_5300:
        /* <DEDUP_REMOVED lines=27> */
.L_x_5297:
[----:B------:R-:W-:Y:S05]  /*18780*/  BSYNC.RECONVERGENT B3 ;  /* 0x0000000000037941 */ /* 0x000fea0003800200 */
.L_x_5292:
[----:B------:R-:W-:Y:S01]  /*18790*/  ISETP.GE.AND P0, PT, R21, RZ, PT ;  /* 0x000000ff1500720c */ /* 0x000fe20003f06270 */
[----:B------:R-:W-:Y:S01]  /*187a0*/  FADD.FTZ R9, R9, 0.69314718246459960938 ;  /* 0x3f31721809097421 */ /* 0x000fe20000010000 */
[----:B------:R-:W-:-:S11]  /*187b0*/  FADD.FTZ R0, |R0|, -RZ ;  /* 0x800000ff00007221 */ /* 0x000fd60000010200 */
[----:B------:R-:W-:-:S07]  /*187c0*/  @P0 FADD.FTZ R9, -R9, -RZ ;  /* 0x800000ff09090221 */ /* 0x000fce0000010100 */
.L_x_5258:
[----:B------:R-:W-:Y:S05]  /*187d0*/  BSYNC.RECONVERGENT B2 ;  /* 0x0000000000027941 */ /* 0x000fea0003800200 */
.L_x_5256:
        /* <DEDUP_REMOVED lines=16> */
.L_x_5303:
[----:B------:R-:W-:Y:S05]  /*188e0*/  BSYNC.RECONVERGENT B0 ;  /* 0x0000000000007941 */ /* 0x000fea0003800200 */
.L_x_5302:
        /* <DEDUP_REMOVED lines=20> */
.L_x_5305:
        /* <DEDUP_REMOVED lines=18> */
[----:B---3--:R-:W-:Y:S02]  /*18b50*/  VIMNMX R7, PT, PT, R17, R8, PT ;  /* 0x0000000811077248 */ /* 0x008fe40003fe0100 */
        /* <DEDUP_REMOVED lines=50> */
.L_x_5315:
[----:B------:R-:W-:-:S04]  /*18e80*/  FADD.FTZ R6, -R0, R7 ;  /* 0x0000000700067221 */ /* 0x000fc80000010100 */
[----:B------:R-:W-:-:S07]  /*18e90*/  FMUL.FTZ R6, R6, 0.5 ;  /* 0x3f00000006067820 */ /* 0x000fce0000410000 */
.L_x_5316:
[----:B------:R-:W-:Y:S05]  /*18ea0*/  BSYNC.RECONVERGENT B1 ;  /* 0x0000000000017941 */ /* 0x000fea0003800200 */
.L_x_5314:
        /* <DEDUP_REMOVED lines=11> */
.L_x_5318:
[----:B------:R-:W-:-:S04]  /*18f60*/  FADD.FTZ R21, R4, -R21 ;  /* 0x8000001504157221 */ /* 0x000fc80000010000 */
[----:B------:R-:W-:-:S07]  /*18f70*/  FMUL.FTZ R21, R21, 0.5 ;  /* 0x3f00000015157820 */ /* 0x000fce0000410000 */
.L_x_5319:
[----:B------:R-:W-:Y:S05]  /*18f80*/  BSYNC.RECONVERGENT B1 ;  /* 0x0000000000017941 */ /* 0x000fea0003800200 */
.L_x_5317:
        /* <DEDUP_REMOVED lines=35> */
.L_x_5313:
        /* <DEDUP_REMOVED lines=35> */
.L_x_5320:
[----:B------:R-:W-:-:S04]  /*193f0*/  FADD.FTZ R21, -R26, 1 ;  /* 0x3f8000001a157421 */ /* 0x000fc80000010100 */
[----:B------:R-:W-:-:S06]  /*19400*/  FMUL.FTZ R6, R0, R21 ;  /* 0x0000001500067220 */ /* 0x000fcc0000410000 */
[----:B------:R-:W0:Y:S08]  /*19410*/  MUFU.SQRT R6, R6 ;  /* 0x0000000600067308 */ /* 0x000e300000002000 */
[----:B0-----:R-:W0:Y:S02]  /*19420*/  MUFU.RCP R8, R6 ;  /* 0x0000000600087308 */ /* 0x001e240000001000 */
[----:B0-----:R-:W-:Y:S01]  /*19430*/  FMUL.FTZ R21, |R23|, R8 ;  /* 0x0000000817157220 */ /* 0x001fe20000410200 */
[----:B------:R-:W-:Y:S06]  /*19440*/  BRA `(.L_x_5311) ;  /* 0x0000000000047947 */ /* 0x000fec0003800000 */
.L_x_5312:
[----:B------:R0:W1:Y:S02]  /*19450*/  MUFU.SQRT R21, R3 ;  /* 0x0000000300157308 */ /* 0x0000640000002000 */
.L_x_5311:
[----:B------:R-:W-:Y:S05]  /*19460*/  BSYNC.RECONVERGENT B0 ;  /* 0x0000000000007941 */ /* 0x000fea0003800200 */
.L_x_5310:
        /* <DEDUP_REMOVED lines=40> */
.L_x_5325:
        /* <DEDUP_REMOVED lines=28> */
.L_x_5324:
        /* <DEDUP_REMOVED lines=23> */
.L_x_5331:
[----:B0-----:R-:W-:-:S04]  /*19a20*/  FADD.FTZ R3, -R5, R4 ;  /* 0x0000000405037221 */ /* 0x001fc80000010100 */
[----:B------:R-:W-:-:S07]  /*19a30*/  FMUL.FTZ R3, R3, 0.5 ;  /* 0x3f00000003037820 */ /* 0x000fce0000410000 */
.L_x_5332:
[----:B------:R-:W-:Y:S05]  /*19a40*/  BSYNC.RECONVERGENT B4 ;  /* 0x0000000000047941 */ /* 0x000fea0003800200 */
.L_x_5330:
[----:B------:R-:W-:Y:S01]  /*19a50*/  FADD.FTZ R0, R3, R0 ;  /* 0x0000000003007221 */ /* 0x000fe20000010000 */
[----:B------:R-:W-:-:S04]  /*19a60*/  FADD.FTZ R17, R26, R17 ;  /* 0x000000111a117221 */ /* 0x000fc80000010000 */
[----:B------:R-:W-:-:S04]  /*19a70*/  FMUL.FTZ R0, R0, R17 ;  /* 0x0000001100007220 */ /* 0x000fc80000410000 */
[----:B------:R0:W2:Y:S01]  /*19a80*/  MUFU.SQRT R24, R0 ;  /* 0x0000000000187308 */ /* 0x0000a20000002000 */
[----:B------:R-:W-:Y:S05]  /*19a90*/  BRA `(.L_x_5333) ;  /* 0x0000000000487947 */ /* 0x000fea0003800000 */
.L_x_5329:
        /* <DEDUP_REMOVED lines=12> */
.L_x_5328:
[----:B------:R-:W-:Y:S01]  /*19b60*/  FADD.FTZ R0, R17, 1 ;  /* 0x3f80000011007421 */ /* 0x000fe20000010000 */
[----:B0-----:R-:W-:Y:S01]  /*19b70*/  MUFU.SQRT R3, R3 ;  /* 0x0000000300037308 */ /* 0x001fe20000002000 */
[----:B------:R-:W-:Y:S02]  /*19b80*/  HFMA2 R26, -RZ, RZ, 1.875, 0 ;  /* 0x3f800000ff1a7431 */ /* 0x000fe400000001ff */
[----:B------:R-:W-:-:S06]  /*19b90*/  FMUL.FTZ R0, R0, 0.5 ;  /* 0x3f00000000007820 */ /* 0x000fcc0000410000 */
[----:B------:R-:W0:Y:S02]  /*19ba0*/  MUFU.SQRT R0, R0 ;  /* 0x0000000000007308 */ /* 0x000e240000002000 */
[----:B0-----:R-:W-:-:S07]  /*19bb0*/  FMUL.FTZ R24, R3, R0 ;  /* 0x0000000003187220 */ /* 0x001fce0000410000 */
.L_x_5333:
[----:B------:R-:W-:Y:S05]  /*19bc0*/  BSYNC.RECONVERGENT B1 ;  /* 0x0000000000017941 */ /* 0x000fea0003800200 */
.L_x_5327:
[----:B------:R-:W-:Y:S05]  /*19bd0*/  BRA `(.L_x_5334) ;  /* 0x0000000000087947 */ /* 0x000fea0003800000 */
.L_x_5323:
[----:B------:R-:W-:Y:S01]  /*19be0*/  FMUL.FTZ R24, R17, 16777216 ;  /* 0x4b80000011187820 */ /* 0x000fe20000410000 */
[----:B------:R-:W-:-:S07]  /*19bf0*/  FMUL.FTZ R26, R26, 16777216 ;  /* 0x4b8000001a1a7820 */ /* 0x000fce0000410000 */
.L_x_5334:
[----:B------:R-:W-:Y:S05]  /*19c00*/  BSYNC.RELIABLE B0 ;  /* 0x0000000000007941 */ /* 0x000fea0003800100 */
.L_x_5322:
        /* <DEDUP_REMOVED lines=20> */
.L_x_5337:
[----:B------:R-:W-:Y:S05]  /*19d50*/  BSYNC.RECONVERGENT B4 ;  /* 0x0000000000047941 */ /* 0x000fea0003800200 */
.L_x_5336:
        /* <DEDUP_REMOVED lines=29> */
.L_x_5335:
        /* <DEDUP_REMOVED lines=17> */
.L_x_5339:
[----:B------:R-:W-:Y:S05]  /*1a040*/  BSYNC.RECONVERGENT B4 ;  /* 0x0000000000047941 */ /* 0x000fea0003800200 */
.L_x_5338:
        /* <DEDUP_REMOVED lines=28> */
.L_x_5326:
[----:B------:R-:W-:Y:S05]  /*1a210*/  BSYNC.RECONVERGENT B3 ;  /* 0x0000000000037941 */ /* 0x000fea0003800200 */
.L_x_5321:
[----:B------:R-:W-:-:S13]  /*1a220*/  ISETP.GE.AND P0, PT, R23, RZ, PT ;  /* 0x000000ff1700720c */ /* 0x000fda0003f06270 */
[----:B-1----:R-:W-:Y:S01]  /*1a230*/  @P0 FADD.FTZ R21, -R21, -RZ ;  /* 0x800000ff15150221 */ /* 0x002fe20000010100 */
[----:B------:R-:W-:Y:S06]  /*1a240*/  BRA `(.L_x_5306) ;  /* 0x0000000800f07947 */ /* 0x000fec0003800000 */
.L_x_5309:
[----:B------:R-:W-:Y:S01]  /*1a250*/  FADD.FTZ R0, -R22, 6.1232342629258392722e-17 ;  /* 0x248d313216007421 */ /* 0x000fe20000010100 */
[----:B------:R-:W-:-:S03]  /*1a260*/  FADD.FTZ R21, -R23, -RZ ;  /* 0x800000ff17157221 */ /* 0x000fc60000010100 */
[----:B------:R-:W-:Y:S01]  /*1a270*/  FADD.FTZ R0, R0, 1.5707963705062866211 ;  /* 0x3fc90fdb00007421 */ /* 0x000fe20000010000 */
[----:B------:R-:W-:Y:S06]  /*1a280*/  BRA `(.L_x_5306) ;  /* 0x0000000800e07947 */ /* 0x000fec0003800000 */
.L_x_5308:
[----:B------:R-:W-:Y:S02]  /*1a290*/  HFMA2 R0, -RZ, RZ, 0, 0 ;  /* 0x00000000ff007431 */ /* 0x000fe400000001ff */
[----:B------:R-:W-:Y:S01]  /*1a2a0*/  FADD.FTZ R21, -R23, -RZ ;  /* 0x800000ff17157221 */ /* 0x000fe20000010100 */
[----:B------:R-:W-:Y:S06]  /*1a2b0*/  BRA `(.L_x_5306) ;  /* 0x0000000800d47947 */ /* 0x000fec0003800000 */
.L_x_5307:
        /* <DEDUP_REMOVED lines=26> */
.L_x_5344:
[----:B------:R-:W-:Y:S05]  /*1a460*/  BSYNC.RECONVERGENT B4 ;  /* 0x0000000000047941 */ /* 0x000fea0003800200 */
.L_x_5343:
        /* <DEDUP_REMOVED lines=29> */
.L_x_5342:
        /* <DEDUP_REMOVED lines=27> */
[----:B-----5:R-:W-:Y:S05]  /*1a7f0*/  CALL.REL.NOINC `($__internal_11_$__cuda_sm3x_div_rn_ftz_f32_slowpath) ;  /* 0x000000c400bc7944 */ /* 0x020fea0003c00000 */
[----:B------:R-:W-:-:S07]  /*1a800*/  MOV R3, R0 ;  /* 0x0000000000037202 */ /* 0x000fce0000000f00 */
.L_x_5347:
[----:B------:R-:W-:Y:S05]  /*1a810*/  BSYNC.RECONVERGENT B4 ;  /* 0x0000000000047941 */ /* 0x000fea0003800200 */
.L_x_5346:
        /* <DEDUP_REMOVED lines=29> */
.L_x_5341:
        /* <DEDUP_REMOVED lines=32> */
[----:B---3-5:R-:W-:Y:S05]  /*1abf0*/  CALL.REL.NOINC `($__internal_11_$__cuda_sm3x_div_rn_ftz_f32_slowpath) ;  /* 0x000000c000bc7944 */ /* 0x028fea0003c00000 */
.L_x_5349:
[----:B------:R-:W-:Y:S05]  /*1ac00*/  BSYNC.RECONVERGENT B4 ;  /* 0x0000000000047941 */ /* 0x000fea0003800200 */
.L_x_5348:
        /* <DEDUP_REMOVED lines=27> */
.L_x_5345:
[----:B------:R-:W-:Y:S05]  /*1adc0*/  BSYNC.RECONVERGENT B3 ;  /* 0x0000000000037941 */ /* 0x000fea0003800200 */
.L_x_5340:
[----:B------:R-:W-:Y:S01]  /*1add0*/  ISETP.GE.AND P0, PT, R23, RZ, PT ;  /* 0x000000ff1700720c */ /* 0x000fe20003f06270 */
[----:B------:R-:W-:Y:S01]  /*1ade0*/  FADD.FTZ R21, R21, 0.69314718246459960938 ;  /* 0x3f31721815157421 */ /* 0x000fe20000010000 */
[----:B------:R-:W-:-:S11]  /*1adf0*/  FADD.FTZ R0, |R0|, -RZ ;  /* 0x800000ff00007221 */ /* 0x000fd60000010200 */
[----:B------:R-:W-:-:S07]  /*1ae00*/  @P0 FADD.FTZ R21, -R21, -RZ ;  /* 0x800000ff15150221 */ /* 0x000fce0000010100 */
.L_x_5306:
[----:B------:R-:W-:Y:S05]  /*1ae10*/  BSYNC.RECONVERGENT B2 ;  /* 0x0000000000027941 */ /* 0x000fea0003800200 */
.L_x_5304:
        /* <DEDUP_REMOVED lines=16> */
.L_x_5351:
[----:B------:R-:W-:Y:S05]  /*1af20*/  BSYNC.RECONVERGENT B0 ;  /* 0x0000000000007941 */ /* 0x000fea0003800200 */
.L_x_5350:
        /* <DEDUP_REMOVED lines=20> */
.L_x_5353:
        /* <DEDUP_REMOVED lines=69> */
.L_x_5363:
[----:B------:R-:W-:-:S04]  /*1b4c0*/  FADD.FTZ R6, -R0, R7 ;  /* 0x0000000700067221 */ /* 0x000fc80000010100 */
[----:B------:R-:W-:-:S07]  /*1b4d0*/  FMUL.FTZ R6, R6, 0.5 ;  /* 0x3f00000006067820 */ /* 0x000fce0000410000 */
.L_x_5364:
[----:B------:R-:W-:Y:S05]  /*1b4e0*/  BSYNC.RECONVERGENT B1 ;  /* 0x0000000000017941 */ /* 0x000fea0003800200 */
.L_x_5362:
        /* <DEDUP_REMOVED lines=11> */
.L_x_5366:
[----:B------:R-:W-:-:S04]  /*1b5a0*/  FADD.FTZ R17, R4, -R17 ;  /* 0x8000001104117221 */ /* 0x000fc80000010000 */
[----:B------:R-:W-:-:S07]  /*1b5b0*/  FMUL.FTZ R17, R17, 0.5 ;  /* 0x3f00000011117820 */ /* 0x000fce0000410000 */
.L_x_5367:
[----:B------:R-:W-:Y:S05]  /*1b5c0*/  BSYNC.RECONVERGENT B1 ;  /* 0x0000000000017941 */ /* 0x000fea0003800200 */
.L_x_5365:
        /* <DEDUP_REMOVED lines=35> */
.L_x_5361:
        /* <DEDUP_REMOVED lines=35> */
.L_x_5368:
[----:B------:R-:W-:-:S04]  /*1ba30*/  FADD.FTZ R17, -R26, 1 ;  /* 0x3f8000001a117421 */ /* 0x000fc80000010100 */
[----:B------:R-:W-:-:S06]  /*1ba40*/  FMUL.FTZ R6, R0, R17 ;  /* 0x0000001100067220 */ /* 0x000fcc0000410000 */
[----:B------:R-:W0:Y:S08]  /*1ba50*/  MUFU.SQRT R6, R6 ;  /* 0x0000000600067308 */ /* 0x000e300000002000 */
[----:B0-----:R-:W0:Y:S02]  /*1ba60*/  MUFU.RCP R8, R6 ;  /* 0x0000000600087308 */ /* 0x001e240000001000 */
[----:B0-----:R-:W-:Y:S01]  /*1ba70*/  FMUL.FTZ R25, |R11|, R8 ;  /* 0x000000080b197220 */ /* 0x001fe20000410200 */
[----:B------:R-:W-:Y:S06]  /*1ba80*/  BRA `(.L_x_5359) ;  /* 0x0000000000047947 */ /* 0x000fec0003800000 */
.L_x_5360:
[----:B------:R0:W1:Y:S02]  /*1ba90*/  MUFU.SQRT R25, R3 ;  /* 0x0000000300197308 */ /* 0x0000640000002000 */
.L_x_5359:
[----:B------:R-:W-:Y:S05]  /*1baa0*/  BSYNC.RECONVERGENT B0 ;  /* 0x0000000000007941 */ /* 0x000fea0003800200 */
.L_x_5358:
        /* <DEDUP_REMOVED lines=40> */
.L_x_5373:
        /* <DEDUP_REMOVED lines=28> */
.L_x_5372:
        /* <DEDUP_REMOVED lines=23> */
.L_x_5379:
[----:B0-----:R-:W-:-:S04]  /*1c060*/  FADD.FTZ R3, -R5, R4 ;  /* 0x0000000405037221 */ /* 0x001fc80000010100 */
[----:B------:R-:W-:-:S07]  /*1c070*/  FMUL.FTZ R3, R3, 0.5 ;  /* 0x3f00000003037820 */ /* 0x000fce0000410000 */
.L_x_5380:
[----:B------:R-:W-:Y:S05]  /*1c080*/  BSYNC.RECONVERGENT B4 ;  /* 0x0000000000047941 */ /* 0x000fea0003800200 */
.L_x_5378:
[----:B------:R-:W-:Y:S01]  /*1c090*/  FADD.FTZ R0, R3, R0 ;  /* 0x0000000003007221 */ /* 0x000fe20000010000 */
[----:B------:R-:W-:-:S04]  /*1c0a0*/  FADD.FTZ R23, R26, R23 ;  /* 0x000000171a177221 */ /* 0x000fc80000010000 */
[----:B------:R-:W-:-:S06]  /*1c0b0*/  FMUL.FTZ R23, R0, R23 ;  /* 0x0000001700177220 */ /* 0x000fcc0000410000 */
[----:B------:R-:W0:Y:S01]  /*1c0c0*/  MUFU.SQRT R23, R23 ;  /* 0x0000001700177308 */ /* 0x000e220000002000 */
[----:B------:R-:W-:Y:S05]  /*1c0d0*/  BRA `(.L_x_5381) ;  /* 0x0000000000487947 */ /* 0x000fea0003800000 */
.L_x_5377:
        /* <DEDUP_REMOVED lines=12> */
.L_x_5376:
[----:B------:R-:W-:Y:S01]  /*1c1a0*/  FADD.FTZ R0, R23, 1 ;  /* 0x3f80000017007421 */ /* 0x000fe20000010000 */
[----:B0-----:R-:W-:Y:S01]  /*1c1b0*/  MUFU.SQRT R3, R3 ;  /* 0x0000000300037308 */ /* 0x001fe20000002000 */
[----:B------:R-:W-:Y:S02]  /*1c1c0*/  HFMA2 R26, -RZ, RZ, 1.875, 0 ;  /* 0x3f800000ff1a7431 */ /* 0x000fe400000001ff */
[----:B------:R-:W-:-:S06]  /*1c1d0*/  FMUL.FTZ R0, R0, 0.5 ;  /* 0x3f00000000007820 */ /* 0x000fcc0000410000 */
[----:B------:R-:W0:Y:S02]  /*1c1e0*/  MUFU.SQRT R0, R0 ;  /* 0x0000000000007308 */ /* 0x000e240000002000 */
[----:B0-----:R-:W-:-:S07]  /*1c1f0*/  FMUL.FTZ R23, R3, R0 ;  /* 0x0000000003177220 */ /* 0x001fce0000410000 */
.L_x_5381:
[----:B------:R-:W-:Y:S05]  /*1c200*/  BSYNC.RECONVERGENT B1 ;  /* 0x0000000000017941 */ /* 0x000fea0003800200 */
.L_x_5375:
[----:B------:R-:W-:Y:S05]  /*1c210*/  BRA `(.L_x_5382) ;  /* 0x0000000000087947 */ /* 0x000fea0003800000 */
.L_x_5371:
[----:B------:R-:W-:Y:S01]  /*1c220*/  FMUL.FTZ R23, R23, 16777216 ;  /* 0x4b80000017177820 */ /* 0x000fe20000410000 */
[----:B------:R-:W-:-:S07]  /*1c230*/  FMUL.FTZ R26, R26, 16777216 ;  /* 0x4b8000001a1a7820 */ /* 0x000fce0000410000 */
.L_x_5382:
[----:B------:R-:W-:Y:S05]  /*1c240*/  BSYNC.RELIABLE B0 ;  /* 0x0000000000007941 */ /* 0x000fea0003800100 */
.L_x_5370:
        /* <DEDUP_REMOVED lines=20> */
.L_x_5385:
[----:B------:R-:W-:Y:S05]  /*1c390*/  BSYNC.RECONVERGENT B4 ;  /* 0x0000000000047941 */ /* 0x000fea0003800200 */
.L_x_5384:
        /* <DEDUP_REMOVED lines=29> */
.L_x_5383:
        /* <DEDUP_REMOVED lines=17> */
.L_x_5387:
[----:B------:R-:W-:Y:S05]  /*1c680*/  BSYNC.RECONVERGENT B4 ;  /* 0x0000000000047941 */ /* 0x000fea0003800200 */
.L_x_5386:
        /* <DEDUP_REMOVED lines=28> */
.L_x_5374:
[----:B------:R-:W-:Y:S05]  /*1c850*/  BSYNC.RECONVERGENT B3 ;  /* 0x0000000000037941 */ /* 0x000fea0003800200 */
.L_x_5369:
[----:B------:R-:W-:-:S13]  /*1c860*/  ISETP.GE.AND P0, PT, R11, RZ, PT ;  /* 0x000000ff0b00720c */ /* 0x000fda0003f06270 */
[----:B-1----:R-:W-:Y:S01]  /*1c870*/  @P0 FADD.FTZ R25, -R25, -RZ ;  /* 0x800000ff19190221 */ /* 0x002fe20000010100 */
[----:B------:R-:W-:Y:S06]  /*1c880*/  BRA `(.L_x_5354) ;  /* 0x0000000800f07947 */ /* 0x000fec0003800000 */
.L_x_5357:
[----:B------:R-:W-:Y:S01]  /*1c890*/  FADD.FTZ R0, -R22, 6.1232342629258392722e-17 ;  /* 0x248d313216007421 */ /* 0x000fe20000010100 */
[----:B------:R-:W-:-:S03]  /*1c8a0*/  FADD.FTZ R25, -R11, -RZ ;  /* 0x800000ff0b197221 */ /* 0x000fc60000010100 */
[----:B------:R-:W-:Y:S01]  /*1c8b0*/  FADD.FTZ R0, R0, 1.5707963705062866211 ;  /* 0x3fc90fdb00007421 */ /* 0x000fe20000010000 */
[----:B------:R-:W-:Y:S06]  /*1c8c0*/  BRA `(.L_x_5354) ;  /* 0x0000000800e07947 */ /* 0x000fec0003800000 */
.L_x_5356:
[----:B------:R-:W-:Y:S02]  /*1c8d0*/  HFMA2 R0, -RZ, RZ, 0, 0 ;  /* 0x00000000ff007431 */ /* 0x000fe400000001ff */
[----:B------:R-:W-:Y:S01]  /*1c8e0*/  FADD.FTZ R25, -R11, -RZ ;  /* 0x800000ff0b197221 */ /* 0x000fe20000010100 */
[----:B------:R-:W-:Y:S06]  /*1c8f0*/  BRA `(.L_x_5354) ;  /* 0x0000000800d47947 */ /* 0x000fec0003800000 */
.L_x_5355:
        /* <DEDUP_REMOVED lines=26> */
.L_x_5392:
[----:B------:R-:W-:Y:S05]  /*1caa0*/  BSYNC.RECONVERGENT B4 ;  /* 0x0000000000047941 */ /* 0x000fea0003800200 */
.L_x_5391:
        /* <DEDUP_REMOVED lines=29> */
.L_x_5390:
        /* <DEDUP_REMOVED lines=29> */
.L_x_5395:
[----:B------:R-:W-:Y:S05]  /*1ce50*/  BSYNC.RECONVERGENT B4 ;  /* 0x0000000000047941 */ /* 0x000fea0003800200 */
.L_x_5394:
        /* <DEDUP_REMOVED lines=29> */
.L_x_5389:
        /* <DEDUP_REMOVED lines=33> */
.L_x_5397:
[----:B------:R-:W-:Y:S05]  /*1d240*/  BSYNC.RECONVERGENT B4 ;  /* 0x0000000000047941 */ /* 0x000fea0003800200 */
.L_x_5396:
        /* <DEDUP_REMOVED lines=27> */
.L_x_5393:
[----:B------:R-:W-:Y:S05]  /*1d400*/  BSYNC.RECONVERGENT B3 ;  /* 0x0000000000037941 */ /* 0x000fea0003800200 */
.L_x_5388:
[----:B------:R-:W-:Y:S01]  /*1d410*/  ISETP.GE.AND P0, PT, R11, RZ, PT ;  /* 0x000000ff0b00720c */ /* 0x000fe20003f06270 */
[----:B------:R-:W-:Y:S01]  /*1d420*/  FADD.FTZ R25, R25, 0.69314718246459960938 ;  /* 0x3f31721819197421 */ /* 0x000fe20000010000 */
[----:B------:R-:W-:-:S11]  /*1d430*/  FADD.FTZ R0, |R0|, -RZ ;  /* 0x800000ff00007221 */ /* 0x000fd60000010200 */
[----:B------:R-:W-:-:S07]  /*1d440*/  @P0 FADD.FTZ R25, -R25, -RZ ;  /* 0x800000ff19190221 */ /* 0x000fce0000010100 */
.L_x_5354:
[----:B------:R-:W-:Y:S05]  /*1d450*/  BSYNC.RECONVERGENT B2 ;  /* 0x0000000000027941 */ /* 0x000fea0003800200 */
.L_x_5352:
        /* <DEDUP_REMOVED lines=16> */
.L_x_5399:
[----:B------:R-:W-:Y:S05]  /*1d560*/  BSYNC.RECONVERGENT B0 ;  /* 0x0000000000007941 */ /* 0x000fea0003800200 */
.L_x_5398:
        /* <DEDUP_REMOVED lines=20> */
.L_x_5401:
        /* <DEDUP_REMOVED lines=69> */
.L_x_5411:
[----:B------:R-:W-:-:S04]  /*1db00*/  FADD.FTZ R7, -R3, R6 ;  /* 0x0000000603077221 */ /* 0x000fc80000010100 */
[----:B------:R-:W-:-:S07]  /*1db10*/  FMUL.FTZ R7, R7, 0.5 ;  /* 0x3f00000007077820 */ /* 0x000fce0000410000 */
.L_x_5412:
[----:B------:R-:W-:Y:S05]  /*1db20*/  BSYNC.RECONVERGENT B1 ;  /* 0x0000000000017941 */ /* 0x000fea0003800200 */
.L_x_5410:
        /* <DEDUP_REMOVED lines=11> */
.L_x_5414:
[----:B------:R-:W-:-:S04]  /*1dbe0*/  FADD.FTZ R16, R5, -R16 ;  /* 0x8000001005107221 */ /* 0x000fc80000010000 */
[----:B------:R-:W-:-:S07]  /*1dbf0*/  FMUL.FTZ R16, R16, 0.5 ;  /* 0x3f00000010107820 */ /* 0x000fce0000410000 */
.L_x_5415:
[----:B------:R-:W-:Y:S05]  /*1dc00*/  BSYNC.RECONVERGENT B1 ;  /* 0x0000000000017941 */ /* 0x000fea0003800200 */
.L_x_5413:
        /* <DEDUP_REMOVED lines=35> */
.L_x_5409:
        /* <DEDUP_REMOVED lines=35> */
.L_x_5416:
[----:B------:R-:W-:-:S04]  /*1e070*/  FADD.FTZ R16, -R27, 1 ;  /* 0x3f8000001b107421 */ /* 0x000fc80000010100 */
[----:B------:R-:W-:-:S06]  /*1e080*/  FMUL.FTZ R7, R3, R16 ;  /* 0x0000001003077220 */ /* 0x000fcc0000410000 */
[----:B------:R-:W0:Y:S08]  /*1e090*/  MUFU.SQRT R7, R7 ;  /* 0x0000000700077308 */ /* 0x000e300000002000 */
[----:B0-----:R-:W0:Y:S02]  /*1e0a0*/  MUFU.RCP R11, R7 ;  /* 0x00000007000b7308 */ /* 0x001e240000001000 */
[----:B0-----:R-:W-:Y:S01]  /*1e0b0*/  FMUL.FTZ R11, |R12|, R11 ;  /* 0x0000000b0c0b7220 */ /* 0x001fe20000410200 */
[----:B------:R-:W-:Y:S06]  /*1e0c0*/  BRA `(.L_x_5407) ;  /* 0x0000000000047947 */ /* 0x000fec0003800000 */
.L_x_5408:
[----:B------:R0:W1:Y:S02]  /*1e0d0*/  MUFU.SQRT R11, R0 ;  /* 0x00000000000b7308 */ /* 0x0000640000002000 */
.L_x_5407:
[----:B------:R-:W-:Y:S05]  /*1e0e0*/  BSYNC.RECONVERGENT B0 ;  /* 0x0000000000007941 */ /* 0x000fea0003800200 */
.L_x_5406:
        /* <DEDUP_REMOVED lines=40> */
.L_x_5421:
        /* <DEDUP_REMOVED lines=28> */
.L_x_5420:
        /* <DEDUP_REMOVED lines=23> */
.L_x_5427:
[----:B------:R-:W-:-:S04]  /*1e6a0*/  FADD.FTZ R3, -R4, R5 ;  /* 0x0000000504037221 */ /* 0x000fc80000010100 */
[----:B------:R-:W-:-:S07]  /*1e6b0*/  FMUL.FTZ R3, R3, 0.5 ;  /* 0x3f00000003037820 */ /* 0x000fce0000410000 */
.L_x_5428:
[----:B------:R-:W-:Y:S05]  /*1e6c0*/  BSYNC.RECONVERGENT B4 ;  /* 0x0000000000047941 */ /* 0x000fea0003800200 */
.L_x_5426:
[----:B------:R-:W-:Y:S01]  /*1e6d0*/  FADD.FTZ R0, R3, R0 ;  /* 0x0000000003007221 */ /* 0x000fe20000010000 */
[----:B------:R-:W-:-:S04]  /*1e6e0*/  FADD.FTZ R3, R27, R8 ;  /* 0x000000081b037221 */ /* 0x000fc80000010000 */
[----:B------:R-:W-:-:S04]  /*1e6f0*/  FMUL.FTZ R0, R0, R3 ;  /* 0x0000000300007220 */ /* 0x000fc80000410000 */
[----:B------:R0:W2:Y:S01]  /*1e700*/  MUFU.SQRT R23, R0 ;  /* 0x0000000000177308 */ /* 0x0000a20000002000 */
[----:B------:R-:W-:Y:S05]  /*1e710*/  BRA `(.L_x_5429) ;  /* 0x0000000000487947 */ /* 0x000fea0003800000 */
.L_x_5425:
        /* <DEDUP_REMOVED lines=12> */
.L_x_5424:
[----:B------:R-:W-:Y:S01]  /*1e7e0*/  FADD.FTZ R3, R8, 1 ;  /* 0x3f80000008037421 */ /* 0x000fe20000010000 */
[----:B0-----:R-:W-:Y:S01]  /*1e7f0*/  MUFU.SQRT R0, R0 ;  /* 0x0000000000007308 */ /* 0x001fe20000002000 */
[----:B------:R-:W-:Y:S02]  /*1e800*/  HFMA2 R27, -RZ, RZ, 1.875, 0 ;  /* 0x3f800000ff1b7431 */ /* 0x000fe400000001ff */
[----:B------:R-:W-:-:S06]  /*1e810*/  FMUL.FTZ R3, R3, 0.5 ;  /* 0x3f00000003037820 */ /* 0x000fcc0000410000 */
[----:B------:R-:W0:Y:S02]  /*1e820*/  MUFU.SQRT R3, R3 ;  /* 0x0000000300037308 */ /* 0x000e240000002000 */
[----:B0-----:R-:W-:-:S07]  /*1e830*/  FMUL.FTZ R23, R0, R3 ;  /* 0x0000000300177220 */ /* 0x001fce0000410000 */
.L_x_5429:
[----:B------:R-:W-:Y:S05]  /*1e840*/  BSYNC.RECONVERGENT B1 ;  /* 0x0000000000017941 */ /* 0x000fea0003800200 */
.L_x_5423:
[----:B------:R-:W-:Y:S05]  /*1e850*/  BRA `(.L_x_5430) ;  /* 0x0000000000087947 */ /* 0x000fea0003800000 */
.L_x_5419:
[----:B------:R-:W-:Y:S01]  /*1e860*/  FMUL.FTZ R23, R8, 16777216 ;  /* 0x4b80000008177820 */ /* 0x000fe20000410000 */
[----:B------:R-:W-:-:S07]  /*1e870*/  FMUL.FTZ R27, R27, 16777216 ;  /* 0x4b8000001b1b7820 */ /* 0x000fce0000410000 */
.L_x_5430:
[----:B------:R-:W-:Y:S05]  /*1e880*/  BSYNC.RELIABLE B0 ;  /* 0x0000000000007941 */ /* 0x000fea0003800100 */
.L_x_5418:
        /* <DEDUP_REMOVED lines=20> */
.L_x_5433:
[----:B------:R-:W-:Y:S05]  /*1e9d0*/  BSYNC.RECONVERGENT B4 ;  /* 0x0000000000047941 */ /* 0x000fea0003800200 */
.L_x_5432:
        /* <DEDUP_REMOVED lines=29> */
.L_x_5431:
        /* <DEDUP_REMOVED lines=17> */
.L_x_5435:
[----:B------:R-:W-:Y:S05]  /*1ecc0*/  BSYNC.RECONVERGENT B4 ;  /* 0x0000000000047941 */ /* 0x000fea0003800200 */
.L_x_5434:
        /* <DEDUP_REMOVED lines=28> */
.L_x_5422:
[----:B------:R-:W-:Y:S05]  /*1ee90*/  BSYNC.RECONVERGENT B3 ;  /* 0x0000000000037941 */ /* 0x000fea0003800200 */
.L_x_5417:
[----:B------:R-:W-:-:S13]  /*1eea0*/  ISETP.GE.AND P0, PT, R12, RZ, PT ;  /* 0x000000ff0c00720c */ /* 0x000fda0003f06270 */
[----:B-1----:R-:W-:Y:S01]  /*1eeb0*/  @P0 FADD.FTZ R11, -R11, -RZ ;  /* 0x800000ff0b0b0221 */ /* 0x002fe20000010100 */
[----:B------:R-:W-:Y:S06]  /*1eec0*/  BRA `(.L_x_5402) ;  /* 0x0000000800ec7947 */ /* 0x000fec0003800000 */
.L_x_5405:
[----:B------:R-:W-:Y:S01]  /*1eed0*/  FADD.FTZ R3, -R22, 6.1232342629258392722e-17 ;  /* 0x248d313216037421 */ /* 0x000fe20000010100 */
[----:B------:R-:W-:-:S03]  /*1eee0*/  FADD.FTZ R11, -R12, -RZ ;  /* 0x800000ff0c0b7221 */ /* 0x000fc60000010100 */
[----:B------:R-:W-:Y:S01]  /*1eef0*/  FADD.FTZ R3, R3, 1.5707963705062866211 ;  /* 0x3fc90fdb03037421 */ /* 0x000fe20000010000 */
[----:B------:R-:W-:Y:S06]  /*1ef00*/  BRA `(.L_x_5402) ;  /* 0x0000000800dc7947 */ /* 0x000fec0003800000 */
.L_x_5404:
[----:B------:R-:W-:Y:S02]  /*1ef10*/  HFMA2 R3, -RZ, RZ, 0, 0 ;  /* 0x00000000ff037431 */ /* 0x000fe400000001ff */
[----:B------:R-:W-:Y:S01]  /*1ef20*/  FADD.FTZ R11, -R12, -RZ ;  /* 0x800000ff0c0b7221 */ /* 0x000fe20000010100 */
[----:B------:R-:W-:Y:S06]  /*1ef30*/  BRA `(.L_x_5402) ;  /* 0x0000000800d07947 */ /* 0x000fec0003800000 */
.L_x_5403:
        /* <DEDUP_REMOVED lines=26> */
.L_x_5440:
[----:B------:R-:W-:Y:S05]  /*1f0e0*/  BSYNC.RECONVERGENT B4 ;  /* 0x0000000000047941 */ /* 0x000fea0003800200 */
.L_x_5439:
        /* <DEDUP_REMOVED lines=29> */
.L_x_5438:
        /* <DEDUP_REMOVED lines=27> */
[----:B---3--:R-:W-:Y:S05]  /*1f470*/  CALL.REL.NOINC `($__internal_11_$__cuda_sm3x_div_rn_ftz_f32_slowpath) ;  /* 0x00000078009c7944 */ /* 0x008fea0003c00000 */
.L_x_5443:
[----:B------:R-:W-:Y:S05]  /*1f480*/  BSYNC.RECONVERGENT B4 ;  /* 0x0000000000047941 */ /* 0x000fea0003800200 */
.L_x_5442:
        /* <DEDUP_REMOVED lines=29> */
.L_x_5437:
        /* <DEDUP_REMOVED lines=32> */
[----:B---3--:R-:W-:Y:S05]  /*1f860*/  CALL.REL.NOINC `($__internal_11_$__cuda_sm3x_div_rn_ftz_f32_slowpath) ;  /* 0x0000007400a07944 */ /* 0x008fea0003c00000 */
.L_x_5445:
[----:B------:R-:W-:Y:S05]  /*1f870*/  BSYNC.RECONVERGENT B4 ;  /* 0x0000000000047941 */ /* 0x000fea0003800200 */
.L_x_5444:
        /* <DEDUP_REMOVED lines=27> */
.L_x_5441:
[----:B------:R-:W-:Y:S05]  /*1fa30*/  BSYNC.RECONVERGENT B3 ;  /* 0x0000000000037941 */ /* 0x000fea0003800200 */
.L_x_5436:
[----:B------:R-:W-:Y:S01]  /*1fa40*/  ISETP.GE.AND P0, PT, R12, RZ, PT ;  /* 0x000000ff0c00720c */ /* 0x000fe20003f06270 */
[----:B------:R-:W-:Y:S01]  /*1fa50*/  FADD.FTZ R11, R11, 0.69314718246459960938 ;  /* 0x3f3172180b0b7421 */ /* 0x000fe20000010000 */
[----:B------:R-:W-:-:S11]  /*1fa60*/  FADD.FTZ R3, |R0|, -RZ ;  /* 0x800000ff00037221 */ /* 0x000fd60000010200 */
[----:B------:R-:W-:-:S07]  /*1fa70*/  @P0 FADD.FTZ R11, -R11, -RZ ;  /* 0x800000ff0b0b0221 */ /* 0x000fce0000010100 */
.L_x_5402:
[----:B------:R-:W-:Y:S05]  /*1fa80*/  BSYNC.RECONVERGENT B2 ;  /* 0x0000000000027941 */ /* 0x000fea0003800200 */
.L_x_5400:
        /* <DEDUP_REMOVED lines=16> */
.L_x_5447:
[----:B------:R-:W-:Y:S05]  /*1fb90*/  BSYNC.RECONVERGENT B0 ;  /* 0x0000000000007941 */ /* 0x000fea0003800200 */
.L_x_5446:
        /* <DEDUP_REMOVED lines=20> */
.L_x_5449:
        /* <DEDUP_REMOVED lines=69> */
.L_x_5459:
[----:B------:R-:W-:-:S04]  /*20130*/  FADD.FTZ R4, -R5, R6 ;  /* 0x0000000605047221 */ /* 0x000fc80000010100 */
[----:B------:R-:W-:-:S07]  /*20140*/  FMUL.FTZ R4, R4, 0.5 ;  /* 0x3f00000004047820 */ /* 0x000fce0000410000 */
.L_x_5460:
[----:B------:R-:W-:Y:S05]  /*20150*/  BSYNC.RECONVERGENT B1 ;  /* 0x0000000000017941 */ /* 0x000fea0003800200 */
.L_x_5458:
        /* <DEDUP_REMOVED lines=11> */
.L_x_5462:
[----:B------:R-:W-:-:S04]  /*20210*/  FADD.FTZ R17, R7, -R8 ;  /* 0x8000000807117221 */ /* 0x000fc80000010000 */
[----:B------:R-:W-:-:S07]  /*20220*/  FMUL.FTZ R17, R17, 0.5 ;  /* 0x3f00000011117820 */ /* 0x000fce0000410000 */
.L_x_5463:
[----:B------:R-:W-:Y:S05]  /*20230*/  BSYNC.RECONVERGENT B1 ;  /* 0x0000000000017941 */ /* 0x000fea0003800200 */
.L_x_5461:
        /* <DEDUP_REMOVED lines=35> */
.L_x_5457:
        /* <DEDUP_REMOVED lines=35> */
.L_x_5464:
[----:B------:R-:W-:-:S04]  /*206a0*/  FADD.FTZ R4, -R28, 1 ;  /* 0x3f8000001c047421 */ /* 0x000fc80000010100 */
[----:B------:R-:W-:-:S06]  /*206b0*/  FMUL.FTZ R4, R5, R4 ;  /* 0x0000000405047220 */ /* 0x000fcc0000410000 */
[----:B------:R-:W0:Y:S08]  /*206c0*/  MUFU.SQRT R4, R4 ;  /* 0x0000000400047308 */ /* 0x000e300000002000 */
[----:B0-----:R-:W0:Y:S02]  /*206d0*/  MUFU.RCP R12, R4 ;  /* 0x00000004000c7308 */ /* 0x001e240000001000 */
[----:B0-----:R-:W-:Y:S01]  /*206e0*/  FMUL.FTZ R12, |R13|, R12 ;  /* 0x0000000c0d0c7220 */ /* 0x001fe20000410200 */
[----:B------:R-:W-:Y:S06]  /*206f0*/  BRA `(.L_x_5455) ;  /* 0x0000000000047947 */ /* 0x000fec0003800000 */
.L_x_5456:
[----:B------:R0:W1:Y:S02]  /*20700*/  MUFU.SQRT R12, R3 ;  /* 0x00000003000c7308 */ /* 0x0000640000002000 */
.L_x_5455:
[----:B------:R-:W-:Y:S05]  /*20710*/  BSYNC.RECONVERGENT B0 ;  /* 0x0000000000007941 */ /* 0x000fea0003800200 */
.L_x_5454:
        /* <DEDUP_REMOVED lines=40> */
.L_x_5469:
        /* <DEDUP_REMOVED lines=28> */
.L_x_5468:
        /* <DEDUP_REMOVED lines=23> */
.L_x_5475:
[----:B------:R-:W-:-:S04]  /*20cd0*/  FADD.FTZ R0, -R0, R7 ;  /* 0x0000000700007221 */ /* 0x000fc80000010100 */
[----:B------:R-:W-:-:S07]  /*20ce0*/  FMUL.FTZ R4, R0, 0.5 ;  /* 0x3f00000000047820 */ /* 0x000fce0000410000 */
.L_x_5476:
[----:B------:R-:W-:Y:S05]  /*20cf0*/  BSYNC.RECONVERGENT B4 ;  /* 0x0000000000047941 */ /* 0x000fea0003800200 */
.L_x_5474:
[----:B------:R-:W-:Y:S01]  /*20d00*/  FADD.FTZ R3, R4, R3 ;  /* 0x0000000304037221 */ /* 0x000fe20000010000 */
[----:B------:R-:W-:-:S04]  /*20d10*/  FADD.FTZ R0, R28, R27 ;  /* 0x0000001b1c007221 */ /* 0x000fc80000010000 */
[----:B------:R-:W-:-:S04]  /*20d20*/  FMUL.FTZ R0, R3, R0 ;  /* 0x0000000003007220 */ /* 0x000fc80000410000 */
[----:B------:R0:W2:Y:S01]  /*20d30*/  MUFU.SQRT R27, R0 ;  /* 0x00000000001b7308 */ /* 0x0000a20000002000 */
[----:B------:R-:W-:Y:S05]  /*20d40*/  BRA `(.L_x_5477) ;  /* 0x0000000000487947 */ /* 0x000fea0003800000 */
.L_x_5473:
        /* <DEDUP_REMOVED lines=12> */
.L_x_5472:
[----:B------:R-:W-:Y:S01]  /*20e10*/  FADD.FTZ R0, R27, 1 ;  /* 0x3f8000001b007421 */ /* 0x000fe20000010000 */
[----:B0-----:R-:W-:Y:S01]  /*20e20*/  MUFU.SQRT R3, R3 ;  /* 0x0000000300037308 */ /* 0x001fe20000002000 */
[----:B------:R-:W-:Y:S02]  /*20e30*/  HFMA2 R28, -RZ, RZ, 1.875, 0 ;  /* 0x3f800000ff1c7431 */ /* 0x000fe400000001ff */
[----:B------:R-:W-:-:S06]  /*20e40*/  FMUL.FTZ R0, R0, 0.5 ;  /* 0x3f00000000007820 */ /* 0x000fcc0000410000 */
[----:B------:R-:W0:Y:S02]  /*20e50*/  MUFU.SQRT R0, R0 ;  /* 0x0000000000007308 */ /* 0x000e240000002000 */
[----:B0-----:R-:W-:-:S07]  /*20e60*/  FMUL.FTZ R27, R3, R0 ;  /* 0x00000000031b7220 */ /* 0x001fce0000410000 */
.L_x_5477:
[----:B------:R-:W-:Y:S05]  /*20e70*/  BSYNC.RECONVERGENT B1 ;  /* 0x0000000000017941 */ /* 0x000fea0003800200 */
.L_x_5471:
[----:B------:R-:W-:Y:S05]  /*20e80*/  BRA `(.L_x_5478) ;  /* 0x0000000000087947 */ /* 0x000fea0003800000 */
.L_x_5467:
[----:B------:R-:W-:Y:S01]  /*20e90*/  FMUL.FTZ R27, R27, 16777216 ;  /* 0x4b8000001b1b7820 */ /* 0x000fe20000410000 */
[----:B------:R-:W-:-:S07]  /*20ea0*/  FMUL.FTZ R28, R28, 16777216 ;  /* 0x4b8000001c1c7820 */ /* 0x000fce0000410000 */
.L_x_5478:
[----:B------:R-:W-:Y:S05]  /*20eb0*/  BSYNC.RELIABLE B0 ;  /* 0x0000000000007941 */ /* 0x000fea0003800100 */
.L_x_5466:
        /* <DEDUP_REMOVED lines=20> */
.L_x_5481:
[----:B------:R-:W-:Y:S05]  /*21000*/  BSYNC.RECONVERGENT B4 ;  /* 0x0000000000047941 */ /* 0x000fea0003800200 */
.L_x_5480:
        /* <DEDUP_REMOVED lines=29> */
.L_x_5479:
        /* <DEDUP_REMOVED lines=17> */
.L_x_5483:
[----:B------:R-:W-:Y:S05]  /*212f0*/  BSYNC.RECONVERGENT B4 ;  /* 0x0000000000047941 */ /* 0x000fea0003800200 */
.L_x_5482:
        /* <DEDUP_REMOVED lines=28> */
.L_x_5470:
[----:B------:R-:W-:Y:S05]  /*214c0*/  BSYNC.RECONVERGENT B3 ;  /* 0x0000000000037941 */ /* 0x000fea0003800200 */
.L_x_5465:
[----:B------:R-:W-:-:S13]  /*214d0*/  ISETP.GE.AND P0, PT, R13, RZ, PT ;  /* 0x000000ff0d00720c */ /* 0x000fda0003f06270 */
[----:B-1----:R-:W-:Y:S01]  /*214e0*/  @P0 FADD.FTZ R12, -R12, -RZ ;  /* 0x800000ff0c0c0221 */ /* 0x002fe20000010100 */
[----:B------:R-:W-:Y:S06]  /*214f0*/  BRA `(.L_x_5450) ;  /* 0x0000000800f07947 */ /* 0x000fec0003800000 */
.L_x_5453:
[----:B------:R-:W-:Y:S01]  /*21500*/  FADD.FTZ R0, -R23, 6.1232342629258392722e-17 ;  /* 0x248d313217007421 */ /* 0x000fe20000010100 */
[----:B------:R-:W-:-:S03]  /*21510*/  FADD.FTZ R12, -R13, -RZ ;  /* 0x800000ff0d0c7221 */ /* 0x000fc60000010100 */
[----:B------:R-:W-:Y:S01]  /*21520*/  FADD.FTZ R0, R0, 1.5707963705062866211 ;  /* 0x3fc90fdb00007421 */ /* 0x000fe20000010000 */
[----:B------:R-:W-:Y:S06]  /*21530*/  BRA `(.L_x_5450) ;  /* 0x0000000800e07947 */ /* 0x000fec0003800000 */
.L_x_5452:
[----:B------:R-:W-:Y:S02]  /*21540*/  HFMA2 R0, -RZ, RZ, 0, 0 ;  /* 0x00000000ff007431 */ /* 0x000fe400000001ff */
[----:B------:R-:W-:Y:S01]  /*21550*/  FADD.FTZ R12, -R13, -RZ ;  /* 0x800000ff0d0c7221 */ /* 0x000fe20000010100 */
[----:B------:R-:W-:Y:S06]  /*21560*/  BRA `(.L_x_5450) ;  /* 0x0000000800d47947 */ /* 0x000fec0003800000 */
.L_x_5451:
        /* <DEDUP_REMOVED lines=26> */
.L_x_5488:
[----:B------:R-:W-:Y:S05]  /*21710*/  BSYNC.RECONVERGENT B4 ;  /* 0x0000000000047941 */ /* 0x000fea0003800200 */
.L_x_5487:
        /* <DEDUP_REMOVED lines=29> */
.L_x_5486:
        /* <DEDUP_REMOVED lines=28> */
[----:B------:R-:W-:-:S07]  /*21ab0*/  MOV R3, R0 ;  /* 0x0000000000037202 */ /* 0x000fce0000000f00 */
.L_x_5491:
[----:B------:R-:W-:Y:S05]  /*21ac0*/  BSYNC.RECONVERGENT B4 ;  /* 0x0000000000047941 */ /* 0x000fea0003800200 */
.L_x_5490:
        /* <DEDUP_REMOVED lines=29> */
.L_x_5485:
        /* <DEDUP_REMOVED lines=33> */
.L_x_5493:
[----:B------:R-:W-:Y:S05]  /*21eb0*/  BSYNC.RECONVERGENT B4 ;  /* 0x0000000000047941 */ /* 0x000fea0003800200 */
.L_x_5492:
        /* <DEDUP_REMOVED lines=27> */
.L_x_5489:
[----:B------:R-:W-:Y:S05]  /*22070*/  BSYNC.RECONVERGENT B3 ;  /* 0x0000000000037941 */ /* 0x000fea0003800200 */
.L_x_5484:
[----:B------:R-:W-:Y:S01]  /*22080*/  ISETP.GE.AND P0, PT, R13, RZ, PT ;  /* 0x000000ff0d00720c */ /* 0x000fe20003f06270 */
[----:B------:R-:W-:Y:S01]  /*22090*/  FADD.FTZ R12, R12, 0.69314718246459960938 ;  /* 0x3f3172180c0c7421 */ /* 0x000fe20000010000 */
[----:B------:R-:W-:-:S11]  /*220a0*/  FADD.FTZ R0, |R0|, -RZ ;  /* 0x800000ff00007221 */ /* 0x000fd60000010200 */
[----:B------:R-:W-:-:S07]  /*220b0*/  @P0 FADD.FTZ R12, -R12, -RZ ;  /* 0x800000ff0c0c0221 */ /* 0x000fce0000010100 */
.L_x_5450:
[----:B------:R-:W-:Y:S05]  /*220c0*/  BSYNC.RECONVERGENT B2 ;  /* 0x0000000000027941 */ /* 0x000fea0003800200 */
.L_x_5448:
        /* <DEDUP_REMOVED lines=16> */
.L_x_5495:
[----:B------:R-:W-:Y:S05]  /*221d0*/  BSYNC.RECONVERGENT B0 ;  /* 0x0000000000007941 */ /* 0x000fea0003800200 */
.L_x_5494:
        /* <DEDUP_REMOVED lines=20> */
.L_x_5497:
        /* <DEDUP_REMOVED lines=69> */
.L_x_5507:
[----:B------:R-:W-:-:S04]  /*22770*/  FADD.FTZ R5, -R4, R7 ;  /* 0x0000000704057221 */ /* 0x000fc80000010100 */
[----:B------:R-:W-:-:S07]  /*22780*/  FMUL.FTZ R5, R5, 0.5 ;  /* 0x3f00000005057820 */ /* 0x000fce0000410000 */
.L_x_5508:
[----:B------:R-:W-:Y:S05]  /*22790*/  BSYNC.RECONVERGENT B1 ;  /* 0x0000000000017941 */ /* 0x000fea0003800200 */
.L_x_5506:
        /* <DEDUP_REMOVED lines=11> */
.L_x_5510:
[----:B------:R-:W-:-:S04]  /*22850*/  FADD.FTZ R16, R6, -R13 ;  /* 0x8000000d06107221 */ /* 0x000fc80000010000 */
[----:B------:R-:W-:-:S07]  /*22860*/  FMUL.FTZ R16, R16, 0.5 ;  /* 0x3f00000010107820 */ /* 0x000fce0000410000 */
.L_x_5511:
[----:B------:R-:W-:Y:S05]  /*22870*/  BSYNC.RECONVERGENT B1 ;  /* 0x0000000000017941 */ /* 0x000fea0003800200 */
.L_x_5509:
        /* <DEDUP_REMOVED lines=35> */
.L_x_5505:
        /* <DEDUP_REMOVED lines=35> */
.L_x_5512:
[----:B------:R-:W-:-:S04]  /*22ce0*/  FADD.FTZ R5, -R29, 1 ;  /* 0x3f8000001d057421 */ /* 0x000fc80000010100 */
[----:B------:R-:W-:-:S06]  /*22cf0*/  FMUL.FTZ R5, R4, R5 ;  /* 0x0000000504057220 */ /* 0x000fcc0000410000 */
[----:B------:R-:W0:Y:S08]  /*22d00*/  MUFU.SQRT R5, R5 ;  /* 0x0000000500057308 */ /* 0x000e300000002000 */
[----:B0-----:R-:W0:Y:S02]  /*22d10*/  MUFU.RCP R13, R5 ;  /* 0x00000005000d7308 */ /* 0x001e240000001000 */
[----:B0-----:R-:W-:Y:S01]  /*22d20*/  FMUL.FTZ R13, |R28|, R13 ;  /* 0x0000000d1c0d7220 */ /* 0x001fe20000410200 */
[----:B------:R-:W-:Y:S06]  /*22d30*/  BRA `(.L_x_5503) ;  /* 0x0000000000047947 */ /* 0x000fec0003800000 */
.L_x_5504:
[----:B------:R0:W1:Y:S02]  /*22d40*/  MUFU.SQRT R13, R0 ;  /* 0x00000000000d7308 */ /* 0x0000640000002000 */
.L_x_5503:
[----:B------:R-:W-:Y:S05]  /*22d50*/  BSYNC.RECONVERGENT B0 ;  /* 0x0000000000007941 */ /* 0x000fea0003800200 */
.L_x_5502:
        /* <DEDUP_REMOVED lines=40> */
.L_x_5517:
        /* <DEDUP_REMOVED lines=28> */
.L_x_5516:
        /* <DEDUP_REMOVED lines=23> */
.L_x_5523:
[----:B------:R-:W-:-:S04]  /*23310*/  FADD.FTZ R3, -R3, R6 ;  /* 0x0000000603037221 */ /* 0x000fc80000010100 */
[----:B------:R-:W-:-:S07]  /*23320*/  FMUL.FTZ R5, R3, 0.5 ;  /* 0x3f00000003057820 */ /* 0x000fce0000410000 */
.L_x_5524:
[----:B------:R-:W-:Y:S05]  /*23330*/  BSYNC.RECONVERGENT B4 ;  /* 0x0000000000047941 */ /* 0x000fea0003800200 */
.L_x_5522:
[----:B------:R-:W-:Y:S01]  /*23340*/  FADD.FTZ R0, R5, R0 ;  /* 0x0000000005007221 */ /* 0x000fe20000010000 */
[----:B------:R-:W-:-:S04]  /*23350*/  FADD.FTZ R3, R29, R14 ;  /* 0x0000000e1d037221 */ /* 0x000fc80000010000 */
[----:B------:R-:W-:-:S04]  /*23360*/  FMUL.FTZ R0, R0, R3 ;  /* 0x0000000300007220 */ /* 0x000fc80000410000 */
[----:B------:R0:W2:Y:S01]  /*23370*/  MUFU.SQRT R14, R0 ;  /* 0x00000000000e7308 */ /* 0x0000a20000002000 */
[----:B------:R-:W-:Y:S05]  /*23380*/  BRA `(.L_x_5525) ;  /* 0x0000000000487947 */ /* 0x000fea0003800000 */
.L_x_5521:
        /* <DEDUP_REMOVED lines=12> */
.L_x_5520:
[----:B------:R-:W-:Y:S01]  /*23450*/  FADD.FTZ R3, R14, 1 ;  /* 0x3f8000000e037421 */ /* 0x000fe20000010000 */
[----:B0-----:R-:W-:Y:S01]  /*23460*/  MUFU.SQRT R0, R0 ;  /* 0x0000000000007308 */ /* 0x001fe20000002000 */
[----:B------:R-:W-:Y:S02]  /*23470*/  HFMA2 R29, -RZ, RZ, 1.875, 0 ;  /* 0x3f800000ff1d7431 */ /* 0x000fe400000001ff */
[----:B------:R-:W-:-:S06]  /*23480*/  FMUL.FTZ R3, R3, 0.5 ;  /* 0x3f00000003037820 */ /* 0x000fcc0000410000 */
[----:B------:R-:W0:Y:S02]  /*23490*/  MUFU.SQRT R3, R3 ;  /* 0x0000000300037308 */ /* 0x000e240000002000 */
[----:B0-----:R-:W-:-:S07]  /*234a0*/  FMUL.FTZ R14, R0, R3 ;  /* 0x00000003000e7220 */ /* 0x001fce0000410000 */
.L_x_5525:
[----:B------:R-:W-:Y:S05]  /*234b0*/  BSYNC.RECONVERGENT B1 ;  /* 0x0000000000017941 */ /* 0x000fea0003800200 */
.L_x_5519:
[----:B------:R-:W-:Y:S05]  /*234c0*/  BRA `(.L_x_5526) ;  /* 0x0000000000087947 */ /* 0x000fea0003800000 */
.L_x_5515:
[----:B------:R-:W-:Y:S01]  /*234d0*/  FMUL.FTZ R14, R14, 16777216 ;  /* 0x4b8000000e0e7820 */ /* 0x000fe20000410000 */
[----:B------:R-:W-:-:S07]  /*234e0*/  FMUL.FTZ R29, R29, 16777216 ;  /* 0x4b8000001d1d7820 */ /* 0x000fce0000410000 */
.L_x_5526:
[----:B------:R-:W-:Y:S05]  /*234f0*/  BSYNC.RELIABLE B0 ;  /* 0x0000000000007941 */ /* 0x000fea0003800100 */
.L_x_5514:
        /* <DEDUP_REMOVED lines=20> */
.L_x_5529:
[----:B------:R-:W-:Y:S05]  /*23640*/  BSYNC.RECONVERGENT B4 ;  /* 0x0000000000047941 */ /* 0x000fea0003800200 */
.L_x_5528:
        /* <DEDUP_REMOVED lines=29> */
.L_x_5527:
        /* <DEDUP_REMOVED lines=17> */
.L_x_5531:
[----:B------:R-:W-:Y:S05]  /*23930*/  BSYNC.RECONVERGENT B4 ;  /* 0x0000000000047941 */ /* 0x000fea0003800200 */
.L_x_5530:
        /* <DEDUP_REMOVED lines=28> */
.L_x_5518:
[----:B------:R-:W-:Y:S05]  /*23b00*/  BSYNC.RECONVERGENT B3 ;  /* 0x0000000000037941 */ /* 0x000fea0003800200 */
.L_x_5513:
[----:B------:R-:W-:-:S13]  /*23b10*/  ISETP.GE.AND P0, PT, R28, RZ, PT ;  /* 0x000000ff1c00720c */ /* 0x000fda0003f06270 */
[----:B-1----:R-:W-:Y:S01]  /*23b20*/  @P0 FADD.FTZ R13, -R13, -RZ ;  /* 0x800000ff0d0d0221 */ /* 0x002fe20000010100 */
[----:B------:R-:W-:Y:S06]  /*23b30*/  BRA `(.L_x_5498) ;  /* 0x0000000800ec7947 */ /* 0x000fec0003800000 */
.L_x_5501:
[----:B------:R-:W-:Y:S01]  /*23b40*/  FADD.FTZ R3, -R27, 6.1232342629258392722e-17 ;  /* 0x248d31321b037421 */ /* 0x000fe20000010100 */
[----:B------:R-:W-:-:S03]  /*23b50*/  FADD.FTZ R13, -R28, -RZ ;  /* 0x800000ff1c0d7221 */ /* 0x000fc60000010100 */
[----:B------:R-:W-:Y:S01]  /*23b60*/  FADD.FTZ R3, R3, 1.5707963705062866211 ;  /* 0x3fc90fdb03037421 */ /* 0x000fe20000010000 */
[----:B------:R-:W-:Y:S06]  /*23b70*/  BRA `(.L_x_5498) ;  /* 0x0000000800dc7947 */ /* 0x000fec0003800000 */
.L_x_5500:
[----:B------:R-:W-:Y:S02]  /*23b80*/  HFMA2 R3, -RZ, RZ, 0, 0 ;  /* 0x00000000ff037431 */ /* 0x000fe400000001ff */
[----:B------:R-:W-:Y:S01]  /*23b90*/  FADD.FTZ R13, -R28, -RZ ;  /* 0x800000ff1c0d7221 */ /* 0x000fe20000010100 */
[----:B------:R-:W-:Y:S06]  /*23ba0*/  BRA `(.L_x_5498) ;  /* 0x0000000800d07947 */ /* 0x000fec0003800000 */
.L_x_5499:
        /* <DEDUP_REMOVED lines=26> */
.L_x_5536:
[----:B------:R-:W-:Y:S05]  /*23d50*/  BSYNC.RECONVERGENT B4 ;  /* 0x0000000000047941 */ /* 0x000fea0003800200 */
.L_x_5535:
        /* <DEDUP_REMOVED lines=29> */
.L_x_5534:
        /* <DEDUP_REMOVED lines=28> */
.L_x_5539:
[----:B------:R-:W-:Y:S05]  /*240f0*/  BSYNC.RECONVERGENT B4 ;  /* 0x0000000000047941 */ /* 0x000fea0003800200 */
.L_x_5538:
        /* <DEDUP_REMOVED lines=29> */
.L_x_5533:
        /* <DEDUP_REMOVED lines=32> */
[----:B---3--:R-:W-:Y:S05]  /*244d0*/  CALL.REL.NOINC `($__internal_11_$__cuda_sm3x_div_rn_ftz_f32_slowpath) ;  /* 0x0000002800847944 */ /* 0x008fea0003c00000 */
.L_x_5541:
[----:B------:R-:W-:Y:S05]  /*244e0*/  BSYNC.RECONVERGENT B4 ;  /* 0x0000000000047941 */ /* 0x000fea0003800200 */
.L_x_5540:
        /* <DEDUP_REMOVED lines=27> */
.L_x_5537:
[----:B------:R-:W-:Y:S05]  /*246a0*/  BSYNC.RECONVERGENT B3 ;  /* 0x0000000000037941 */ /* 0x000fea0003800200 */
.L_x_5532:
[----:B------:R-:W-:Y:S01]  /*246b0*/  ISETP.GE.AND P0, PT, R28, RZ, PT ;  /* 0x000000ff1c00720c */ /* 0x000fe20003f06270 */
[----:B------:R-:W-:Y:S01]  /*246c0*/  FADD.FTZ R13, R13, 0.69314718246459960938 ;  /* 0x3f3172180d0d7421 */ /* 0x000fe20000010000 */
[----:B------:R-:W-:-:S11]  /*246d0*/  FADD.FTZ R3, |R0|, -RZ ;  /* 0x800000ff00037221 */ /* 0x000fd60000010200 */
[----:B------:R-:W-:-:S07]  /*246e0*/  @P0 FADD.FTZ R13, -R13, -RZ ;  /* 0x800000ff0d0d0221 */ /* 0x000fce0000010100 */
.L_x_5498:
[----:B------:R-:W-:Y:S05]  /*246f0*/  BSYNC.RECONVERGENT B2 ;  /* 0x0000000000027941 */ /* 0x000fea0003800200 */
.L_x_5496:
        /* <DEDUP_REMOVED lines=16> */
.L_x_5543:
[----:B------:R-:W-:Y:S05]  /*24800*/  BSYNC.RECONVERGENT B0 ;  /* 0x0000000000007941 */ /* 0x000fea0003800200 */
.L_x_5542:
        /* <DEDUP_REMOVED lines=20> */
.L_x_5545:
        /* <DEDUP_REMOVED lines=69> */
.L_x_5555:
[----:B------:R-:W-:-:S04]  /*24da0*/  FADD.FTZ R6, -R0, R7 ;  /* 0x0000000700067221 */ /* 0x000fc80000010100 */
[----:B------:R-:W-:-:S07]  /*24db0*/  FMUL.FTZ R6, R6, 0.5 ;  /* 0x3f00000006067820 */ /* 0x000fce0000410000 */
.L_x_5556:
[----:B------:R-:W-:Y:S05]  /*24dc0*/  BSYNC.RECONVERGENT B1 ;  /* 0x0000000000017941 */ /* 0x000fea0003800200 */
.L_x_5554:
        /* <DEDUP_REMOVED lines=11> */
.L_x_5558:
[----:B------:R-:W-:-:S04]  /*24e80*/  FADD.FTZ R17, R4, -R17 ;  /* 0x8000001104117221 */ /* 0x000fc80000010000 */
[----:B------:R-:W-:-:S07]  /*24e90*/  FMUL.FTZ R17, R17, 0.5 ;  /* 0x3f00000011117820 */ /* 0x000fce0000410000 */
.L_x_5559:
[----:B------:R-:W-:Y:S05]  /*24ea0*/  BSYNC.RECONVERGENT B1 ;  /* 0x0000000000017941 */ /* 0x000fea0003800200 */
.L_x_5557:
        /* <DEDUP_REMOVED lines=35> */
.L_x_5553:
        /* <DEDUP_REMOVED lines=35> */
.L_x_5560:
[----:B------:R-:W-:-:S04]  /*25310*/  FADD.FTZ R17, -R30, 1 ;  /* 0x3f8000001e117421 */ /* 0x000fc80000010100 */
[----:B------:R-:W-:-:S06]  /*25320*/  FMUL.FTZ R6, R0, R17 ;  /* 0x0000001100067220 */ /* 0x000fcc0000410000 */
[----:B------:R-:W0:Y:S08]  /*25330*/  MUFU.SQRT R6, R6 ;  /* 0x0000000600067308 */ /* 0x000e300000002000 */
[----:B0-----:R-:W0:Y:S02]  /*25340*/  MUFU.RCP R28, R6 ;  /* 0x00000006001c7308 */ /* 0x001e240000001000 */
[----:B0-----:R-:W-:Y:S01]  /*25350*/  FMUL.FTZ R28, |R15|, R28 ;  /* 0x0000001c0f1c7220 */ /* 0x001fe20000410200 */
[----:B------:R-:W-:Y:S06]  /*25360*/  BRA `(.L_x_5551) ;  /* 0x0000000000047947 */ /* 0x000fec0003800000 */
.L_x_5552:
[----:B------:R0:W1:Y:S02]  /*25370*/  MUFU.SQRT R28, R3 ;  /* 0x00000003001c7308 */ /* 0x0000640000002000 */
.L_x_5551:
[----:B------:R-:W-:Y:S05]  /*25380*/  BSYNC.RECONVERGENT B0 ;  /* 0x0000000000007941 */ /* 0x000fea0003800200 */
.L_x_5550:
        /* <DEDUP_REMOVED lines=40> */
.L_x_5565:
        /* <DEDUP_REMOVED lines=28> */
.L_x_5564:
        /* <DEDUP_REMOVED lines=23> */
.L_x_5571:
[----:B0-----:R-:W-:-:S04]  /*25940*/  FADD.FTZ R3, -R5, R4 ;  /* 0x0000000405037221 */ /* 0x001fc80000010100 */
[----:B------:R-:W-:-:S07]  /*25950*/  FMUL.FTZ R3, R3, 0.5 ;  /* 0x3f00000003037820 */ /* 0x000fce0000410000 */
.L_x_5572:
[----:B------:R-:W-:Y:S05]  /*25960*/  BSYNC.RECONVERGENT B4 ;  /* 0x0000000000047941 */ /* 0x000fea0003800200 */
.L_x_5570:
[----:B------:R-:W-:Y:S01]  /*25970*/  FADD.FTZ R0, R3, R0 ;  /* 0x0000000003007221 */ /* 0x000fe20000010000 */
[----:B------:R-:W-:-:S04]  /*25980*/  FADD.FTZ R29, R30, R29 ;  /* 0x0000001d1e1d7221 */ /* 0x000fc80000010000 */
[----:B------:R-:W-:-:S06]  /*25990*/  FMUL.FTZ R29, R0, R29 ;  /* 0x0000001d001d7220 */ /* 0x000fcc0000410000 */
[----:B------:R-:W0:Y:S01]  /*259a0*/  MUFU.SQRT R29, R29 ;  /* 0x0000001d001d7308 */ /* 0x000e220000002000 */
[----:B------:R-:W-:Y:S05]  /*259b0*/  BRA `(.L_x_5573) ;  /* 0x0000000000487947 */ /* 0x000fea0003800000 */
.L_x_5569:
        /* <DEDUP_REMOVED lines=12> */
.L_x_5568:
[----:B------:R-:W-:Y:S01]  /*25a80*/  FADD.FTZ R0, R29, 1 ;  /* 0x3f8000001d007421 */ /* 0x000fe20000010000 */
[----:B0-----:R-:W-:Y:S01]  /*25a90*/  MUFU.SQRT R3, R3 ;  /* 0x0000000300037308 */ /* 0x001fe20000002000 */
[----:B------:R-:W-:Y:S02]  /*25aa0*/  HFMA2 R30, -RZ, RZ, 1.875, 0 ;  /* 0x3f800000ff1e7431 */ /* 0x000fe400000001ff */
[----:B------:R-:W-:-:S06]  /*25ab0*/  FMUL.FTZ R0, R0, 0.5 ;  /* 0x3f00000000007820 */ /* 0x000fcc0000410000 */
[----:B------:R-:W0:Y:S02]  /*25ac0*/  MUFU.SQRT R0, R0 ;  /* 0x0000000000007308 */ /* 0x000e240000002000 */
[----:B0-----:R-:W-:-:S07]  /*25ad0*/  FMUL.FTZ R29, R3, R0 ;  /* 0x00000000031d7220 */ /* 0x001fce0000410000 */
.L_x_5573:
[----:B------:R-:W-:Y:S05]  /*25ae0*/  BSYNC.RECONVERGENT B1 ;  /* 0x0000000000017941 */ /* 0x000fea0003800200 */
.L_x_5567:
[----:B------:R-:W-:Y:S05]  /*25af0*/  BRA `(.L_x_5574) ;  /* 0x0000000000087947 */ /* 0x000fea0003800000 */
.L_x_5563:
[----:B------:R-:W-:Y:S01]  /*25b00*/  FMUL.FTZ R29, R29, 16777216 ;  /* 0x4b8000001d1d7820 */ /* 0x000fe20000410000 */
[----:B------:R-:W-:-:S07]  /*25b10*/  FMUL.FTZ R30, R30, 16777216 ;  /* 0x4b8000001e1e7820 */ /* 0x000fce0000410000 */
.L_x_5574:
[----:B------:R-:W-:Y:S05]  /*25b20*/  BSYNC.RELIABLE B0 ;  /* 0x0000000000007941 */ /* 0x000fea0003800100 */
.L_x_5562:
        /* <DEDUP_REMOVED lines=20> */
.L_x_5577:
[----:B------:R-:W-:Y:S05]  /*25c70*/  BSYNC.RECONVERGENT B4 ;  /* 0x0000000000047941 */ /* 0x000fea0003800200 */
.L_x_5576:
        /* <DEDUP_REMOVED lines=29> */
.L_x_5575:
        /* <DEDUP_REMOVED lines=17> */
.L_x_5579:
[----:B------:R-:W-:Y:S05]  /*25f60*/  BSYNC.RECONVERGENT B4 ;  /* 0x0000000000047941 */ /* 0x000fea0003800200 */
.L_x_5578:
        /* <DEDUP_REMOVED lines=28> */
.L_x_5566:
[----:B------:R-:W-:Y:S05]  /*26130*/  BSYNC.RECONVERGENT B3 ;  /* 0x0000000000037941 */ /* 0x000fea0003800200 */
.L_x_5561:
[----:B------:R-:W-:-:S13]  /*26140*/  ISETP.GE.AND P0, PT, R15, RZ, PT ;  /* 0x000000ff0f00720c */ /* 0x000fda0003f06270 */
[----:B-1----:R-:W-:Y:S01]  /*26150*/  @P0 FADD.FTZ R28, -R28, -RZ ;  /* 0x800000ff1c1c0221 */ /* 0x002fe20000010100 */
[----:B------:R-:W-:Y:S06]  /*26160*/  BRA `(.L_x_5546) ;  /* 0x0000000800f07947 */ /* 0x000fec0003800000 */
.L_x_5549:
[----:B------:R-:W-:Y:S01]  /*26170*/  FADD.FTZ R0, -R27, 6.1232342629258392722e-17 ;  /* 0x248d31321b007421 */ /* 0x000fe20000010100 */
[----:B------:R-:W-:-:S03]  /*26180*/  FADD.FTZ R28, -R15, -RZ ;  /* 0x800000ff0f1c7221 */ /* 0x000fc60000010100 */
[----:B------:R-:W-:Y:S01]  /*26190*/  FADD.FTZ R0, R0, 1.5707963705062866211 ;  /* 0x3fc90fdb00007421 */ /* 0x000fe20000010000 */
[----:B------:R-:W-:Y:S06]  /*261a0*/  BRA `(.L_x_5546) ;  /* 0x0000000800e07947 */ /* 0x000fec0003800000 */
.L_x_5548:
[----:B------:R-:W-:Y:S02]  /*261b0*/  HFMA2 R0, -RZ, RZ, 0, 0 ;  /* 0x00000000ff007431 */ /* 0x000fe400000001ff */
[----:B------:R-:W-:Y:S01]  /*261c0*/  FADD.FTZ R28, -R15, -RZ ;  /* 0x800000ff0f1c7221 */ /* 0x000fe20000010100 */
[----:B------:R-:W-:Y:S06]  /*261d0*/  BRA `(.L_x_5546) ;  /* 0x0000000800d47947 */ /* 0x000fec0003800000 */
.L_x_5547:
        /* <DEDUP_REMOVED lines=26> */
.L_x_5584:
[----:B------:R-:W-:Y:S05]  /*26380*/  BSYNC.RECONVERGENT B4 ;  /* 0x0000000000047941 */ /* 0x000fea0003800200 */
.L_x_5583:
        /* <DEDUP_REMOVED lines=29> */
.L_x_5582:
        /* <DEDUP_REMOVED lines=29> */
.L_x_5587:
[----:B------:R-:W-:Y:S05]  /*26730*/  BSYNC.RECONVERGENT B4 ;  /* 0x0000000000047941 */ /* 0x000fea0003800200 */
.L_x_5586:
        /* <DEDUP_REMOVED lines=29> */
.L_x_5581:
        /* <DEDUP_REMOVED lines=33> */
.L_x_5589:
[----:B------:R-:W-:Y:S05]  /*26b20*/  BSYNC.RECONVERGENT B4 ;  /* 0x0000000000047941 */ /* 0x000fea0003800200 */
.L_x_5588:
        /* <DEDUP_REMOVED lines=27> */
.L_x_5585:
[----:B------:R-:W-:Y:S05]  /*26ce0*/  BSYNC.RECONVERGENT B3 ;  /* 0x0000000000037941 */ /* 0x000fea0003800200 */
.L_x_5580:
[----:B------:R-:W-:Y:S01]  /*26cf0*/  ISETP.GE.AND P0, PT, R15, RZ, PT ;  /* 0x000000ff0f00720c */ /* 0x000fe20003f06270 */
[----:B------:R-:W-:Y:S01]  /*26d00*/  FADD.FTZ R28, R28, 0.69314718246459960938 ;  /* 0x3f3172181c1c7421 */ /* 0x000fe20000010000 */
[----:B------:R-:W-:-:S11]  /*26d10*/  FADD.FTZ R0, |R0|, -RZ ;  /* 0x800000ff00007221 */ /* 0x000fd60000010200 */
[----:B------:R-:W-:-:S07]  /*26d20*/  @P0 FADD.FTZ R28, -R28, -RZ ;  /* 0x800000ff1c1c0221 */ /* 0x000fce0000010100 */
.L_x_5546:
[----:B------:R-:W-:Y:S05]  /*26d30*/  BSYNC.RECONVERGENT B2 ;  /* 0x0000000000027941 */ /* 0x000fea0003800200 */
.L_x_5544:
[----:B------:R-:W-:Y:S05]  /*26d40*/  WARPSYNC.ALL ;  /* 0x0000000000007948 */ /* 0x000fea0003800000 */
[----:B------:R-:W0:Y:S01]  /*26d50*/  LDC.64 R4, c[0x0][0x388] ;  /* 0x0000e200ff047b82 */ /* 0x000e220000000a00 */
[----:B------:R-:W-:Y:S01]  /*26d60*/  FSETP.NAN.FTZ.AND P0, PT, |R0|, |R0|, PT ;  /* 0x400000000000720b */ /* 0x000fe20003f18200 */
[----:B------:R-:W-:Y:S01]  /*26d70*/  BSSY.RECONVERGENT B0, `(.L_x_5590) ;  /* 0x000000d000007945 */ /* 0x000fe20003800200 */
[----:B---3--:R-:W-:Y:S02]  /*26d80*/  F2FP.F16.F32.PACK_AB R7, R26, R25 ;  /* 0x000000191a07723e */ /* 0x008fe400000000ff */
[----:B------:R-:W-:-:S09]  /*26d90*/  FSETP.NAN.OR P1, PT, |R28|, |R28|, !P0 ;  /* 0x4000001c1c00720b */ /* 0x000fd20004728600 */
[----:B------:R-:W-:-:S04]  /*26da0*/  @P0 MOV R17, R0 ;  /* 0x0000000000110202 */ /* 0x000fc80000000f00 */
[----:B------:R-:W-:Y:S01]  /*26db0*/  @!P1 FADD.FTZ R28, |R28|, -RZ ;  /* 0x800000ff1c1c9221 */ /* 0x000fe20000010200 */
[----:B0-----:R-:W-:-:S04]  /*26dc0*/  IMAD.WIDE.U32 R2, R2, 0x4, R4 ;  /* 0x0000000402027825 */ /* 0x001fc800078e0004 */
[----:B------:R-:W-:Y:S01]  /*26dd0*/  IMAD.WIDE.U32 R2, R18, 0x10, R2 ;  /* 0x0000001012027825 */ /* 0x000fe200078e0002 */
[----:B------:R-:W-:Y:S06]  /*26de0*/  @P0 BRA `(.L_x_5591) ;  /* 0x0000000000140947 */ /* 0x000fec0003800000 */
[CC--:B------:R-:W-:Y:S01]  /*26df0*/  FSETP.NAN.FTZ.AND P0, PT, |R28|.reuse, |R28|.reuse, PT ;  /* 0x4000001c1c00720b */ /* 0x0c0fe20003f18200 */
[----:B------:R-:W-:Y:S01]  /*26e00*/  FADD.FTZ R4, |R28|, -RZ ;  /* 0x800000ff1c047221 */ /* 0x000fe20000010200 */
[----:B------:R-:W-:-:S11]  /*26e10*/  MOV R17, R28 ;  /* 0x0000001c00117202 */ /* 0x000fd60000000f00 */
[----:B------:R-:W-:Y:S02]  /*26e20*/  @!P0 LOP3.LUT R17, R0, 0x80000000, R15, 0xb8, !PT ;  /* 0x8000000000118812 */ /* 0x000fe400078eb80f */
[----:B------:R-:W-:-:S07]  /*26e30*/  @!P0 MOV R28, R4 ;  /* 0x00000004001c8202 */ /* 0x000fce0000000f00 */
.L_x_5591:
[----:B------:R-:W-:Y:S05]  /*26e40*/  BSYNC.RECONVERGENT B0 ;  /* 0x0000000000007941 */ /* 0x000fea0003800200 */
.L_x_5590:
[----:B------:R-:W-:Y:S02]  /*26e50*/  F2FP.F16.F32.PACK_AB R5, R10, R9 ;  /* 0x000000090a05723e */ /* 0x000fe400000000ff */
[----:B------:R-:W-:Y:S02]  /*26e60*/  F2FP.F16.F32.PACK_AB R8, R22, R11 ;  /* 0x0000000b1608723e */ /* 0x000fe400000000ff */
[----:B------:R-:W-:Y:S02]  /*26e70*/  F2FP.F16.F32.PACK_AB R6, R24, R21 ;  /* 0x000000151806723e */ /* 0x000fe400000000ff */
[----:B------:R-:W-:Y:S02]  /*26e80*/  F2FP.F16.F32.PACK_AB R4, R20, R19 ;  /* 0x000000131404723e */ /* 0x000fe400000000ff */
[----:B------:R-:W-:Y:S02]  /*26e90*/  F2FP.F16.F32.PACK_AB R10, R14, R13 ;  /* 0x0000000d0e0a723e */ /* 0x000fe400000000ff */
[----:B------:R-:W-:Y:S01]  /*26ea0*/  F2FP.F16.F32.PACK_AB R9, R23, R12 ;  /* 0x0000000c1709723e */ /* 0x000fe200000000ff */
[----:B------:R-:W-:Y:S01]  /*26eb0*/  STG.E.128 desc[UR4][R2.64], R4 ;  /* 0x0000000402007986 */ /* 0x000fe2000c101d04 */
[----:B------:R-:W-:-:S05]  /*26ec0*/  F2FP.F16.F32.PACK_AB R11, R17, R28 ;  /* 0x0000001c110b723e */ /* 0x000fca00000000ff */
[----:B------:R-:W-:Y:S01]  /*26ed0*/  STG.E.128 desc[UR4][R2.64+0x800], R8 ;  /* 0x0008000802007986 */ /* 0x000fe2000c101d04 */
[----:B------:R-:W-:Y:S05]  /*26ee0*/  EXIT ;  /* 0x000000000000794d */ /* 0x000fea0003800000 */
        .weak           $__internal_11_$__cuda_sm3x_div_rn_ftz_f32_slowpath
        .type           $__internal_11_$__cuda_sm3x_div_rn_ftz_f32_slowpath,@function
        .size           $__internal_11_$__cuda_sm3x_div_rn_ftz_f32_slowpath,(.L_x_14255 - $__internal_11_$__cuda_sm3x_div_rn_ftz_f32_slowpath)
$__internal_11_$__cuda_sm3x_div_rn_ftz_f32_slowpath:
        /* <DEDUP_REMOVED lines=32> */
.L_x_5594:
[----:B------:R-:W-:Y:S05]  /*270f0*/  BSYNC.RELIABLE B1 ;  /* 0x0000000000017941 */ /* 0x000fea0003800100 */
.L_x_5593:
        /* <DEDUP_REMOVED lines=27> */
.L_x_5600:
[----:B------:R-:W-:-:S07]  /*272b0*/  LEA R0, R3, R0, 0x17 ;  /* 0x0000000003007211 */ /* 0x000fce00078eb8ff */
.L_x_5601:
[----:B------:R-:W-:Y:S05]  /*272c0*/  BSYNC.RECONVERGENT B1 ;  /* 0x0000000000017941 */ /* 0x000fea0003800200 */
.L_x_5599:
[----:B------:R-:W-:Y:S05]  /*272d0*/  BRA `(.L_x_5602) ;  /* 0x0000000000207947 */ /* 0x000fea0003800000 */
.L_x_5598:
[----:B------:R-:W-:-:S04]  /*272e0*/  LOP3.LUT R17, R8, 0x80000000, R17, 0x48, !PT ;  /* 0x8000000008117812 */ /* 0x000fc800078e4811 */
[----:B------:R-:W-:Y:S01]  /*272f0*/  LOP3.LUT R0, R17, 0x7f800000, RZ, 0xfc, !PT ;  /* 0x7f80000011007812 */ /* 0x000fe200078efcff */
[----:B------:R-:W-:Y:S06]  /*27300*/  BRA `(.L_x_5602) ;  /* 0x0000000000147947 */ /* 0x000fec0003800000 */
.L_x_5597:
[----:B------:R-:W-:Y:S01]  /*27310*/  LOP3.LUT R0, R8, 0x80000000, R17, 0x48, !PT ;  /* 0x8000000008007812 */ /* 0x000fe200078e4811 */
[----:B------:R-:W-:Y:S06]  /*27320*/  BRA `(.L_x_5602) ;  /* 0x00000000000c7947 */ /* 0x000fec0003800000 */
.L_x_5596:
[----:B------:R-:W0:Y:S01]  /*27330*/  MUFU.RSQ R0, -QNAN ;  /* 0xffc0000000007908 */ /* 0x000e220000001400 */
[----:B------:R-:W-:Y:S05]  /*27340*/  BRA `(.L_x_5602) ;  /* 0x0000000000047947 */ /* 0x000fea0003800000 */
.L_x_5595:
[----:B------:R-:W-:-:S07]  /*27350*/  FADD.FTZ R0, R17, R8 ;  /* 0x0000000811007221 */ /* 0x000fce0000010000 */
.L_x_5602:
[----:B------:R-:W-:Y:S05]  /*27360*/  BSYNC.RECONVERGENT B0 ;  /* 0x0000000000007941 */ /* 0x000fea0003800200 */
.L_x_5592:
[----:B------:R-:W-:-:S04]  /*27370*/  HFMA2 R5, -RZ, RZ, 0, 0 ;  /* 0x00000000ff057431 */ /* 0x000fc800000001ff */
[----:B0-----:R-:W-:Y:S05]  /*27380*/  RET.REL.NODEC R4 `(_ZN2at6native29vectorized_elementwise_kernelILi4EZZZNS0_17acosh_kernel_cudaERNS_18TensorIteratorBaseEENKUlvE_clEvENKUlvE1_clEvEUlN3c107complexINS6_4HalfEEEE_St5arrayIPcLm2EEEEviT0_T1_) ;  /* 0xfffffd8c041c7950 */ /* 0x001fea0003c3ffff */
.L_x_5603:
        /* <DEDUP_REMOVED lines=15> */
.L_x_14255:


//--------------------- .text._ZN2at6native29vectorized_elementwise_kernelILi8EZZZNS0_17acosh_kernel_cudaERNS_18TensorIteratorBaseEENKUlvE_clEvENKUlvE1_clEvEUlN3c107complexINS6_4HalfEEEE_St5arrayIPcLm2EEEEviT0_T1_ --------------------------
	.section	.text._ZN2at6native29vectorized_elementwise_kernelILi8EZZZNS0_17acosh_kernel_cudaERNS_18TensorIteratorBaseEENKUlvE_clEvENKUlvE1_clEvEUlN3c107complexINS6_4HalfEEEE_St5arrayIPcLm2EEEEviT0_T1_,"ax",@progbits
	.align	128
        .global         _ZN2at6native29vectorized_elementwise_kernelILi8EZZZNS0_17acosh_kernel_cudaERNS_18TensorIteratorBaseEENKUlvE_clEvENKUlvE1_clEvEUlN3c107complexINS6_4HalfEEEE_St5arrayIPcLm2EEEEviT0_T1_
        .type           _ZN2at6native29vectorized_elementwise_kernelILi8EZZZNS0_17acosh_kernel_cudaERNS_18TensorIteratorBaseEENKUlvE_clEvENKUlvE1_clEvEUlN3c107complexINS6_4HalfEEEE_St5arrayIPcLm2EEEEviT0_T1_,@function
        .size           _ZN2at6native29vectorized_elementwise_kernelILi8EZZZNS0_17acosh_kernel_cudaERNS_18TensorIteratorBaseEENKUlvE_clEvENKUlvE1_clEvEUlN3c107complexINS6_4HalfEEEE_St5arrayIPcLm2EEEEviT0_T1_,(.L_x_14308 - _ZN2at6native29vectorized_elementwise_kernelILi8EZZZNS0_17acosh_kernel_cudaERNS_18TensorIteratorBaseEENKUlvE_clEvENKUlvE1_clEvEUlN3c107complexINS6_4HalfEEEE_St5arrayIPcLm2EEEEviT0_T1_)
        .other          _ZN2at6native29vectorized_elementwise_kernelILi8EZZZNS0_17acosh_kernel_cudaERNS_18TensorIteratorBaseEENKUlvE_clEvENKUlvE1_clEvEUlN3c107complexINS6_4HalfEEEE_St5arrayIPcLm2EEEEviT0_T1_,@"STO_CUDA_ENTRY STV_DEFAULT"
_ZN2at6native29vectorized_elementwise_kernelILi8EZZZNS0_17acosh_kernel_cudaERNS_18TensorIteratorBaseEENKUlvE_clEvENKUlvE1_clEvEUlN3c107complexINS6_4HalfEEEE_St5arrayIPcLm2EEEEviT0_T1_:
.text._ZN2at6native29vectorized_elementwise_kernelILi8EZZZNS0_17acosh_kernel_cudaERNS_18TensorIteratorBaseEENKUlvE_clEvENKUlvE1_clEvEUlN3c107complexINS6_4HalfEEEE_St5arrayIPcLm2EEEEviT0_T1_:
[----:B------:R-:W-:Y:S01]  /*0000*/  LDC R1, c[0x0][0x37c] ;  /* 0x0000df00ff017b82 */ /* 0x000fe20000000800 */
[----:B------:R-:W-:Y:S05]  /*0010*/  EXIT ;  /* 0x000000000000794d */ /* 0x000fea0003800000 */
.L_x_5604:
        /* <DEDUP_REMOVED lines=14> */
.L_x_14308:


//--------------------- .text._ZN2at6native18elementwise_kernelILi128ELi4EZNS0_15gpu_kernel_implIZZZNS0_17acosh_kernel_cudaERNS_18TensorIteratorBaseEENKUlvE_clEvENKUlvE0_clEvEUlN3c107complexIfEEE_EEvS4_RKT_EUliE_EEviT1_ --------------------------
	.section	.text._ZN2at6native18elementwise_kernelILi128ELi4EZNS0_15gpu_kernel_implIZZZNS0_17acosh_kernel_cudaERNS_18TensorIteratorBaseEENKUlvE_clEvENKUlvE0_clEvEUlN3c107complexIfEEE_EEvS4_RKT_EUliE_EEviT1_,"ax",@progbits
	.align	128
        .global         _ZN2at6native18elementwise_kernelILi128ELi4EZNS0_15gpu_kernel_implIZZZNS0_17acosh_kernel_cudaERNS_18TensorIteratorBaseEENKUlvE_clEvENKUlvE0_clEvEUlN3c107complexIfEEE_EEvS4_RKT_EUliE_EEviT1_
        .type           _ZN2at6native18elementwise_kernelILi128ELi4EZNS0_15gpu_kernel_implIZZZNS0_17acosh_kernel_cudaERNS_18TensorIteratorBaseEENKUlvE_clEvENKUlvE0_clEvEUlN3c107complexIfEEE_EEvS4_RKT_EUliE_EEviT1_,@function
        .size           _ZN2at6native18elementwise_kernelILi128ELi4EZNS0_15gpu_kernel_implIZZZNS0_17acosh_kernel_cudaERNS_18TensorIteratorBaseEENKUlvE_clEvENKUlvE0_clEvEUlN3c107complexIfEEE_EEvS4_RKT_EUliE_EEviT1_,(.L_x_14256 - _ZN2at6native18elementwise_kernelILi128ELi4EZNS0_15gpu_kernel_implIZZZNS0_17acosh_kernel_cudaERNS_18TensorIteratorBaseEENKUlvE_clEvENKUlvE0_clEvEUlN3c107complexIfEEE_EEvS4_RKT_EUliE_EEviT1_)
        .other          _ZN2at6native18elementwise_kernelILi128ELi4EZNS0_15gpu_kernel_implIZZZNS0_17acosh_kernel_cudaERNS_18TensorIteratorBaseEENKUlvE_clEvENKUlvE0_clEvEUlN3c107complexIfEEE_EEvS4_RKT_EUliE_EEviT1_,@"STO_CUDA_ENTRY STV_DEFAULT"
_ZN2at6native18elementwise_kernelILi128ELi4EZNS0_15gpu_kernel_implIZZZNS0_17acosh_kernel_cudaERNS_18TensorIteratorBaseEENKUlvE_clEvENKUlvE0_clEvEUlN3c107complexIfEEE_EEvS4_RKT_EUliE_EEviT1_:
.text._ZN2at6native18elementwise_kernelILi128ELi4EZNS0_15gpu_kernel_implIZZZNS0_17acosh_kernel_cudaERNS_18TensorIteratorBaseEENKUlvE_clEvENKUlvE0_clEvEUlN3c107complexIfEEE_EEvS4_RKT_EUliE_EEviT1_:
        /* <DEDUP_REMOVED lines=319> */
.L_x_5607:
[----:B------:R-:W0:Y:S01]  /*13f0*/  LDCU.64 UR6, c[0x0][0x588] ;  /* 0x0000b100ff0677ac */ /* 0x000e220008000a00 */
[----:B------:R-:W-:Y:S01]  /*1400*/  BSSY.RECONVERGENT B7, `(.L_x_5608) ;  /* 0x0000101000077945 */ /* 0x000fe20003800200 */
        /* <DEDUP_REMOVED lines=14> */
[----:B------:R-:W-:Y:S01]  /*14f0*/  IMAD.MOV.U32 R3, RZ, RZ, RZ ;  /* 0x000000ffff037224 */ /* 0x000fe200078e00ff */
[----:B--2---:R-:W3:Y:S01]  /*1500*/  I2F.S16 R2, R2 ;  /* 0x0000000200027306 */ /* 0x004ee20000101400 */
[----:B------:R-:W-:Y:S05]  /*1510*/  BRA `(.L_x_5614) ;  /* 0x0000000c00bc7947 */ /* 0x000fea0003800000 */
.L_x_5612:
[----:B------:R-:W2:Y:S01]  /*1520*/  LDG.E.U8 R2, desc[UR36][R4.64] ;  /* 0x0000002404027981 */ /* 0x000ea2000c1e1100 */
[----:B------:R-:W-:Y:S02]  /*1530*/  MOV R3, RZ ;  /* 0x000000ff00037202 */ /* 0x000fe40000000f00 */
[----:B--2---:R-:W-:Y:S01]  /*1540*/  I2FP.F32.U32 R2, R2 ;  /* 0x0000000200027245 */ /* 0x004fe20000201000 */
[----:B------:R-:W-:Y:S06]  /*1550*/  BRA `(.L_x_5614) ;  /* 0x0000000c00ac7947 */ /* 0x000fec0003800000 */
.L_x_5611:
[----:B------:R-:W-:-:S09]  /*1560*/  UISETP.NE.AND UP0, UPT, UR4, 0x2, UPT ;  /* 0x000000020400788c */ /* 0x000fd2000bf05270 */
[----:B------:R-:W-:Y:S05]  /*1570*/  BRA.U !UP0, `(.L_x_5615) ;  /* 0x0000000108307547 */ /* 0x000fea000b800000 */
[----:B------:R-:W-:-:S09]  /*1580*/  UISETP.NE.AND UP0, UPT, UR4, 0x3, UPT ;  /* 0x000000030400788c */ /* 0x000fd2000bf05270 */
[----:B------:R-:W-:Y:S05]  /*1590*/  BRA.U !UP0, `(.L_x_5616) ;  /* 0x0000000108187547 */ /* 0x000fea000b800000 */
[----:B------:R-:W-:-:S09]  /*15a0*/  UISETP.NE.AND UP0, UPT, UR4, 0x4, UPT ;  /* 0x000000040400788c */ /* 0x000fd2000bf05270 */
[----:B------:R-:W-:Y:S05]  /*15b0*/  BRA.U UP0, `(.L_x_5613) ;  /* 0x0000000d000c7547 */ /* 0x000fea000b800000 */
[----:B------:R-:W2:Y:S01]  /*15c0*/  LDG.E.64 R4, desc[UR36][R4.64] ;  /* 0x0000002404047981 */ /* 0x000ea2000c1e1b00 */
[----:B------:R-:W-:Y:S01]  /*15d0*/  HFMA2 R3, -RZ, RZ, 0, 0 ;  /* 0x00000000ff037431 */ /* 0x000fe200000001ff */
[----:B--2---:R2:W3:Y:S02]  /*15e0*/  I2F.S64 R2, R4 ;  /* 0x0000000400027312 */ /* 0x0044e40000301400 */
[----:B--23--:R-:W-:Y:S05]  /*15f0*/  BRA `(.L_x_5614) ;  /* 0x0000000c00847947 */ /* 0x00cfea0003800000 */
.L_x_5616:
[----:B------:R-:W2:Y:S01]  /*1600*/  LDG.E R2, desc[UR36][R4.64] ;  /* 0x0000002404027981 */ /* 0x000ea2000c1e1900 */
[----:B------:R-:W-:Y:S01]  /*1610*/  IMAD.MOV.U32 R3, RZ, RZ, RZ ;  /* 0x000000ffff037224 */ /* 0x000fe200078e00ff */
[----:B--2---:R-:W-:Y:S01]  /*1620*/  I2FP.F32.S32 R2, R2 ;  /* 0x0000000200027245 */ /* 0x004fe20000201400 */
[----:B------:R-:W-:Y:S06]  /*1630*/  BRA `(.L_x_5614) ;  /* 0x0000000c00747947 */ /* 0x000fec0003800000 */
.L_x_5615:
[----:B------:R-:W2:Y:S01]  /*1640*/  LDG.E.U16 R2, desc[UR36][R4.64] ;  /* 0x0000002404027981 */ /* 0x000ea2000c1e1500 */
[----:B------:R-:W-:Y:S01]  /*1650*/  MOV R3, RZ ;  /* 0x000000ff00037202 */ /* 0x000fe20000000f00 */
[----:B--2---:R-:W2:Y:S01]  /*1660*/  I2F.S16 R2, R2 ;  /* 0x0000000200027306 */ /* 0x004ea20000101400 */
[----:B------:R-:W-:Y:S05]  /*1670*/  BRA `(.L_x_5614) ;  /* 0x0000000c00647947 */ /* 0x000fea0003800000 */
.L_x_5610:
[----:B------:R-:W-:-:S09]  /*1680*/  UISETP.GT.AND UP0, UPT, UR4, 0x6, UPT ;  /* 0x000000060400788c */ /* 0x000fd2000bf04270 */
[----:B------:R-:W-:Y:S05]  /*1690*/  BRA.U UP0, `(.L_x_5617) ;  /* 0x00000001002c7547 */ /* 0x000fea000b800000 */
[----:B------:R-:W-:-:S09]  /*16a0*/  UISETP.NE.AND UP0, UPT, UR4, 0x5, UPT ;  /* 0x000000050400788c */ /* 0x000fd2000bf05270 */
[----:B------:R-:W-:Y:S05]  /*16b0*/  BRA.U !UP0, `(.L_x_5618) ;  /* 0x0000000108147547 */ /* 0x000fea000b800000 */
[----:B------:R-:W-:-:S09]  /*16c0*/  UISETP.NE.AND UP0, UPT, UR4, 0x6, UPT ;  /* 0x000000060400788c */ /* 0x000fd2000bf05270 */
[----:B------:R-:W-:Y:S05]  /*16d0*/  BRA.U UP0, `(.L_x_5613) ;  /* 0x0000000900c47547 */ /* 0x000fea000b800000 */
[----:B------:R0:W5:Y:S01]  /*16e0*/  LDG.E R2, desc[UR36][R4.64] ;  /* 0x0000002404027981 */ /* 0x000162000c1e1900 */
[----:B------:R-:W-:Y:S01]  /*16f0*/  HFMA2 R3, -RZ, RZ, 0, 0 ;  /* 0x00000000ff037431 */ /* 0x000fe200000001ff */
[----:B------:R-:W-:Y:S06]  /*1700*/  BRA `(.L_x_5614) ;  /* 0x0000000c00407947 */ /* 0x000fec0003800000 */
.L_x_5618:
[----:B------:R-:W2:Y:S01]  /*1710*/  LDG.E.U16 R2, desc[UR36][R4.64] ;  /* 0x0000002404027981 */ /* 0x000ea2000c1e1500 */
[----:B------:R-:W-:Y:S02]  /*1720*/  IMAD.MOV.U32 R3, RZ, RZ, RZ ;  /* 0x000000ffff037224 */ /* 0x000fe400078e00ff */
[----:B--2---:R-:W-:Y:S01]  /*1730*/  HADD2.F32 R2, -RZ, R2.H0_H0 ;  /* 0x20000002ff027230 */ /* 0x004fe20000004100 */
[----:B------:R-:W-:Y:S06]  /*1740*/  BRA `(.L_x_5614) ;  /* 0x0000000c00307947 */ /* 0x000fec0003800000 */
.L_x_5617:
[----:B------:R-:W-:-:S09]  /*1750*/  UISETP.NE.AND UP0, UPT, UR4, 0x7, UPT ;  /* 0x000000070400788c */ /* 0x000fd2000bf05270 */
[----:B------:R-:W-:Y:S05]  /*1760*/  BRA.U !UP0, `(.L_x_5619) ;  /* 0x0000000108287547 */ /* 0x000fea000b800000 */
[----:B------:R-:W-:-:S09]  /*1770*/  UISETP.NE.AND UP0, UPT, UR4, 0x8, UPT ;  /* 0x000000080400788c */ /* 0x000fd2000bf05270 */
[----:B------:R-:W-:Y:S05]  /*1780*/  BRA.U !UP0, `(.L_x_5620) ;  /* 0x0000000108107547 */ /* 0x000fea000b800000 */
[----:B------:R-:W-:-:S09]  /*1790*/  UISETP.NE.AND UP0, UPT, UR4, 0x9, UPT ;  /* 0x000000090400788c */ /* 0x000fd2000bf05270 */
[----:B------:R-:W-:Y:S05]  /*17a0*/  BRA.U UP0, `(.L_x_5613) ;  /* 0x0000000900907547 */ /* 0x000fea000b800000 */
[----:B------:R1:W5:Y:S01]  /*17b0*/  LDG.E.64 R2, desc[UR36][R4.64] ;  /* 0x0000002404027981 */ /* 0x000362000c1e1b00 */
[----:B------:R-:W-:Y:S05]  /*17c0*/  BRA `(.L_x_5614) ;  /* 0x0000000c00107947 */ /* 0x000fea0003800000 */
.L_x_5620:
[----:B------:R-:W2:Y:S02]  /*17d0*/  LDG.E R3, desc[UR36][R4.64] ;  /* 0x0000002404037981 */ /* 0x000ea4000c1e1900 */
[--C-:B--2---:R-:W-:Y:S02]  /*17e0*/  HADD2.F32 R2, -RZ, R3.reuse.H0_H0 ;  /* 0x20000003ff027230 */ /* 0x104fe40000004100 */
[----:B------:R-:W-:Y:S01]  /*17f0*/  HADD2.F32 R3, -RZ, R3.H1_H1 ;  /* 0x30000003ff037230 */ /* 0x000fe20000004100 */
[----:B------:R-:W-:Y:S06]  /*1800*/  BRA `(.L_x_5614) ;  /* 0x0000000c00007947 */ /* 0x000fec0003800000 */
.L_x_5619:
[----:B------:R-:W2:Y:S01]  /*1810*/  LDG.E.64 R4, desc[UR36][R4.64] ;  /* 0x0000002404047981 */ /* 0x000ea2000c1e1b00 */
[----:B------:R-:W-:Y:S01]  /*1820*/  UMOV UR4, 0xf0000000 ;  /* 0xf000000000047882 */ /* 0x000fe20000000000 */
[----:B------:R-:W-:Y:S01]  /*1830*/  UMOV UR5, 0x380fffff ;  /* 0x380fffff00057882 */ /* 0x000fe20000000000 */
[----:B------:R-:W-:Y:S01]  /*1840*/  MOV R3, RZ ;  /* 0x000000ff00037202 */ /* 0x000fe20000000f00 */
        /* <DEDUP_REMOVED lines=8> */
.L_x_5609:
        /* <DEDUP_REMOVED lines=11> */
[----:B------:R-:W-:Y:S01]  /*1980*/  FSEL R2, RZ, 1, !P0 ;  /* 0x3f800000ff027808 */ /* 0x000fe20004000000 */
[----:B------:R-:W-:Y:S08]  /*1990*/  BRA `(.L_x_5614) ;  /* 0x00000008009c7947 */ /* 0x000ff00003800000 */
.L_x_5623:
        /* <DEDUP_REMOVED lines=9> */
[----:B0-----:R-:W-:-:S15]  /*1a30*/  @!P0 FMUL R2, R2, 1.175494350822287508e-38 ;  /* 0x0080000002028820 */ /* 0x001fde0000400000 */
[----:B------:R-:W-:-:S15]  /*1a40*/  NOP ;  /* 0x0000000000007918 */ /* 0x000fde0000000000 */
[----:B------:R-:W-:-:S15]  /*1a50*/  NOP ;  /* 0x0000000000007918 */ /* 0x000fde0000000000 */
[----:B------:R-:W-:-:S15]  /*1a60*/  NOP ;  /* 0x0000000000007918 */ /* 0x000fde0000000000 */
[----:B------:R-:W-:-:S02]  /*1a70*/  NOP ;  /* 0x0000000000007918 */ /* 0x000fc40000000000 */
[----:B------:R-:W0:-:S15]  /*1a80*/  DSETP.GEU.AND P1, PT, |R6|, UR4, PT ;  /* 0x0000000406007e2a */ /* 0x000e1e000bf2e200 */
[----:B------:R-:W-:-:S15]  /*1a90*/  NOP ;  /* 0x0000000000007918 */ /* 0x000fde0000000000 */
[----:B------:R-:W-:-:S15]  /*1aa0*/  NOP ;  /* 0x0000000000007918 */ /* 0x000fde0000000000 */
[----:B------:R-:W-:-:S15]  /*1ab0*/  NOP ;  /* 0x0000000000007918 */ /* 0x000fde0000000000 */
[----:B------:R-:W-:-:S04]  /*1ac0*/  NOP ;  /* 0x0000000000007918 */ /* 0x000fc80000000000 */
[----:B------:R-:W0:Y:S02]  /*1ad0*/  F2F.F32.F64 R3, R6 ;  /* 0x0000000600037310 */ /* 0x000e240000301000 */
[----:B0-----:R-:W-:Y:S01]  /*1ae0*/  @!P1 FMUL R3, R3, 1.175494350822287508e-38 ;  /* 0x0080000003039820 */ /* 0x001fe20000400000 */
[----:B------:R-:W-:Y:S06]  /*1af0*/  BRA `(.L_x_5614) ;  /* 0x0000000800447947 */ /* 0x000fec0003800000 */
.L_x_5622:
        /* <DEDUP_REMOVED lines=22> */
[----:B------:R-:W-:Y:S01]  /*1c60*/  SEL R5, R3, RZ, P0 ;  /* 0x000000ff03057207 */ /* 0x000fe20000000000 */
[----:B------:R-:W-:-:S03]  /*1c70*/  HFMA2 R3, -RZ, RZ, 0, 0 ;  /* 0x00000000ff037431 */ /* 0x000fc600000001ff */
[----:B------:R-:W-:Y:S01]  /*1c80*/  LOP3.LUT R2, R5, 0x80000000, R2, 0xf8, !PT ;  /* 0x8000000005027812 */ /* 0x000fe200078ef802 */
[----:B------:R-:W-:Y:S06]  /*1c90*/  BRA `(.L_x_5614) ;  /* 0x0000000400dc7947 */ /* 0x000fec0003800000 */
.L_x_5625:
[----:B------:R-:W2:Y:S02]  /*1ca0*/  LDG.E.U8 R3, desc[UR36][R4.64] ;  /* 0x0000002404037981 */ /* 0x000ea4000c1e1100 */
[C---:B--2---:R-:W-:Y:S01]  /*1cb0*/  SHF.L.U32 R2, R3.reuse, 0x19, RZ ;  /* 0x0000001903027819 */ /* 0x044fe200000006ff */
[----:B------:R-:W-:-:S03]  /*1cc0*/  IMAD.SHL.U32 R3, R3, 0x100, RZ ;  /* 0x0000010003037824 */ /* 0x000fc600078e00ff */
[----:B------:R-:W-:Y:S02]  /*1cd0*/  ISETP.GT.U32.AND P0, PT, R2, 0x7ffffff, PT ;  /* 0x07ffffff0200780c */ /* 0x000fe40003f04070 */
[----:B------:R-:W-:-:S11]  /*1ce0*/  PRMT R7, R3, 0x9910, RZ ;  /* 0x0000991003077816 */ /* 0x000fd600000000ff */
[----:B------:R-:W-:Y:S02]  /*1cf0*/  @!P0 LOP3.LUT R0, R3, 0x7f00, RZ, 0xc0, !PT ;  /* 0x00007f0003008812 */ /* 0x000fe400078ec0ff */
[----:B------:R-:W-:Y:S02]  /*1d00*/  @P0 LEA.HI R2, R2, 0x70000000, RZ, 0x1c ;  /* 0x7000000002020811 */ /* 0x000fe400078fe0ff */
[----:B------:R-:W-:Y:S02]  /*1d10*/  @!P0 LOP3.LUT R0, R0, 0x3f000000, RZ, 0xfc, !PT ;  /* 0x3f00000000008812 */ /* 0x000fe400078efcff */
[----:B------:R-:W-:-:S03]  /*1d20*/  MOV R3, RZ ;  /* 0x000000ff00037202 */ /* 0x000fc60000000f00 */
[----:B------:R-:W-:Y:S01]  /*1d30*/  @!P0 FADD.FTZ R0, R0, -0.5 ;  /* 0xbf00000000008421 */ /* 0x000fe20000010000 */
[----:B------:R-:W-:-:S05]  /*1d40*/  @P0 FMUL.FTZ R0, R2, 1.9259299443872358531e-34 ;  /* 0x0780000002000820 */ /* 0x000fca0000410000 */
[----:B------:R-:W-:Y:S01]  /*1d50*/  LOP3.LUT R2, R0, 0x80000000, R7, 0xf8, !PT ;  /* 0x8000000000027812 */ /* 0x000fe200078ef807 */
[----:B------:R-:W-:Y:S06]  /*1d60*/  BRA `(.L_x_5614) ;  /* 0x0000000400a87947 */ /* 0x000fec0003800000 */
.L_x_5624:
[----:B------:R-:W2:Y:S01]  /*1d70*/  LDG.E.U16 R2, desc[UR36][R4.64] ;  /* 0x0000002404027981 */ /* 0x000ea2000c1e1500 */
[----:B------:R-:W-:Y:S02]  /*1d80*/  HFMA2 R3, -RZ, RZ, 0, 0 ;  /* 0x00000000ff037431 */ /* 0x000fe400000001ff */
[----:B--2---:R-:W-:Y:S01]  /*1d90*/  IMAD.U32 R2, R2, 0x10000, RZ ;  /* 0x0001000002027824 */ /* 0x004fe200078e00ff */
[----:B------:R-:W-:Y:S06]  /*1da0*/  BRA `(.L_x_5614) ;  /* 0x0000000400987947 */ /* 0x000fec0003800000 */
.L_x_5621:
        /* <DEDUP_REMOVED lines=9> */
[----:B------:R-:W-:Y:S02]  /*1e40*/  MOV R3, RZ ;  /* 0x000000ff00037202 */ /* 0x000fe40000000f00 */
[----:B--2---:R-:W-:Y:S01]  /*1e50*/  I2FP.F32.U32 R2, R2 ;  /* 0x0000000200027245 */ /* 0x004fe20000201000 */
[----:B------:R-:W-:Y:S06]  /*1e60*/  BRA `(.L_x_5614) ;  /* 0x0000000400687947 */ /* 0x000fec0003800000 */
.L_x_5628:
[----:B------:R-:W2:Y:S01]  /*1e70*/  LDG.E.U8 R4, desc[UR36][R4.64] ;  /* 0x0000002404047981 */ /* 0x000ea2000c1e1100 */
[----:B------:R-:W-:Y:S02]  /*1e80*/  CS2R R2, SRZ ;  /* 0x0000000000027805 */ /* 0x000fe4000001ff00 */
        /* <DEDUP_REMOVED lines=18> */
.L_x_5630:
[----:B------:R-:W-:Y:S05]  /*1fb0*/  BSYNC.RECONVERGENT B0 ;  /* 0x0000000000007941 */ /* 0x000fea0003800200 */
.L_x_5629:
[----:B------:R-:W-:Y:S02]  /*1fc0*/  SHF.L.U32 R0, R0, 0x14, RZ ;  /* 0x0000001400007819 */ /* 0x000fe400000006ff */
[----:B------:R-:W-:-:S04]  /*1fd0*/  LEA R2, R2, 0x3b800000, 0x17 ;  /* 0x3b80000002027811 */ /* 0x000fc800078eb8ff */
[----:B------:R-:W-:Y:S01]  /*1fe0*/  LOP3.LUT R2, R2, R0, R9, 0xfe, !PT ;  /* 0x0000000002027212 */ /* 0x000fe200078efe09 */
[----:B------:R-:W-:Y:S06]  /*1ff0*/  BRA `(.L_x_5614) ;  /* 0x0000000400047947 */ /* 0x000fec0003800000 */
.L_x_5627:
[----:B------:R-:W2:Y:S01]  /*2000*/  LDG.E.U8 R4, desc[UR36][R4.64] ;  /* 0x0000002404047981 */ /* 0x000ea2000c1e1100 */
[----:B------:R-:W-:Y:S02]  /*2010*/  CS2R R2, SRZ ;  /* 0x0000000000027805 */ /* 0x000fe4000001ff00 */
        /* <DEDUP_REMOVED lines=18> */
.L_x_5632:
[----:B------:R-:W-:Y:S05]  /*2140*/  BSYNC.RECONVERGENT B0 ;  /* 0x0000000000007941 */ /* 0x000fea0003800200 */
.L_x_5631:
[----:B------:R-:W-:Y:S01]  /*2150*/  IMAD.SHL.U32 R0, R0, 0x200000, RZ ;  /* 0x0020000000007824 */ /* 0x000fe200078e00ff */
[----:B------:R-:W-:-:S04]  /*2160*/  LEA R2, R2, 0x37800000, 0x17 ;  /* 0x3780000002027811 */ /* 0x000fc800078eb8ff */
[----:B------:R-:W-:Y:S01]  /*2170*/  LOP3.LUT R2, R2, R0, R9, 0xfe, !PT ;  /* 0x0000000002027212 */ /* 0x000fe200078efe09 */
[----:B------:R-:W-:Y:S06]  /*2180*/  BRA `(.L_x_5614) ;  /* 0x0000000000a07947 */ /* 0x000fec0003800000 */
.L_x_5626:
[----:B------:R-:W-:-:S09]  /*2190*/  UISETP.NE.AND UP0, UPT, UR4, 0x1c, UPT ;  /* 0x0000001c0400788c */ /* 0x000fd2000bf05270 */
[----:B------:R-:W-:Y:S05]  /*21a0*/  BRA.U !UP0, `(.L_x_5633) ;  /* 0x00000001088c7547 */ /* 0x000fea000b800000 */
[----:B------:R-:W-:-:S09]  /*21b0*/  UISETP.NE.AND UP0, UPT, UR4, 0x1d, UPT ;  /* 0x0000001d0400788c */ /* 0x000fd2000bf05270 */
[----:B------:R-:W-:Y:S05]  /*21c0*/  BRA.U !UP0, `(.L_x_5634) ;  /* 0x0000000108747547 */ /* 0x000fea000b800000 */
[----:B------:R-:W-:-:S09]  /*21d0*/  UISETP.NE.AND UP0, UPT, UR4, 0x2c, UPT ;  /* 0x0000002c0400788c */ /* 0x000fd2000bf05270 */
[----:B------:R-:W-:Y:S05]  /*21e0*/  BRA.U !UP0, `(.L_x_5635) ;  /* 0x0000000108487547 */ /* 0x000fea000b800000 */
.L_x_5613:
[----:B------:R-:W-:Y:S01]  /*21f0*/  MOV R0, 0x0 ;  /* 0x0000000000007802 */ /* 0x000fe20000000f00 */
[----:B------:R-:W0:Y:S01]  /*2200*/  LDCU.64 UR4, c[0x4][0x158] ;  /* 0x01002b00ff0477ac */ /* 0x000e220008000a00 */
[----:B------:R-:W-:Y:S01]  /*2210*/  HFMA2 R8, -RZ, RZ, 0, 4.64916229248046875e-06 ;  /* 0x0000004eff087431 */ /* 0x000fe200000001ff */
[----:B------:R-:W-:Y:S01]  /*2220*/  MOV R12, 0x1 ;  /* 0x00000001000c7802 */ /* 0x000fe20000000f00 */
[----:B------:R1:W2:Y:S01]  /*2230*/  LDC.64 R2, c[0x4][R0] ;  /* 0x0100000000027b82 */ /* 0x0002a20000000a00 */
[----:B------:R-:W3:Y:S01]  /*2240*/  LDCU.64 UR6, c[0x4][0x160] ;  /* 0x01002c00ff0677ac */ /* 0x000ee20008000a00 */
[----:B------:R-:W-:Y:S01]  /*2250*/  IMAD.MOV.U32 R13, RZ, RZ, RZ ;  /* 0x000000ffff0d7224 */ /* 0x000fe200078e00ff */
[----:B------:R-:W4:Y:S01]  /*2260*/  LDCU.64 UR8, c[0x4][0x18] ;  /* 0x01000300ff0877ac */ /* 0x000f220008000a00 */
[----:B0-----:R-:W-:Y:S02]  /*2270*/  MOV R4, UR4 ;  /* 0x0000000400047c02 */ /* 0x001fe40008000f00 */
[----:B------:R-:W-:Y:S01]  /*2280*/  MOV R5, UR5 ;  /* 0x0000000500057c02 */ /* 0x000fe20008000f00 */
[----:B---3--:R-:W-:Y:S01]  /*2290*/  IMAD.U32 R6, RZ, RZ, UR6 ;  /* 0x00000006ff067e24 */ /* 0x008fe2000f8e00ff */
[----:B------:R-:W-:-:S02]  /*22a0*/  MOV R7, UR7 ;  /* 0x0000000700077c02 */ /* 0x000fc40008000f00 */
[----:B----4-:R-:W-:Y:S01]  /*22b0*/  MOV R10, UR8 ;  /* 0x00000008000a7c02 */ /* 0x010fe20008000f00 */
[----:B-1----:R-:W-:-:S07]  /*22c0*/  IMAD.U32 R11, RZ, RZ, UR9 ;  /* 0x00000009ff0b7e24 */ /* 0x002fce000f8e00ff */
[----:B------:R-:W-:-:S07]  /*22d0*/  LEPC R20, `(.L_x_5636) ;  /* 0x000000001014794e */ /* 0x000fce0000000000 */
[----:B--2---:R-:W-:Y:S05]  /*22e0*/  CALL.ABS.NOINC R2 ;  /* 0x0000000002007343 */ /* 0x004fea0003c00000 */
.L_x_5636:
[----:B------:R-:W-:Y:S01]  /*22f0*/  CS2R R2, SRZ ;  /* 0x0000000000027805 */ /* 0x000fe2000001ff00 */
[----:B------:R-:W-:Y:S06]  /*2300*/  BRA `(.L_x_5614) ;  /* 0x0000000000407947 */ /* 0x000fec0003800000 */
.L_x_5635:
[----:B------:R-:W2:Y:S01]  /*2310*/  LDG.E.U8 R4, desc[UR36][R4.64] ;  /* 0x0000002404047981 */ /* 0x000ea2000c1e1100 */
[----:B------:R-:W-:Y:S01]  /*2320*/  HFMA2 R2, -RZ, RZ, 3.814697265625e-06, 0 ;  /* 0x00400000ff027431 */ /* 0x000fe200000001ff */
[----:B------:R-:W-:Y:S02]  /*2330*/  MOV R3, RZ ;  /* 0x000000ff00037202 */ /* 0x000fe40000000f00 */
[----:B--2---:R-:W-:-:S13]  /*2340*/  ISETP.NE.AND P0, PT, R4, RZ, PT ;  /* 0x000000ff0400720c */ /* 0x004fda0003f05270 */
[----:B------:R-:W-:Y:S05]  /*2350*/  @!P0 BRA `(.L_x_5614) ;  /* 0x00000000002c8947 */ /* 0x000fea0003800000 */
[----:B------:R-:W-:-:S13]  /*2360*/  ISETP.NE.AND P0, PT, R4, 0xff, PT ;  /* 0x000000ff0400780c */ /* 0x000fda0003f05270 */
[----:B------:R-:W-:Y:S01]  /*2370*/  @!P0 IMAD.MOV.U32 R2, RZ, RZ, 0x7f800001 ;  /* 0x7f800001ff028424 */ /* 0x000fe200078e00ff */
[----:B------:R-:W-:Y:S01]  /*2380*/  @P0 SHF.L.U32 R2, R4, 0x17, RZ ;  /* 0x0000001704020819 */ /* 0x000fe200000006ff */
[----:B------:R-:W-:Y:S06]  /*2390*/  BRA `(.L_x_5614) ;  /* 0x00000000001c7947 */ /* 0x000fec0003800000 */
.L_x_5634:
[----:B------:R-:W2:Y:S01]  /*23a0*/  LDG.E.64 R4, desc[UR36][R4.64] ;  /* 0x0000002404047981 */ /* 0x000ea2000c1e1b00 */
[----:B------:R-:W-:Y:S01]  /*23b0*/  HFMA2 R3, -RZ, RZ, 0, 0 ;  /* 0x00000000ff037431 */ /* 0x000fe200000001ff */
[----:B--2---:R0:W1:Y:S02]  /*23c0*/  I2F.U64 R2, R4 ;  /* 0x0000000400027312 */ /* 0x0040640000301000 */
[----:B01----:R-:W-:Y:S05]  /*23d0*/  BRA `(.L_x_5614) ;  /* 0x00000000000c7947 */ /* 0x003fea0003800000 */
.L_x_5633:
[----:B------:R-:W2:Y:S01]  /*23e0*/  LDG.E R2, desc[UR36][R4.64] ;  /* 0x0000002404027981 */ /* 0x000ea2000c1e1900 */
[----:B------:R-:W-:Y:S01]  /*23f0*/  IMAD.MOV.U32 R3, RZ, RZ, RZ ;  /* 0x000000ffff037224 */ /* 0x000fe200078e00ff */
[----:B--2---:R-:W-:-:S07]  /*2400*/  I2FP.F32.U32 R2, R2 ;  /* 0x0000000200027245 */ /* 0x004fce0000201000 */
.L_x_5614:
[----:B------:R-:W-:Y:S05]  /*2410*/  BSYNC.RECONVERGENT B7 ;  /* 0x0000000000077941 */ /* 0x000fea0003800200 */
.L_x_5608:
[C---:B--23-5:R-:W-:Y:S01]  /*2420*/  FSETP.NAN.FTZ.AND P1, PT, |R2|.reuse, |R2|, PT ;  /* 0x400000020200720b */ /* 0x06cfe20003f38200 */
[----:B------:R-:W-:Y:S01]  /*2430*/  BSSY.RECONVERGENT B2, `(.L_x_5637) ;  /* 0x000024f000027945 */ /* 0x000fe20003800200 */
[C---:B------:R-:W-:Y:S01]  /*2440*/  FSETP.NAN.FTZ.AND P0, PT, |R3|.reuse, |R3|, PT ;  /* 0x400000030300720b */ /* 0x040fe20003f18200 */
[----:B------:R-:W-:Y:S01]  /*2450*/  FADD.FTZ R12, |R2|, -RZ ;  /* 0x800000ff020c7221 */ /* 0x000fe20000010200 */
[----:B01----:R-:W-:-:S11]  /*2460*/  FADD.FTZ R5, |R3|, -RZ ;  /* 0x800000ff03057221 */ /* 0x003fd60000010200 */
        /* <DEDUP_REMOVED lines=14> */
[----:B------:R-:W-:-:S04]  /*2550*/  @P0 FADD.FTZ R0, R2, R5 ;  /* 0x0000000502000221 */ /* 0x000fc80000010000 */
[----:B------:R-:W-:Y:S01]  /*2560*/  @P0 IMAD.MOV.U32 R4, RZ, RZ, R0 ;  /* 0x000000ffff040224 */ /* 0x000fe200078e0000 */
[----:B------:R-:W-:Y:S06]  /*2570*/  BRA `(.L_x_5639) ;  /* 0x0000002000e87947 */ /* 0x000fec0003800000 */
.L_x_5638:
[----:B------:R-:W-:-:S04]  /*2580*/  FMNMX.FTZ R0, R12, |R3|, !PT ;  /* 0x400000030c007209 */ /* 0x000fc80007810000 */
        /* <DEDUP_REMOVED lines=40> */
[----:B------:R-:W-:Y:S05]  /*2810*/  CALL.REL.NOINC `($__internal_12_$__cuda_sm3x_div_rn_ftz_f32_slowpath) ;  /* 0x00000138001c7944 */ /* 0x000fea0003c00000 */
[----:B------:R-:W-:-:S07]  /*2820*/  IMAD.MOV.U32 R4, RZ, RZ, R9 ;  /* 0x000000ffff047224 */ /* 0x000fce00078e0009 */
.L_x_5644:
[----:B------:R-:W-:Y:S05]  /*2830*/  BSYNC.RECONVERGENT B4 ;  /* 0x0000000000047941 */ /* 0x000fea0003800200 */
.L_x_5643:
[----:B------:R-:W-:Y:S01]  /*2840*/  MOV R5, 0x3b33710b ;  /* 0x3b33710b00057802 */ /* 0x000fe20000000f00 */
[----:B------:R-:W-:Y:S01]  /*2850*/  FMUL.FTZ R0, R4, R4 ;  /* 0x0000000404007220 */ /* 0x000fe20000410000 */
[----:B------:R-:W-:Y:S01]  /*2860*/  HFMA2 R7, -RZ, RZ, 1.857421875, -1409 ;  /* 0x3f6ee581ff077431 */ /* 0x000fe200000001ff */
[----:B------:R-:W-:Y:S01]  /*2870*/  ISETP.GE.AND P0, PT, R2, RZ, PT ;  /* 0x000000ff0200720c */ /* 0x000fe20003f06270 */
[----:B------:R-:W-:Y:S02]  /*2880*/  IMAD.MOV.U32 R2, RZ, RZ, 0x4016cbe4 ;  /* 0x4016cbe4ff027424 */ /* 0x000fe400078e00ff */
[----:B------:R-:W-:Y:S01]  /*2890*/  FFMA.FTZ R5, R0, R5, -0.015681877732276916504 ;  /* 0xbc80774800057423 */ /* 0x000fe20000010005 */
[C---:B------:R-:W-:Y:S01]  /*28a0*/  FSETP.NEU.FTZ.AND P3, PT, R12.reuse, |R3|, PT ;  /* 0x400000030c00720b */ /* 0x040fe20003f7d000 */
[----:B------:R-:W-:Y:S01]  /*28b0*/  FADD.FTZ R12, R12, |R3| ;  /* 0x400000030c0c7221 */ /* 0x000fe20000010000 */
        /* <DEDUP_REMOVED lines=20> */
.L_x_5642:
        /* <DEDUP_REMOVED lines=30> */
[----:B------:R-:W-:Y:S05]  /*2be0*/  CALL.REL.NOINC `($__internal_12_$__cuda_sm3x_div_rn_ftz_f32_slowpath) ;  /* 0x0000013400287944 */ /* 0x000fea0003c00000 */
[----:B------:R-:W-:-:S07]  /*2bf0*/  MOV R5, R9 ;  /* 0x0000000900057202 */ /* 0x000fce0000000f00 */
.L_x_5648:
[----:B------:R-:W-:Y:S05]  /*2c00*/  BSYNC.RECONVERGENT B4 ;  /* 0x0000000000047941 */ /* 0x000fea0003800200 */
.L_x_5647:
        /* <DEDUP_REMOVED lines=19> */
[----:B------:R-:W-:-:S03]  /*2d40*/  FADD.FTZ R5, R12, |R3| ;  /* 0x400000030c057221 */ /* 0x000fc60000010000 */
        /* <DEDUP_REMOVED lines=8> */
.L_x_5646:
        /* <DEDUP_REMOVED lines=15> */
[----:B------:R-:W-:Y:S05]  /*2ec0*/  CALL.REL.NOINC `($__internal_12_$__cuda_sm3x_div_rn_ftz_f32_slowpath) ;  /* 0x0000013000707944 */ /* 0x000fea0003c00000 */
[----:B------:R-:W-:-:S07]  /*2ed0*/  MOV R5, R9 ;  /* 0x0000000900057202 */ /* 0x000fce0000000f00 */
.L_x_5650:
[----:B------:R-:W-:Y:S05]  /*2ee0*/  BSYNC.RECONVERGENT B4 ;  /* 0x0000000000047941 */ /* 0x000fea0003800200 */
.L_x_5649:
        /* <DEDUP_REMOVED lines=26> */
[----:B------:R-:W-:-:S07]  /*3090*/  FSEL R0, R5, R2, P0 ;  /* 0x0000000205007208 */ /* 0x000fce0000000000 */
.L_x_5645:
[----:B------:R-:W-:Y:S05]  /*30a0*/  BSYNC.RECONVERGENT B3 ;  /* 0x0000000000037941 */ /* 0x000fea0003800200 */
.L_x_5641:
[----:B------:R-:W-:Y:S01]  /*30b0*/  ISETP.GE.AND P0, PT, R3, RZ, PT ;  /* 0x000000ff0300720c */ /* 0x000fe20003f06270 */
[----:B------:R-:W-:Y:S01]  /*30c0*/  FADD.FTZ R4, R13, 0.69314718246459960938 ;  /* 0x3f3172180d047421 */ /* 0x000fe20000010000 */
[----:B------:R-:W-:-:S11]  /*30d0*/  FADD.FTZ R0, |R0|, -RZ ;  /* 0x800000ff00007221 */ /* 0x000fd60000010200 */
[----:B------:R-:W-:Y:S01]  /*30e0*/  @P0 FADD.FTZ R4, -R4, -RZ ;  /* 0x800000ff04040221 */ /* 0x000fe20000010100 */
[----:B------:R-:W-:Y:S06]  /*30f0*/  BRA `(.L_x_5639) ;  /* 0x0000001800087947 */ /* 0x000fec0003800000 */
.L_x_5640:
[----:B------:R-:W-:Y:S02]  /*3100*/  FSETP.NEU.FTZ.AND P0, PT, R2, 1, PT ;  /* 0x3f8000000200780b */ /* 0x000fe40003f1d000 */
[----:B------:R-:W-:-:S04]  /*3110*/  FSETP.NEU.FTZ.AND P1, PT, R3, RZ, PT ;  /* 0x000000ff0300720b */ /* 0x000fc80003f3d000 */
[----:B------:R-:W-:-:S13]  /*3120*/  PLOP3.LUT P0, PT, P0, P1, PT, 0xf8, 0x8f ;  /* 0x00000000008f781c */ /* 0x000fda0000703f70 */
[----:B------:R-:W-:Y:S01]  /*3130*/  @!P0 MOV R0, RZ ;  /* 0x000000ff00008202 */ /* 0x000fe20000000f00 */
[----:B------:R-:W-:Y:S01]  /*3140*/  @!P0 FADD.FTZ R4, -R3, -RZ ;  /* 0x800000ff03048221 */ /* 0x000fe20000010100 */
        /* <DEDUP_REMOVED lines=71> */
.L_x_5656:
[----:B------:R-:W-:Y:S05]  /*35c0*/  BSYNC.RECONVERGENT B1 ;  /* 0x0000000000017941 */ /* 0x000fea0003800200 */
.L_x_5655:
        /* <DEDUP_REMOVED lines=8> */
.L_x_5658:
[----:B------:R-:W-:Y:S05]  /*3650*/  BSYNC.RECONVERGENT B1 ;  /* 0x0000000000017941 */ /* 0x000fea0003800200 */
.L_x_5657:
[----:B------:R-:W-:Y:S01]  /*3660*/  FADD.FTZ R6, R13, R6 ;  /* 0x000000060d067221 */ /* 0x000fe20000010000 */
[----:B------:R-:W-:Y:S02]  /*3670*/  HFMA2 R13, -RZ, RZ, 1.875, 0 ;  /* 0x3f800000ff0d7431 */ /* 0x000fe400000001ff */
[----:B------:R-:W-:Y:S02]  /*3680*/  IMAD.MOV.U32 R19, RZ, RZ, 0x3d39bf78 ;  /* 0x3d39bf78ff137424 */ /* 0x000fe400078e00ff */
[----:B------:R-:W-:-:S06]  /*3690*/  FMUL.FTZ R15, R6, R15 ;  /* 0x0000000f060f7220 */ /* 0x000fcc0000410000 */
        /* <DEDUP_REMOVED lines=30> */
.L_x_5654:
[----:B------:R-:W-:-:S13]  /*3880*/  FSETP.GEU.FTZ.AND P0, PT, R12, 1, PT ;  /* 0x3f8000000c00780b */ /* 0x000fda0003f1e000 */
[----:B-1----:R-:W-:-:S04]  /*3890*/  @!P0 FADD.FTZ R13, -R12, 1 ;  /* 0x3f8000000c0d8421 */ /* 0x002fc80000010100 */
[----:B------:R-:W-:-:S06]  /*38a0*/  @!P0 FMUL.FTZ R6, R0, R13 ;  /* 0x0000000d00068220 */ /* 0x000fcc0000410000 */
[----:B------:R-:W1:Y:S08]  /*38b0*/  @!P0 MUFU.SQRT R6, R6 ;  /* 0x0000000600068308 */ /* 0x000e700000002000 */
[----:B-1----:R-:W1:Y:S02]  /*38c0*/  @!P0 MUFU.RCP R8, R6 ;  /* 0x0000000600088308 */ /* 0x002e640000001000 */
[----:B-1----:R-:W-:Y:S01]  /*38d0*/  @!P0 FMUL.FTZ R13, R8, |R3| ;  /* 0x40000003080d8220 */ /* 0x002fe20000410000 */
[----:B------:R-:W-:Y:S06]  /*38e0*/  @!P0 BRA `(.L_x_5653) ;  /* 0x0000000000988947 */ /* 0x000fec0003800000 */
[----:B------:R-:W-:Y:S01]  /*38f0*/  FMUL.FTZ R6, R0, R7 ;  /* 0x0000000700067220 */ /* 0x000fe20000410000 */
[----:B------:R-:W-:Y:S01]  /*3900*/  IMAD.MOV.U32 R14, RZ, RZ, 0x3f800000 ;  /* 0x3f800000ff0e7424 */ /* 0x000fe200078e00ff */
        /* <DEDUP_REMOVED lines=31> */
.L_x_5652:
[----:B------:R-:W-:-:S06]  /*3b00*/  FFMA.FTZ R6, R11, R11, -1 ;  /* 0xbf8000000b067423 */ /* 0x000fcc000001000b */
[----:B------:R-:W0:Y:S02]  /*3b10*/  MUFU.SQRT R6, R6 ;  /* 0x0000000600067308 */ /* 0x000e240000002000 */
[----:B0-----:R-:W-:-:S06]  /*3b20*/  FADD.FTZ R8, R11, R6 ;  /* 0x000000060b087221 */ /* 0x001fcc0000010000 */
[----:B------:R-:W0:Y:S02]  /*3b30*/  MUFU.LG2 R8, R8 ;  /* 0x0000000800087308 */ /* 0x000e240000000c00 */
[----:B0-----:R-:W-:-:S07]  /*3b40*/  FMUL.FTZ R13, R8, 0.69314718246459960938 ;  /* 0x3f317218080d7820 */ /* 0x001fce0000410000 */
.L_x_5653:
[----:B------:R-:W-:Y:S05]  /*3b50*/  BSYNC.RECONVERGENT B0 ;  /* 0x0000000000007941 */ /* 0x000fea0003800200 */
.L_x_5651:
        /* <DEDUP_REMOVED lines=43> */
.L_x_5666:
[----:B------:R-:W-:Y:S05]  /*3e10*/  BSYNC.RECONVERGENT B4 ;  /* 0x0000000000047941 */ /* 0x000fea0003800200 */
.L_x_5665:
[----:B------:R-:W-:-:S04]  /*3e20*/  FADD.FTZ R0, R5, R0 ;  /* 0x0000000005007221 */ /* 0x000fc80000010000 */
[----:B------:R-:W-:-:S04]  /*3e30*/  FMUL.FTZ R0, R0, R11 ;  /* 0x0000000b00007220 */ /* 0x000fc80000410000 */
[----:B------:R3:W4:Y:S01]  /*3e40*/  MUFU.SQRT R15, R0 ;  /* 0x00000000000f7308 */ /* 0x0007220000002000 */
[----:B------:R-:W-:Y:S05]  /*3e50*/  BRA `(.L_x_5663) ;  /* 0x00000000002c7947 */ /* 0x000fea0003800000 */
.L_x_5664:
        /* <DEDUP_REMOVED lines=10> */
[----:B------:R0:W2:Y:S02]  /*3f00*/  @!P0 MUFU.SQRT R15, R9 ;  /* 0x00000009000f8308 */ /* 0x0000a40000002000 */
.L_x_5663:
[----:B------:R-:W-:Y:S05]  /*3f10*/  BSYNC.RECONVERGENT B1 ;  /* 0x0000000000017941 */ /* 0x000fea0003800200 */
.L_x_5661:
[----:B------:R-:W-:Y:S05]  /*3f20*/  BSYNC.RELIABLE B0 ;  /* 0x0000000000007941 */ /* 0x000fea0003800100 */
.L_x_5660:
[----:B------:R-:W-:-:S13]  /*3f30*/  ISETP.GE.AND P0, PT, R2, RZ, PT ;  /* 0x000000ff0200720c */ /* 0x000fda0003f06270 */
[----:B------:R-:W-:Y:S05]  /*3f40*/  @!P0 BRA `(.L_x_5667) ;  /* 0x0000000000bc8947 */ /* 0x000fea0003800000 */
[----:B---3--:R-:W-:Y:S01]  /*3f50*/  FADD.FTZ R0, |R12|, -RZ ;  /* 0x800000ff0c007221 */ /* 0x008fe20000010200 */
        /* <DEDUP_REMOVED lines=15> */
[----:B-1----:R-:W-:Y:S05]  /*4050*/  CALL.REL.NOINC `($__internal_12_$__cuda_sm3x_div_rn_ftz_f32_slowpath) ;  /* 0x00000120000c7944 */ /* 0x002fea0003c00000 */
[----:B------:R-:W-:-:S07]  /*4060*/  IMAD.MOV.U32 R2, RZ, RZ, R9 ;  /* 0x000000ffff027224 */ /* 0x000fce00078e0009 */
.L_x_5669:
[----:B------:R-:W-:Y:S05]  /*4070*/  BSYNC.RECONVERGENT B4 ;  /* 0x0000000000047941 */ /* 0x000fea0003800200 */
.L_x_5668:
        /* <DEDUP_REMOVED lines=28> */
.L_x_5667:
[----:B------:R-:W-:Y:S01]  /*4240*/  FADD.FTZ R12, -R12, -RZ ;  /* 0x800000ff0c0c7221 */ /* 0x000fe20000010100 */
[C---:B--2-4-:R-:W-:Y:S01]  /*4250*/  FADD.FTZ R7, |R15|.reuse, -RZ ;  /* 0x800000ff0f077221 */ /* 0x054fe20000010200 */
[----:B------:R-:W-:Y:S02]  /*4260*/  BSSY.RECONVERGENT B4, `(.L_x_5671) ;  /* 0x0000011000047945 */ /* 0x000fe40003800200 */
[----:B---3--:R-:W-:Y:S01]  /*4270*/  FADD.FTZ R0, |R12|, -RZ ;  /* 0x800000ff0c007221 */ /* 0x008fe20000010200 */
        /* <DEDUP_REMOVED lines=14> */
[----:B------:R-:W-:-:S07]  /*4360*/  MOV R2, R9 ;  /* 0x0000000900027202 */ /* 0x000fce0000000f00 */
.L_x_5672:
[----:B------:R-:W-:Y:S05]  /*4370*/  BSYNC.RECONVERGENT B4 ;  /* 0x0000000000047941 */ /* 0x000fea0003800200 */
.L_x_5671:
[----:B------:R-:W-:Y:S02]  /*4380*/  IMAD.MOV.U32 R5, RZ, RZ, 0x3b33710b ;  /* 0x3b33710bff057424 */ /* 0x000fe400078e00ff */
[----:B------:R-:W-:Y:S01]  /*4390*/  FMUL.FTZ R0, R2, R2 ;  /* 0x0000000202007220 */ /* 0x000fe20000410000 */
[----:B------:R-:W-:Y:S01]  /*43a0*/  HFMA2 R7, -RZ, RZ, 1.857421875, -1409 ;  /* 0x3f6ee581ff077431 */ /* 0x000fe200000001ff */
        /* <DEDUP_REMOVED lines=25> */
.L_x_5662:
[----:B------:R-:W-:-:S13]  /*4540*/  ISETP.GE.AND P0, PT, R2, RZ, PT ;  /* 0x000000ff0200720c */ /* 0x000fda0003f06270 */
[----:B------:R-:W-:Y:S05]  /*4550*/  @!P0 BRA `(.L_x_5673) ;  /* 0x0000000000708947 */ /* 0x000fea0003800000 */
        /* <DEDUP_REMOVED lines=28> */
.L_x_5673:
        /* <DEDUP_REMOVED lines=28> */
.L_x_5670:
[----:B------:R-:W-:Y:S05]  /*48e0*/  BSYNC.RECONVERGENT B3 ;  /* 0x0000000000037941 */ /* 0x000fea0003800200 */
.L_x_5659:
[----:B------:R-:W-:-:S13]  /*48f0*/  ISETP.GE.AND P0, PT, R3, RZ, PT ;  /* 0x000000ff0300720c */ /* 0x000fda0003f06270 */
[----:B-1----:R-:W-:-:S04]  /*4900*/  @P0 FADD.FTZ R13, -R13, -RZ ;  /* 0x800000ff0d0d0221 */ /* 0x002fc80000010100 */
[----:B------:R-:W-:-:S07]  /*4910*/  IMAD.MOV.U32 R4, RZ, RZ, R13 ;  /* 0x000000ffff047224 */ /* 0x000fce00078e000d */
.L_x_5639:
[----:B------:R-:W-:Y:S05]  /*4920*/  BSYNC.RECONVERGENT B2 ;  /* 0x0000000000027941 */ /* 0x000fea0003800200 */
.L_x_5637:
        /* <DEDUP_REMOVED lines=11> */
.L_x_5675:
[----:B------:R-:W-:Y:S05]  /*49e0*/  BSYNC.RECONVERGENT B0 ;  /* 0x0000000000007941 */ /* 0x000fea0003800200 */
.L_x_5674:
        /* <DEDUP_REMOVED lines=17> */
.L_x_5679:
[----:B------:R-:W0:Y:S02]  /*4b00*/  F2I.S64.TRUNC R4, R4 ;  /* 0x0000000400047311 */ /* 0x000e24000020d900 */
[----:B0-----:R-:W-:-:S05]  /*4b10*/  MOV R7, R4 ;  /* 0x0000000400077202 */ /* 0x001fca0000000f00 */
[----:B------:R0:W-:Y:S01]  /*4b20*/  STG.E.U8 desc[UR36][R2.64], R7 ;  /* 0x0000000702007986 */ /* 0x0001e2000c101124 */
[----:B------:R-:W-:Y:S05]  /*4b30*/  BRA `(.L_x_5681) ;  /* 0x0000000c00407947 */ /* 0x000fea0003800000 */
.L_x_5678:
        /* <DEDUP_REMOVED lines=9> */
.L_x_5683:
[----:B------:R-:W0:Y:S02]  /*4bd0*/  F2I.FTZ.TRUNC.NTZ R5, R4 ;  /* 0x0000000400057305 */ /* 0x000e24000021f100 */
[----:B0-----:R0:W-:Y:S01]  /*4be0*/  STG.E desc[UR36][R2.64], R5 ;  /* 0x0000000502007986 */ /* 0x0011e2000c101924 */
[----:B------:R-:W-:Y:S05]  /*4bf0*/  BRA `(.L_x_5681) ;  /* 0x0000000c00107947 */ /* 0x000fea0003800000 */
.L_x_5682:
[----:B------:R-:W0:Y:S02]  /*4c00*/  F2I.FTZ.TRUNC.NTZ R5, R4 ;  /* 0x0000000400057305 */ /* 0x000e24000021f100 */
[----:B0-----:R0:W-:Y:S01]  /*4c10*/  STG.E.U16 desc[UR36][R2.64], R5 ;  /* 0x0000000502007986 */ /* 0x0011e2000c101524 */
[----:B------:R-:W-:Y:S05]  /*4c20*/  BRA `(.L_x_5681) ;  /* 0x0000000c00047947 */ /* 0x000fea0003800000 */
.L_x_5677:
        /* <DEDUP_REMOVED lines=8> */
.L_x_5685:
[----:B------:R-:W-:-:S05]  /*4cb0*/  F2FP.F16.F32.PACK_AB R4, RZ, R4 ;  /* 0x00000004ff04723e */ /* 0x000fca00000000ff */
[----:B------:R0:W-:Y:S01]  /*4cc0*/  STG.E.U16 desc[UR36][R2.64], R4 ;  /* 0x0000000402007986 */ /* 0x0001e2000c101524 */
[----:B------:R-:W-:Y:S05]  /*4cd0*/  BRA `(.L_x_5681) ;  /* 0x0000000800d87947 */ /* 0x000fea0003800000 */
.L_x_5684:
[----:B------:R-:W-:-:S09]  /*4ce0*/  UISETP.NE.AND UP0, UPT, UR4, 0x7, UPT ;  /* 0x000000070400788c */ /* 0x000fd2000bf05270 */
[----:B------:R-:W-:Y:S05]  /*4cf0*/  BRA.U !UP0, `(.L_x_5686) ;  /* 0x0000000108247547 */ /* 0x000fea000b800000 */
[----:B------:R-:W-:-:S09]  /*4d00*/  UISETP.NE.AND UP0, UPT, UR4, 0x8, UPT ;  /* 0x000000080400788c */ /* 0x000fd2000bf05270 */
[----:B------:R-:W-:Y:S05]  /*4d10*/  BRA.U !UP0, `(.L_x_5687) ;  /* 0x0000000108107547 */ /* 0x000fea000b800000 */
[----:B------:R-:W-:-:S09]  /*4d20*/  UISETP.NE.AND UP0, UPT, UR4, 0x9, UPT ;  /* 0x000000090400788c */ /* 0x000fd2000bf05270 */
[----:B------:R-:W-:Y:S05]  /*4d30*/  BRA.U UP0, `(.L_x_5680) ;  /* 0x00000009002c7547 */ /* 0x000fea000b800000 */
[----:B------:R0:W-:Y:S01]  /*4d40*/  STG.E.64 desc[UR36][R2.64], R4 ;  /* 0x0000000402007986 */ /* 0x0001e2000c101b24 */
[----:B------:R-:W-:Y:S05]  /*4d50*/  BRA `(.L_x_5681) ;  /* 0x0000000800b87947 */ /* 0x000fea0003800000 */
.L_x_5687:
[----:B------:R-:W-:-:S05]  /*4d60*/  F2FP.F16.F32.PACK_AB R5, R5, R4 ;  /* 0x000000040505723e */ /* 0x000fca00000000ff */
[----:B------:R0:W-:Y:S01]  /*4d70*/  STG.E desc[UR36][R2.64], R5 ;  /* 0x0000000502007986 */ /* 0x0001e2000c101924 */
[----:B------:R-:W-:Y:S05]  /*4d80*/  BRA `(.L_x_5681) ;  /* 0x0000000800ac7947 */ /* 0x000fea0003800000 */
.L_x_5686:
[----:B------:R-:W-:-:S06]  /*4d90*/  FMUL.FTZ R4, R4, 1 ;  /* 0x3f80000004047820 */ /* 0x000fcc0000410000 */
[----:B------:R-:W0:Y:S02]  /*4da0*/  F2F.F64.F32 R4, R4 ;  /* 0x0000000400047310 */ /* 0x000e240000201800 */
[----:B0-----:R0:W-:Y:S01]  /*4db0*/  STG.E.64 desc[UR36][R2.64], R4 ;  /* 0x0000000402007986 */ /* 0x0011e2000c101b24 */
[----:B------:R-:W-:Y:S05]  /*4dc0*/  BRA `(.L_x_5681) ;  /* 0x00000008009c7947 */ /* 0x000fea0003800000 */
.L_x_5676:
        /* <DEDUP_REMOVED lines=8> */
[----:B------:R-:W-:Y:S02]  /*4e50*/  FSETP.NEU.FTZ.AND P0, PT, R4, RZ, PT ;  /* 0x000000ff0400720b */ /* 0x000fe40003f1d000 */
[----:B------:R-:W-:-:S04]  /*4e60*/  FSETP.NEU.FTZ.AND P1, PT, R5, RZ, PT ;  /* 0x000000ff0500720b */ /* 0x000fc80003f3d000 */
[----:B------:R-:W-:-:S04]  /*4e70*/  PLOP3.LUT P0, PT, P0, P1, PT, 0xf8, 0x8f ;  /* 0x00000000008f781c */ /* 0x000fc80000703f70 */
[----:B------:R-:W-:-:S05]  /*4e80*/  SEL R5, RZ, 0x1, !P0 ;  /* 0x00000001ff057807 */ /* 0x000fca0004000000 */
[----:B------:R4:W-:Y:S01]  /*4e90*/  STG.E.U8 desc[UR36][R2.64], R5 ;  /* 0x0000000502007986 */ /* 0x0009e2000c101124 */
[----:B------:R-:W-:Y:S05]  /*4ea0*/  BRA `(.L_x_5681) ;  /* 0x0000000800647947 */ /* 0x000fea0003800000 */
.L_x_5690:
[----:B------:R-:W-:Y:S01]  /*4eb0*/  FMUL.FTZ R8, R4, 1 ;  /* 0x3f80000004087820 */ /* 0x000fe20000410000 */
[----:B------:R-:W-:-:S05]  /*4ec0*/  FMUL.FTZ R10, R5, 1 ;  /* 0x3f800000050a7820 */ /* 0x000fca0000410000 */
        /* <DEDUP_REMOVED lines=8> */
.L_x_5689:
        /* <DEDUP_REMOVED lines=18> */
.L_x_5694:
[----:B------:R-:W-:Y:S05]  /*5070*/  BSYNC.RECONVERGENT B0 ;  /* 0x0000000000007941 */ /* 0x000fea0003800200 */
.L_x_5693:
[----:B------:R-:W-:-:S05]  /*5080*/  LOP3.LUT R7, R0, 0x80, R7, 0xf8, !PT ;  /* 0x0000008000077812 */ /* 0x000fca00078ef807 */
[----:B------:R1:W-:Y:S01]  /*5090*/  STG.E.U8 desc[UR36][R2.64], R7 ;  /* 0x0000000702007986 */ /* 0x0003e2000c101124 */
[----:B------:R-:W-:Y:S05]  /*50a0*/  BRA `(.L_x_5681) ;  /* 0x0000000400e47947 */ /* 0x000fea0003800000 */
.L_x_5692:
        /* <DEDUP_REMOVED lines=14> */
.L_x_5696:
[----:B------:R-:W-:Y:S05]  /*5190*/  BSYNC.RECONVERGENT B0 ;  /* 0x0000000000007941 */ /* 0x000fea0003800200 */
.L_x_5695:
[----:B------:R-:W-:-:S05]  /*51a0*/  LOP3.LUT R5, R0, 0x80, R7, 0xf8, !PT ;  /* 0x0000008000057812 */ /* 0x000fca00078ef807 */
[----:B------:R2:W-:Y:S01]  /*51b0*/  STG.E.U8 desc[UR36][R2.64], R5 ;  /* 0x0000000502007986 */ /* 0x0005e2000c101124 */
[----:B------:R-:W-:Y:S05]  /*51c0*/  BRA `(.L_x_5681) ;  /* 0x00000004009c7947 */ /* 0x000fea0003800000 */
.L_x_5691:
[----:B------:R-:W-:-:S05]  /*51d0*/  F2FP.BF16.F32.PACK_AB R4, RZ, R4 ;  /* 0x00000004ff04723e */ /* 0x000fca00000010ff */
[----:B------:R0:W-:Y:S01]  /*51e0*/  STG.E.U16 desc[UR36][R2.64], R4 ;  /* 0x0000000402007986 */ /* 0x0001e2000c101524 */
[----:B------:R-:W-:Y:S05]  /*51f0*/  BRA `(.L_x_5681) ;  /* 0x0000000400907947 */ /* 0x000fea0003800000 */
.L_x_5688:
        /* <DEDUP_REMOVED lines=11> */
.L_x_5699:
[----:B------:R-:W-:Y:S01]  /*52b0*/  LOP3.LUT R5, R4, 0x7fffffff, RZ, 0xc0, !PT ;  /* 0x7fffffff04057812 */ /* 0x000fe200078ec0ff */
[----:B------:R-:W-:Y:S01]  /*52c0*/  BSSY.RECONVERGENT B0, `(.L_x_5700) ;  /* 0x0000013000007945 */ /* 0x000fe20003800200 */
[----:B------:R-:W-:Y:S02]  /*52d0*/  HFMA2 R0, -RZ, RZ, 0, 7.62939453125e-06 ;  /* 0x00000080ff007431 */ /* 0x000fe400000001ff */
        /* <DEDUP_REMOVED lines=9> */
.L_x_5702:
[----:B------:R-:W-:-:S04]  /*5370*/  SHF.R.U32.HI R0, RZ, 0x14, R4 ;  /* 0x00000014ff007819 */ /* 0x000fc80000011604 */
[----:B------:R-:W-:-:S04]  /*5380*/  LOP3.LUT R5, R0, 0x1, RZ, 0xc0, !PT ;  /* 0x0000000100057812 */ /* 0x000fc800078ec0ff */
[----:B------:R-:W-:-:S04]  /*5390*/  IADD3 R0, PT, PT, R4, 0x487ffff, R5 ;  /* 0x0487ffff04007810 */ /* 0x000fc80007ffe005 */
[----:B------:R-:W-:-:S04]  /*53a0*/  SHF.R.U32.HI R0, RZ, 0x14, R0 ;  /* 0x00000014ff007819 */ /* 0x000fc80000011600 */
[----:B------:R-:W-:-:S07]  /*53b0*/  LOP3.LUT R5, R0, 0xff, RZ, 0xc0, !PT ;  /* 0x000000ff00057812 */ /* 0x000fce00078ec0ff */
.L_x_5703:
[----:B------:R-:W-:-:S04]  /*53c0*/  SHF.R.U32.HI R4, RZ, 0x18, R4 ;  /* 0x00000018ff047819 */ /* 0x000fc80000011604 */
[----:B------:R-:W-:-:S04]  /*53d0*/  LOP3.LUT R5, R5, 0x80, R4, 0xf8, !PT ;  /* 0x0000008005057812 */ /* 0x000fc800078ef804 */
[----:B------:R-:W-:-:S07]  /*53e0*/  PRMT R0, R5, 0x7610, R0 ;  /* 0x0000761005007816 */ /* 0x000fce0000000000 */
.L_x_5701:
[----:B------:R-:W-:Y:S05]  /*53f0*/  BSYNC.RECONVERGENT B0 ;  /* 0x0000000000007941 */ /* 0x000fea0003800200 */
.L_x_5700:
[----:B------:R0:W-:Y:S01]  /*5400*/  STG.E.U8 desc[UR36][R2.64], R0 ;  /* 0x0000000002007986 */ /* 0x0001e2000c101124 */
[----:B------:R-:W-:Y:S05]  /*5410*/  BRA `(.L_x_5681) ;  /* 0x0000000400087947 */ /* 0x000fea0003800000 */
.L_x_5698:
        /* <DEDUP_REMOVED lines=12> */
.L_x_5706:
[----:B------:R-:W-:-:S04]  /*54e0*/  SHF.R.U32.HI R0, RZ, 0x15, R4 ;  /* 0x00000015ff007819 */ /* 0x000fc80000011604 */
[----:B------:R-:W-:-:S04]  /*54f0*/  LOP3.LUT R5, R0, 0x1, RZ, 0xc0, !PT ;  /* 0x0000000100057812 */ /* 0x000fc800078ec0ff */
[----:B------:R-:W-:-:S04]  /*5500*/  IADD3 R0, PT, PT, R4, 0x88fffff, R5 ;  /* 0x088fffff04007810 */ /* 0x000fc80007ffe005 */
[----:B------:R-:W-:-:S04]  /*5510*/  SHF.R.U32.HI R0, RZ, 0x15, R0 ;  /* 0x00000015ff007819 */ /* 0x000fc80000011600 */
[----:B------:R-:W-:-:S07]  /*5520*/  LOP3.LUT R5, R0, 0xff, RZ, 0xc0, !PT ;  /* 0x000000ff00057812 */ /* 0x000fce00078ec0ff */
.L_x_5707:
[----:B------:R-:W-:-:S04]  /*5530*/  SHF.R.U32.HI R4, RZ, 0x18, R4 ;  /* 0x00000018ff047819 */ /* 0x000fc80000011604 */
[----:B------:R-:W-:-:S04]  /*5540*/  LOP3.LUT R5, R5, 0x80, R4, 0xf8, !PT ;  /* 0x0000008005057812 */ /* 0x000fc800078ef804 */
[----:B------:R-:W-:-:S07]  /*5550*/  PRMT R0, R5, 0x7610, R0 ;  /* 0x0000761005007816 */ /* 0x000fce0000000000 */
.L_x_5705:
[----:B------:R-:W-:Y:S05]  /*5560*/  BSYNC.RECONVERGENT B0 ;  /* 0x0000000000007941 */ /* 0x000fea0003800200 */
.L_x_5704:
[----:B------:R0:W-:Y:S01]  /*5570*/  STG.E.U8 desc[UR36][R2.64], R0 ;  /* 0x0000000002007986 */ /* 0x0001e2000c101124 */
[----:B------:R-:W-:Y:S05]  /*5580*/  BRA `(.L_x_5681) ;  /* 0x0000000000ac7947 */ /* 0x000fea0003800000 */
.L_x_5697:
[----:B------:R-:W-:-:S09]  /*5590*/  UISETP.NE.AND UP0, UPT, UR4, 0x1c, UPT ;  /* 0x0000001c0400788c */ /* 0x000fd2000bf05270 */
[----:B------:R-:W-:Y:S05]  /*55a0*/  BRA.U !UP0, `(.L_x_5708) ;  /* 0x00000001089c7547 */ /* 0x000fea000b800000 */
[----:B------:R-:W-:-:S09]  /*55b0*/  UISETP.NE.AND UP0, UPT, UR4, 0x1d, UPT ;  /* 0x0000001d0400788c */ /* 0x000fd2000bf05270 */
[----:B------:R-:W-:Y:S05]  /*55c0*/  BRA.U !UP0, `(.L_x_5709) ;  /* 0x0000000108887547 */ /* 0x000fea000b800000 */
[----:B------:R-:W-:-:S09]  /*55d0*/  UISETP.NE.AND UP0, UPT, UR4, 0x2c, UPT ;  /* 0x0000002c0400788c */ /* 0x000fd2000bf05270 */
[----:B------:R-:W-:Y:S05]  /*55e0*/  BRA.U !UP0, `(.L_x_5710) ;  /* 0x0000000108447547 */ /* 0x000fea000b800000 */
.L_x_5680:
[----:B------:R-:W-:Y:S01]  /*55f0*/  MOV R0, 0x0 ;  /* 0x0000000000007802 */ /* 0x000fe20000000f00 */
[----:B------:R-:W0:Y:S01]  /*5600*/  LDCU.64 UR6, c[0x4][0x158] ;  /* 0x01002b00ff0677ac */ /* 0x000e220008000a00 */
[----:B------:R-:W-:Y:S01]  /*5610*/  HFMA2 R8, -RZ, RZ, 0, 6.020069122314453125e-06 ;  /* 0x00000065ff087431 */ /* 0x000fe200000001ff */
        /* <DEDUP_REMOVED lines=13> */
.L_x_5711:
[----:B------:R-:W-:Y:S05]  /*56f0*/  BRA `(.L_x_5681) ;  /* 0x0000000000507947 */ /* 0x000fea0003800000 */
.L_x_5710:
        /* <DEDUP_REMOVED lines=15> */
.L_x_5709:
[----:B------:R-:W0:Y:S02]  /*57f0*/  F2I.U64.TRUNC R4, R4 ;  /* 0x0000000400047311 */ /* 0x000e24000020d800 */
[----:B0-----:R0:W-:Y:S01]  /*5800*/  STG.E.64 desc[UR36][R2.64], R4 ;  /* 0x0000000402007986 */ /* 0x0011e2000c101b24 */
[----:B------:R-:W-:Y:S05]  /*5810*/  BRA `(.L_x_5681) ;  /* 0x0000000000087947 */ /* 0x000fea0003800000 */
.L_x_5708:
[----:B------:R-:W0:Y:S02]  /*5820*/  F2I.FTZ.U32.TRUNC.NTZ R5, R4 ;  /* 0x0000000400057305 */ /* 0x000e24000021f000 */
[----:B0-----:R0:W-:Y:S02]  /*5830*/  STG.E desc[UR36][R2.64], R5 ;  /* 0x0000000502007986 */ /* 0x0011e4000c101924 */
.L_x_5681:
[----:B------:R-:W-:-:S07]  /*5840*/  IADD3 R17, PT, PT, R17, 0x80, RZ ;  /* 0x0000008011117810 */ /* 0x000fce0007ffe0ff */
.L_x_5606:
[----:B------:R-:W-:Y:S05]  /*5850*/  BSYNC.RECONVERGENT B6 ;  /* 0x0000000000067941 */ /* 0x000fea0003800200 */
.L_x_5605:
        /* <DEDUP_REMOVED lines=307> */
.L_x_5714:
[----:B------:R-:W0:Y:S01]  /*6b90*/  LDCU.64 UR6, c[0x0][0x588] ;  /* 0x0000b100ff0677ac */ /* 0x000e220008000a00 */
[----:B------:R-:W-:Y:S01]  /*6ba0*/  BSSY.RECONVERGENT B7, `(.L_x_5715) ;  /* 0x0000101000077945 */ /* 0x000fe20003800200 */
[----:B------:R-:W-:-:S04]  /*6bb0*/  UPRMT UR4, UR41, 0x9910, URZ ;  /* 0x0000991029047896 */ /* 0x000fc800080000ff */
[----:B------:R-:W-:Y:S01]  /*6bc0*/  UISETP.GT.AND UP0, UPT, UR4, 0x9, UPT ;  /* 0x000000090400788c */ /* 0x000fe2000bf04270 */
[----:B0-----:R-:W-:-:S04]  /*6bd0*/  IADD3 R4, P0, PT, R0, UR6, RZ ;  /* 0x0000000600047c10 */ /* 0x001fc8000ff1e0ff */
[----:B--2-4-:R-:W-:-:S04]  /*6be0*/  IADD3.X R5, PT, PT, RZ, UR7, RZ, P0, !PT ;  /* 0x00000007ff057c10 */ /* 0x014fc800087fe4ff */
        /* <DEDUP_REMOVED lines=9> */
[----:B-1-3--:R-:W2:Y:S01]  /*6c80*/  LDG.E.S8 R2, desc[UR36][R4.64] ;  /* 0x0000002404027981 */ /* 0x00aea2000c1e1300 */
[----:B------:R-:W-:Y:S01]  /*6c90*/  HFMA2 R3, -RZ, RZ, 0, 0 ;  /* 0x00000000ff037431 */ /* 0x000fe200000001ff */
[----:B--2---:R-:W1:Y:S01]  /*6ca0*/  I2F.S16 R2, R2 ;  /* 0x0000000200027306 */ /* 0x004e620000101400 */
[----:B------:R-:W-:Y:S05]  /*6cb0*/  BRA `(.L_x_5721) ;  /* 0x0000000c00bc7947 */ /* 0x000fea0003800000 */
.L_x_5719:
[----:B-1-3--:R-:W2:Y:S01]  /*6cc0*/  LDG.E.U8 R2, desc[UR36][R4.64] ;  /* 0x0000002404027981 */ /* 0x00aea2000c1e1100 */
[----:B------:R-:W-:Y:S01]  /*6cd0*/  IMAD.MOV.U32 R3, RZ, RZ, RZ ;  /* 0x000000ffff037224 */ /* 0x000fe200078e00ff */
[----:B--2---:R-:W-:Y:S01]  /*6ce0*/  I2FP.F32.U32 R2, R2 ;  /* 0x0000000200027245 */ /* 0x004fe20000201000 */
[----:B------:R-:W-:Y:S06]  /*6cf0*/  BRA `(.L_x_5721) ;  /* 0x0000000c00ac7947 */ /* 0x000fec0003800000 */
.L_x_5718:
[----:B------:R-:W-:-:S09]  /*6d00*/  UISETP.NE.AND UP0, UPT, UR4, 0x2, UPT ;  /* 0x000000020400788c */ /* 0x000fd2000bf05270 */
[----:B------:R-:W-:Y:S05]  /*6d10*/  BRA.U !UP0, `(.L_x_5722) ;  /* 0x0000000108307547 */ /* 0x000fea000b800000 */
[----:B------:R-:W-:-:S09]  /*6d20*/  UISETP.NE.AND UP0, UPT, UR4, 0x3, UPT ;  /* 0x000000030400788c */ /* 0x000fd2000bf05270 */
[----:B------:R-:W-:Y:S05]  /*6d30*/  BRA.U !UP0, `(.L_x_5723) ;  /* 0x0000000108187547 */ /* 0x000fea000b800000 */
[----:B------:R-:W-:-:S09]  /*6d40*/  UISETP.NE.AND UP0, UPT, UR4, 0x4, UPT ;  /* 0x000000040400788c */ /* 0x000fd2000bf05270 */
[----:B------:R-:W-:Y:S05]  /*6d50*/  BRA.U UP0, `(.L_x_5720) ;  /* 0x0000000d00307547 */ /* 0x000fea000b800000 */
[----:B------:R-:W2:Y:S01]  /*6d60*/  LDG.E.64 R4, desc[UR36][R4.64] ;  /* 0x0000002404047981 */ /* 0x000ea2000c1e1b00 */
[----:B-1-3--:R-:W-:Y:S01]  /*6d70*/  MOV R3, RZ ;  /* 0x000000ff00037202 */ /* 0x00afe20000000f00 */
[----:B--2---:R1:W2:Y:S02]  /*6d80*/  I2F.S64 R2, R4 ;  /* 0x0000000400027312 */ /* 0x0042a40000301400 */
[----:B-12---:R-:W-:Y:S05]  /*6d90*/  BRA `(.L_x_5721) ;  /* 0x0000000c00847947 */ /* 0x006fea0003800000 */
.L_x_5723:
[----:B-1-3--:R-:W2:Y:S01]  /*6da0*/  LDG.E R2, desc[UR36][R4.64] ;  /* 0x0000002404027981 */ /* 0x00aea2000c1e1900 */
[----:B------:R-:W-:Y:S01]  /*6db0*/  HFMA2 R3, -RZ, RZ, 0, 0 ;  /* 0x00000000ff037431 */ /* 0x000fe200000001ff */
[----:B--2---:R-:W-:Y:S01]  /*6dc0*/  I2FP.F32.S32 R2, R2 ;  /* 0x0000000200027245 */ /* 0x004fe20000201400 */
[----:B------:R-:W-:Y:S06]  /*6dd0*/  BRA `(.L_x_5721) ;  /* 0x0000000c00747947 */ /* 0x000fec0003800000 */
.L_x_5722:
[----:B-1-3--:R-:W2:Y:S01]  /*6de0*/  LDG.E.U16 R2, desc[UR36][R4.64] ;  /* 0x0000002404027981 */ /* 0x00aea2000c1e1500 */
[----:B------:R-:W-:Y:S01]  /*6df0*/  IMAD.MOV.U32 R3, RZ, RZ, RZ ;  /* 0x000000ffff037224 */ /* 0x000fe200078e00ff */
[----:B--2---:R-:W0:Y:S01]  /*6e00*/  I2F.S16 R2, R2 ;  /* 0x0000000200027306 */ /* 0x004e220000101400 */
[----:B------:R-:W-:Y:S05]  /*6e10*/  BRA `(.L_x_5721) ;  /* 0x0000000c00647947 */ /* 0x000fea0003800000 */
.L_x_5717:
[----:B------:R-:W-:-:S09]  /*6e20*/  UISETP.GT.AND UP0, UPT, UR4, 0x6, UPT ;  /* 0x000000060400788c */ /* 0x000fd2000bf04270 */
[----:B------:R-:W-:Y:S05]  /*6e30*/  BRA.U UP0, `(.L_x_5724) ;  /* 0x00000001002c7547 */ /* 0x000fea000b800000 */
[----:B------:R-:W-:-:S09]  /*6e40*/  UISETP.NE.AND UP0, UPT, UR4, 0x5, UPT ;  /* 0x000000050400788c */ /* 0x000fd2000bf05270 */
[----:B------:R-:W-:Y:S05]  /*6e50*/  BRA.U !UP0, `(.L_x_5725) ;  /* 0x0000000108147547 */ /* 0x000fea000b800000 */
[----:B------:R-:W-:-:S09]  /*6e60*/  UISETP.NE.AND UP0, UPT, UR4, 0x6, UPT ;  /* 0x000000060400788c */ /* 0x000fd2000bf05270 */
[----:B------:R-:W-:Y:S05]  /*6e70*/  BRA.U UP0, `(.L_x_5720) ;  /* 0x0000000900e87547 */ /* 0x000fea000b800000 */
[----:B-1-3--:R3:W5:Y:S01]  /*6e80*/  LDG.E R2, desc[UR36][R4.64] ;  /* 0x0000002404027981 */ /* 0x00a762000c1e1900 */
[----:B------:R-:W-:Y:S01]  /*6e90*/  MOV R3, RZ ;  /* 0x000000ff00037202 */ /* 0x000fe20000000f00 */
[----:B------:R-:W-:Y:S06]  /*6ea0*/  BRA `(.L_x_5721) ;  /* 0x0000000c00407947 */ /* 0x000fec0003800000 */
.L_x_5725:
[----:B-1-3--:R-:W2:Y:S01]  /*6eb0*/  LDG.E.U16 R2, desc[UR36][R4.64] ;  /* 0x0000002404027981 */ /* 0x00aea2000c1e1500 */
[----:B------:R-:W-:Y:S02]  /*6ec0*/  HFMA2 R3, -RZ, RZ, 0, 0 ;  /* 0x00000000ff037431 */ /* 0x000fe400000001ff */
[----:B--2---:R-:W-:Y:S01]  /*6ed0*/  HADD2.F32 R2, -RZ, R2.H0_H0 ;  /* 0x20000002ff027230 */ /* 0x004fe20000004100 */
[----:B------:R-:W-:Y:S06]  /*6ee0*/  BRA `(.L_x_5721) ;  /* 0x0000000c00307947 */ /* 0x000fec0003800000 */
.L_x_5724:
[----:B------:R-:W-:-:S09]  /*6ef0*/  UISETP.NE.AND UP0, UPT, UR4, 0x7, UPT ;  /* 0x000000070400788c */ /* 0x000fd2000bf05270 */
[----:B------:R-:W-:Y:S05]  /*6f00*/  BRA.U !UP0, `(.L_x_5726) ;  /* 0x0000000108287547 */ /* 0x000fea000b800000 */
[----:B------:R-:W-:-:S09]  /*6f10*/  UISETP.NE.AND UP0, UPT, UR4, 0x8, UPT ;  /* 0x000000080400788c */ /* 0x000fd2000bf05270 */
[----:B------:R-:W-:Y:S05]  /*6f20*/  BRA.U !UP0, `(.L_x_5727) ;  /* 0x0000000108107547 */ /* 0x000fea000b800000 */
[----:B------:R-:W-:-:S09]  /*6f30*/  UISETP.NE.AND UP0, UPT, UR4, 0x9, UPT ;  /* 0x000000090400788c */ /* 0x000fd2000bf05270 */
[----:B------:R-:W-:Y:S05]  /*6f40*/  BRA.U UP0, `(.L_x_5720) ;  /* 0x0000000900b47547 */ /* 0x000fea000b800000 */
[----:B-1-3--:R2:W5:Y:S01]  /*6f50*/  LDG.E.64 R2, desc[UR36][R4.64] ;  /* 0x0000002404027981 */ /* 0x00a562000c1e1b00 */
[----:B------:R-:W-:Y:S05]  /*6f60*/  BRA `(.L_x_5721) ;  /* 0x0000000c00107947 */ /* 0x000fea0003800000 */
.L_x_5727:
[----:B-1-3--:R-:W2:Y:S02]  /*6f70*/  LDG.E R3, desc[UR36][R4.64] ;  /* 0x0000002404037981 */ /* 0x00aea4000c1e1900 */
[--C-:B--2---:R-:W-:Y:S02]  /*6f80*/  HADD2.F32 R2, -RZ, R3.reuse.H0_H0 ;  /* 0x20000003ff027230 */ /* 0x104fe40000004100 */
[----:B------:R-:W-:Y:S01]  /*6f90*/  HADD2.F32 R3, -RZ, R3.H1_H1 ;  /* 0x30000003ff037230 */ /* 0x000fe20000004100 */
[----:B------:R-:W-:Y:S06]  /*6fa0*/  BRA `(.L_x_5721) ;  /* 0x0000000c00007947 */ /* 0x000fec0003800000 */
.L_x_5726:
[----:B------:R-:W2:Y:S01]  /*6fb0*/  LDG.E.64 R4, desc[UR36][R4.64] ;  /* 0x0000002404047981 */ /* 0x000ea2000c1e1b00 */
[----:B------:R-:W-:Y:S01]  /*6fc0*/  UMOV UR4, 0xf0000000 ;  /* 0xf000000000047882 */ /* 0x000fe20000000000 */
[----:B------:R-:W-:Y:S01]  /*6fd0*/  UMOV UR5, 0x380fffff ;  /* 0x380fffff00057882 */ /* 0x000fe20000000000 */
[----:B-1-3--:R-:W-:Y:S01]  /*6fe0*/  IMAD.MOV.U32 R3, RZ, RZ, RZ ;  /* 0x000000ffff037224 */ /* 0x00afe200078e00ff */
        /* <DEDUP_REMOVED lines=8> */
.L_x_5716:
        /* <DEDUP_REMOVED lines=9> */
[----:B-1-3--:R-:W-:Y:S02]  /*7100*/  MOV R3, RZ ;  /* 0x000000ff00037202 */ /* 0x00afe40000000f00 */
[----:B--2---:R-:W-:-:S04]  /*7110*/  ISETP.NE.AND P0, PT, R4, RZ, PT ;  /* 0x000000ff0400720c */ /* 0x004fc80003f05270 */
[----:B------:R-:W-:Y:S01]  /*7120*/  FSEL R2, RZ, 1, !P0 ;  /* 0x3f800000ff027808 */ /* 0x000fe20004000000 */
[----:B------:R-:W-:Y:S08]  /*7130*/  BRA `(.L_x_5721) ;  /* 0x00000008009c7947 */ /* 0x000ff00003800000 */
.L_x_5730:
[----:B-1----:R-:W2:Y:S01]  /*7140*/  LDG.E.128 R4, desc[UR36][R4.64] ;  /* 0x0000002404047981 */ /* 0x002ea2000c1e1d00 */
[----:B------:R-:W-:Y:S01]  /*7150*/  UMOV UR4, 0xf0000000 ;  /* 0xf000000000047882 */ /* 0x000fe20000000000 */
[----:B------:R-:W-:Y:S02]  /*7160*/  UMOV UR5, 0x380fffff ;  /* 0x380fffff00057882 */ /* 0x000fe40000000000 */
[----:B--2---:R-:W0:-:S15]  /*7170*/  DSETP.GEU.AND P0, PT, |R4|, UR4, PT ;  /* 0x0000000404007e2a */ /* 0x004e1e000bf0e200 */
[----:B------:R-:W-:-:S15]  /*7180*/  NOP ;  /* 0x0000000000007918 */ /* 0x000fde0000000000 */
[----:B------:R-:W-:-:S15]  /*7190*/  NOP ;  /* 0x0000000000007918 */ /* 0x000fde0000000000 */
[----:B------:R-:W-:-:S15]  /*71a0*/  NOP ;  /* 0x0000000000007918 */ /* 0x000fde0000000000 */
[----:B------:R-:W-:-:S04]  /*71b0*/  NOP ;  /* 0x0000000000007918 */ /* 0x000fc80000000000 */
[----:B---3--:R-:W0:Y:S02]  /*71c0*/  F2F.F32.F64 R2, R4 ;  /* 0x0000000400027310 */ /* 0x008e240000301000 */
        /* <DEDUP_REMOVED lines=13> */
.L_x_5729:
[----:B------:R-:W-:-:S09]  /*72a0*/  UISETP.NE.AND UP0, UPT, UR4, 0xf, UPT ;  /* 0x0000000f0400788c */ /* 0x000fd2000bf05270 */
[----:B------:R-:W-:Y:S05]  /*72b0*/  BRA.U !UP0, `(.L_x_5731) ;  /* 0x0000000108947547 */ /* 0x000fea000b800000 */
[----:B------:R-:W-:-:S09]  /*72c0*/  UISETP.NE.AND UP0, UPT, UR4, 0x17, UPT ;  /* 0x000000170400788c */ /* 0x000fd2000bf05270 */
[----:B------:R-:W-:Y:S05]  /*72d0*/  BRA.U !UP0, `(.L_x_5732) ;  /* 0x0000000108587547 */ /* 0x000fea000b800000 */
[----:B------:R-:W-:-:S09]  /*72e0*/  UISETP.NE.AND UP0, UPT, UR4, 0x18, UPT ;  /* 0x000000180400788c */ /* 0x000fd2000bf05270 */
[----:B------:R-:W-:Y:S05]  /*72f0*/  BRA.U UP0, `(.L_x_5720) ;  /* 0x0000000500c87547 */ /* 0x000fea000b800000 */
[----:B-1-3--:R-:W2:Y:S01]  /*7300*/  LDG.E.U8 R2, desc[UR36][R4.64] ;  /* 0x0000002404027981 */ /* 0x00aea2000c1e1100 */
[----:B------:R-:W-:Y:S01]  /*7310*/  IMAD.MOV.U32 R6, RZ, RZ, 0x1f ;  /* 0x0000001fff067424 */ /* 0x000fe200078e00ff */
        /* <DEDUP_REMOVED lines=8> */
[----:B------:R-:W-:Y:S01]  /*73a0*/  IMAD.SHL.U32 R7, R3, 0x800000, RZ ;  /* 0x0080000003077824 */ /* 0x000fe200078e00ff */
[----:B------:R-:W-:-:S04]  /*73b0*/  IADD3 R3, PT, PT, R0, 0x1000000, RZ ;  /* 0x0100000000037810 */ /* 0x000fc80007ffe0ff */
[----:B------:R-:W-:Y:S02]  /*73c0*/  LEA.HI R6, R6, -R7, RZ, 0x1c ;  /* 0x8000000706067211 */ /* 0x000fe400078fe0ff */
[----:B------:R-:W-:Y:S02]  /*73d0*/  SHF.R.S32.HI R3, RZ, 0x8, R3 ;  /* 0x00000008ff037819 */ /* 0x000fe40000011403 */
[----:B------:R-:W-:-:S04]  /*73e0*/  IADD3 R6, PT, PT, R6, 0x3c000000, RZ ;  /* 0x3c00000006067810 */ /* 0x000fc80007ffe0ff */
[----:B------:R-:W-:-:S04]  /*73f0*/  LOP3.LUT R3, R6, 0x7f800000, R3, 0xf8, !PT ;  /* 0x7f80000006037812 */ /* 0x000fc800078ef803 */
[----:B------:R-:W-:Y:S01]  /*7400*/  SEL R5, R3, RZ, P0 ;  /* 0x000000ff03057207 */ /* 0x000fe20000000000 */
[----:B------:R-:W-:-:S03]  /*7410*/  IMAD.MOV.U32 R3, RZ, RZ, RZ ;  /* 0x000000ffff037224 */ /* 0x000fc600078e00ff */
[----:B------:R-:W-:Y:S01]  /*7420*/  LOP3.LUT R2, R5, 0x80000000, R2, 0xf8, !PT ;  /* 0x8000000005027812 */ /* 0x000fe200078ef802 */
[----:B------:R-:W-:Y:S06]  /*7430*/  BRA `(.L_x_5721) ;  /* 0x0000000400dc7947 */ /* 0x000fec0003800000 */
.L_x_5732:
[----:B-1-3--:R-:W2:Y:S02]  /*7440*/  LDG.E.U8 R3, desc[UR36][R4.64] ;  /* 0x0000002404037981 */ /* 0x00aea4000c1e1100 */
[C---:B--2---:R-:W-:Y:S02]  /*7450*/  SHF.L.U32 R0, R3.reuse, 0x19, RZ ;  /* 0x0000001903007819 */ /* 0x044fe400000006ff */
[----:B------:R-:W-:Y:S02]  /*7460*/  SHF.L.U32 R3, R3, 0x8, RZ ;  /* 0x0000000803037819 */ /* 0x000fe400000006ff */
[----:B------:R-:W-:Y:S02]  /*7470*/  ISETP.GE.U32.AND P0, PT, R0, 0x8000000, PT ;  /* 0x080000000000780c */ /* 0x000fe40003f06070 */
[----:B------:R-:W-:-:S11]  /*7480*/  PRMT R7, R3, 0x9910, RZ ;  /* 0x0000991003077816 */ /* 0x000fd600000000ff */
[----:B------:R-:W-:Y:S01]  /*7490*/  @!P0 LOP3.LUT R2, R3, 0x7f00, RZ, 0xc0, !PT ;  /* 0x00007f0003028812 */ /* 0x000fe200078ec0ff */
[----:B------:R-:W-:Y:S01]  /*74a0*/  IMAD.MOV.U32 R3, RZ, RZ, RZ ;  /* 0x000000ffff037224 */ /* 0x000fe200078e00ff */
[----:B------:R-:W-:Y:S02]  /*74b0*/  @P0 LEA.HI R0, R0, 0x70000000, RZ, 0x1c ;  /* 0x7000000000000811 */ /* 0x000fe400078fe0ff */
[----:B------:R-:W-:-:S03]  /*74c0*/  @!P0 LOP3.LUT R2, R2, 0x3f000000, RZ, 0xfc, !PT ;  /* 0x3f00000002028812 */ /* 0x000fc600078efcff */
[----:B------:R-:W-:Y:S02]  /*74d0*/  @P0 FMUL.FTZ R0, R0, 1.9259299443872358531e-34 ;  /* 0x0780000000000820 */ /* 0x000fe40000410000 */
[----:B------:R-:W-:-:S05]  /*74e0*/  @!P0 FADD.FTZ R0, R2, -0.5 ;  /* 0xbf00000002008421 */ /* 0x000fca0000010000 */
[----:B------:R-:W-:Y:S01]  /*74f0*/  LOP3.LUT R2, R0, 0x80000000, R7, 0xf8, !PT ;  /* 0x8000000000027812 */ /* 0x000fe200078ef807 */
[----:B------:R-:W-:Y:S06]  /*7500*/  BRA `(.L_x_5721) ;  /* 0x0000000400a87947 */ /* 0x000fec0003800000 */
.L_x_5731:
[----:B-1-3--:R-:W2:Y:S01]  /*7510*/  LDG.E.U16 R2, desc[UR36][R4.64] ;  /* 0x0000002404027981 */ /* 0x00aea2000c1e1500 */
[----:B------:R-:W-:Y:S02]  /*7520*/  MOV R3, RZ ;  /* 0x000000ff00037202 */ /* 0x000fe40000000f00 */
[----:B--2---:R-:W-:Y:S01]  /*7530*/  SHF.L.U32 R2, R2, 0x10, RZ ;  /* 0x0000001002027819 */ /* 0x004fe200000006ff */
[----:B------:R-:W-:Y:S06]  /*7540*/  BRA `(.L_x_5721) ;  /* 0x0000000400987947 */ /* 0x000fec0003800000 */
.L_x_5728:
        /* <DEDUP_REMOVED lines=8> */
[----:B-1-3--:R-:W2:Y:S01]  /*75d0*/  LDG.E.U16 R2, desc[UR36][R4.64] ;  /* 0x0000002404027981 */ /* 0x00aea2000c1e1500 */
[----:B------:R-:W-:Y:S01]  /*75e0*/  IMAD.MOV.U32 R3, RZ, RZ, RZ ;  /* 0x000000ffff037224 */ /* 0x000fe200078e00ff */
[----:B--2---:R-:W-:Y:S01]  /*75f0*/  I2FP.F32.U32 R2, R2 ;  /* 0x0000000200027245 */ /* 0x004fe20000201000 */
[----:B------:R-:W-:Y:S06]  /*7600*/  BRA `(.L_x_5721) ;  /* 0x0000000400687947 */ /* 0x000fec0003800000 */
.L_x_5735:
[----:B------:R-:W2:Y:S01]  /*7610*/  LDG.E.U8 R4, desc[UR36][R4.64] ;  /* 0x0000002404047981 */ /* 0x000ea2000c1e1100 */
[----:B-1-3--:R-:W-:Y:S02]  /*7620*/  CS2R R2, SRZ ;  /* 0x0000000000027805 */ /* 0x00afe4000001ff00 */
        /* <DEDUP_REMOVED lines=18> */
.L_x_5737:
[----:B------:R-:W-:Y:S05]  /*7750*/  BSYNC.RECONVERGENT B0 ;  /* 0x0000000000007941 */ /* 0x000fea0003800200 */
.L_x_5736:
[----:B------:R-:W-:Y:S02]  /*7760*/  SHF.L.U32 R0, R0, 0x14, RZ ;  /* 0x0000001400007819 */ /* 0x000fe400000006ff */
[----:B------:R-:W-:-:S04]  /*7770*/  LEA R2, R2, 0x3b800000, 0x17 ;  /* 0x3b80000002027811 */ /* 0x000fc800078eb8ff */
[----:B------:R-:W-:Y:S01]  /*7780*/  LOP3.LUT R2, R2, R0, R9, 0xfe, !PT ;  /* 0x0000000002027212 */ /* 0x000fe200078efe09 */
[----:B------:R-:W-:Y:S06]  /*7790*/  BRA `(.L_x_5721) ;  /* 0x0000000400047947 */ /* 0x000fec0003800000 */
.L_x_5734:
        /* <DEDUP_REMOVED lines=20> */
.L_x_5739:
[----:B------:R-:W-:Y:S05]  /*78e0*/  BSYNC.RECONVERGENT B0 ;  /* 0x0000000000007941 */ /* 0x000fea0003800200 */
.L_x_5738:
[----:B------:R-:W-:Y:S02]  /*78f0*/  SHF.L.U32 R0, R0, 0x15, RZ ;  /* 0x0000001500007819 */ /* 0x000fe400000006ff */
[----:B------:R-:W-:-:S04]  /*7900*/  LEA R2, R2, 0x37800000, 0x17 ;  /* 0x3780000002027811 */ /* 0x000fc800078eb8ff */
[----:B------:R-:W-:Y:S01]  /*7910*/  LOP3.LUT R2, R2, R0, R9, 0xfe, !PT ;  /* 0x0000000002027212 */ /* 0x000fe200078efe09 */
[----:B------:R-:W-:Y:S06]  /*7920*/  BRA `(.L_x_5721) ;  /* 0x0000000000a07947 */ /* 0x000fec0003800000 */
.L_x_5733:
[----:B------:R-:W-:-:S09]  /*7930*/  UISETP.NE.AND UP0, UPT, UR4, 0x1c, UPT ;  /* 0x0000001c0400788c */ /* 0x000fd2000bf05270 */
[----:B------:R-:W-:Y:S05]  /*7940*/  BRA.U !UP0, `(.L_x_5740) ;  /* 0x00000001088c7547 */ /* 0x000fea000b800000 */
[----:B------:R-:W-:-:S09]  /*7950*/  UISETP.NE.AND UP0, UPT, UR4, 0x1d, UPT ;  /* 0x0000001d0400788c */ /* 0x000fd2000bf05270 */
[----:B------:R-:W-:Y:S05]  /*7960*/  BRA.U !UP0, `(.L_x_5741) ;  /* 0x0000000108747547 */ /* 0x000fea000b800000 */
[----:B------:R-:W-:-:S09]  /*7970*/  UISETP.NE.AND UP0, UPT, UR4, 0x2c, UPT ;  /* 0x0000002c0400788c */ /* 0x000fd2000bf05270 */
[----:B------:R-:W-:Y:S05]  /*7980*/  BRA.U UP0, `(.L_x_5720) ;  /* 0x0000000100247547 */ /* 0x000fea000b800000 */
[----:B------:R-:W2:Y:S01]  /*7990*/  LDG.E.U8 R4, desc[UR36][R4.64] ;  /* 0x0000002404047981 */ /* 0x000ea2000c1e1100 */
[----:B-1-3--:R-:W-:Y:S02]  /*79a0*/  HFMA2 R3, -RZ, RZ, 0, 0 ;  /* 0x00000000ff037431 */ /* 0x00afe400000001ff */
[----:B------:R-:W-:Y:S01]  /*79b0*/  IMAD.MOV.U32 R2, RZ, RZ, 0x400000 ;  /* 0x00400000ff027424 */ /* 0x000fe200078e00ff */
[----:B--2---:R-:W-:-:S13]  /*79c0*/  ISETP.NE.AND P0, PT, R4, RZ, PT ;  /* 0x000000ff0400720c */ /* 0x004fda0003f05270 */
[----:B------:R-:W-:Y:S05]  /*79d0*/  @!P0 BRA `(.L_x_5721) ;  /* 0x0000000000748947 */ /* 0x000fea0003800000 */
[----:B------:R-:W-:-:S13]  /*79e0*/  ISETP.NE.AND P0, PT, R4, 0xff, PT ;  /* 0x000000ff0400780c */ /* 0x000fda0003f05270 */
[----:B------:R-:W-:Y:S01]  /*79f0*/  @!P0 MOV R2, 0x7f800001 ;  /* 0x7f80000100028802 */ /* 0x000fe20000000f00 */
[----:B------:R-:W-:Y:S01]  /*7a00*/  @P0 IMAD.SHL.U32 R2, R4, 0x800000, RZ ;  /* 0x0080000004020824 */ /* 0x000fe200078e00ff */
[----:B------:R-:W-:Y:S06]  /*7a10*/  BRA `(.L_x_5721) ;  /* 0x0000000000647947 */ /* 0x000fec0003800000 */
.L_x_5720:
[----:B------:R-:W-:Y:S01]  /*7a20*/  MOV R0, 0x0 ;  /* 0x0000000000007802 */ /* 0x000fe20000000f00 */
[----:B------:R-:W0:Y:S01]  /*7a30*/  LDCU.64 UR4, c[0x4][0x158] ;  /* 0x01002b00ff0477ac */ /* 0x000e220008000a00 */
[----:B------:R-:W-:Y:S02]  /*7a40*/  HFMA2 R12, -RZ, RZ, 0, 5.9604644775390625e-08 ;  /* 0x00000001ff0c7431 */ /* 0x000fe400000001ff */
[----:B---3--:R-:W-:Y:S01]  /*7a50*/  IMAD.MOV.U32 R8, RZ, RZ, 0x4e ;  /* 0x0000004eff087424 */ /* 0x008fe200078e00ff */
[----:B-1----:R1:W2:Y:S01]  /*7a60*/  LDC.64 R2, c[0x4][R0] ;  /* 0x0100000000027b82 */ /* 0x0022a20000000a00 */
[----:B------:R-:W3:Y:S01]  /*7a70*/  LDCU.64 UR6, c[0x4][0x160] ;  /* 0x01002c00ff0677ac */ /* 0x000ee20008000a00 */
[----:B------:R-:W-:Y:S01]  /*7a80*/  MOV R13, RZ ;  /* 0x000000ff000d7202 */ /* 0x000fe20000000f00 */
[----:B------:R-:W4:Y:S01]  /*7a90*/  LDCU.64 UR8, c[0x4][0x18] ;  /* 0x01000300ff0877ac */ /* 0x000f220008000a00 */
[----:B0-----:R-:W-:Y:S02]  /*7aa0*/  MOV R4, UR4 ;  /* 0x0000000400047c02 */ /* 0x001fe40008000f00 */
[----:B------:R-:W-:Y:S01]  /*7ab0*/  MOV R5, UR5 ;  /* 0x0000000500057c02 */ /* 0x000fe20008000f00 */
[----:B---3--:R-:W-:Y:S01]  /*7ac0*/  IMAD.U32 R6, RZ, RZ, UR6 ;  /* 0x00000006ff067e24 */ /* 0x008fe2000f8e00ff */
[----:B------:R-:W-:-:S02]  /*7ad0*/  MOV R7, UR7 ;  /* 0x0000000700077c02 */ /* 0x000fc40008000f00 */
[----:B----4-:R-:W-:Y:S02]  /*7ae0*/  MOV R10, UR8 ;  /* 0x00000008000a7c02 */ /* 0x010fe40008000f00 */
[----:B-1----:R-:W-:-:S07]  /*7af0*/  MOV R11, UR9 ;  /* 0x00000009000b7c02 */ /* 0x002fce0008000f00 */
[----:B------:R-:W-:-:S07]  /*7b00*/  LEPC R20, `(.L_x_5742) ;  /* 0x000000001014794e */ /* 0x000fce0000000000 */
[----:B--2---:R-:W-:Y:S05]  /*7b10*/  CALL.ABS.NOINC R2 ;  /* 0x0000000002007343 */ /* 0x004fea0003c00000 */
.L_x_5742:
[----:B------:R-:W-:Y:S01]  /*7b20*/  CS2R R2, SRZ ;  /* 0x0000000000027805 */ /* 0x000fe2000001ff00 */
[----:B------:R-:W-:Y:S06]  /*7b30*/  BRA `(.L_x_5721) ;  /* 0x00000000001c7947 */ /* 0x000fec0003800000 */
.L_x_5741:
[----:B------:R-:W2:Y:S01]  /*7b40*/  LDG.E.64 R4, desc[UR36][R4.64] ;  /* 0x0000002404047981 */ /* 0x000ea2000c1e1b00 */
[----:B-1-3--:R-:W-:Y:S01]  /*7b50*/  HFMA2 R3, -RZ, RZ, 0, 0 ;  /* 0x00000000ff037431 */ /* 0x00afe200000001ff */
[----:B--2---:R4:W0:Y:S02]  /*7b60*/  I2F.U64 R2, R4 ;  /* 0x0000000400027312 */ /* 0x0048240000301000 */
[----:B0---4-:R-:W-:Y:S05]  /*7b70*/  BRA `(.L_x_5721) ;  /* 0x00000000000c7947 */ /* 0x011fea0003800000 */
.L_x_5740:
[----:B-1-3--:R-:W2:Y:S01]  /*7b80*/  LDG.E R2, desc[UR36][R4.64] ;  /* 0x0000002404027981 */ /* 0x00aea2000c1e1900 */
[----:B------:R-:W-:Y:S01]  /*7b90*/  IMAD.MOV.U32 R3, RZ, RZ, RZ ;  /* 0x000000ffff037224 */ /* 0x000fe200078e00ff */
[----:B--2---:R-:W-:-:S07]  /*7ba0*/  I2FP.F32.U32 R2, R2 ;  /* 0x0000000200027245 */ /* 0x004fce0000201000 */
.L_x_5721:
[----:B------:R-:W-:Y:S05]  /*7bb0*/  BSYNC.RECONVERGENT B7 ;  /* 0x0000000000077941 */ /* 0x000fea0003800200 */
.L_x_5715:
[C---:B01---5:R-:W-:Y:S01]  /*7bc0*/  FSETP.NAN.FTZ.AND P1, PT, |R2|.reuse, |R2|, PT ;  /* 0x400000020200720b */ /* 0x063fe20003f38200 */
[----:B------:R-:W-:Y:S01]  /*7bd0*/  BSSY.RECONVERGENT B2, `(.L_x_5743) ;  /* 0x0000258000027945 */ /* 0x000fe20003800200 */
[C---:B------:R-:W-:Y:S01]  /*7be0*/  FSETP.NAN.FTZ.AND P0, PT, |R3|.reuse, |R3|, PT ;  /* 0x400000030300720b */ /* 0x040fe20003f18200 */
[----:B------:R-:W-:Y:S01]  /*7bf0*/  FADD.FTZ R12, |R2|, -RZ ;  /* 0x800000ff020c7221 */ /* 0x000fe20000010200 */
[----:B--23--:R-:W-:-:S11]  /*7c00*/  FADD.FTZ R5, |R3|, -RZ ;  /* 0x800000ff03057221 */ /* 0x00cfd60000010200 */
        /* <DEDUP_REMOVED lines=17> */
.L_x_5744:
[----:B------:R-:W-:-:S04]  /*7d20*/  FMNMX.FTZ R0, R12, |R3|, !PT ;  /* 0x400000030c007209 */ /* 0x000fc80007810000 */
        /* <DEDUP_REMOVED lines=68> */
.L_x_5754:
[----:B------:R-:W-:-:S04]  /*8170*/  FADD.FTZ R6, -R0, R9 ;  /* 0x0000000900067221 */ /* 0x000fc80000010100 */
[----:B------:R-:W-:-:S07]  /*8180*/  FMUL.FTZ R6, R6, 0.5 ;  /* 0x3f00000006067820 */ /* 0x000fce0000410000 */
.L_x_5755:
[----:B------:R-:W-:Y:S05]  /*8190*/  BSYNC.RECONVERGENT B1 ;  /* 0x0000000000017941 */ /* 0x000fea0003800200 */
.L_x_5753:
        /* <DEDUP_REMOVED lines=11> */
.L_x_5757:
[----:B------:R-:W-:-:S04]  /*8250*/  FADD.FTZ R13, R4, -R13 ;  /* 0x8000000d040d7221 */ /* 0x000fc80000010000 */
[----:B------:R-:W-:-:S07]  /*8260*/  FMUL.FTZ R13, R13, 0.5 ;  /* 0x3f0000000d0d7820 */ /* 0x000fce0000410000 */
.L_x_5758:
[----:B------:R-:W-:Y:S05]  /*8270*/  BSYNC.RECONVERGENT B1 ;  /* 0x0000000000017941 */ /* 0x000fea0003800200 */
.L_x_5756:
        /* <DEDUP_REMOVED lines=35> */
.L_x_5752:
        /* <DEDUP_REMOVED lines=35> */
.L_x_5759:
[----:B------:R-:W-:-:S04]  /*86e0*/  FADD.FTZ R13, -R12, 1 ;  /* 0x3f8000000c0d7421 */ /* 0x000fc80000010100 */
[----:B------:R-:W-:-:S06]  /*86f0*/  FMUL.FTZ R6, R0, R13 ;  /* 0x0000000d00067220 */ /* 0x000fcc0000410000 */
[----:B------:R-:W0:Y:S08]  /*8700*/  MUFU.SQRT R6, R6 ;  /* 0x0000000600067308 */ /* 0x000e300000002000 */
[----:B0-----:R-:W0:Y:S02]  /*8710*/  MUFU.RCP R8, R6 ;  /* 0x0000000600087308 */ /* 0x001e240000001000 */
[----:B0-----:R-:W-:Y:S01]  /*8720*/  FMUL.FTZ R13, R8, |R3| ;  /* 0x40000003080d7220 */ /* 0x001fe20000410000 */
[----:B------:R-:W-:Y:S06]  /*8730*/  BRA `(.L_x_5750) ;  /* 0x0000000000047947 */ /* 0x000fec0003800000 */
.L_x_5751:
[----:B------:R0:W1:Y:S02]  /*8740*/  MUFU.SQRT R13, R5 ;  /* 0x00000005000d7308 */ /* 0x0000640000002000 */
.L_x_5750:
[----:B------:R-:W-:Y:S05]  /*8750*/  BSYNC.RECONVERGENT B0 ;  /* 0x0000000000007941 */ /* 0x000fea0003800200 */
.L_x_5749:
        /* <DEDUP_REMOVED lines=40> */
.L_x_5764:
        /* <DEDUP_REMOVED lines=28> */
.L_x_5763:
        /* <DEDUP_REMOVED lines=23> */
.L_x_5770:
[----:B------:R-:W-:-:S04]  /*8d10*/  FADD.FTZ R4, -R7, R4 ;  /* 0x0000000407047221 */ /* 0x000fc80000010100 */
[----:B0-----:R-:W-:-:S07]  /*8d20*/  FMUL.FTZ R5, R4, 0.5 ;  /* 0x3f00000004057820 */ /* 0x001fce0000410000 */
.L_x_5771:
[----:B------:R-:W-:Y:S05]  /*8d30*/  BSYNC.RECONVERGENT B4 ;  /* 0x0000000000047941 */ /* 0x000fea0003800200 */
.L_x_5769:
[----:B------:R-:W-:Y:S01]  /*8d40*/  FADD.FTZ R0, R5, R0 ;  /* 0x0000000005007221 */ /* 0x000fe20000010000 */
[----:B------:R-:W-:-:S04]  /*8d50*/  FADD.FTZ R11, R12, R11 ;  /* 0x0000000b0c0b7221 */ /* 0x000fc80000010000 */
[----:B------:R-:W-:-:S06]  /*8d60*/  FMUL.FTZ R11, R0, R11 ;  /* 0x0000000b000b7220 */ /* 0x000fcc0000410000 */
[----:B------:R-:W0:Y:S01]  /*8d70*/  MUFU.SQRT R11, R11 ;  /* 0x0000000b000b7308 */ /* 0x000e220000002000 */
[----:B------:R-:W-:Y:S05]  /*8d80*/  BRA `(.L_x_5772) ;  /* 0x0000000000487947 */ /* 0x000fea0003800000 */
.L_x_5768:
        /* <DEDUP_REMOVED lines=12> */
.L_x_5767:
[----:B------:R-:W-:Y:S01]  /*8e50*/  FADD.FTZ R0, R11, 1 ;  /* 0x3f8000000b007421 */ /* 0x000fe20000010000 */
[----:B0-----:R-:W-:Y:S01]  /*8e60*/  MUFU.SQRT R5, R5 ;  /* 0x0000000500057308 */ /* 0x001fe20000002000 */
[----:B------:R-:W-:Y:S02]  /*8e70*/  IMAD.MOV.U32 R12, RZ, RZ, 0x3f800000 ;  /* 0x3f800000ff0c7424 */ /* 0x000fe400078e00ff */
[----:B------:R-:W-:-:S06]  /*8e80*/  FMUL.FTZ R0, R0, 0.5 ;  /* 0x3f00000000007820 */ /* 0x000fcc0000410000 */
[----:B------:R-:W0:Y:S02]  /*8e90*/  MUFU.SQRT R0, R0 ;  /* 0x0000000000007308 */ /* 0x000e240000002000 */
[----:B0-----:R-:W-:-:S07]  /*8ea0*/  FMUL.FTZ R11, R5, R0 ;  /* 0x00000000050b7220 */ /* 0x001fce0000410000 */
.L_x_5772:
[----:B------:R-:W-:Y:S05]  /*8eb0*/  BSYNC.RECONVERGENT B1 ;  /* 0x0000000000017941 */ /* 0x000fea0003800200 */
.L_x_5766:
[----:B------:R-:W-:Y:S05]  /*8ec0*/  BRA `(.L_x_5773) ;  /* 0x0000000000087947 */ /* 0x000fea0003800000 */
.L_x_5762:
[----:B------:R-:W-:Y:S01]  /*8ed0*/  FMUL.FTZ R11, R11, 16777216 ;  /* 0x4b8000000b0b7820 */ /* 0x000fe20000410000 */
[----:B------:R-:W-:-:S07]  /*8ee0*/  FMUL.FTZ R12, R12, 16777216 ;  /* 0x4b8000000c0c7820 */ /* 0x000fce0000410000 */
.L_x_5773:
[----:B------:R-:W-:Y:S05]  /*8ef0*/  BSYNC.RELIABLE B0 ;  /* 0x0000000000007941 */ /* 0x000fea0003800100 */
.L_x_5761:
        /* <DEDUP_REMOVED lines=21> */
.L_x_5776:
[----:B------:R-:W-:Y:S05]  /*9050*/  BSYNC.RECONVERGENT B4 ;  /* 0x0000000000047941 */ /* 0x000fea0003800200 */
.L_x_5775:
        /* <DEDUP_REMOVED lines=29> */
.L_x_5774:
        /* <DEDUP_REMOVED lines=18> */
.L_x_5778:
[----:B------:R-:W-:Y:S05]  /*9350*/  BSYNC.RECONVERGENT B4 ;  /* 0x0000000000047941 */ /* 0x000fea0003800200 */
.L_x_5777:
        /* <DEDUP_REMOVED lines=27> */
[----:B------:R-:W-:-:S07]  /*9510*/  FSEL R0, R12, R11, P0 ;  /* 0x0000000b0c007208 */ /* 0x000fce0000000000 */
.L_x_5765:
[----:B------:R-:W-:Y:S05]  /*9520*/  BSYNC.RECONVERGENT B3 ;  /* 0x0000000000037941 */ /* 0x000fea0003800200 */
.L_x_5760:
[----:B------:R-:W-:-:S13]  /*9530*/  ISETP.GE.AND P0, PT, R3, RZ, PT ;  /* 0x000000ff0300720c */ /* 0x000fda0003f06270 */
[----:B-1----:R-:W-:-:S05]  /*9540*/  @P0 FADD.FTZ R13, -R13, -RZ ;  /* 0x800000ff0d0d0221 */ /* 0x002fca0000010100 */
[----:B------:R-:W-:Y:S01]  /*9550*/  MOV R4, R13 ;  /* 0x0000000d00047202 */ /* 0x000fe20000000f00 */
[----:B------:R-:W-:Y:S06]  /*9560*/  BRA `(.L_x_5745) ;  /* 0x0000000800f87947 */ /* 0x000fec0003800000 */
.L_x_5748:
[----:B------:R-:W-:Y:S01]  /*9570*/  FADD.FTZ R0, -R2, 6.1232342629258392722e-17 ;  /* 0x248d313202007421 */ /* 0x000fe20000010100 */
[----:B------:R-:W-:-:S03]  /*9580*/  FADD.FTZ R4, -R3, -RZ ;  /* 0x800000ff03047221 */ /* 0x000fc60000010100 */
[----:B------:R-:W-:Y:S01]  /*9590*/  FADD.FTZ R0, R0, 1.5707963705062866211 ;  /* 0x3fc90fdb00007421 */ /* 0x000fe20000010000 */
[----:B------:R-:W-:Y:S06]  /*95a0*/  BRA `(.L_x_5745) ;  /* 0x0000000800e87947 */ /* 0x000fec0003800000 */
.L_x_5747:
[----:B------:R-:W-:Y:S02]  /*95b0*/  HFMA2 R0, -RZ, RZ, 0, 0 ;  /* 0x00000000ff007431 */ /* 0x000fe400000001ff */
[----:B------:R-:W-:Y:S01]  /*95c0*/  FADD.FTZ R4, -R3, -RZ ;  /* 0x800000ff03047221 */ /* 0x000fe20000010100 */
[----:B------:R-:W-:Y:S06]  /*95d0*/  BRA `(.L_x_5745) ;  /* 0x0000000800dc7947 */ /* 0x000fec0003800000 */
.L_x_5746:
        /* <DEDUP_REMOVED lines=25> */
[----:B------:R-:W-:Y:S05]  /*9770*/  CALL.REL.NOINC `($__internal_12_$__cuda_sm3x_div_rn_ftz_f32_slowpath) ;  /* 0x000000c800447944 */ /* 0x000fea0003c00000 */
[----:B------:R-:W-:-:S07]  /*9780*/  IMAD.MOV.U32 R5, RZ, RZ, R9 ;  /* 0x000000ffff057224 */ /* 0x000fce00078e0009 */
.L_x_5783:
[----:B------:R-:W-:Y:S05]  /*9790*/  BSYNC.RECONVERGENT B4 ;  /* 0x0000000000047941 */ /* 0x000fea0003800200 */
.L_x_5782:
[----:B------:R-:W-:Y:S02]  /*97a0*/  HFMA2 R7, -RZ, RZ, 0.89990234375, 10328 ;  /* 0x3b33710bff077431 */ /* 0x000fe400000001ff */
[----:B------:R-:W-:Y:S01]  /*97b0*/  FMUL.FTZ R0, R5, R5 ;  /* 0x0000000505007220 */ /* 0x000fe20000410000 */
[----:B------:R-:W-:Y:S01]  /*97c0*/  ISETP.GE.AND P0, PT, R2, RZ, PT ;  /* 0x000000ff0200720c */ /* 0x000fe20003f06270 */
[----:B------:R-:W-:Y:S01]  /*97d0*/  HFMA2 R2, -RZ, RZ, 1.857421875, -1409 ;  /* 0x3f6ee581ff027431 */ /* 0x000fe200000001ff */
[----:B------:R-:W-:Y:S01]  /*97e0*/  FSETP.NEU.FTZ.AND P3, PT, R12, |R3|, PT ;  /* 0x400000030c00720b */ /* 0x000fe20003f7d000 */
[----:B------:R-:W-:Y:S01]  /*97f0*/  FFMA.FTZ R7, R0, R7, -0.015681877732276916504 ;  /* 0xbc80774800077423 */ /* 0x000fe20000010007 */
[----:B------:R-:W-:Y:S01]  /*9800*/  FSETP.NEU.FTZ.AND P1, PT, R11, RZ, PT ;  /* 0x000000ff0b00720b */ /* 0x000fe20003f3d000 */
[----:B------:R-:W-:Y:S02]  /*9810*/  FADD.FTZ R12, R12, |R3| ;  /* 0x400000030c0c7221 */ /* 0x000fe40000010000 */
        /* <DEDUP_REMOVED lines=21> */
.L_x_5781:
        /* <DEDUP_REMOVED lines=29> */
.L_x_5786:
[----:B------:R-:W-:Y:S05]  /*9b40*/  BSYNC.RECONVERGENT B4 ;  /* 0x0000000000047941 */ /* 0x000fea0003800200 */
.L_x_5785:
        /* <DEDUP_REMOVED lines=20> */
[----:B------:R-:W-:-:S03]  /*9c90*/  FADD.FTZ R5, R12, |R3| ;  /* 0x400000030c057221 */ /* 0x000fc60000010000 */
        /* <DEDUP_REMOVED lines=8> */
.L_x_5780:
        /* <DEDUP_REMOVED lines=32> */
[----:B------:R-:W-:Y:S05]  /*9f20*/  CALL.REL.NOINC `($__internal_12_$__cuda_sm3x_div_rn_ftz_f32_slowpath) ;  /* 0x000000c000587944 */ /* 0x000fea0003c00000 */
[----:B------:R-:W-:-:S07]  /*9f30*/  MOV R4, R9 ;  /* 0x0000000900047202 */ /* 0x000fce0000000f00 */
.L_x_5788:
[----:B------:R-:W-:Y:S05]  /*9f40*/  BSYNC.RECONVERGENT B4 ;  /* 0x0000000000047941 */ /* 0x000fea0003800200 */
.L_x_5787:
[----:B------:R-:W-:Y:S02]  /*9f50*/  HFMA2 R5, -RZ, RZ, 0.89990234375, 10328 ;  /* 0x3b33710bff057431 */ /* 0x000fe400000001ff */
[----:B------:R-:W-:Y:S01]  /*9f60*/  FMUL.FTZ R0, R4, R4 ;  /* 0x0000000404007220 */ /* 0x000fe20000410000 */
[----:B------:R-:W-:Y:S02]  /*9f70*/  MOV R7, 0x3f6ee581 ;  /* 0x3f6ee58100077802 */ /* 0x000fe40000000f00 */
[----:B------:R-:W-:Y:S01]  /*9f80*/  ISETP.GE.AND P0, PT, R2, RZ, PT ;  /* 0x000000ff0200720c */ /* 0x000fe20003f06270 */
[----:B------:R-:W-:Y:S01]  /*9f90*/  FFMA.FTZ R5, R0, R5, -0.015681877732276916504 ;  /* 0xbc80774800057423 */ /* 0x000fe20000010005 */
[----:B------:R-:W-:Y:S01]  /*9fa0*/  FSETP.NEU.FTZ.AND P3, PT, R12, |R3|, PT ;  /* 0x400000030c00720b */ /* 0x000fe20003f7d000 */
[----:B------:R-:W-:Y:S01]  /*9fb0*/  IMAD.MOV.U32 R2, RZ, RZ, 0x4016cbe4 ;  /* 0x4016cbe4ff027424 */ /* 0x000fe200078e00ff */
        /* <DEDUP_REMOVED lines=13> */
[----:B------:R-:W-:-:S03]  /*a090*/  FADD.FTZ R5, R12, |R3| ;  /* 0x400000030c057221 */ /* 0x000fc60000010000 */
[----:B------:R-:W-:Y:S01]  /*a0a0*/  @!P0 FFMA.FTZ R0, R7, 1.6832555532455444336, R4 ;  /* 0x3fd774eb07008823 */ /* 0x000fe20000010004 */
[----:B------:R-:W-:Y:S02]  /*a0b0*/  @!P3 FSEL R0, R2, 0.78539818525314331055, !P0 ;  /* 0x3f490fdb0200b808 */ /* 0x000fe40004000000 */
[----:B------:R-:W-:Y:S02]  /*a0c0*/  @!P1 FSEL R0, RZ, 3.1415927410125732422, P0 ;  /* 0x40490fdbff009808 */ /* 0x000fe40000000000 */
[----:B------:R-:W-:Y:S02]  /*a0d0*/  FSETP.NAN.FTZ.AND P0, PT, |R5|, |R5|, PT ;  /* 0x400000050500720b */ /* 0x000fe40003f18200 */
[----:B------:R-:W-:-:S04]  /*a0e0*/  LOP3.LUT R0, R0, 0x80000000, R3, 0xb8, !PT ;  /* 0x8000000000007812 */ /* 0x000fc800078eb803 */
[----:B------:R-:W-:-:S07]  /*a0f0*/  FSEL R0, R5, R0, P0 ;  /* 0x0000000005007208 */ /* 0x000fce0000000000 */
.L_x_5784:
[----:B------:R-:W-:Y:S05]  /*a100*/  BSYNC.RECONVERGENT B3 ;  /* 0x0000000000037941 */ /* 0x000fea0003800200 */
.L_x_5779:
[----:B------:R-:W-:Y:S01]  /*a110*/  ISETP.GE.AND P0, PT, R3, RZ, PT ;  /* 0x000000ff0300720c */ /* 0x000fe20003f06270 */
[----:B------:R-:W-:Y:S01]  /*a120*/  FADD.FTZ R4, R13, 0.69314718246459960938 ;  /* 0x3f3172180d047421 */ /* 0x000fe20000010000 */
[----:B------:R-:W-:-:S11]  /*a130*/  FADD.FTZ R0, |R0|, -RZ ;  /* 0x800000ff00007221 */ /* 0x000fd60000010200 */
[----:B------:R-:W-:-:S07]  /*a140*/  @P0 FADD.FTZ R4, -R4, -RZ ;  /* 0x800000ff04040221 */ /* 0x000fce0000010100 */
.L_x_5745:
[----:B------:R-:W-:Y:S05]  /*a150*/  BSYNC.RECONVERGENT B2 ;  /* 0x0000000000027941 */ /* 0x000fea0003800200 */
.L_x_5743:
        /* <DEDUP_REMOVED lines=11> */
.L_x_5790:
[----:B------:R-:W-:Y:S05]  /*a210*/  BSYNC.RECONVERGENT B0 ;  /* 0x0000000000007941 */ /* 0x000fea0003800200 */
.L_x_5789:
        /* <DEDUP_REMOVED lines=17> */
.L_x_5794:
[----:B------:R-:W0:Y:S02]  /*a330*/  F2I.S64.TRUNC R4, R4 ;  /* 0x0000000400047311 */ /* 0x000e24000020d900 */
[----:B0-----:R-:W-:-:S05]  /*a340*/  MOV R7, R4 ;  /* 0x0000000400077202 */ /* 0x001fca0000000f00 */
[----:B------:R4:W-:Y:S01]  /*a350*/  STG.E.U8 desc[UR36][R2.64], R7 ;  /* 0x0000000702007986 */ /* 0x0009e2000c101124 */
[----:B------:R-:W-:Y:S05]  /*a360*/  BRA `(.L_x_5796) ;  /* 0x0000000c003c7947 */ /* 0x000fea0003800000 */
.L_x_5793:
        /* <DEDUP_REMOVED lines=9> */
.L_x_5798:
[----:B------:R-:W0:Y:S02]  /*a400*/  F2I.FTZ.TRUNC.NTZ R5, R4 ;  /* 0x0000000400057305 */ /* 0x000e24000021f100 */
[----:B0-----:R2:W-:Y:S01]  /*a410*/  STG.E desc[UR36][R2.64], R5 ;  /* 0x0000000502007986 */ /* 0x0015e2000c101924 */
[----:B------:R-:W-:Y:S05]  /*a420*/  BRA `(.L_x_5796) ;  /* 0x0000000c000c7947 */ /* 0x000fea0003800000 */
.L_x_5797:
[----:B------:R-:W0:Y:S02]  /*a430*/  F2I.FTZ.TRUNC.NTZ R5, R4 ;  /* 0x0000000400057305 */ /* 0x000e24000021f100 */
[----:B0-----:R0:W-:Y:S01]  /*a440*/  STG.E.U16 desc[UR36][R2.64], R5 ;  /* 0x0000000502007986 */ /* 0x0011e2000c101524 */
[----:B------:R-:W-:Y:S05]  /*a450*/  BRA `(.L_x_5796) ;  /* 0x0000000c00007947 */ /* 0x000fea0003800000 */
.L_x_5792:
        /* <DEDUP_REMOVED lines=8> */
.L_x_5800:
[----:B------:R-:W-:-:S05]  /*a4e0*/  F2FP.F16.F32.PACK_AB R4, RZ, R4 ;  /* 0x00000004ff04723e */ /* 0x000fca00000000ff */
[----:B------:R0:W-:Y:S01]  /*a4f0*/  STG.E.U16 desc[UR36][R2.64], R4 ;  /* 0x0000000402007986 */ /* 0x0001e2000c101524 */
[----:B------:R-:W-:Y:S05]  /*a500*/  BRA `(.L_x_5796) ;  /* 0x0000000800d47947 */ /* 0x000fea0003800000 */
.L_x_5799:
        /* <DEDUP_REMOVED lines=8> */
.L_x_5802:
[----:B------:R-:W-:-:S05]  /*a590*/  F2FP.F16.F32.PACK_AB R5, R5, R4 ;  /* 0x000000040505723e */ /* 0x000fca00000000ff */
[----:B------:R0:W-:Y:S01]  /*a5a0*/  STG.E desc[UR36][R2.64], R5 ;  /* 0x0000000502007986 */ /* 0x0001e2000c101924 */
[----:B------:R-:W-:Y:S05]  /*a5b0*/  BRA `(.L_x_5796) ;  /* 0x0000000800a87947 */ /* 0x000fea0003800000 */
.L_x_5801:
[----:B------:R-:W-:-:S06]  /*a5c0*/  FMUL.FTZ R4, R4, 1 ;  /* 0x3f80000004047820 */ /* 0x000fcc0000410000 */
[----:B------:R-:W0:Y:S02]  /*a5d0*/  F2F.F64.F32 R4, R4 ;  /* 0x0000000400047310 */ /* 0x000e240000201800 */
[----:B0-----:R0:W-:Y:S01]  /*a5e0*/  STG.E.64 desc[UR36][R2.64], R4 ;  /* 0x0000000402007986 */ /* 0x0011e2000c101b24 */
[----:B------:R-:W-:Y:S05]  /*a5f0*/  BRA `(.L_x_5796) ;  /* 0x0000000800987947 */ /* 0x000fea0003800000 */
.L_x_5791:
        /* <DEDUP_REMOVED lines=13> */
.L_x_5806:
        /* <DEDUP_REMOVED lines=16> */
.L_x_5809:
[----:B------:R-:W-:-:S04]  /*a7d0*/  SHF.R.U32.HI R4, RZ, 0x18, R4 ;  /* 0x00000018ff047819 */ /* 0x000fc80000011604 */
[----:B------:R-:W-:-:S04]  /*a7e0*/  LOP3.LUT R4, R5, 0x80, R4, 0xf8, !PT ;  /* 0x0000008005047812 */ /* 0x000fc800078ef804 */
[----:B------:R-:W-:-:S07]  /*a7f0*/  PRMT R0, R4, 0x7610, R0 ;  /* 0x0000761004007816 */ /* 0x000fce0000000000 */
.L_x_5808:
[----:B------:R-:W-:Y:S05]  /*a800*/  BSYNC.RECONVERGENT B0 ;  /* 0x0000000000007941 */ /* 0x000fea0003800200 */
.L_x_5807:
[----:B------:R0:W-:Y:S01]  /*a810*/  STG.E.U8 desc[UR36][R2.64], R0 ;  /* 0x0000000002007986 */ /* 0x0001e2000c101124 */
[----:B------:R-:W-:Y:S05]  /*a820*/  BRA `(.L_x_5796) ;  /* 0x00000008000c7947 */ /* 0x000fea0003800000 */
.L_x_5805:
[----:B------:R-:W-:Y:S01]  /*a830*/  LOP3.LUT R6, R4, 0x7fffffff, RZ, 0xc0, !PT ;  /* 0x7fffffff04067812 */ /* 0x000fe200078ec0ff */
[----:B------:R-:W-:Y:S01]  /*a840*/  BSSY.RECONVERGENT B0, `(.L_x_5810) ;  /* 0x0000012000007945 */ /* 0x000fe20003800200 */
[----:B------:R-:W-:Y:S02]  /*a850*/  MOV R0, 0x80 ;  /* 0x0000008000007802 */ /* 0x000fe40000000f00 */
        /* <DEDUP_REMOVED lines=13> */
.L_x_5812:
[----:B------:R-:W-:-:S04]  /*a930*/  SHF.R.U32.HI R4, RZ, 0x18, R4 ;  /* 0x00000018ff047819 */ /* 0x000fc80000011604 */
[----:B------:R-:W-:-:S04]  /*a940*/  LOP3.LUT R5, R5, 0x80, R4, 0xf8, !PT ;  /* 0x0000008005057812 */ /* 0x000fc800078ef804 */
[----:B------:R-:W-:-:S07]  /*a950*/  PRMT R0, R5, 0x7610, R0 ;  /* 0x0000761005007816 */ /* 0x000fce0000000000 */
.L_x_5811:
[----:B------:R-:W-:Y:S05]  /*a960*/  BSYNC.RECONVERGENT B0 ;  /* 0x0000000000007941 */ /* 0x000fea0003800200 */
.L_x_5810:
[----:B------:R0:W-:Y:S01]  /*a970*/  STG.E.U8 desc[UR36][R2.64], R0 ;  /* 0x0000000002007986 */ /* 0x0001e2000c101124 */
[----:B------:R-:W-:Y:S05]  /*a980*/  BRA `(.L_x_5796) ;  /* 0x0000000400b47947 */ /* 0x000fea0003800000 */
.L_x_5804:
        /* <DEDUP_REMOVED lines=19> */
[----:B------:R0:W-:Y:S01]  /*aac0*/  STG.E.U8 desc[UR36][R2.64], R5 ;  /* 0x0000000502007986 */ /* 0x0001e2000c101124 */
[----:B------:R-:W-:Y:S05]  /*aad0*/  BRA `(.L_x_5796) ;  /* 0x0000000400607947 */ /* 0x000fea0003800000 */
.L_x_5814:
[----:B------:R-:W0:Y:S02]  /*aae0*/  F2I.U64.TRUNC R4, R4 ;  /* 0x0000000400047311 */ /* 0x000e24000020d800 */
[----:B0-----:R0:W-:Y:S01]  /*aaf0*/  STG.E.64 desc[UR36][R2.64], R4 ;  /* 0x0000000402007986 */ /* 0x0011e2000c101b24 */
[----:B------:R-:W-:Y:S05]  /*ab00*/  BRA `(.L_x_5796) ;  /* 0x0000000400547947 */ /* 0x000fea0003800000 */
.L_x_5813:
[----:B------:R-:W0:Y:S02]  /*ab10*/  F2I.FTZ.U32.TRUNC.NTZ R5, R4 ;  /* 0x0000000400057305 */ /* 0x000e24000021f000 */
[----:B0-----:R0:W-:Y:S01]  /*ab20*/  STG.E desc[UR36][R2.64], R5 ;  /* 0x0000000502007986 */ /* 0x0011e2000c101924 */
[----:B------:R-:W-:Y:S05]  /*ab30*/  BRA `(.L_x_5796) ;  /* 0x0000000400487947 */ /* 0x000fea0003800000 */
.L_x_5803:
        /* <DEDUP_REMOVED lines=12> */
.L_x_5816:
        /* <DEDUP_REMOVED lines=10> */
.L_x_5815:
[----:B------:R-:W-:-:S09]  /*aca0*/  UISETP.NE.AND UP0, UPT, UR4, 0xf, UPT ;  /* 0x0000000f0400788c */ /* 0x000fd2000bf05270 */
[----:B------:R-:W-:Y:S05]  /*acb0*/  BRA.U !UP0, `(.L_x_5817) ;  /* 0x0000000108e07547 */ /* 0x000fea000b800000 */
[----:B------:R-:W-:-:S09]  /*acc0*/  UISETP.NE.AND UP0, UPT, UR4, 0x17, UPT ;  /* 0x000000170400788c */ /* 0x000fd2000bf05270 */
[----:B------:R-:W-:Y:S05]  /*acd0*/  BRA.U !UP0, `(.L_x_5818) ;  /* 0x00000001088c7547 */ /* 0x000fea000b800000 */
[----:B------:R-:W-:-:S09]  /*ace0*/  UISETP.NE.AND UP0, UPT, UR4, 0x18, UPT ;  /* 0x000000180400788c */ /* 0x000fd2000bf05270 */
[----:B------:R-:W-:Y:S05]  /*acf0*/  BRA.U !UP0, `(.L_x_5819) ;  /* 0x0000000108447547 */ /* 0x000fea000b800000 */
.L_x_5795:
        /* <DEDUP_REMOVED lines=8> */
[----:B0-----:R-:W-:Y:S01]  /*ad80*/  IMAD.U32 R4, RZ, RZ, UR4 ;  /* 0x00000004ff047e24 */ /* 0x001fe2000f8e00ff */
[----:B------:R-:W-:Y:S02]  /*ad90*/  MOV R5, UR5 ;  /* 0x0000000500057c02 */ /* 0x000fe40008000f00 */
[----:B---3--:R-:W-:-:S02]  /*ada0*/  MOV R6, UR6 ;  /* 0x0000000600067c02 */ /* 0x008fc40008000f00 */
[----:B------:R-:W-:Y:S01]  /*adb0*/  MOV R7, UR7 ;  /* 0x0000000700077c02 */ /* 0x000fe20008000f00 */
[----:B----4-:R-:W-:Y:S01]  /*adc0*/  IMAD.U32 R10, RZ, RZ, UR8 ;  /* 0x00000008ff0a7e24 */ /* 0x010fe2000f8e00ff */
[----:B-1----:R-:W-:-:S07]  /*add0*/  MOV R11, UR9 ;  /* 0x00000009000b7c02 */ /* 0x002fce0008000f00 */
[----:B------:R-:W-:-:S07]  /*ade0*/  LEPC R20, `(.L_x_5820) ;  /* 0x000000001014794e */ /* 0x000fce0000000000 */
[----:B--2---:R-:W-:Y:S05]  /*adf0*/  CALL.ABS.NOINC R2 ;  /* 0x0000000002007343 */ /* 0x004fea0003c00000 */
.L_x_5820:
[----:B------:R-:W-:Y:S05]  /*ae00*/  BRA `(.L_x_5796) ;  /* 0x0000000000947947 */ /* 0x000fea0003800000 */
.L_x_5819:
[----:B------:R-:W-:Y:S01]  /*ae10*/  LOP3.LUT R6, R4, 0x7fffffff, RZ, 0xc0, !PT ;  /* 0x7fffffff04067812 */ /* 0x000fe200078ec0ff */
[----:B------:R-:W-:Y:S01]  /*ae20*/  BSSY.RECONVERGENT B0, `(.L_x_5821) ;  /* 0x000000b000007945 */ /* 0x000fe20003800200 */
[----:B------:R-:W-:Y:S01]  /*ae30*/  HFMA2 R0, -RZ, RZ, 0, 7.569789886474609375e-06 ;  /* 0x0000007fff007431 */ /* 0x000fe200000001ff */
        /* <DEDUP_REMOVED lines=9> */
.L_x_5822:
[----:B------:R-:W-:Y:S05]  /*aed0*/  BSYNC.RECONVERGENT B0 ;  /* 0x0000000000007941 */ /* 0x000fea0003800200 */
.L_x_5821:
[----:B------:R-:W-:-:S05]  /*aee0*/  LOP3.LUT R5, R0, 0x80, R7, 0xf8, !PT ;  /* 0x0000008000057812 */ /* 0x000fca00078ef807 */
[----:B------:R0:W-:Y:S01]  /*aef0*/  STG.E.U8 desc[UR36][R2.64], R5 ;  /* 0x0000000502007986 */ /* 0x0001e2000c101124 */
[----:B------:R-:W-:Y:S05]  /*af00*/  BRA `(.L_x_5796) ;  /* 0x0000000000547947 */ /* 0x000fea0003800000 */
.L_x_5818:
        /* <DEDUP_REMOVED lines=11> */
.L_x_5824:
[----:B------:R-:W-:Y:S02]  /*afc0*/  ISETP.GT.U32.AND P0, PT, R6, 0x7f800000, PT ;  /* 0x7f8000000600780c */ /* 0x000fe40003f04070 */
[----:B------:R-:W-:-:S04]  /*afd0*/  MOV R0, 0x7f ;  /* 0x0000007f00007802 */ /* 0x000fc80000000f00 */
[----:B------:R-:W-:-:S07]  /*afe0*/  SEL R0, R0, 0x7c, P0 ;  /* 0x0000007c00007807 */ /* 0x000fce0000000000 */
.L_x_5825:
[----:B------:R-:W-:Y:S05]  /*aff0*/  BSYNC.RECONVERGENT B0 ;  /* 0x0000000000007941 */ /* 0x000fea0003800200 */
.L_x_5823:
[----:B------:R-:W-:-:S04]  /*b000*/  SHF.R.U32.HI R5, RZ, 0x18, R4 ;  /* 0x00000018ff057819 */ /* 0x000fc80000011604 */
[----:B------:R-:W-:-:S05]  /*b010*/  LOP3.LUT R5, R0, 0x80, R5, 0xf8, !PT ;  /* 0x0000008000057812 */ /* 0x000fca00078ef805 */
[----:B------:R0:W-:Y:S01]  /*b020*/  STG.E.U8 desc[UR36][R2.64], R5 ;  /* 0x0000000502007986 */ /* 0x0001e2000c101124 */
[----:B------:R-:W-:Y:S05]  /*b030*/  BRA `(.L_x_5796) ;  /* 0x0000000000087947 */ /* 0x000fea0003800000 */
.L_x_5817:
[----:B------:R-:W-:-:S05]  /*b040*/  F2FP.BF16.F32.PACK_AB R4, RZ, R4 ;  /* 0x00000004ff04723e */ /* 0x000fca00000010ff */
[----:B------:R0:W-:Y:S02]  /*b050*/  STG.E.U16 desc[UR36][R2.64], R4 ;  /* 0x0000000402007986 */ /* 0x0001e4000c101524 */
.L_x_5796:
[----:B------:R-:W-:-:S07]  /*b060*/  IADD3 R17, PT, PT, R17, 0x80, RZ ;  /* 0x0000008011117810 */ /* 0x000fce0007ffe0ff */
.L_x_5713:
[----:B------:R-:W-:Y:S05]  /*b070*/  BSYNC.RECONVERGENT B6 ;  /* 0x0000000000067941 */ /* 0x000fea0003800200 */
.L_x_5712:
        /* <DEDUP_REMOVED lines=307> */
.L_x_5828:
[----:B------:R-:W1:Y:S01]  /*c3b0*/  LDCU.64 UR6, c[0x0][0x588] ;  /* 0x0000b100ff0677ac */ /* 0x000e620008000a00 */
[----:B------:R-:W-:Y:S01]  /*c3c0*/  BSSY.RECONVERGENT B7, `(.L_x_5829) ;  /* 0x0000101000077945 */ /* 0x000fe20003800200 */
[----:B------:R-:W-:-:S04]  /*c3d0*/  UPRMT UR4, UR41, 0x9910, URZ ;  /* 0x0000991029047896 */ /* 0x000fc800080000ff */
[----:B------:R-:W-:Y:S01]  /*c3e0*/  UISETP.GT.AND UP0, UPT, UR4, 0x9, UPT ;  /* 0x000000090400788c */ /* 0x000fe2000bf04270 */
[----:B-1----:R-:W-:-:S05]  /*c3f0*/  IADD3 R4, P0, PT, R0, UR6, RZ ;  /* 0x0000000600047c10 */ /* 0x002fca000ff1e0ff */
[----:B--234-:R-:W-:-:S03]  /*c400*/  IMAD.X R5, RZ, RZ, UR7, P0 ;  /* 0x00000007ff057e24 */ /* 0x01cfc600080e06ff */
        /* <DEDUP_REMOVED lines=10> */
[----:B------:R-:W-:Y:S01]  /*c4b0*/  MOV R3, RZ ;  /* 0x000000ff00037202 */ /* 0x000fe20000000f00 */
[----:B--2---:R-:W3:Y:S01]  /*c4c0*/  I2F.S16 R2, R2 ;  /* 0x0000000200027306 */ /* 0x004ee20000101400 */
[----:B------:R-:W-:Y:S05]  /*c4d0*/  BRA `(.L_x_5835) ;  /* 0x0000000c00bc7947 */ /* 0x000fea0003800000 */
.L_x_5833:
[----:B------:R-:W2:Y:S01]  /*c4e0*/  LDG.E.U8 R2, desc[UR36][R4.64] ;  /* 0x0000002404027981 */ /* 0x000ea2000c1e1100 */
[----:B------:R-:W-:Y:S01]  /*c4f0*/  HFMA2 R3, -RZ, RZ, 0, 0 ;  /* 0x00000000ff037431 */ /* 0x000fe200000001ff */
[----:B--2---:R-:W-:Y:S01]  /*c500*/  I2FP.F32.U32 R2, R2 ;  /* 0x0000000200027245 */ /* 0x004fe20000201000 */
[----:B------:R-:W-:Y:S06]  /*c510*/  BRA `(.L_x_5835) ;  /* 0x0000000c00ac7947 */ /* 0x000fec0003800000 */
.L_x_5832:
[----:B------:R-:W-:-:S09]  /*c520*/  UISETP.NE.AND UP0, UPT, UR4, 0x2, UPT ;  /* 0x000000020400788c */ /* 0x000fd2000bf05270 */
[----:B------:R-:W-:Y:S05]  /*c530*/  BRA.U !UP0, `(.L_x_5836) ;  /* 0x0000000108307547 */ /* 0x000fea000b800000 */
[----:B------:R-:W-:-:S09]  /*c540*/  UISETP.NE.AND UP0, UPT, UR4, 0x3, UPT ;  /* 0x000000030400788c */ /* 0x000fd2000bf05270 */
[----:B------:R-:W-:Y:S05]  /*c550*/  BRA.U !UP0, `(.L_x_5837) ;  /* 0x0000000108187547 */ /* 0x000fea000b800000 */
[----:B------:R-:W-:-:S09]  /*c560*/  UISETP.NE.AND UP0, UPT, UR4, 0x4, UPT ;  /* 0x000000040400788c */ /* 0x000fd2000bf05270 */
[----:B------:R-:W-:Y:S05]  /*c570*/  BRA.U UP0, `(.L_x_5834) ;  /* 0x0000000d00307547 */ /* 0x000fea000b800000 */
[----:B------:R-:W2:Y:S01]  /*c580*/  LDG.E.64 R4, desc[UR36][R4.64] ;  /* 0x0000002404047981 */ /* 0x000ea2000c1e1b00 */
[----:B------:R-:W-:Y:S01]  /*c590*/  MOV R3, RZ ;  /* 0x000000ff00037202 */ /* 0x000fe20000000f00 */
[----:B--2---:R3:W4:Y:S02]  /*c5a0*/  I2F.S64 R2, R4 ;  /* 0x0000000400027312 */ /* 0x0047240000301400 */
[----:B---34-:R-:W-:Y:S05]  /*c5b0*/  BRA `(.L_x_5835) ;  /* 0x0000000c00847947 */ /* 0x018fea0003800000 */
.L_x_5837:
[----:B------:R-:W2:Y:S01]  /*c5c0*/  LDG.E R2, desc[UR36][R4.64] ;  /* 0x0000002404027981 */ /* 0x000ea2000c1e1900 */
[----:B------:R-:W-:Y:S01]  /*c5d0*/  IMAD.MOV.U32 R3, RZ, RZ, RZ ;  /* 0x000000ffff037224 */ /* 0x000fe200078e00ff */
[----:B--2---:R-:W-:Y:S01]  /*c5e0*/  I2FP.F32.S32 R2, R2 ;  /* 0x0000000200027245 */ /* 0x004fe20000201400 */
[----:B------:R-:W-:Y:S06]  /*c5f0*/  BRA `(.L_x_5835) ;  /* 0x0000000c00747947 */ /* 0x000fec0003800000 */
.L_x_5836:
[----:B------:R-:W2:Y:S01]  /*c600*/  LDG.E.U16 R2, desc[UR36][R4.64] ;  /* 0x0000002404027981 */ /* 0x000ea2000c1e1500 */
[----:B------:R-:W-:Y:S01]  /*c610*/  HFMA2 R3, -RZ, RZ, 0, 0 ;  /* 0x00000000ff037431 */ /* 0x000fe200000001ff */
[----:B--2---:R-:W2:Y:S01]  /*c620*/  I2F.S16 R2, R2 ;  /* 0x0000000200027306 */ /* 0x004ea20000101400 */
[----:B------:R-:W-:Y:S05]  /*c630*/  BRA `(.L_x_5835) ;  /* 0x0000000c00647947 */ /* 0x000fea0003800000 */
.L_x_5831:
[----:B------:R-:W-:-:S09]  /*c640*/  UISETP.GT.AND UP0, UPT, UR4, 0x6, UPT ;  /* 0x000000060400788c */ /* 0x000fd2000bf04270 */
[----:B------:R-:W-:Y:S05]  /*c650*/  BRA.U UP0, `(.L_x_5838) ;  /* 0x00000001002c7547 */ /* 0x000fea000b800000 */
[----:B------:R-:W-:-:S09]  /*c660*/  UISETP.NE.AND UP0, UPT, UR4, 0x5, UPT ;  /* 0x000000050400788c */ /* 0x000fd2000bf05270 */
[----:B------:R-:W-:Y:S05]  /*c670*/  BRA.U !UP0, `(.L_x_5839) ;  /* 0x0000000108147547 */ /* 0x000fea000b800000 */
[----:B------:R-:W-:-:S09]  /*c680*/  UISETP.NE.AND UP0, UPT, UR4, 0x6, UPT ;  /* 0x000000060400788c */ /* 0x000fd2000bf05270 */
[----:B------:R-:W-:Y:S05]  /*c690*/  BRA.U UP0, `(.L_x_5834) ;  /* 0x0000000900e87547 */ /* 0x000fea000b800000 */
[----:B------:R1:W5:Y:S01]  /*c6a0*/  LDG.E R2, desc[UR36][R4.64] ;  /* 0x0000002404027981 */ /* 0x000362000c1e1900 */
[----:B------:R-:W-:Y:S01]  /*c6b0*/  MOV R3, RZ ;  /* 0x000000ff00037202 */ /* 0x000fe20000000f00 */
[----:B------:R-:W-:Y:S06]  /*c6c0*/  BRA `(.L_x_5835) ;  /* 0x0000000c00407947 */ /* 0x000fec0003800000 */
.L_x_5839:
[----:B------:R-:W2:Y:S01]  /*c6d0*/  LDG.E.U16 R2, desc[UR36][R4.64] ;  /* 0x0000002404027981 */ /* 0x000ea2000c1e1500 */
[----:B------:R-:W-:Y:S02]  /*c6e0*/  HFMA2 R3, -RZ, RZ, 0, 0 ;  /* 0x00000000ff037431 */ /* 0x000fe400000001ff */
[----:B--2---:R-:W-:Y:S01]  /*c6f0*/  HADD2.F32 R2, -RZ, R2.H0_H0 ;  /* 0x20000002ff027230 */ /* 0x004fe20000004100 */
[----:B------:R-:W-:Y:S06]  /*c700*/  BRA `(.L_x_5835) ;  /* 0x0000000c00307947 */ /* 0x000fec0003800000 */
.L_x_5838:
        /* <DEDUP_REMOVED lines=8> */
.L_x_5841:
[----:B------:R-:W2:Y:S02]  /*c790*/  LDG.E R3, desc[UR36][R4.64] ;  /* 0x0000002404037981 */ /* 0x000ea4000c1e1900 */
[--C-:B--2---:R-:W-:Y:S02]  /*c7a0*/  HADD2.F32 R2, -RZ, R3.reuse.H0_H0 ;  /* 0x20000003ff027230 */ /* 0x104fe40000004100 */
[----:B------:R-:W-:Y:S01]  /*c7b0*/  HADD2.F32 R3, -RZ, R3.H1_H1 ;  /* 0x30000003ff037230 */ /* 0x000fe20000004100 */
[----:B------:R-:W-:Y:S06]  /*c7c0*/  BRA `(.L_x_5835) ;  /* 0x0000000c00007947 */ /* 0x000fec0003800000 */
.L_x_5840:
[----:B------:R-:W2:Y:S01]  /*c7d0*/  LDG.E.64 R4, desc[UR36][R4.64] ;  /* 0x0000002404047981 */ /* 0x000ea2000c1e1b00 */
[----:B------:R-:W-:Y:S01]  /*c7e0*/  UMOV UR4, 0xf0000000 ;  /* 0xf000000000047882 */ /* 0x000fe20000000000 */
[----:B------:R-:W-:Y:S01]  /*c7f0*/  UMOV UR5, 0x380fffff ;  /* 0x380fffff00057882 */ /* 0x000fe20000000000 */
[----:B------:R-:W-:Y:S01]  /*c800*/  IMAD.MOV.U32 R3, RZ, RZ, RZ ;  /* 0x000000ffff037224 */ /* 0x000fe200078e00ff */
        /* <DEDUP_REMOVED lines=8> */
.L_x_5830:
        /* <DEDUP_REMOVED lines=11> */
[----:B------:R-:W-:Y:S01]  /*c940*/  FSEL R2, RZ, 1, !P0 ;  /* 0x3f800000ff027808 */ /* 0x000fe20004000000 */
[----:B------:R-:W-:Y:S08]  /*c950*/  BRA `(.L_x_5835) ;  /* 0x00000008009c7947 */ /* 0x000ff00003800000 */
.L_x_5844:
        /* <DEDUP_REMOVED lines=22> */
.L_x_5843:
[----:B------:R-:W-:-:S09]  /*cac0*/  UISETP.NE.AND UP0, UPT, UR4, 0xf, UPT ;  /* 0x0000000f0400788c */ /* 0x000fd2000bf05270 */
[----:B------:R-:W-:Y:S05]  /*cad0*/  BRA.U !UP0, `(.L_x_5845) ;  /* 0x0000000108947547 */ /* 0x000fea000b800000 */
[----:B------:R-:W-:-:S09]  /*cae0*/  UISETP.NE.AND UP0, UPT, UR4, 0x17, UPT ;  /* 0x000000170400788c */ /* 0x000fd2000bf05270 */
[----:B------:R-:W-:Y:S05]  /*caf0*/  BRA.U !UP0, `(.L_x_5846) ;  /* 0x0000000108587547 */ /* 0x000fea000b800000 */
[----:B------:R-:W-:-:S09]  /*cb00*/  UISETP.NE.AND UP0, UPT, UR4, 0x18, UPT ;  /* 0x000000180400788c */ /* 0x000fd2000bf05270 */
[----:B------:R-:W-:Y:S05]  /*cb10*/  BRA.U UP0, `(.L_x_5834) ;  /* 0x0000000500c87547 */ /* 0x000fea000b800000 */
[----:B------:R-:W2:Y:S01]  /*cb20*/  LDG.E.U8 R2, desc[UR36][R4.64] ;  /* 0x0000002404027981 */ /* 0x000ea2000c1e1100 */
[----:B------:R-:W-:Y:S02]  /*cb30*/  MOV R6, 0x1f ;  /* 0x0000001f00067802 */ /* 0x000fe40000000f00 */
        /* <DEDUP_REMOVED lines=18> */
.L_x_5846:
[----:B------:R-:W2:Y:S02]  /*cc60*/  LDG.E.U8 R3, desc[UR36][R4.64] ;  /* 0x0000002404037981 */ /* 0x000ea4000c1e1100 */
        /* <DEDUP_REMOVED lines=12> */
.L_x_5845:
[----:B------:R-:W2:Y:S01]  /*cd30*/  LDG.E.U16 R2, desc[UR36][R4.64] ;  /* 0x0000002404027981 */ /* 0x000ea2000c1e1500 */
[----:B------:R-:W-:Y:S02]  /*cd40*/  MOV R3, RZ ;  /* 0x000000ff00037202 */ /* 0x000fe40000000f00 */
[----:B--2---:R-:W-:Y:S01]  /*cd50*/  SHF.L.U32 R2, R2, 0x10, RZ ;  /* 0x0000001002027819 */ /* 0x004fe200000006ff */
[----:B------:R-:W-:Y:S06]  /*cd60*/  BRA `(.L_x_5835) ;  /* 0x0000000400987947 */ /* 0x000fec0003800000 */
.L_x_5842:
        /* <DEDUP_REMOVED lines=9> */
[----:B------:R-:W-:Y:S01]  /*ce00*/  HFMA2 R3, -RZ, RZ, 0, 0 ;  /* 0x00000000ff037431 */ /* 0x000fe200000001ff */
[----:B--2---:R-:W-:Y:S01]  /*ce10*/  I2FP.F32.U32 R2, R2 ;  /* 0x0000000200027245 */ /* 0x004fe20000201000 */
[----:B------:R-:W-:Y:S06]  /*ce20*/  BRA `(.L_x_5835) ;  /* 0x0000000400687947 */ /* 0x000fec0003800000 */
.L_x_5849:
        /* <DEDUP_REMOVED lines=20> */
.L_x_5851:
[----:B------:R-:W-:Y:S05]  /*cf70*/  BSYNC.RECONVERGENT B0 ;  /* 0x0000000000007941 */ /* 0x000fea0003800200 */
.L_x_5850:
[----:B------:R-:W-:Y:S02]  /*cf80*/  SHF.L.U32 R0, R0, 0x14, RZ ;  /* 0x0000001400007819 */ /* 0x000fe400000006ff */
[----:B------:R-:W-:-:S04]  /*cf90*/  LEA R2, R2, 0x3b800000, 0x17 ;  /* 0x3b80000002027811 */ /* 0x000fc800078eb8ff */
[----:B------:R-:W-:Y:S01]  /*cfa0*/  LOP3.LUT R2, R2, R0, R9, 0xfe, !PT ;  /* 0x0000000002027212 */ /* 0x000fe200078efe09 */
[----:B------:R-:W-:Y:S06]  /*cfb0*/  BRA `(.L_x_5835) ;  /* 0x0000000400047947 */ /* 0x000fec0003800000 */
.L_x_5848:
        /* <DEDUP_REMOVED lines=20> */
.L_x_5853:
[----:B------:R-:W-:Y:S05]  /*d100*/  BSYNC.RECONVERGENT B0 ;  /* 0x0000000000007941 */ /* 0x000fea0003800200 */
.L_x_5852:
[----:B------:R-:W-:Y:S02]  /*d110*/  SHF.L.U32 R0, R0, 0x15, RZ ;  /* 0x0000001500007819 */ /* 0x000fe400000006ff */
[----:B------:R-:W-:-:S04]  /*d120*/  LEA R2, R2, 0x37800000, 0x17 ;  /* 0x3780000002027811 */ /* 0x000fc800078eb8ff */
[----:B------:R-:W-:Y:S01]  /*d130*/  LOP3.LUT R2, R2, R0, R9, 0xfe, !PT ;  /* 0x0000000002027212 */ /* 0x000fe200078efe09 */
[----:B------:R-:W-:Y:S06]  /*d140*/  BRA `(.L_x_5835) ;  /* 0x0000000000a07947 */ /* 0x000fec0003800000 */
.L_x_5847:
        /* <DEDUP_REMOVED lines=8> */
[----:B------:R-:W-:Y:S02]  /*d1d0*/  MOV R3, RZ ;  /* 0x000000ff00037202 */ /* 0x000fe40000000f00 */
[----:B--2---:R-:W-:-:S13]  /*d1e0*/  ISETP.NE.AND P0, PT, R4, RZ, PT ;  /* 0x000000ff0400720c */ /* 0x004fda0003f05270 */
[----:B------:R-:W-:Y:S05]  /*d1f0*/  @!P0 BRA `(.L_x_5835) ;  /* 0x0000000000748947 */ /* 0x000fea0003800000 */
[----:B------:R-:W-:-:S13]  /*d200*/  ISETP.NE.AND P0, PT, R4, 0xff, PT ;  /* 0x000000ff0400780c */ /* 0x000fda0003f05270 */
[----:B------:R-:W-:Y:S02]  /*d210*/  @!P0 MOV R2, 0x7f800001 ;  /* 0x7f80000100028802 */ /* 0x000fe40000000f00 */
[----:B------:R-:W-:Y:S01]  /*d220*/  @P0 SHF.L.U32 R2, R4, 0x17, RZ ;  /* 0x0000001704020819 */ /* 0x000fe200000006ff */
[----:B------:R-:W-:Y:S06]  /*d230*/  BRA `(.L_x_5835) ;  /* 0x0000000000647947 */ /* 0x000fec0003800000 */
.L_x_5834:
        /* <DEDUP_REMOVED lines=16> */
.L_x_5856:
[----:B------:R-:W-:Y:S01]  /*d340*/  CS2R R2, SRZ ;  /* 0x0000000000027805 */ /* 0x000fe2000001ff00 */
[----:B------:R-:W-:Y:S06]  /*d350*/  BRA `(.L_x_5835) ;  /* 0x00000000001c7947 */ /* 0x000fec0003800000 */
.L_x_5855:
[----:B------:R-:W2:Y:S01]  /*d360*/  LDG.E.64 R4, desc[UR36][R4.64] ;  /* 0x0000002404047981 */ /* 0x000ea2000c1e1b00 */
[----:B------:R-:W-:Y:S01]  /*d370*/  HFMA2 R3, -RZ, RZ, 0, 0 ;  /* 0x00000000ff037431 */ /* 0x000fe200000001ff */
[----:B--2---:R4:W0:Y:S02]  /*d380*/  I2F.U64 R2, R4 ;  /* 0x0000000400027312 */ /* 0x0048240000301000 */
[----:B0---4-:R-:W-:Y:S05]  /*d390*/  BRA `(.L_x_5835) ;  /* 0x00000000000c7947 */ /* 0x011fea0003800000 */
.L_x_5854:
[----:B------:R-:W2:Y:S01]  /*d3a0*/  LDG.E R2, desc[UR36][R4.64] ;  /* 0x0000002404027981 */ /* 0x000ea2000c1e1900 */
[----:B------:R-:W-:Y:S02]  /*d3b0*/  MOV R3, RZ ;  /* 0x000000ff00037202 */ /* 0x000fe40000000f00 */
[----:B--2---:R-:W-:-:S07]  /*d3c0*/  I2FP.F32.U32 R2, R2 ;  /* 0x0000000200027245 */ /* 0x004fce0000201000 */
.L_x_5835:
[----:B------:R-:W-:Y:S05]  /*d3d0*/  BSYNC.RECONVERGENT B7 ;  /* 0x0000000000077941 */ /* 0x000fea0003800200 */
.L_x_5829:
        /* <DEDUP_REMOVED lines=18> */
[----:B------:R-:W-:Y:S01]  /*d500*/  @P0 IMAD.MOV.U32 R0, RZ, RZ, R4 ;  /* 0x000000ffff000224 */ /* 0x000fe200078e0004 */
[----:B------:R-:W-:Y:S01]  /*d510*/  @!P0 MOV R0, 0x3fc90fdb ;  /* 0x3fc90fdb00008802 */ /* 0x000fe20000000f00 */
[----:B------:R-:W-:Y:S01]  /*d520*/  @!P0 FADD.FTZ R4, R3, R3 ;  /* 0x0000000303048221 */ /* 0x000fe20000010000 */
[----:B------:R-:W-:Y:S06]  /*d530*/  BRA `(.L_x_5859) ;  /* 0x00000024000c7947 */ /* 0x000fec0003800000 */
.L_x_5858:
        /* <DEDUP_REMOVED lines=69> */
.L_x_5868:
[----:B------:R-:W-:-:S04]  /*d990*/  FADD.FTZ R6, -R0, R9 ;  /* 0x0000000900067221 */ /* 0x000fc80000010100 */
[----:B------:R-:W-:-:S07]  /*d9a0*/  FMUL.FTZ R6, R6, 0.5 ;  /* 0x3f00000006067820 */ /* 0x000fce0000410000 */
.L_x_5869:
[----:B------:R-:W-:Y:S05]  /*d9b0*/  BSYNC.RECONVERGENT B1 ;  /* 0x0000000000017941 */ /* 0x000fea0003800200 */
.L_x_5867:
        /* <DEDUP_REMOVED lines=11> */
.L_x_5871:
[----:B------:R-:W-:-:S04]  /*da70*/  FADD.FTZ R13, R4, -R13 ;  /* 0x8000000d040d7221 */ /* 0x000fc80000010000 */
[----:B------:R-:W-:-:S07]  /*da80*/  FMUL.FTZ R13, R13, 0.5 ;  /* 0x3f0000000d0d7820 */ /* 0x000fce0000410000 */
.L_x_5872:
[----:B------:R-:W-:Y:S05]  /*da90*/  BSYNC.RECONVERGENT B1 ;  /* 0x0000000000017941 */ /* 0x000fea0003800200 */
.L_x_5870:
        /* <DEDUP_REMOVED lines=35> */
.L_x_5866:
        /* <DEDUP_REMOVED lines=35> */
.L_x_5873:
[----:B------:R-:W-:-:S04]  /*df00*/  FADD.FTZ R13, -R12, 1 ;  /* 0x3f8000000c0d7421 */ /* 0x000fc80000010100 */
[----:B------:R-:W-:-:S06]  /*df10*/  FMUL.FTZ R6, R0, R13 ;  /* 0x0000000d00067220 */ /* 0x000fcc0000410000 */
[----:B------:R-:W0:Y:S08]  /*df20*/  MUFU.SQRT R6, R6 ;  /* 0x0000000600067308 */ /* 0x000e300000002000 */
[----:B0-----:R-:W0:Y:S02]  /*df30*/  MUFU.RCP R8, R6 ;  /* 0x0000000600087308 */ /* 0x001e240000001000 */
[----:B0-----:R-:W-:Y:S01]  /*df40*/  FMUL.FTZ R13, R8, |R3| ;  /* 0x40000003080d7220 */ /* 0x001fe20000410000 */
[----:B------:R-:W-:Y:S06]  /*df50*/  BRA `(.L_x_5864) ;  /* 0x0000000000047947 */ /* 0x000fec0003800000 */
.L_x_5865:
[----:B------:R0:W1:Y:S02]  /*df60*/  MUFU.SQRT R13, R5 ;  /* 0x00000005000d7308 */ /* 0x0000640000002000 */
.L_x_5864:
[----:B------:R-:W-:Y:S05]  /*df70*/  BSYNC.RECONVERGENT B0 ;  /* 0x0000000000007941 */ /* 0x000fea0003800200 */
.L_x_5863:
        /* <DEDUP_REMOVED lines=40> */
.L_x_5878:
        /* <DEDUP_REMOVED lines=28> */
.L_x_5877:
        /* <DEDUP_REMOVED lines=23> */
.L_x_5884:
[----:B------:R-:W-:-:S04]  /*e530*/  FADD.FTZ R4, -R7, R4 ;  /* 0x0000000407047221 */ /* 0x000fc80000010100 */
[----:B0-----:R-:W-:-:S07]  /*e540*/  FMUL.FTZ R5, R4, 0.5 ;  /* 0x3f00000004057820 */ /* 0x001fce0000410000 */
.L_x_5885:
[----:B------:R-:W-:Y:S05]  /*e550*/  BSYNC.RECONVERGENT B4 ;  /* 0x0000000000047941 */ /* 0x000fea0003800200 */
.L_x_5883:
[----:B------:R-:W-:Y:S01]  /*e560*/  FADD.FTZ R0, R5, R0 ;  /* 0x0000000005007221 */ /* 0x000fe20000010000 */
[----:B------:R-:W-:-:S04]  /*e570*/  FADD.FTZ R11, R12, R11 ;  /* 0x0000000b0c0b7221 */ /* 0x000fc80000010000 */
[----:B------:R-:W-:-:S06]  /*e580*/  FMUL.FTZ R11, R0, R11 ;  /* 0x0000000b000b7220 */ /* 0x000fcc0000410000 */
[----:B------:R-:W0:Y:S01]  /*e590*/  MUFU.SQRT R11, R11 ;  /* 0x0000000b000b7308 */ /* 0x000e220000002000 */
[----:B------:R-:W-:Y:S05]  /*e5a0*/  BRA `(.L_x_5886) ;  /* 0x0000000000487947 */ /* 0x000fea0003800000 */
.L_x_5882:
        /* <DEDUP_REMOVED lines=12> */
.L_x_5881:
[----:B------:R-:W-:Y:S01]  /*e670*/  FADD.FTZ R0, R11, 1 ;  /* 0x3f8000000b007421 */ /* 0x000fe20000010000 */
[----:B0-----:R-:W-:Y:S01]  /*e680*/  MUFU.SQRT R5, R5 ;  /* 0x0000000500057308 */ /* 0x001fe20000002000 */
[----:B------:R-:W-:Y:S02]  /*e690*/  MOV R12, 0x3f800000 ;  /* 0x3f800000000c7802 */ /* 0x000fe40000000f00 */
[----:B------:R-:W-:-:S06]  /*e6a0*/  FMUL.FTZ R0, R0, 0.5 ;  /* 0x3f00000000007820 */ /* 0x000fcc0000410000 */
[----:B------:R-:W0:Y:S02]  /*e6b0*/  MUFU.SQRT R0, R0 ;  /* 0x0000000000007308 */ /* 0x000e240000002000 */
[----:B0-----:R-:W-:-:S07]  /*e6c0*/  FMUL.FTZ R11, R5, R0 ;  /* 0x00000000050b7220 */ /* 0x001fce0000410000 */
.L_x_5886:
[----:B------:R-:W-:Y:S05]  /*e6d0*/  BSYNC.RECONVERGENT B1 ;  /* 0x0000000000017941 */ /* 0x000fea0003800200 */
.L_x_5880:
[----:B------:R-:W-:Y:S05]  /*e6e0*/  BRA `(.L_x_5887) ;  /* 0x0000000000087947 */ /* 0x000fea0003800000 */
.L_x_5876:
[----:B------:R-:W-:Y:S01]  /*e6f0*/  FMUL.FTZ R11, R11, 16777216 ;  /* 0x4b8000000b0b7820 */ /* 0x000fe20000410000 */
[----:B------:R-:W-:-:S07]  /*e700*/  FMUL.FTZ R12, R12, 16777216 ;  /* 0x4b8000000c0c7820 */ /* 0x000fce0000410000 */
.L_x_5887:
[----:B------:R-:W-:Y:S05]  /*e710*/  BSYNC.RELIABLE B0 ;  /* 0x0000000000007941 */ /* 0x000fea0003800100 */
.L_x_5875:
        /* <DEDUP_REMOVED lines=21> */
.L_x_5890:
[----:B------:R-:W-:Y:S05]  /*e870*/  BSYNC.RECONVERGENT B4 ;  /* 0x0000000000047941 */ /* 0x000fea0003800200 */
.L_x_5889:
        /* <DEDUP_REMOVED lines=29> */
.L_x_5888:
        /* <DEDUP_REMOVED lines=18> */
.L_x_5892:
[----:B------:R-:W-:Y:S05]  /*eb70*/  BSYNC.RECONVERGENT B4 ;  /* 0x0000000000047941 */ /* 0x000fea0003800200 */
.L_x_5891:
        /* <DEDUP_REMOVED lines=28> */
.L_x_5879:
[----:B------:R-:W-:Y:S05]  /*ed40*/  BSYNC.RECONVERGENT B3 ;  /* 0x0000000000037941 */ /* 0x000fea0003800200 */
.L_x_5874:
[----:B------:R-:W-:-:S13]  /*ed50*/  ISETP.GE.AND P0, PT, R3, RZ, PT ;  /* 0x000000ff0300720c */ /* 0x000fda0003f06270 */
[----:B-1----:R-:W-:-:S05]  /*ed60*/  @P0 FADD.FTZ R13, -R13, -RZ ;  /* 0x800000ff0d0d0221 */ /* 0x002fca0000010100 */
[----:B------:R-:W-:Y:S01]  /*ed70*/  MOV R4, R13 ;  /* 0x0000000d00047202 */ /* 0x000fe20000000f00 */
[----:B------:R-:W-:Y:S06]  /*ed80*/  BRA `(.L_x_5859) ;  /* 0x0000000800f87947 */ /* 0x000fec0003800000 */
.L_x_5862:
[----:B------:R-:W-:Y:S01]  /*ed90*/  FADD.FTZ R0, -R2, 6.1232342629258392722e-17 ;  /* 0x248d313202007421 */ /* 0x000fe20000010100 */
[----:B------:R-:W-:-:S03]  /*eda0*/  FADD.FTZ R4, -R3, -RZ ;  /* 0x800000ff03047221 */ /* 0x000fc60000010100 */
[----:B------:R-:W-:Y:S01]  /*edb0*/  FADD.FTZ R0, R0, 1.5707963705062866211 ;  /* 0x3fc90fdb00007421 */ /* 0x000fe20000010000 */
[----:B------:R-:W-:Y:S06]  /*edc0*/  BRA `(.L_x_5859) ;  /* 0x0000000800e87947 */ /* 0x000fec0003800000 */
.L_x_5861:
[----:B------:R-:W-:Y:S02]  /*edd0*/  IMAD.MOV.U32 R0, RZ, RZ, RZ ;  /* 0x000000ffff007224 */ /* 0x000fe400078e00ff */
[----:B------:R-:W-:Y:S01]  /*ede0*/  FADD.FTZ R4, -R3, -RZ ;  /* 0x800000ff03047221 */ /* 0x000fe20000010100 */
[----:B------:R-:W-:Y:S06]  /*edf0*/  BRA `(.L_x_5859) ;  /* 0x0000000800dc7947 */ /* 0x000fec0003800000 */
.L_x_5860:
        /* <DEDUP_REMOVED lines=26> */
[----:B------:R-:W-:-:S07]  /*efa0*/  MOV R5, R9 ;  /* 0x0000000900057202 */ /* 0x000fce0000000f00 */
.L_x_5897:
[----:B------:R-:W-:Y:S05]  /*efb0*/  BSYNC.RECONVERGENT B4 ;  /* 0x0000000000047941 */ /* 0x000fea0003800200 */
.L_x_5896:
[----:B------:R-:W-:Y:S02]  /*efc0*/  HFMA2 R7, -RZ, RZ, 0.89990234375, 10328 ;  /* 0x3b33710bff077431 */ /* 0x000fe400000001ff */
[----:B------:R-:W-:Y:S01]  /*efd0*/  FMUL.FTZ R0, R5, R5 ;  /* 0x0000000505007220 */ /* 0x000fe20000410000 */
[----:B------:R-:W-:Y:S02]  /*efe0*/  ISETP.GE.AND P0, PT, R2, RZ, PT ;  /* 0x000000ff0200720c */ /* 0x000fe40003f06270 */
[----:B------:R-:W-:Y:S01]  /*eff0*/  MOV R2, 0x3f6ee581 ;  /* 0x3f6ee58100027802 */ /* 0x000fe20000000f00 */
        /* <DEDUP_REMOVED lines=25> */
.L_x_5895:
        /* <DEDUP_REMOVED lines=28> */
[----:B------:R-:W-:-:S07]  /*f350*/  IMAD.MOV.U32 R5, RZ, RZ, R9 ;  /* 0x000000ffff057224 */ /* 0x000fce00078e0009 */
.L_x_5900:
[----:B------:R-:W-:Y:S05]  /*f360*/  BSYNC.RECONVERGENT B4 ;  /* 0x0000000000047941 */ /* 0x000fea0003800200 */
.L_x_5899:
        /* <DEDUP_REMOVED lines=20> */
[----:B------:R-:W-:-:S03]  /*f4b0*/  FADD.FTZ R5, R12, |R3| ;  /* 0x400000030c057221 */ /* 0x000fc60000010000 */
        /* <DEDUP_REMOVED lines=8> */
.L_x_5894:
        /* <DEDUP_REMOVED lines=33> */
[----:B------:R-:W-:-:S07]  /*f750*/  MOV R4, R9 ;  /* 0x0000000900047202 */ /* 0x000fce0000000f00 */
.L_x_5902:
[----:B------:R-:W-:Y:S05]  /*f760*/  BSYNC.RECONVERGENT B4 ;  /* 0x0000000000047941 */ /* 0x000fea0003800200 */
.L_x_5901:
[----:B------:R-:W-:Y:S02]  /*f770*/  IMAD.MOV.U32 R5, RZ, RZ, 0x3b33710b ;  /* 0x3b33710bff057424 */ /* 0x000fe400078e00ff */
[----:B------:R-:W-:Y:S01]  /*f780*/  FMUL.FTZ R0, R4, R4 ;  /* 0x0000000404007220 */ /* 0x000fe20000410000 */
[----:B------:R-:W-:Y:S01]  /*f790*/  HFMA2 R7, -RZ, RZ, 1.857421875, -1409 ;  /* 0x3f6ee581ff077431 */ /* 0x000fe200000001ff */
[----:B------:R-:W-:Y:S02]  /*f7a0*/  ISETP.GE.AND P0, PT, R2, RZ, PT ;  /* 0x000000ff0200720c */ /* 0x000fe40003f06270 */
        /* <DEDUP_REMOVED lines=23> */
.L_x_5898:
[----:B------:R-:W-:Y:S05]  /*f920*/  BSYNC.RECONVERGENT B3 ;  /* 0x0000000000037941 */ /* 0x000fea0003800200 */
.L_x_5893:
[----:B------:R-:W-:Y:S01]  /*f930*/  ISETP.GE.AND P0, PT, R3, RZ, PT ;  /* 0x000000ff0300720c */ /* 0x000fe20003f06270 */
[----:B------:R-:W-:Y:S01]  /*f940*/  FADD.FTZ R4, R13, 0.69314718246459960938 ;  /* 0x3f3172180d047421 */ /* 0x000fe20000010000 */
[----:B------:R-:W-:-:S11]  /*f950*/  FADD.FTZ R0, |R0|, -RZ ;  /* 0x800000ff00007221 */ /* 0x000fd60000010200 */
[----:B------:R-:W-:-:S07]  /*f960*/  @P0 FADD.FTZ R4, -R4, -RZ ;  /* 0x800000ff04040221 */ /* 0x000fce0000010100 */
.L_x_5859:
[----:B------:R-:W-:Y:S05]  /*f970*/  BSYNC.RECONVERGENT B2 ;  /* 0x0000000000027941 */ /* 0x000fea0003800200 */
.L_x_5857:
        /* <DEDUP_REMOVED lines=11> */
.L_x_5904:
[----:B------:R-:W-:Y:S05]  /*fa30*/  BSYNC.RECONVERGENT B0 ;  /* 0x0000000000007941 */ /* 0x000fea0003800200 */
.L_x_5903:
        /* <DEDUP_REMOVED lines=17> */
.L_x_5908:
[----:B------:R-:W0:Y:S02]  /*fb50*/  F2I.S64.TRUNC R4, R4 ;  /* 0x0000000400047311 */ /* 0x000e24000020d900 */
[----:B0-----:R-:W-:-:S05]  /*fb60*/  MOV R7, R4 ;  /* 0x0000000400077202 */ /* 0x001fca0000000f00 */
[----:B------:R0:W-:Y:S01]  /*fb70*/  STG.E.U8 desc[UR36][R2.64], R7 ;  /* 0x0000000702007986 */ /* 0x0001e2000c101124 */
[----:B------:R-:W-:Y:S05]  /*fb80*/  BRA `(.L_x_5910) ;  /* 0x0000000c003c7947 */ /* 0x000fea0003800000 */
.L_x_5907:
        /* <DEDUP_REMOVED lines=9> */
.L_x_5912:
[----:B------:R-:W0:Y:S02]  /*fc20*/  F2I.FTZ.TRUNC.NTZ R5, R4 ;  /* 0x0000000400057305 */ /* 0x000e24000021f100 */
[----:B0-----:R0:W-:Y:S01]  /*fc30*/  STG.E desc[UR36][R2.64], R5 ;  /* 0x0000000502007986 */ /* 0x0011e2000c101924 */
[----:B------:R-:W-:Y:S05]  /*fc40*/  BRA `(.L_x_5910) ;  /* 0x0000000c000c7947 */ /* 0x000fea0003800000 */
.L_x_5911:
[----:B------:R-:W0:Y:S02]  /*fc50*/  F2I.FTZ.TRUNC.NTZ R5, R4 ;  /* 0x0000000400057305 */ /* 0x000e24000021f100 */
[----:B0-----:R0:W-:Y:S01]  /*fc60*/  STG.E.U16 desc[UR36][R2.64], R5 ;  /* 0x0000000502007986 */ /* 0x0011e2000c101524 */
[----:B------:R-:W-:Y:S05]  /*fc70*/  BRA `(.L_x_5910) ;  /* 0x0000000c00007947 */ /* 0x000fea0003800000 */
.L_x_5906:
        /* <DEDUP_REMOVED lines=8> */
.L_x_5914:
[----:B------:R-:W-:-:S05]  /*fd00*/  F2FP.F16.F32.PACK_AB R4, RZ, R4 ;  /* 0x00000004ff04723e */ /* 0x000fca00000000ff */
[----:B------:R4:W-:Y:S01]  /*fd10*/  STG.E.U16 desc[UR36][R2.64], R4 ;  /* 0x0000000402007986 */ /* 0x0009e2000c101524 */
[----:B------:R-:W-:Y:S05]  /*fd20*/  BRA `(.L_x_5910) ;  /* 0x0000000800d47947 */ /* 0x000fea0003800000 */
.L_x_5913:
        /* <DEDUP_REMOVED lines=8> */
.L_x_5916:
[----:B------:R-:W-:-:S05]  /*fdb0*/  F2FP.F16.F32.PACK_AB R5, R5, R4 ;  /* 0x000000040505723e */ /* 0x000fca00000000ff */
[----:B------:R2:W-:Y:S01]  /*fdc0*/  STG.E desc[UR36][R2.64], R5 ;  /* 0x0000000502007986 */ /* 0x0005e2000c101924 */
[----:B------:R-:W-:Y:S05]  /*fdd0*/  BRA `(.L_x_5910) ;  /* 0x0000000800a87947 */ /* 0x000fea0003800000 */
.L_x_5915:
[----:B------:R-:W-:-:S06]  /*fde0*/  FMUL.FTZ R4, R4, 1 ;  /* 0x3f80000004047820 */ /* 0x000fcc0000410000 */
[----:B------:R-:W0:Y:S02]  /*fdf0*/  F2F.F64.F32 R4, R4 ;  /* 0x0000000400047310 */ /* 0x000e240000201800 */
[----:B0-----:R0:W-:Y:S01]  /*fe00*/  STG.E.64 desc[UR36][R2.64], R4 ;  /* 0x0000000402007986 */ /* 0x0011e2000c101b24 */
[----:B------:R-:W-:Y:S05]  /*fe10*/  BRA `(.L_x_5910) ;  /* 0x0000000800987947 */ /* 0x000fea0003800000 */
.L_x_5905:
        /* <DEDUP_REMOVED lines=13> */
.L_x_5920:
        /* <DEDUP_REMOVED lines=16> */
.L_x_5923:
[----:B------:R-:W-:-:S04]  /*fff0*/  SHF.R.U32.HI R4, RZ, 0x18, R4 ;  /* 0x00000018ff047819 */ /* 0x000fc80000011604 */
[----:B------:R-:W-:-:S04]  /*10000*/  LOP3.LUT R4, R5, 0x80, R4, 0xf8, !PT ;  /* 0x0000008005047812 */ /* 0x000fc800078ef804 */
[----:B------:R-:W-:-:S07]  /*10010*/  PRMT R0, R4, 0x7610, R0 ;  /* 0x0000761004007816 */ /* 0x000fce0000000000 */
.L_x_5922:
[----:B------:R-:W-:Y:S05]  /*10020*/  BSYNC.RECONVERGENT B0 ;  /* 0x0000000000007941 */ /* 0x000fea0003800200 */
.L_x_5921:
[----:B------:R0:W-:Y:S01]  /*10030*/  STG.E.U8 desc[UR36][R2.64], R0 ;  /* 0x0000000002007986 */ /* 0x0001e2000c101124 */
[----:B------:R-:W-:Y:S05]  /*10040*/  BRA `(.L_x_5910) ;  /* 0x00000008000c7947 */ /* 0x000fea0003800000 */
.L_x_5919:
        /* <DEDUP_REMOVED lines=16> */
.L_x_5926:
[----:B------:R-:W-:-:S04]  /*10150*/  SHF.R.U32.HI R4, RZ, 0x18, R4 ;  /* 0x00000018ff047819 */ /* 0x000fc80000011604 */
[----:B------:R-:W-:-:S04]  /*10160*/  LOP3.LUT R5, R5, 0x80, R4, 0xf8, !PT ;  /* 0x0000008005057812 */ /* 0x000fc800078ef804 */
[----:B------:R-:W-:-:S07]  /*10170*/  PRMT R0, R5, 0x7610, R0 ;  /* 0x0000761005007816 */ /* 0x000fce0000000000 */
.L_x_5925:
[----:B------:R-:W-:Y:S05]  /*10180*/  BSYNC.RECONVERGENT B0 ;  /* 0x0000000000007941 */ /* 0x000fea0003800200 */
.L_x_5924:
[----:B------:R0:W-:Y:S01]  /*10190*/  STG.E.U8 desc[UR36][R2.64], R0 ;  /* 0x0000000002007986 */ /* 0x0001e2000c101124 */
[----:B------:R-:W-:Y:S05]  /*101a0*/  BRA `(.L_x_5910) ;  /* 0x0000000400b47947 */ /* 0x000fea0003800000 */
.L_x_5918:
        /* <DEDUP_REMOVED lines=21> */
.L_x_5928:
[----:B------:R-:W0:Y:S02]  /*10300*/  F2I.U64.TRUNC R4, R4 ;  /* 0x0000000400047311 */ /* 0x000e24000020d800 */
[----:B0-----:R0:W-:Y:S01]  /*10310*/  STG.E.64 desc[UR36][R2.64], R4 ;  /* 0x0000000402007986 */ /* 0x0011e2000c101b24 */
[----:B------:R-:W-:Y:S05]  /*10320*/  BRA `(.L_x_5910) ;  /* 0x0000000400547947 */ /* 0x000fea0003800000 */
.L_x_5927:
[----:B------:R-:W0:Y:S02]  /*10330*/  F2I.FTZ.U32.TRUNC.NTZ R5, R4 ;  /* 0x0000000400057305 */ /* 0x000e24000021f000 */
[----:B0-----:R0:W-:Y:S01]  /*10340*/  STG.E desc[UR36][R2.64], R5 ;  /* 0x0000000502007986 */ /* 0x0011e2000c101924 */
[----:B------:R-:W-:Y:S05]  /*10350*/  BRA `(.L_x_5910) ;  /* 0x0000000400487947 */ /* 0x000fea0003800000 */
.L_x_5917:
        /* <DEDUP_REMOVED lines=12> */
.L_x_5930:
        /* <DEDUP_REMOVED lines=10> */
.L_x_5929:
[----:B------:R-:W-:-:S09]  /*104c0*/  UISETP.NE.AND UP0, UPT, UR4, 0xf, UPT ;  /* 0x0000000f0400788c */ /* 0x000fd2000bf05270 */
[----:B------:R-:W-:Y:S05]  /*104d0*/  BRA.U !UP0, `(.L_x_5931) ;  /* 0x0000000108e07547 */ /* 0x000fea000b800000 */
[----:B------:R-:W-:-:S09]  /*104e0*/  UISETP.NE.AND UP0, UPT, UR4, 0x17, UPT ;  /* 0x000000170400788c */ /* 0x000fd2000bf05270 */
[----:B------:R-:W-:Y:S05]  /*104f0*/  BRA.U !UP0, `(.L_x_5932) ;  /* 0x00000001088c7547 */ /* 0x000fea000b800000 */
[----:B------:R-:W-:-:S09]  /*10500*/  UISETP.NE.AND UP0, UPT, UR4, 0x18, UPT ;  /* 0x000000180400788c */ /* 0x000fd2000bf05270 */
[----:B------:R-:W-:Y:S05]  /*10510*/  BRA.U !UP0, `(.L_x_5933) ;  /* 0x0000000108447547 */ /* 0x000fea000b800000 */
.L_x_5909:
[----:B------:R-:W-:Y:S01]  /*10520*/  MOV R0, 0x0 ;  /* 0x0000000000007802 */ /* 0x000fe20000000f00 */
[----:B------:R-:W0:Y:S01]  /*10530*/  LDCU.64 UR4, c[0x4][0x158] ;  /* 0x01002b00ff0477ac */ /* 0x000e220008000a00 */
[----:B------:R-:W-:Y:S02]  /*10540*/  HFMA2 R12, -RZ, RZ, 0, 5.9604644775390625e-08 ;  /* 0x00000001ff0c7431 */ /* 0x000fe400000001ff */
[----:B------:R-:W-:Y:S01]  /*10550*/  IMAD.MOV.U32 R8, RZ, RZ, 0x65 ;  /* 0x00000065ff087424 */ /* 0x000fe200078e00ff */
[----:B------:R1:W2:Y:S01]  /*10560*/  LDC.64 R2, c[0x4][R0] ;  /* 0x0100000000027b82 */ /* 0x0002a20000000a00 */
        /* <DEDUP_REMOVED lines=11> */
.L_x_5934:
[----:B------:R-:W-:Y:S05]  /*10620*/  BRA `(.L_x_5910) ;  /* 0x0000000000947947 */ /* 0x000fea0003800000 */
.L_x_5933:
        /* <DEDUP_REMOVED lines=12> */
.L_x_5936:
[----:B------:R-:W-:Y:S05]  /*106f0*/  BSYNC.RECONVERGENT B0 ;  /* 0x0000000000007941 */ /* 0x000fea0003800200 */
.L_x_5935:
[----:B------:R-:W-:-:S05]  /*10700*/  LOP3.LUT R5, R0, 0x80, R7, 0xf8, !PT ;  /* 0x0000008000057812 */ /* 0x000fca00078ef807 */
[----:B------:R0:W-:Y:S01]  /*10710*/  STG.E.U8 desc[UR36][R2.64], R5 ;  /* 0x0000000502007986 */ /* 0x0001e2000c101124 */
[----:B------:R-:W-:Y:S05]  /*10720*/  BRA `(.L_x_5910) ;  /* 0x0000000000547947 */ /* 0x000fea0003800000 */
.L_x_5932:
        /* <DEDUP_REMOVED lines=11> */
.L_x_5938:
[----:B------:R-:W-:Y:S01]  /*107e0*/  IMAD.MOV.U32 R0, RZ, RZ, 0x7f ;  /* 0x0000007fff007424 */ /* 0x000fe200078e00ff */
[----:B------:R-:W-:-:S04]  /*107f0*/  ISETP.GT.U32.AND P0, PT, R6, 0x7f800000, PT ;  /* 0x7f8000000600780c */ /* 0x000fc80003f04070 */
[----:B------:R-:W-:-:S09]  /*10800*/  SEL R0, R0, 0x7c, P0 ;  /* 0x0000007c00007807 */ /* 0x000fd20000000000 */
.L_x_5939:
[----:B------:R-:W-:Y:S05]  /*10810*/  BSYNC.RECONVERGENT B0 ;  /* 0x0000000000007941 */ /* 0x000fea0003800200 */
.L_x_5937:
[----:B------:R-:W-:-:S04]  /*10820*/  SHF.R.U32.HI R5, RZ, 0x18, R4 ;  /* 0x00000018ff057819 */ /* 0x000fc80000011604 */
[----:B------:R-:W-:-:S05]  /*10830*/  LOP3.LUT R5, R0, 0x80, R5, 0xf8, !PT ;  /* 0x0000008000057812 */ /* 0x000fca00078ef805 */
[----:B------:R0:W-:Y:S01]  /*10840*/  STG.E.U8 desc[UR36][R2.64], R5 ;  /* 0x0000000502007986 */ /* 0x0001e2000c101124 */
[----:B------:R-:W-:Y:S05]  /*10850*/  BRA `(.L_x_5910) ;  /* 0x0000000000087947 */ /* 0x000fea0003800000 */
.L_x_5931:
[----:B------:R-:W-:-:S05]  /*10860*/  F2FP.BF16.F32.PACK_AB R4, RZ, R4 ;  /* 0x00000004ff04723e */ /* 0x000fca00000010ff */
[----:B------:R0:W-:Y:S02]  /*10870*/  STG.E.U16 desc[UR36][R2.64], R4 ;  /* 0x0000000402007986 */ /* 0x0001e4000c101524 */
.L_x_5910:
[----:B------:R-:W-:-:S07]  /*10880*/  IADD3 R17, PT, PT, R17, 0x80, RZ ;  /* 0x0000008011117810 */ /* 0x000fce0007ffe0ff */
.L_x_5827:
[----:B------:R-:W-:Y:S05]  /*10890*/  BSYNC.RECONVERGENT B6 ;  /* 0x0000000000067941 */ /* 0x000fea0003800200 */
.L_x_5826:
[----:B------:R-:W5:Y:S02]  /*108a0*/  LDCU UR4, c[0x0][0x380] ;  /* 0x00007000ff0477ac */ /* 0x000f640008000800 */
[----:B-----5:R-:W-:-:S13]  /*108b0*/  ISETP.GE.AND P0, PT, R17, UR4, PT ;  /* 0x0000000411007c0c */ /* 0x020fda000bf06270 */
[----:B------:R-:W-:Y:S05]  /*108c0*/  @P0 EXIT ;  /* 0x000000000000094d */ /* 0x000fea0003800000 */
[----:B------:R-:W5:Y:S01]  /*108d0*/  LDCU UR4, c[0x0][0x388] ;  /* 0x00007100ff0477ac */ /* 0x000f620008000800 */
[----:B------:R-:W-:Y:S01]  /*108e0*/  HFMA2 R16, -RZ, RZ, 0, 0 ;  /* 0x00000000ff107431 */ /* 0x000fe200000001ff */
[----:B0-----:R-:W-:Y:S01]  /*108f0*/  MOV R0, RZ ;  /* 0x000000ff00007202 */ /* 0x001fe20000000f00 */
        /* <DEDUP_REMOVED lines=300> */
.L_x_5940:
[----:B------:R-:W0:Y:S01]  /*11bc0*/  LDCU.128 UR8, c[0x0][0x580] ;  /* 0x0000b000ff0877ac */ /* 0x000e220008000c00 */
[----:B------:R-:W-:Y:S01]  /*11bd0*/  BSSY.RECONVERGENT B6, `(.L_x_5941) ;  /* 0x0000103000067945 */ /* 0x000fe20003800200 */
[----:B------:R-:W-:-:S04]  /*11be0*/  UPRMT UR4, UR41, 0x9910, URZ ;  /* 0x0000991029047896 */ /* 0x000fc800080000ff */
[----:B------:R-:W-:Y:S01]  /*11bf0*/  UISETP.GT.AND UP0, UPT, UR4, 0x9, UPT ;  /* 0x000000090400788c */ /* 0x000fe2000bf04270 */
[----:B0-----:R-:W-:Y:S02]  /*11c00*/  IADD3 R16, P0, PT, R16, UR8, RZ ;  /* 0x0000000810107c10 */ /* 0x001fe4000ff1e0ff */
[----:B-1-34-:R-:W-:Y:S02]  /*11c10*/  IADD3 R4, P1, PT, R0, UR10, RZ ;  /* 0x0000000a00047c10 */ /* 0x01afe4000ff3e0ff */
[----:B------:R-:W-:Y:S02]  /*11c20*/  IADD3.X R17, PT, PT, RZ, UR9, RZ, P0, !PT ;  /* 0x00000009ff117c10 */ /* 0x000fe400087fe4ff */
[----:B--2---:R-:W-:Y:S02]  /*11c30*/  IADD3.X R5, PT, PT, RZ, UR11, RZ, P1, !PT ;  /* 0x0000000bff057c10 */ /* 0x004fe40008ffe4ff */
        /* <DEDUP_REMOVED lines=11> */
[----:B--2---:R-:W0:Y:S01]  /*11cf0*/  I2F.S16 R2, R2 ;  /* 0x0000000200027306 */ /* 0x004e220000101400 */
[----:B------:R-:W-:Y:S05]  /*11d00*/  BRA `(.L_x_5947) ;  /* 0x0000000c00bc7947 */ /* 0x000fea0003800000 */
.L_x_5945:
[----:B------:R-:W2:Y:S01]  /*11d10*/  LDG.E.U8 R2, desc[UR36][R4.64] ;  /* 0x0000002404027981 */ /* 0x000ea2000c1e1100 */
[----:B------:R-:W-:Y:S02]  /*11d20*/  MOV R3, RZ ;  /* 0x000000ff00037202 */ /* 0x000fe40000000f00 */
[----:B--2---:R-:W-:Y:S01]  /*11d30*/  I2FP.F32.U32 R2, R2 ;  /* 0x0000000200027245 */ /* 0x004fe20000201000 */
[----:B------:R-:W-:Y:S06]  /*11d40*/  BRA `(.L_x_5947) ;  /* 0x0000000c00ac7947 */ /* 0x000fec0003800000 */
.L_x_5944:
        /* <DEDUP_REMOVED lines=8> */
[----:B--2---:R1:W2:Y:S02]  /*11dd0*/  I2F.S64 R2, R4 ;  /* 0x0000000400027312 */ /* 0x0042a40000301400 */
[----:B-12---:R-:W-:Y:S05]  /*11de0*/  BRA `(.L_x_5947) ;  /* 0x0000000c00847947 */ /* 0x006fea0003800000 */
.L_x_5949:
[----:B------:R-:W2:Y:S01]  /*11df0*/  LDG.E R2, desc[UR36][R4.64] ;  /* 0x0000002404027981 */ /* 0x000ea2000c1e1900 */
[----:B------:R-:W-:Y:S02]  /*11e00*/  MOV R3, RZ ;  /* 0x000000ff00037202 */ /* 0x000fe40000000f00 */
[----:B--2---:R-:W-:Y:S01]  /*11e10*/  I2FP.F32.S32 R2, R2 ;  /* 0x0000000200027245 */ /* 0x004fe20000201400 */
[----:B------:R-:W-:Y:S06]  /*11e20*/  BRA `(.L_x_5947) ;  /* 0x0000000c00747947 */ /* 0x000fec0003800000 */
.L_x_5948:
[----:B------:R-:W2:Y:S01]  /*11e30*/  LDG.E.U16 R2, desc[UR36][R4.64] ;  /* 0x0000002404027981 */ /* 0x000ea2000c1e1500 */
[----:B------:R-:W-:Y:S01]  /*11e40*/  IMAD.MOV.U32 R3, RZ, RZ, RZ ;  /* 0x000000ffff037224 */ /* 0x000fe200078e00ff */
[----:B--2---:R-:W1:Y:S01]  /*11e50*/  I2F.S16 R2, R2 ;  /* 0x0000000200027306 */ /* 0x004e620000101400 */
[----:B------:R-:W-:Y:S05]  /*11e60*/  BRA `(.L_x_5947) ;  /* 0x0000000c00647947 */ /* 0x000fea0003800000 */
.L_x_5943:
        /* <DEDUP_REMOVED lines=9> */
.L_x_5951:
[----:B------:R-:W2:Y:S01]  /*11f00*/  LDG.E.U16 R2, desc[UR36][R4.64] ;  /* 0x0000002404027981 */ /* 0x000ea2000c1e1500 */
[----:B------:R-:W-:Y:S01]  /*11f10*/  MOV R3, RZ ;  /* 0x000000ff00037202 */ /* 0x000fe20000000f00 */
[----:B--2---:R-:W-:Y:S01]  /*11f20*/  HADD2.F32 R2, -RZ, R2.H0_H0 ;  /* 0x20000002ff027230 */ /* 0x004fe20000004100 */
[----:B------:R-:W-:Y:S06]  /*11f30*/  BRA `(.L_x_5947) ;  /* 0x0000000c00307947 */ /* 0x000fec0003800000 */
.L_x_5950:
        /* <DEDUP_REMOVED lines=8> */
.L_x_5953:
[----:B------:R-:W2:Y:S02]  /*11fc0*/  LDG.E R3, desc[UR36][R4.64] ;  /* 0x0000002404037981 */ /* 0x000ea4000c1e1900 */
[--C-:B--2---:R-:W-:Y:S02]  /*11fd0*/  HADD2.F32 R2, -RZ, R3.reuse.H0_H0 ;  /* 0x20000003ff027230 */ /* 0x104fe40000004100 */
[----:B------:R-:W-:Y:S01]  /*11fe0*/  HADD2.F32 R3, -RZ, R3.H1_H1 ;  /* 0x30000003ff037230 */ /* 0x000fe20000004100 */
[----:B------:R-:W-:Y:S06]  /*11ff0*/  BRA `(.L_x_5947) ;  /* 0x0000000c00007947 */ /* 0x000fec0003800000 */
.L_x_5952:
        /* <DEDUP_REMOVED lines=12> */
.L_x_5942:
        /* <DEDUP_REMOVED lines=11> */
[----:B------:R-:W-:Y:S01]  /*12170*/  FSEL R2, RZ, 1, !P0 ;  /* 0x3f800000ff027808 */ /* 0x000fe20004000000 */
[----:B------:R-:W-:Y:S08]  /*12180*/  BRA `(.L_x_5947) ;  /* 0x00000008009c7947 */ /* 0x000ff00003800000 */
.L_x_5956:
        /* <DEDUP_REMOVED lines=22> */
.L_x_5955:
        /* <DEDUP_REMOVED lines=26> */
.L_x_5958:
[----:B------:R-:W2:Y:S02]  /*12490*/  LDG.E.U8 R3, desc[UR36][R4.64] ;  /* 0x0000002404037981 */ /* 0x000ea4000c1e1100 */
[C---:B--2---:R-:W-:Y:S02]  /*124a0*/  SHF.L.U32 R0, R3.reuse, 0x19, RZ ;  /* 0x0000001903007819 */ /* 0x044fe400000006ff */
[----:B------:R-:W-:Y:S02]  /*124b0*/  SHF.L.U32 R3, R3, 0x8, RZ ;  /* 0x0000000803037819 */ /* 0x000fe400000006ff */
[----:B------:R-:W-:Y:S02]  /*124c0*/  ISETP.GE.U32.AND P0, PT, R0, 0x8000000, PT ;  /* 0x080000000000780c */ /* 0x000fe40003f06070 */
[----:B------:R-:W-:-:S11]  /*124d0*/  PRMT R7, R3, 0x9910, RZ ;  /* 0x0000991003077816 */ /* 0x000fd600000000ff */
[----:B------:R-:W-:Y:S01]  /*124e0*/  @!P0 LOP3.LUT R2, R3, 0x7f00, RZ, 0xc0, !PT ;  /* 0x00007f0003028812 */ /* 0x000fe200078ec0ff */
[----:B------:R-:W-:Y:S01]  /*124f0*/  HFMA2 R3, -RZ, RZ, 0, 0 ;  /* 0x00000000ff037431 */ /* 0x000fe200000001ff */
[----:B------:R-:W-:Y:S02]  /*12500*/  @P0 LEA.HI R0, R0, 0x70000000, RZ, 0x1c ;  /* 0x7000000000000811 */ /* 0x000fe400078fe0ff */
[----:B------:R-:W-:-:S03]  /*12510*/  @!P0 LOP3.LUT R2, R2, 0x3f000000, RZ, 0xfc, !PT ;  /* 0x3f00000002028812 */ /* 0x000fc600078efcff */
[----:B------:R-:W-:Y:S02]  /*12520*/  @P0 FMUL.FTZ R0, R0, 1.9259299443872358531e-34 ;  /* 0x0780000000000820 */ /* 0x000fe40000410000 */
[----:B------:R-:W-:-:S05]  /*12530*/  @!P0 FADD.FTZ R0, R2, -0.5 ;  /* 0xbf00000002008421 */ /* 0x000fca0000010000 */
[----:B------:R-:W-:Y:S01]  /*12540*/  LOP3.LUT R2, R0, 0x80000000, R7, 0xf8, !PT ;  /* 0x8000000000027812 */ /* 0x000fe200078ef807 */
[----:B------:R-:W-:Y:S06]  /*12550*/  BRA `(.L_x_5947) ;  /* 0x0000000400a87947 */ /* 0x000fec0003800000 */
.L_x_5957:
[----:B------:R-:W2:Y:S01]  /*12560*/  LDG.E.U16 R2, desc[UR36][R4.64] ;  /* 0x0000002404027981 */ /* 0x000ea2000c1e1500 */
[----:B------:R-:W-:Y:S01]  /*12570*/  IMAD.MOV.U32 R3, RZ, RZ, RZ ;  /* 0x000000ffff037224 */ /* 0x000fe200078e00ff */
[----:B--2---:R-:W-:Y:S01]  /*12580*/  SHF.L.U32 R2, R2, 0x10, RZ ;  /* 0x0000001002027819 */ /* 0x004fe200000006ff */
[----:B------:R-:W-:Y:S06]  /*12590*/  BRA `(.L_x_5947) ;  /* 0x0000000400987947 */ /* 0x000fec0003800000 */
.L_x_5954:
        /* <DEDUP_REMOVED lines=12> */
.L_x_5961:
        /* <DEDUP_REMOVED lines=20> */
.L_x_5963:
[----:B------:R-:W-:Y:S05]  /*127a0*/  BSYNC.RECONVERGENT B0 ;  /* 0x0000000000007941 */ /* 0x000fea0003800200 */
.L_x_5962:
[----:B------:R-:W-:Y:S02]  /*127b0*/  SHF.L.U32 R0, R0, 0x14, RZ ;  /* 0x0000001400007819 */ /* 0x000fe400000006ff */
[----:B------:R-:W-:-:S04]  /*127c0*/  LEA R2, R2, 0x3b800000, 0x17 ;  /* 0x3b80000002027811 */ /* 0x000fc800078eb8ff */
[----:B------:R-:W-:Y:S01]  /*127d0*/  LOP3.LUT R2, R2, R0, R9, 0xfe, !PT ;  /* 0x0000000002027212 */ /* 0x000fe200078efe09 */
[----:B------:R-:W-:Y:S06]  /*127e0*/  BRA `(.L_x_5947) ;  /* 0x0000000400047947 */ /* 0x000fec0003800000 */
.L_x_5960:
        /* <DEDUP_REMOVED lines=20> */
.L_x_5965:
[----:B------:R-:W-:Y:S05]  /*12930*/  BSYNC.RECONVERGENT B0 ;  /* 0x0000000000007941 */ /* 0x000fea0003800200 */
.L_x_5964:
[----:B------:R-:W-:Y:S02]  /*12940*/  SHF.L.U32 R0, R0, 0x15, RZ ;  /* 0x0000001500007819 */ /* 0x000fe400000006ff */
[----:B------:R-:W-:-:S04]  /*12950*/  LEA R2, R2, 0x37800000, 0x17 ;  /* 0x3780000002027811 */ /* 0x000fc800078eb8ff */
[----:B------:R-:W-:Y:S01]  /*12960*/  LOP3.LUT R2, R2, R0, R9, 0xfe, !PT ;  /* 0x0000000002027212 */ /* 0x000fe200078efe09 */
[----:B------:R-:W-:Y:S06]  /*12970*/  BRA `(.L_x_5947) ;  /* 0x0000000000a07947 */ /* 0x000fec0003800000 */
.L_x_5959:
[----:B------:R-:W-:-:S09]  /*12980*/  UISETP.NE.AND UP0, UPT, UR4, 0x1c, UPT ;  /* 0x0000001c0400788c */ /* 0x000fd2000bf05270 */
[----:B------:R-:W-:Y:S05]  /*12990*/  BRA.U !UP0, `(.L_x_5966) ;  /* 0x00000001088c7547 */ /* 0x000fea000b800000 */
[----:B------:R-:W-:-:S09]  /*129a0*/  UISETP.NE.AND UP0, UPT, UR4, 0x1d, UPT ;  /* 0x0000001d0400788c */ /* 0x000fd2000bf05270 */
[----:B------:R-:W-:Y:S05]  /*129b0*/  BRA.U !UP0, `(.L_x_5967) ;  /* 0x0000000108747547 */ /* 0x000fea000b800000 */
[----:B------:R-:W-:-:S09]  /*129c0*/  UISETP.NE.AND UP0, UPT, UR4, 0x2c, UPT ;  /* 0x0000002c0400788c */ /* 0x000fd2000bf05270 */
[----:B------:R-:W-:Y:S05]  /*129d0*/  BRA.U UP0, `(.L_x_5946) ;  /* 0x0000000100247547 */ /* 0x000fea000b800000 */
[----:B------:R-:W2:Y:S01]  /*129e0*/  LDG.E.U8 R4, desc[UR36][R4.64] ;  /* 0x0000002404047981 */ /* 0x000ea2000c1e1100 */
[----:B------:R-:W-:Y:S02]  /*129f0*/  HFMA2 R2, -RZ, RZ, 3.814697265625e-06, 0 ;  /* 0x00400000ff027431 */ /* 0x000fe400000001ff */
[----:B------:R-:W-:Y:S01]  /*12a00*/  IMAD.MOV.U32 R3, RZ, RZ, RZ ;  /* 0x000000ffff037224 */ /* 0x000fe200078e00ff */
[----:B--2---:R-:W-:-:S13]  /*12a10*/  ISETP.NE.AND P0, PT, R4, RZ, PT ;  /* 0x000000ff0400720c */ /* 0x004fda0003f05270 */
[----:B------:R-:W-:Y:S05]  /*12a20*/  @!P0 BRA `(.L_x_5947) ;  /* 0x0000000000748947 */ /* 0x000fea0003800000 */
[----:B------:R-:W-:-:S13]  /*12a30*/  ISETP.NE.AND P0, PT, R4, 0xff, PT ;  /* 0x000000ff0400780c */ /* 0x000fda0003f05270 */
[----:B------:R-:W-:Y:S02]  /*12a40*/  @!P0 MOV R2, 0x7f800001 ;  /* 0x7f80000100028802 */ /* 0x000fe40000000f00 */
[----:B------:R-:W-:Y:S01]  /*12a50*/  @P0 SHF.L.U32 R2, R4, 0x17, RZ ;  /* 0x0000001704020819 */ /* 0x000fe200000006ff */
[----:B------:R-:W-:Y:S06]  /*12a60*/  BRA `(.L_x_5947) ;  /* 0x0000000000647947 */ /* 0x000fec0003800000 */
.L_x_5946:
[----:B------:R-:W-:Y:S01]  /*12a70*/  MOV R0, 0x0 ;  /* 0x0000000000007802 */ /* 0x000fe20000000f00 */
[----:B------:R-:W0:Y:S01]  /*12a80*/  LDCU.64 UR4, c[0x4][0x158] ;  /* 0x01002b00ff0477ac */ /* 0x000e220008000a00 */
[----:B------:R-:W-:Y:S01]  /*12a90*/  HFMA2 R8, -RZ, RZ, 0, 4.64916229248046875e-06 ;  /* 0x0000004eff087431 */ /* 0x000fe200000001ff */
[----:B------:R-:W-:Y:S01]  /*12aa0*/  MOV R12, 0x1 ;  /* 0x00000001000c7802 */ /* 0x000fe20000000f00 */
[----:B------:R1:W2:Y:S01]  /*12ab0*/  LDC.64 R2, c[0x4][R0] ;  /* 0x0100000000027b82 */ /* 0x0002a20000000a00 */
[----:B------:R-:W3:Y:S01]  /*12ac0*/  LDCU.64 UR6, c[0x4][0x160] ;  /* 0x01002c00ff0677ac */ /* 0x000ee20008000a00 */
[----:B------:R-:W-:Y:S01]  /*12ad0*/  HFMA2 R13, -RZ, RZ, 0, 0 ;  /* 0x00000000ff0d7431 */ /* 0x000fe200000001ff */
[----:B------:R-:W4:Y:S01]  /*12ae0*/  LDCU.64 UR8, c[0x4][0x18] ;  /* 0x01000300ff0877ac */ /* 0x000f220008000a00 */
[----:B0-----:R-:W-:Y:S01]  /*12af0*/  MOV R4, UR4 ;  /* 0x0000000400047c02 */ /* 0x001fe20008000f00 */
[----:B------:R-:W-:Y:S01]  /*12b00*/  IMAD.U32 R5, RZ, RZ, UR5 ;  /* 0x00000005ff057e24 */ /* 0x000fe2000f8e00ff */
[----:B---3--:R-:W-:-:S02]  /*12b10*/  MOV R6, UR6 ;  /* 0x0000000600067c02 */ /* 0x008fc40008000f00 */
[----:B------:R-:W-:Y:S02]  /*12b20*/  MOV R7, UR7 ;  /* 0x0000000700077c02 */ /* 0x000fe40008000f00 */
[----:B----4-:R-:W-:Y:S01]  /*12b30*/  MOV R10, UR8 ;  /* 0x00000008000a7c02 */ /* 0x010fe20008000f00 */
[----:B-1----:R-:W-:-:S07]  /*12b40*/  IMAD.U32 R11, RZ, RZ, UR9 ;  /* 0x00000009ff0b7e24 */ /* 0x002fce000f8e00ff */
[----:B------:R-:W-:-:S07]  /*12b50*/  LEPC R20, `(.L_x_5968) ;  /* 0x000000001014794e */ /* 0x000fce0000000000 */
[----:B--2---:R-:W-:Y:S05]  /*12b60*/  CALL.ABS.NOINC R2 ;  /* 0x0000000002007343 */ /* 0x004fea0003c00000 */
.L_x_5968:
[----:B------:R-:W-:Y:S01]  /*12b70*/  CS2R R2, SRZ ;  /* 0x0000000000027805 */ /* 0x000fe2000001ff00 */
[----:B------:R-:W-:Y:S06]  /*12b80*/  BRA `(.L_x_5947) ;  /* 0x00000000001c7947 */ /* 0x000fec0003800000 */
.L_x_5967:
[----:B------:R-:W2:Y:S01]  /*12b90*/  LDG.E.64 R4, desc[UR36][R4.64] ;  /* 0x0000002404047981 */ /* 0x000ea2000c1e1b00 */
[----:B------:R-:W-:Y:S01]  /*12ba0*/  IMAD.MOV.U32 R3, RZ, RZ, RZ ;  /* 0x000000ffff037224 */ /* 0x000fe200078e00ff */
[----:B--2---:R4:W0:Y:S02]  /*12bb0*/  I2F.U64 R2, R4 ;  /* 0x0000000400027312 */ /* 0x0048240000301000 */
[----:B0---4-:R-:W-:Y:S05]  /*12bc0*/  BRA `(.L_x_5947) ;  /* 0x00000000000c7947 */ /* 0x011fea0003800000 */
.L_x_5966:
[----:B------:R-:W2:Y:S01]  /*12bd0*/  LDG.E R2, desc[UR36][R4.64] ;  /* 0x0000002404027981 */ /* 0x000ea2000c1e1900 */
[----:B------:R-:W-:Y:S02]  /*12be0*/  MOV R3, RZ ;  /* 0x000000ff00037202 */ /* 0x000fe40000000f00 */
[----:B--2---:R-:W-:-:S07]  /*12bf0*/  I2FP.F32.U32 R2, R2 ;  /* 0x0000000200027245 */ /* 0x004fce0000201000 */
.L_x_5947:
[----:B------:R-:W-:Y:S05]  /*12c00*/  BSYNC.RECONVERGENT B6 ;  /* 0x0000000000067941 */ /* 0x000fea0003800200 */
.L_x_5941:
        /* <DEDUP_REMOVED lines=19> */
[----:B------:R-:W-:Y:S02]  /*12d40*/  @!P0 IMAD.MOV.U32 R0, RZ, RZ, 0x3fc90fdb ;  /* 0x3fc90fdbff008424 */ /* 0x000fe400078e00ff */
[----:B------:R-:W-:Y:S01]  /*12d50*/  @!P0 FADD.FTZ R4, R3, R3 ;  /* 0x0000000303048221 */ /* 0x000fe20000010000 */
[----:B------:R-:W-:Y:S06]  /*12d60*/  BRA `(.L_x_5971) ;  /* 0x00000024000c7947 */ /* 0x000fec0003800000 */
.L_x_5970:
        /* <DEDUP_REMOVED lines=69> */
.L_x_5980:
[----:B------:R-:W-:-:S04]  /*131c0*/  FADD.FTZ R6, -R0, R9 ;  /* 0x0000000900067221 */ /* 0x000fc80000010100 */
[----:B------:R-:W-:-:S07]  /*131d0*/  FMUL.FTZ R6, R6, 0.5 ;  /* 0x3f00000006067820 */ /* 0x000fce0000410000 */
.L_x_5981:
[----:B------:R-:W-:Y:S05]  /*131e0*/  BSYNC.RECONVERGENT B1 ;  /* 0x0000000000017941 */ /* 0x000fea0003800200 */
.L_x_5979:
        /* <DEDUP_REMOVED lines=11> */
.L_x_5983:
[----:B------:R-:W-:-:S04]  /*132a0*/  FADD.FTZ R13, R4, -R13 ;  /* 0x8000000d040d7221 */ /* 0x000fc80000010000 */
[----:B------:R-:W-:-:S07]  /*132b0*/  FMUL.FTZ R13, R13, 0.5 ;  /* 0x3f0000000d0d7820 */ /* 0x000fce0000410000 */
.L_x_5984:
[----:B------:R-:W-:Y:S05]  /*132c0*/  BSYNC.RECONVERGENT B1 ;  /* 0x0000000000017941 */ /* 0x000fea0003800200 */
.L_x_5982:
        /* <DEDUP_REMOVED lines=35> */
.L_x_5978:
        /* <DEDUP_REMOVED lines=35> */
.L_x_5985:
[----:B------:R-:W-:-:S04]  /*13730*/  FADD.FTZ R13, -R12, 1 ;  /* 0x3f8000000c0d7421 */ /* 0x000fc80000010100 */
[----:B------:R-:W-:-:S06]  /*13740*/  FMUL.FTZ R6, R0, R13 ;  /* 0x0000000d00067220 */ /* 0x000fcc0000410000 */
[----:B------:R-:W0:Y:S08]  /*13750*/  MUFU.SQRT R6, R6 ;  /* 0x0000000600067308 */ /* 0x000e300000002000 */
[----:B0-----:R-:W0:Y:S02]  /*13760*/  MUFU.RCP R8, R6 ;  /* 0x0000000600087308 */ /* 0x001e240000001000 */
[----:B0-----:R-:W-:Y:S01]  /*13770*/  FMUL.FTZ R13, R8, |R3| ;  /* 0x40000003080d7220 */ /* 0x001fe20000410000 */
[----:B------:R-:W-:Y:S06]  /*13780*/  BRA `(.L_x_5976) ;  /* 0x0000000000047947 */ /* 0x000fec0003800000 */
.L_x_5977:
[----:B------:R0:W1:Y:S02]  /*13790*/  MUFU.SQRT R13, R5 ;  /* 0x00000005000d7308 */ /* 0x0000640000002000 */
.L_x_5976:
[----:B------:R-:W-:Y:S05]  /*137a0*/  BSYNC.RECONVERGENT B0 ;  /* 0x0000000000007941 */ /* 0x000fea0003800200 */
.L_x_5975:
        /* <DEDUP_REMOVED lines=40> */
.L_x_5990:
        /* <DEDUP_REMOVED lines=10> */
[----:B------:R-:W-:-:S04]  /*13ad0*/  IMAD.MOV.U32 R2, RZ, RZ, 0x3fd774eb ;  /* 0x3fd774ebff027424 */ /* 0x000fc800078e00ff */
        /* <DEDUP_REMOVED lines=17> */
.L_x_5989:
        /* <DEDUP_REMOVED lines=23> */
.L_x_5996:
[----:B------:R-:W-:-:S04]  /*13d60*/  FADD.FTZ R4, -R7, R4 ;  /* 0x0000000407047221 */ /* 0x000fc80000010100 */
[----:B0-----:R-:W-:-:S07]  /*13d70*/  FMUL.FTZ R5, R4, 0.5 ;  /* 0x3f00000004057820 */ /* 0x001fce0000410000 */
.L_x_5997:
[----:B------:R-:W-:Y:S05]  /*13d80*/  BSYNC.RECONVERGENT B4 ;  /* 0x0000000000047941 */ /* 0x000fea0003800200 */
.L_x_5995:
[----:B------:R-:W-:Y:S01]  /*13d90*/  FADD.FTZ R0, R5, R0 ;  /* 0x0000000005007221 */ /* 0x000fe20000010000 */
[----:B------:R-:W-:-:S04]  /*13da0*/  FADD.FTZ R11, R12, R11 ;  /* 0x0000000b0c0b7221 */ /* 0x000fc80000010000 */
[----:B------:R-:W-:-:S06]  /*13db0*/  FMUL.FTZ R11, R0, R11 ;  /* 0x0000000b000b7220 */ /* 0x000fcc0000410000 */
[----:B------:R-:W0:Y:S01]  /*13dc0*/  MUFU.SQRT R11, R11 ;  /* 0x0000000b000b7308 */ /* 0x000e220000002000 */
[----:B------:R-:W-:Y:S05]  /*13dd0*/  BRA `(.L_x_5998) ;  /* 0x0000000000487947 */ /* 0x000fea0003800000 */
.L_x_5994:
        /* <DEDUP_REMOVED lines=12> */
.L_x_5993:
[----:B------:R-:W-:Y:S01]  /*13ea0*/  FADD.FTZ R0, R11, 1 ;  /* 0x3f8000000b007421 */ /* 0x000fe20000010000 */
[----:B0-----:R-:W-:Y:S01]  /*13eb0*/  MUFU.SQRT R5, R5 ;  /* 0x0000000500057308 */ /* 0x001fe20000002000 */
[----:B------:R-:W-:Y:S02]  /*13ec0*/  MOV R12, 0x3f800000 ;  /* 0x3f800000000c7802 */ /* 0x000fe40000000f00 */
[----:B------:R-:W-:-:S06]  /*13ed0*/  FMUL.FTZ R0, R0, 0.5 ;  /* 0x3f00000000007820 */ /* 0x000fcc0000410000 */
[----:B------:R-:W0:Y:S02]  /*13ee0*/  MUFU.SQRT R0, R0 ;  /* 0x0000000000007308 */ /* 0x000e240000002000 */
[----:B0-----:R-:W-:-:S07]  /*13ef0*/  FMUL.FTZ R11, R5, R0 ;  /* 0x00000000050b7220 */ /* 0x001fce0000410000 */
.L_x_5998:
[----:B------:R-:W-:Y:S05]  /*13f00*/  BSYNC.RECONVERGENT B1 ;  /* 0x0000000000017941 */ /* 0x000fea0003800200 */
.L_x_5992:
[----:B------:R-:W-:Y:S05]  /*13f10*/  BRA `(.L_x_5999) ;  /* 0x0000000000087947 */ /* 0x000fea0003800000 */
.L_x_5988:
[----:B------:R-:W-:Y:S01]  /*13f20*/  FMUL.FTZ R11, R11, 16777216 ;  /* 0x4b8000000b0b7820 */ /* 0x000fe20000410000 */
[----:B------:R-:W-:-:S07]  /*13f30*/  FMUL.FTZ R12, R12, 16777216 ;  /* 0x4b8000000c0c7820 */ /* 0x000fce0000410000 */
.L_x_5999:
[----:B------:R-:W-:Y:S05]  /*13f40*/  BSYNC.RELIABLE B0 ;  /* 0x0000000000007941 */ /* 0x000fea0003800100 */
.L_x_5987:
        /* <DEDUP_REMOVED lines=21> */
.L_x_6002:
[----:B------:R-:W-:Y:S05]  /*140a0*/  BSYNC.RECONVERGENT B4 ;  /* 0x0000000000047941 */ /* 0x000fea0003800200 */
.L_x_6001:
[----:B------:R-:W-:Y:S02]  /*140b0*/  IMAD.MOV.U32 R5, RZ, RZ, 0x3b33710b ;  /* 0x3b33710bff057424 */ /* 0x000fe400078e00ff */
[----:B------:R-:W-:Y:S01]  /*140c0*/  FMUL.FTZ R0, R2, R2 ;  /* 0x0000000202007220 */ /* 0x000fe20000410000 */
[----:B------:R-:W-:Y:S01]  /*140d0*/  HFMA2 R7, -RZ, RZ, 1.9599609375, 20144 ;  /* 0x3fd774ebff077431 */ /* 0x000fe200000001ff */
        /* <DEDUP_REMOVED lines=26> */
.L_x_6000:
        /* <DEDUP_REMOVED lines=16> */
[----:B-1----:R-:W-:Y:S05]  /*14380*/  CALL.REL.NOINC `($__internal_12_$__cuda_sm3x_div_rn_ftz_f32_slowpath) ;  /* 0x0000001c00407944 */ /* 0x002fea0003c00000 */
[----:B------:R-:W-:-:S07]  /*14390*/  MOV R2, R9 ;  /* 0x0000000900027202 */ /* 0x000fce0000000f00 */
.L_x_6004:
[----:B------:R-:W-:Y:S05]  /*143a0*/  BSYNC.RECONVERGENT B4 ;  /* 0x0000000000047941 */ /* 0x000fea0003800200 */
.L_x_6003:
        /* <DEDUP_REMOVED lines=28> */
.L_x_5991:
[----:B------:R-:W-:Y:S05]  /*14570*/  BSYNC.RECONVERGENT B3 ;  /* 0x0000000000037941 */ /* 0x000fea0003800200 */
.L_x_5986:
[----:B------:R-:W-:-:S13]  /*14580*/  ISETP.GE.AND P0, PT, R3, RZ, PT ;  /* 0x000000ff0300720c */ /* 0x000fda0003f06270 */
[----:B-1----:R-:W-:-:S05]  /*14590*/  @P0 FADD.FTZ R13, -R13, -RZ ;  /* 0x800000ff0d0d0221 */ /* 0x002fca0000010100 */
[----:B------:R-:W-:Y:S01]  /*145a0*/  MOV R4, R13 ;  /* 0x0000000d00047202 */ /* 0x000fe20000000f00 */
[----:B------:R-:W-:Y:S06]  /*145b0*/  BRA `(.L_x_5971) ;  /* 0x0000000800f87947 */ /* 0x000fec0003800000 */
.L_x_5974:
[----:B------:R-:W-:Y:S01]  /*145c0*/  FADD.FTZ R0, -R2, 6.1232342629258392722e-17 ;  /* 0x248d313202007421 */ /* 0x000fe20000010100 */
[----:B------:R-:W-:-:S03]  /*145d0*/  FADD.FTZ R4, -R3, -RZ ;  /* 0x800000ff03047221 */ /* 0x000fc60000010100 */
[----:B------:R-:W-:Y:S01]  /*145e0*/  FADD.FTZ R0, R0, 1.5707963705062866211 ;  /* 0x3fc90fdb00007421 */ /* 0x000fe20000010000 */
[----:B------:R-:W-:Y:S06]  /*145f0*/  BRA `(.L_x_5971) ;  /* 0x0000000800e87947 */ /* 0x000fec0003800000 */
.L_x_5973:
[----:B------:R-:W-:Y:S02]  /*14600*/  HFMA2 R0, -RZ, RZ, 0, 0 ;  /* 0x00000000ff007431 */ /* 0x000fe400000001ff */
[----:B------:R-:W-:Y:S01]  /*14610*/  FADD.FTZ R4, -R3, -RZ ;  /* 0x800000ff03047221 */ /* 0x000fe20000010100 */
[----:B------:R-:W-:Y:S06]  /*14620*/  BRA `(.L_x_5971) ;  /* 0x0000000800dc7947 */ /* 0x000fec0003800000 */
.L_x_5972:
        /* <DEDUP_REMOVED lines=27> */
.L_x_6009:
[----:B------:R-:W-:Y:S05]  /*147e0*/  BSYNC.RECONVERGENT B4 ;  /* 0x0000000000047941 */ /* 0x000fea0003800200 */
.L_x_6008:
[----:B------:R-:W-:Y:S02]  /*147f0*/  HFMA2 R7, -RZ, RZ, 0.89990234375, 10328 ;  /* 0x3b33710bff077431 */ /* 0x000fe400000001ff */
[----:B------:R-:W-:Y:S01]  /*14800*/  FMUL.FTZ R0, R5, R5 ;  /* 0x0000000505007220 */ /* 0x000fe20000410000 */
[----:B------:R-:W-:Y:S01]  /*14810*/  ISETP.GE.AND P0, PT, R2, RZ, PT ;  /* 0x000000ff0200720c */ /* 0x000fe20003f06270 */
[----:B------:R-:W-:Y:S01]  /*14820*/  IMAD.MOV.U32 R2, RZ, RZ, 0x3f6ee581 ;  /* 0x3f6ee581ff027424 */ /* 0x000fe200078e00ff */
        /* <DEDUP_REMOVED lines=25> */
.L_x_6007:
        /* <DEDUP_REMOVED lines=29> */
.L_x_6012:
[----:B------:R-:W-:Y:S05]  /*14b90*/  BSYNC.RECONVERGENT B4 ;  /* 0x0000000000047941 */ /* 0x000fea0003800200 */
.L_x_6011:
        /* <DEDUP_REMOVED lines=29> */
.L_x_6006:
        /* <DEDUP_REMOVED lines=34> */
.L_x_6014:
[----:B------:R-:W-:Y:S05]  /*14f90*/  BSYNC.RECONVERGENT B4 ;  /* 0x0000000000047941 */ /* 0x000fea0003800200 */
.L_x_6013:
[----:B------:R-:W-:Y:S02]  /*14fa0*/  HFMA2 R5, -RZ, RZ, 0.89990234375, 10328 ;  /* 0x3b33710bff057431 */ /* 0x000fe400000001ff */
[----:B------:R-:W-:Y:S01]  /*14fb0*/  FMUL.FTZ R0, R4, R4 ;  /* 0x0000000404007220 */ /* 0x000fe20000410000 */
[----:B------:R-:W-:Y:S01]  /*14fc0*/  IMAD.MOV.U32 R7, RZ, RZ, 0x3f6ee581 ;  /* 0x3f6ee581ff077424 */ /* 0x000fe200078e00ff */
        /* <DEDUP_REMOVED lines=24> */
.L_x_6010:
[----:B------:R-:W-:Y:S05]  /*15150*/  BSYNC.RECONVERGENT B3 ;  /* 0x0000000000037941 */ /* 0x000fea0003800200 */
.L_x_6005:
[----:B------:R-:W-:Y:S01]  /*15160*/  ISETP.GE.AND P0, PT, R3, RZ, PT ;  /* 0x000000ff0300720c */ /* 0x000fe20003f06270 */
[----:B------:R-:W-:Y:S01]  /*15170*/  FADD.FTZ R4, R13, 0.69314718246459960938 ;  /* 0x3f3172180d047421 */ /* 0x000fe20000010000 */
[----:B------:R-:W-:-:S11]  /*15180*/  FADD.FTZ R0, |R0|, -RZ ;  /* 0x800000ff00007221 */ /* 0x000fd60000010200 */
[----:B------:R-:W-:-:S07]  /*15190*/  @P0 FADD.FTZ R4, -R4, -RZ ;  /* 0x800000ff04040221 */ /* 0x000fce0000010100 */
.L_x_5971:
[----:B------:R-:W-:Y:S05]  /*151a0*/  BSYNC.RECONVERGENT B2 ;  /* 0x0000000000027941 */ /* 0x000fea0003800200 */
.L_x_5969:
        /* <DEDUP_REMOVED lines=11> */
.L_x_6016:
[----:B------:R-:W-:Y:S05]  /*15260*/  BSYNC.RECONVERGENT B0 ;  /* 0x0000000000007941 */ /* 0x000fea0003800200 */
.L_x_6015:
[----:B------:R-:W-:-:S04]  /*15270*/  UPRMT UR4, UR42, 0x9910, URZ ;  /* 0x000099102a047896 */ /* 0x000fc800080000ff */
        /* <DEDUP_REMOVED lines=13> */
.L_x_6020:
[----:B------:R-:W0:Y:S02]  /*15350*/  F2I.S64.TRUNC R4, R4 ;  /* 0x0000000400047311 */ /* 0x000e24000020d900 */
[----:B0-----:R-:W-:-:S05]  /*15360*/  MOV R3, R4 ;  /* 0x0000000400037202 */ /* 0x001fca0000000f00 */
[----:B------:R-:W-:Y:S01]  /*15370*/  STG.E.U8 desc[UR36][R16.64], R3 ;  /* 0x0000000310007986 */ /* 0x000fe2000c101124 */
[----:B------:R-:W-:Y:S05]  /*15380*/  EXIT ;  /* 0x000000000000794d */ /* 0x000fea0003800000 */
.L_x_6019:
        /* <DEDUP_REMOVED lines=9> */
.L_x_6023:
[----:B------:R-:W0:Y:S02]  /*15420*/  F2I.FTZ.TRUNC.NTZ R3, R4 ;  /* 0x0000000400037305 */ /* 0x000e24000021f100 */
[----:B0-----:R-:W-:Y:S01]  /*15430*/  STG.E desc[UR36][R16.64], R3 ;  /* 0x0000000310007986 */ /* 0x001fe2000c101924 */
[----:B------:R-:W-:Y:S05]  /*15440*/  EXIT ;  /* 0x000000000000794d */ /* 0x000fea0003800000 */
.L_x_6022:
[----:B------:R-:W0:Y:S02]  /*15450*/  F2I.FTZ.TRUNC.NTZ R3, R4 ;  /* 0x0000000400037305 */ /* 0x000e24000021f100 */
[----:B0-----:R-:W-:Y:S01]  /*15460*/  STG.E.U16 desc[UR36][R16.64], R3 ;  /* 0x0000000310007986 */ /* 0x001fe2000c101524 */
[----:B------:R-:W-:Y:S05]  /*15470*/  EXIT ;  /* 0x000000000000794d */ /* 0x000fea0003800000 */
.L_x_6018:
        /* <DEDUP_REMOVED lines=8> */
.L_x_6025:
[----:B------:R-:W-:-:S05]  /*15500*/  F2FP.F16.F32.PACK_AB R4, RZ, R4 ;  /* 0x00000004ff04723e */ /* 0x000fca00000000ff */
[----:B------:R-:W-:Y:S01]  /*15510*/  STG.E.U16 desc[UR36][R16.64], R4 ;  /* 0x0000000410007986 */ /* 0x000fe2000c101524 */
[----:B------:R-:W-:Y:S05]  /*15520*/  EXIT ;  /* 0x000000000000794d */ /* 0x000fea0003800000 */
.L_x_6024:
[----:B------:R-:W-:-:S09]  /*15530*/  UISETP.NE.AND UP0, UPT, UR4, 0x7, UPT ;  /* 0x000000070400788c */ /* 0x000fd2000bf05270 */
[----:B------:R-:W-:Y:S05]  /*15540*/  BRA.U !UP0, `(.L_x_6026) ;  /* 0x0000000108247547 */ /* 0x000fea000b800000 */
[----:B------:R-:W-:-:S09]  /*15550*/  UISETP.NE.AND UP0, UPT, UR4, 0x8, UPT ;  /* 0x000000080400788c */ /* 0x000fd2000bf05270 */
[----:B------:R-:W-:Y:S05]  /*15560*/  BRA.U !UP0, `(.L_x_6027) ;  /* 0x0000000108107547 */ /* 0x000fea000b800000 */
[----:B------:R-:W-:-:S09]  /*15570*/  UISETP.NE.AND UP0, UPT, UR4, 0x9, UPT ;  /* 0x000000090400788c */ /* 0x000fd2000bf05270 */
[----:B------:R-:W-:Y:S05]  /*15580*/  BRA.U UP0, `(.L_x_6021) ;  /* 0x0000000500e47547 */ /* 0x000fea000b800000 */
[----:B------:R-:W-:Y:S01]  /*15590*/  STG.E.64 desc[UR36][R16.64], R4 ;  /* 0x0000000410007986 */ /* 0x000fe2000c101b24 */
[----:B------:R-:W-:Y:S05]  /*155a0*/  EXIT ;  /* 0x000000000000794d */ /* 0x000fea0003800000 */
.L_x_6027:
[----:B------:R-:W-:-:S05]  /*155b0*/  F2FP.F16.F32.PACK_AB R3, R5, R4 ;  /* 0x000000040503723e */ /* 0x000fca00000000ff */
[----:B------:R-:W-:Y:S01]  /*155c0*/  STG.E desc[UR36][R16.64], R3 ;  /* 0x0000000310007986 */ /* 0x000fe2000c101924 */
[----:B------:R-:W-:Y:S05]  /*155d0*/  EXIT ;  /* 0x000000000000794d */ /* 0x000fea0003800000 */
.L_x_6026:
[----:B------:R-:W-:-:S06]  /*155e0*/  FMUL.FTZ R2, R4, 1 ;  /* 0x3f80000004027820 */ /* 0x000fcc0000410000 */
[----:B------:R-:W0:Y:S02]  /*155f0*/  F2F.F64.F32 R2, R2 ;  /* 0x0000000200027310 */ /* 0x000e240000201800 */
[----:B0-----:R-:W-:Y:S01]  /*15600*/  STG.E.64 desc[UR36][R16.64], R2 ;  /* 0x0000000210007986 */ /* 0x001fe2000c101b24 */
[----:B------:R-:W-:Y:S05]  /*15610*/  EXIT ;  /* 0x000000000000794d */ /* 0x000fea0003800000 */
.L_x_6017:
        /* <DEDUP_REMOVED lines=13> */
.L_x_6031:
        /* <DEDUP_REMOVED lines=16> */
.L_x_6034:
[----:B------:R-:W-:-:S04]  /*157f0*/  SHF.R.U32.HI R4, RZ, 0x18, R4 ;  /* 0x00000018ff047819 */ /* 0x000fc80000011604 */
[----:B------:R-:W-:-:S04]  /*15800*/  LOP3.LUT R3, R3, 0x80, R4, 0xf8, !PT ;  /* 0x0000008003037812 */ /* 0x000fc800078ef804 */
[----:B------:R-:W-:-:S07]  /*15810*/  PRMT R8, R3, 0x7610, R8 ;  /* 0x0000761003087816 */ /* 0x000fce0000000008 */
.L_x_6033:
[----:B------:R-:W-:Y:S05]  /*15820*/  BSYNC.RECONVERGENT B0 ;  /* 0x0000000000007941 */ /* 0x000fea0003800200 */
.L_x_6032:
[----:B------:R-:W-:Y:S01]  /*15830*/  STG.E.U8 desc[UR36][R16.64], R8 ;  /* 0x0000000810007986 */ /* 0x000fe2000c101124 */
[----:B------:R-:W-:Y:S05]  /*15840*/  EXIT ;  /* 0x000000000000794d */ /* 0x000fea0003800000 */
.L_x_6030:
        /* <DEDUP_REMOVED lines=16> */
.L_x_6037:
[----:B------:R-:W-:-:S04]  /*15950*/  SHF.R.U32.HI R4, RZ, 0x18, R4 ;  /* 0x00000018ff047819 */ /* 0x000fc80000011604 */
[----:B------:R-:W-:-:S04]  /*15960*/  LOP3.LUT R3, R3, 0x80, R4, 0xf8, !PT ;  /* 0x0000008003037812 */ /* 0x000fc800078ef804 */
[----:B------:R-:W-:-:S07]  /*15970*/  PRMT R8, R3, 0x7610, R8 ;  /* 0x0000761003087816 */ /* 0x000fce0000000008 */
.L_x_6036:
[----:B------:R-:W-:Y:S05]  /*15980*/  BSYNC.RECONVERGENT B0 ;  /* 0x0000000000007941 */ /* 0x000fea0003800200 */
.L_x_6035:
[----:B------:R-:W-:Y:S01]  /*15990*/  STG.E.U8 desc[UR36][R16.64], R8 ;  /* 0x0000000810007986 */ /* 0x000fe2000c101124 */
[----:B------:R-:W-:Y:S05]  /*159a0*/  EXIT ;  /* 0x000000000000794d */ /* 0x000fea0003800000 */
.L_x_6029:
        /* <DEDUP_REMOVED lines=21> */
.L_x_6039:
[----:B------:R-:W0:Y:S02]  /*15b00*/  F2I.U64.TRUNC R4, R4 ;  /* 0x0000000400047311 */ /* 0x000e24000020d800 */
[----:B0-----:R-:W-:Y:S01]  /*15b10*/  STG.E.64 desc[UR36][R16.64], R4 ;  /* 0x0000000410007986 */ /* 0x001fe2000c101b24 */
[----:B------:R-:W-:Y:S05]  /*15b20*/  EXIT ;  /* 0x000000000000794d */ /* 0x000fea0003800000 */
.L_x_6038:
[----:B------:R-:W0:Y:S02]  /*15b30*/  F2I.FTZ.U32.TRUNC.NTZ R3, R4 ;  /* 0x0000000400037305 */ /* 0x000e24000021f000 */
[----:B0-----:R-:W-:Y:S01]  /*15b40*/  STG.E desc[UR36][R16.64], R3 ;  /* 0x0000000310007986 */ /* 0x001fe2000c101924 */
[----:B------:R-:W-:Y:S05]  /*15b50*/  EXIT ;  /* 0x000000000000794d */ /* 0x000fea0003800000 */
.L_x_6028:
        /* <DEDUP_REMOVED lines=10> */
[----:B------:R-:W-:Y:S01]  /*15c00*/  STG.E.U8 desc[UR36][R16.64], R3 ;  /* 0x0000000310007986 */ /* 0x000fe2000c101124 */
[----:B------:R-:W-:Y:S05]  /*15c10*/  EXIT ;  /* 0x000000000000794d */ /* 0x000fea0003800000 */
.L_x_6041:
        /* <DEDUP_REMOVED lines=10> */
.L_x_6040:
[----:B------:R-:W-:-:S09]  /*15cc0*/  UISETP.NE.AND UP0, UPT, UR4, 0xf, UPT ;  /* 0x0000000f0400788c */ /* 0x000fd2000bf05270 */
[----:B------:R-:W-:Y:S05]  /*15cd0*/  BRA.U !UP0, `(.L_x_6042) ;  /* 0x0000000108e07547 */ /* 0x000fea000b800000 */
[----:B------:R-:W-:-:S09]  /*15ce0*/  UISETP.NE.AND UP0, UPT, UR4, 0x17, UPT ;  /* 0x000000170400788c */ /* 0x000fd2000bf05270 */
[----:B------:R-:W-:Y:S05]  /*15cf0*/  BRA.U !UP0, `(.L_x_6043) ;  /* 0x00000001088c7547 */ /* 0x000fea000b800000 */
[----:B------:R-:W-:-:S09]  /*15d00*/  UISETP.NE.AND UP0, UPT, UR4, 0x18, UPT ;  /* 0x000000180400788c */ /* 0x000fd2000bf05270 */
[----:B------:R-:W-:Y:S05]  /*15d10*/  BRA.U !UP0, `(.L_x_6044) ;  /* 0x0000000108447547 */ /* 0x000fea000b800000 */
.L_x_6021:
        /* <DEDUP_REMOVED lines=16> */
.L_x_6045:
[----:B------:R-:W-:Y:S05]  /*15e20*/  EXIT ;  /* 0x000000000000794d */ /* 0x000fea0003800000 */
.L_x_6044:
        /* <DEDUP_REMOVED lines=12> */
.L_x_6047:
[----:B------:R-:W-:Y:S05]  /*15ef0*/  BSYNC.RECONVERGENT B0 ;  /* 0x0000000000007941 */ /* 0x000fea0003800200 */
.L_x_6046:
[----:B------:R-:W-:-:S05]  /*15f00*/  LOP3.LUT R3, R0, 0x80, R5, 0xf8, !PT ;  /* 0x0000008000037812 */ /* 0x000fca00078ef805 */
[----:B------:R-:W-:Y:S01]  /*15f10*/  STG.E.U8 desc[UR36][R16.64], R3 ;  /* 0x0000000310007986 */ /* 0x000fe2000c101124 */
[----:B------:R-:W-:Y:S05]  /*15f20*/  EXIT ;  /* 0x000000000000794d */ /* 0x000fea0003800000 */
.L_x_6043:
        /* <DEDUP_REMOVED lines=11> */
.L_x_6049:
[----:B------:R-:W-:Y:S02]  /*15fe0*/  ISETP.GT.U32.AND P0, PT, R2, 0x7f800000, PT ;  /* 0x7f8000000200780c */ /* 0x000fe40003f04070 */
[----:B------:R-:W-:-:S04]  /*15ff0*/  MOV R0, 0x7f ;  /* 0x0000007f00007802 */ /* 0x000fc80000000f00 */
[----:B------:R-:W-:-:S07]  /*16000*/  SEL R0, R0, 0x7c, P0 ;  /* 0x0000007c00007807 */ /* 0x000fce0000000000 */
.L_x_6050:
[----:B------:R-:W-:Y:S05]  /*16010*/  BSYNC.RECONVERGENT B0 ;  /* 0x0000000000007941 */ /* 0x000fea0003800200 */
.L_x_6048:
[----:B------:R-:W-:-:S04]  /*16020*/  SHF.R.U32.HI R3, RZ, 0x18, R4 ;  /* 0x00000018ff037819 */ /* 0x000fc80000011604 */
[----:B------:R-:W-:-:S05]  /*16030*/  LOP3.LUT R3, R0, 0x80, R3, 0xf8, !PT ;  /* 0x0000008000037812 */ /* 0x000fca00078ef803 */
[----:B------:R-:W-:Y:S01]  /*16040*/  STG.E.U8 desc[UR36][R16.64], R3 ;  /* 0x0000000310007986 */ /* 0x000fe2000c101124 */
[----:B------:R-:W-:Y:S05]  /*16050*/  EXIT ;  /* 0x000000000000794d */ /* 0x000fea0003800000 */
.L_x_6042:
[----:B------:R-:W-:-:S05]  /*16060*/  F2FP.BF16.F32.PACK_AB R4, RZ, R4 ;  /* 0x00000004ff04723e */ /* 0x000fca00000010ff */
[----:B------:R-:W-:Y:S01]  /*16070*/  STG.E.U16 desc[UR36][R16.64], R4 ;  /* 0x0000000410007986 */ /* 0x000fe2000c101524 */
[----:B------:R-:W-:Y:S05]  /*16080*/  EXIT ;  /* 0x000000000000794d */ /* 0x000fea0003800000 */
        .weak           $__internal_12_$__cuda_sm3x_div_rn_ftz_f32_slowpath
        .type           $__internal_12_$__cuda_sm3x_div_rn_ftz_f32_slowpath,@function
        .size           $__internal_12_$__cuda_sm3x_div_rn_ftz_f32_slowpath,(.L_x_14256 - $__internal_12_$__cuda_sm3x_div_rn_ftz_f32_slowpath)
$__internal_12_$__cuda_sm3x_div_rn_ftz_f32_slowpath:
        /* <DEDUP_REMOVED lines=32> */
.L_x_6053:
[----:B------:R-:W-:Y:S05]  /*16290*/  BSYNC.RELIABLE B1 ;  /* 0x0000000000017941 */ /* 0x000fea0003800100 */
.L_x_6052:
        /* <DEDUP_REMOVED lines=27> */
.L_x_6059:
[----:B------:R-:W-:-:S07]  /*16450*/  LEA R9, R5, R9, 0x17 ;  /* 0x0000000905097211 */ /* 0x000fce00078eb8ff */
.L_x_6060:
[----:B------:R-:W-:Y:S05]  /*16460*/  BSYNC.RECONVERGENT B1 ;  /* 0x0000000000017941 */ /* 0x000fea0003800200 */
.L_x_6058:
[----:B------:R-:W-:Y:S05]  /*16470*/  BRA `(.L_x_6061) ;  /* 0x0000000000207947 */ /* 0x000fea0003800000 */
.L_x_6057:
[----:B------:R-:W-:-:S04]  /*16480*/  LOP3.LUT R0, R7, 0x80000000, R0, 0x48, !PT ;  /* 0x8000000007007812 */ /* 0x000fc800078e4800 */
[----:B------:R-:W-:Y:S01]  /*16490*/  LOP3.LUT R9, R0, 0x7f800000, RZ, 0xfc, !PT ;  /* 0x7f80000000097812 */ /* 0x000fe200078efcff */
[----:B------:R-:W-:Y:S06]  /*164a0*/  BRA `(.L_x_6061) ;  /* 0x0000000000147947 */ /* 0x000fec0003800000 */
.L_x_6056:
[----:B------:R-:W-:Y:S01]  /*164b0*/  LOP3.LUT R9, R7, 0x80000000, R0, 0x48, !PT ;  /* 0x8000000007097812 */ /* 0x000fe200078e4800 */
[----:B------:R-:W-:Y:S06]  /*164c0*/  BRA `(.L_x_6061) ;  /* 0x00000000000c7947 */ /* 0x000fec0003800000 */
.L_x_6055:
[----:B------:R-:W0:Y:S01]  /*164d0*/  MUFU.RSQ R9, -QNAN ;  /* 0xffc0000000097908 */ /* 0x000e220000001400 */
[----:B------:R-:W-:Y:S05]  /*164e0*/  BRA `(.L_x_6061) ;  /* 0x0000000000047947 */ /* 0x000fea0003800000 */
.L_x_6054:
[----:B------:R-:W-:-:S07]  /*164f0*/  FADD.FTZ R9, R0, R7 ;  /* 0x0000000700097221 */ /* 0x000fce0000010000 */
.L_x_6061:
[----:B------:R-:W-:Y:S05]  /*16500*/  BSYNC.RECONVERGENT B0 ;  /* 0x0000000000007941 */ /* 0x000fea0003800200 */
.L_x_6051:
[----:B------:R-:W-:-:S04]  /*16510*/  HFMA2 R5, -RZ, RZ, 0, 0 ;  /* 0x00000000ff057431 */ /* 0x000fc800000001ff */
[----:B0-----:R-:W-:Y:S05]  /*16520*/  RET.REL.NODEC R4 `(_ZN2at6native18elementwise_kernelILi128ELi4EZNS0_15gpu_kernel_implIZZZNS0_17acosh_kernel_cudaERNS_18TensorIteratorBaseEENKUlvE_clEvENKUlvE0_clEvEUlN3c107complexIfEEE_EEvS4_RKT_EUliE_EEviT1_) ;  /* 0xfffffe9804b47950 */ /* 0x001fea0003c3ffff */
.L_x_6062:
        /* <DEDUP_REMOVED lines=13> */
.L_x_14256:


//--------------------- .text._ZN2at6native27unrolled_elementwise_kernelIZZZNS0_17acosh_kernel_cudaERNS_18TensorIteratorBaseEENKUlvE_clEvENKUlvE0_clEvEUlN3c107complexIfEEE_St5arrayIPcLm2EELi4E23TrivialOffsetCalculatorILi1EjESE_NS0_6memory12LoadWithCastILi1EEENSF_13StoreWithCastILi1EEEEEviT_T0_T2_T3_T4_T5_ --------------------------
	.section	.text._ZN2at6native27unrolled_elementwise_kernelIZZZNS0_17acosh_kernel_cudaERNS_18TensorIteratorBaseEENKUlvE_clEvENKUlvE0_clEvEUlN3c107complexIfEEE_St5arrayIPcLm2EELi4E23TrivialOffsetCalculatorILi1EjESE_NS0_6memory12LoadWithCastILi1EEENSF_13StoreWithCastILi1EEEEEviT_T0_T2_T3_T4_T5_,"ax",@progbits
	.align	128
        .global         _ZN2at6native27unrolled_elementwise_kernelIZZZNS0_17acosh_kernel_cudaERNS_18TensorIteratorBaseEENKUlvE_clEvENKUlvE0_clEvEUlN3c107complexIfEEE_St5arrayIPcLm2EELi4E23TrivialOffsetCalculatorILi1EjESE_NS0_6memory12LoadWithCastILi1EEENSF_13StoreWithCastILi1EEEEEviT_T0_T2_T3_T4_T5_
        .type           _ZN2at6native27unrolled_elementwise_kernelIZZZNS0_17acosh_kernel_cudaERNS_18TensorIteratorBaseEENKUlvE_clEvENKUlvE0_clEvEUlN3c107complexIfEEE_St5arrayIPcLm2EELi4E23TrivialOffsetCalculatorILi1EjESE_NS0_6memory12LoadWithCastILi1EEENSF_13StoreWithCastILi1EEEEEviT_T0_T2_T3_T4_T5_,@function
        .size           _ZN2at6native27unrolled_elementwise_kernelIZZZNS0_17acosh_kernel_cudaERNS_18TensorIteratorBaseEENKUlvE_clEvENKUlvE0_clEvEUlN3c107complexIfEEE_St5arrayIPcLm2EELi4E23TrivialOffsetCalculatorILi1EjESE_NS0_6memory12LoadWithCastILi1EEENSF_13StoreWithCastILi1EEEEEviT_T0_T2_T3_T4_T5_,(.L_x_14257 - _ZN2at6native27unrolled_elementwise_kernelIZZZNS0_17acosh_kernel_cudaERNS_18TensorIteratorBaseEENKUlvE_clEvENKUlvE0_clEvEUlN3c107complexIfEEE_St5arrayIPcLm2EELi4E23TrivialOffsetCalculatorILi1EjESE_NS0_6memory12LoadWithCastILi1EEENSF_13StoreWithCastILi1EEEEEviT_T0_T2_T3_T4_T5_)
        .other          _ZN2at6native27unrolled_elementwise_kernelIZZZNS0_17acosh_kernel_cudaERNS_18TensorIteratorBaseEENKUlvE_clEvENKUlvE0_clEvEUlN3c107complexIfEEE_St5arrayIPcLm2EELi4E23TrivialOffsetCalculatorILi1EjESE_NS0_6memory12LoadWithCastILi1EEENSF_13StoreWithCastILi1EEEEEviT_T0_T2_T3_T4_T5_,@"STO_CUDA_ENTRY STV_DEFAULT"
_ZN2at6native27unrolled_elementwise_kernelIZZZNS0_17acosh_kernel_cudaERNS_18TensorIteratorBaseEENKUlvE_clEvENKUlvE0_clEvEUlN3c107complexIfEEE_St5arrayIPcLm2EELi4E23TrivialOffsetCalculatorILi1EjESE_NS0_6memory12LoadWithCastILi1EEENSF_13StoreWithCastILi1EEEEEviT_T0_T2_T3_T4_T5_:
.text._ZN2at6native27unrolled_elementwise_kernelIZZZNS0_17acosh_kernel_cudaERNS_18TensorIteratorBaseEENKUlvE_clEvENKUlvE0_clEvEUlN3c107complexIfEEE_St5arrayIPcLm2EELi4E23TrivialOffsetCalculatorILi1EjESE_NS0_6memory12LoadWithCastILi1EEENSF_13StoreWithCastILi1EEEEEviT_T0_T2_T3_T4_T5_:
        /* <DEDUP_REMOVED lines=19> */
[----:B0-----:R-:W-:-:S04]  /*0130*/  IADD3 R2, P0, PT, R5, R2, RZ ;  /* 0x0000000205027210 */ /* 0x001fc80007f1e0ff */
[----:B------:R-:W-:Y:S01]  /*0140*/  IADD3.X R3, PT, PT, RZ, R3, RZ, P0, !PT ;  /* 0x00000003ff037210 */ /* 0x000fe200007fe4ff */
[----:B------:R-:W-:Y:S08]  /*0150*/  BRA.U UP0, `(.L_x_6066) ;  /* 0x00000005001c7547 */ /* 0x000ff0000b800000 */
        /* <DEDUP_REMOVED lines=10> */
[----:B--2---:R2:W3:Y:S01]  /*0200*/  I2F.S16 R22, R2 ;  /* 0x0000000200167306 */ /* 0x0044e20000101400 */
[----:B------:R-:W-:Y:S05]  /*0210*/  BRA `(.L_x_6071) ;  /* 0x0000000c00bc7947 */ /* 0x000fea0003800000 */
.L_x_6069:
[----:B------:R-:W2:Y:S01]  /*0220*/  LDG.E.U8 R2, desc[UR36][R2.64] ;  /* 0x0000002402027981 */ /* 0x000ea2000c1e1100 */
[----:B------:R-:W-:Y:S01]  /*0230*/  IMAD.MOV.U32 R23, RZ, RZ, RZ ;  /* 0x000000ffff177224 */ /* 0x000fe200078e00ff */
[----:B--2---:R-:W-:Y:S01]  /*0240*/  I2FP.F32.U32 R22, R2 ;  /* 0x0000000200167245 */ /* 0x004fe20000201000 */
[----:B------:R-:W-:Y:S06]  /*0250*/  BRA `(.L_x_6071) ;  /* 0x0000000c00ac7947 */ /* 0x000fec0003800000 */
.L_x_6068:
        /* <DEDUP_REMOVED lines=8> */
[----:B--2---:R0:W1:Y:S02]  /*02e0*/  I2F.S64 R22, R2 ;  /* 0x0000000200167312 */ /* 0x0040640000301400 */
[----:B01----:R-:W-:Y:S05]  /*02f0*/  BRA `(.L_x_6071) ;  /* 0x0000000c00847947 */ /* 0x003fea0003800000 */
.L_x_6073:
[----:B------:R-:W2:Y:S01]  /*0300*/  LDG.E R2, desc[UR36][R2.64] ;  /* 0x0000002402027981 */ /* 0x000ea2000c1e1900 */
[----:B------:R-:W-:Y:S01]  /*0310*/  IMAD.MOV.U32 R23, RZ, RZ, RZ ;  /* 0x000000ffff177224 */ /* 0x000fe200078e00ff */
[----:B--2---:R-:W-:Y:S01]  /*0320*/  I2FP.F32.S32 R22, R2 ;  /* 0x0000000200167245 */ /* 0x004fe20000201400 */
[----:B------:R-:W-:Y:S06]  /*0330*/  BRA `(.L_x_6071) ;  /* 0x0000000c00747947 */ /* 0x000fec0003800000 */
.L_x_6072:
[----:B------:R-:W2:Y:S01]  /*0340*/  LDG.E.U16 R2, desc[UR36][R2.64] ;  /* 0x0000002402027981 */ /* 0x000ea2000c1e1500 */
[----:B------:R-:W-:Y:S01]  /*0350*/  IMAD.MOV.U32 R23, RZ, RZ, RZ ;  /* 0x000000ffff177224 */ /* 0x000fe200078e00ff */
[----:B--2---:R0:W1:Y:S01]  /*0360*/  I2F.S16 R22, R2 ;  /* 0x0000000200167306 */ /* 0x0040620000101400 */
[----:B------:R-:W-:Y:S05]  /*0370*/  BRA `(.L_x_6071) ;  /* 0x0000000c00647947 */ /* 0x000fea0003800000 */
.L_x_6067:
        /* <DEDUP_REMOVED lines=9> */
.L_x_6075:
[----:B------:R-:W2:Y:S01]  /*0410*/  LDG.E.U16 R2, desc[UR36][R2.64] ;  /* 0x0000002402027981 */ /* 0x000ea2000c1e1500 */
[----:B------:R-:W-:Y:S02]  /*0420*/  IMAD.MOV.U32 R23, RZ, RZ, RZ ;  /* 0x000000ffff177224 */ /* 0x000fe400078e00ff */
[----:B--2---:R-:W-:Y:S01]  /*0430*/  HADD2.F32 R22, -RZ, R2.H0_H0 ;  /* 0x20000002ff167230 */ /* 0x004fe20000004100 */
[----:B------:R-:W-:Y:S06]  /*0440*/  BRA `(.L_x_6071) ;  /* 0x0000000c00307947 */ /* 0x000fec0003800000 */
.L_x_6074:
        /* <DEDUP_REMOVED lines=8> */
.L_x_6077:
[----:B------:R-:W2:Y:S02]  /*04d0*/  LDG.E R2, desc[UR36][R2.64] ;  /* 0x0000002402027981 */ /* 0x000ea4000c1e1900 */
[--C-:B--2---:R-:W-:Y:S02]  /*04e0*/  HADD2.F32 R22, -RZ, R2.reuse.H0_H0 ;  /* 0x20000002ff167230 */ /* 0x104fe40000004100 */
[----:B------:R-:W-:Y:S01]  /*04f0*/  HADD2.F32 R23, -RZ, R2.H1_H1 ;  /* 0x30000002ff177230 */ /* 0x000fe20000004100 */
[----:B------:R-:W-:Y:S06]  /*0500*/  BRA `(.L_x_6071) ;  /* 0x0000000c00007947 */ /* 0x000fec0003800000 */
.L_x_6076:
        /* <DEDUP_REMOVED lines=12> */
.L_x_6066:
        /* <DEDUP_REMOVED lines=13> */
.L_x_6080:
        /* <DEDUP_REMOVED lines=22> */
.L_x_6079:
        /* <DEDUP_REMOVED lines=8> */
[----:B------:R-:W-:Y:S02]  /*0880*/  IMAD.MOV.U32 R23, RZ, RZ, RZ ;  /* 0x000000ffff177224 */ /* 0x000fe400078e00ff */
[----:B--2---:R-:W-:-:S05]  /*0890*/  IMAD.SHL.U32 R22, R22, 0x1000000, RZ ;  /* 0x0100000016167824 */ /* 0x004fca00078e00ff */
[C---:B------:R-:W-:Y:S02]  /*08a0*/  LOP3.LUT R0, R22.reuse, 0x7f000000, RZ, 0xc0, !PT ;  /* 0x7f00000016007812 */ /* 0x040fe400078ec0ff */
[----:B------:R-:W-:Y:S02]  /*08b0*/  LOP3.LUT P0, RZ, R22, 0x7f000000, RZ, 0xc0, !PT ;  /* 0x7f00000016ff7812 */ /* 0x000fe4000780c0ff */
[----:B------:R-:W0:Y:S02]  /*08c0*/  FLO.U32 R4, R0 ;  /* 0x0000000000047300 */ /* 0x000e2400000e0000 */
[----:B0-----:R-:W-:-:S04]  /*08d0*/  IADD3 R4, PT, PT, -R4, RZ, RZ ;  /* 0x000000ff04047210 */ /* 0x001fc80007ffe1ff */
[----:B------:R-:W-:-:S05]  /*08e0*/  VIADDMNMX.U32 R4, R4, R5, 0x4, !PT ;  /* 0x0000000404047446 */ /* 0x000fca0007800005 */
[----:B------:R-:W-:Y:S01]  /*08f0*/  VIADD R5, R4, 0xfffffffc ;  /* 0xfffffffc04057836 */ /* 0x000fe20000000000 */
[----:B------:R-:W-:-:S04]  /*0900*/  IADD3 R4, PT, PT, R0, 0x1000000, RZ ;  /* 0x0100000000047810 */ /* 0x000fc80007ffe0ff */
[----:B------:R-:W-:Y:S01]  /*0910*/  SHF.L.U32 R6, R0, R5, RZ ;  /* 0x0000000500067219 */ /* 0x000fe200000006ff */
[----:B------:R-:W-:Y:S01]  /*0920*/  IMAD.SHL.U32 R5, R5, 0x800000, RZ ;  /* 0x0080000005057824 */ /* 0x000fe200078e00ff */
[----:B------:R-:W-:-:S04]  /*0930*/  SHF.R.S32.HI R4, RZ, 0x8, R4 ;  /* 0x00000008ff047819 */ /* 0x000fc80000011404 */
[----:B------:R-:W-:-:S05]  /*0940*/  LEA.HI R5, R6, -R5, RZ, 0x1c ;  /* 0x8000000506057211 */ /* 0x000fca00078fe0ff */
[----:B------:R-:W-:-:S05]  /*0950*/  VIADD R5, R5, 0x3c000000 ;  /* 0x3c00000005057836 */ /* 0x000fca0000000000 */
[----:B------:R-:W-:-:S04]  /*0960*/  LOP3.LUT R4, R5, 0x7f800000, R4, 0xf8, !PT ;  /* 0x7f80000005047812 */ /* 0x000fc800078ef804 */
[----:B------:R-:W-:-:S04]  /*0970*/  SEL R3, R4, RZ, P0 ;  /* 0x000000ff04037207 */ /* 0x000fc80000000000 */
[----:B------:R-:W-:Y:S01]  /*0980*/  LOP3.LUT R22, R3, 0x80000000, R22, 0xf8, !PT ;  /* 0x8000000003167812 */ /* 0x000fe200078ef816 */
[----:B------:R-:W-:Y:S06]  /*0990*/  BRA `(.L_x_6071) ;  /* 0x0000000400dc7947 */ /* 0x000fec0003800000 */
.L_x_6082:
[----:B------:R-:W2:Y:S01]  /*09a0*/  LDG.E.U8 R2, desc[UR36][R2.64] ;  /* 0x0000002402027981 */ /* 0x000ea2000c1e1100 */
[----:B------:R-:W-:Y:S01]  /*09b0*/  IMAD.MOV.U32 R23, RZ, RZ, RZ ;  /* 0x000000ffff177224 */ /* 0x000fe200078e00ff */
[C---:B--2---:R-:W-:Y:S01]  /*09c0*/  SHF.L.U32 R4, R2.reuse, 0x19, RZ ;  /* 0x0000001902047819 */ /* 0x044fe200000006ff */
        /* <DEDUP_REMOVED lines=10> */
.L_x_6081:
[----:B------:R-:W2:Y:S01]  /*0a70*/  LDG.E.U16 R2, desc[UR36][R2.64] ;  /* 0x0000002402027981 */ /* 0x000ea2000c1e1500 */
[----:B------:R-:W-:Y:S01]  /*0a80*/  MOV R23, RZ ;  /* 0x000000ff00177202 */ /* 0x000fe20000000f00 */
[----:B--2---:R-:W-:Y:S01]  /*0a90*/  IMAD.U32 R22, R2, 0x10000, RZ ;  /* 0x0001000002167824 */ /* 0x004fe200078e00ff */
[----:B------:R-:W-:Y:S06]  /*0aa0*/  BRA `(.L_x_6071) ;  /* 0x0000000400987947 */ /* 0x000fec0003800000 */
.L_x_6078:
        /* <DEDUP_REMOVED lines=9> */
[----:B------:R-:W-:Y:S01]  /*0b40*/  IMAD.MOV.U32 R23, RZ, RZ, RZ ;  /* 0x000000ffff177224 */ /* 0x000fe200078e00ff */
[----:B--2---:R-:W-:Y:S01]  /*0b50*/  I2FP.F32.U32 R22, R2 ;  /* 0x0000000200167245 */ /* 0x004fe20000201000 */
[----:B------:R-:W-:Y:S06]  /*0b60*/  BRA `(.L_x_6071) ;  /* 0x0000000400687947 */ /* 0x000fec0003800000 */
.L_x_6085:
        /* <DEDUP_REMOVED lines=20> */
.L_x_6087:
[----:B------:R-:W-:Y:S05]  /*0cb0*/  BSYNC.RECONVERGENT B0 ;  /* 0x0000000000007941 */ /* 0x000fea0003800200 */
.L_x_6086:
[----:B------:R-:W-:Y:S02]  /*0cc0*/  SHF.L.U32 R0, R0, 0x14, RZ ;  /* 0x0000001400007819 */ /* 0x000fe400000006ff */
[----:B------:R-:W-:-:S04]  /*0cd0*/  LEA R2, R2, 0x3b800000, 0x17 ;  /* 0x3b80000002027811 */ /* 0x000fc800078eb8ff */
[----:B------:R-:W-:Y:S01]  /*0ce0*/  LOP3.LUT R22, R2, R0, R7, 0xfe, !PT ;  /* 0x0000000002167212 */ /* 0x000fe200078efe07 */
[----:B------:R-:W-:Y:S06]  /*0cf0*/  BRA `(.L_x_6071) ;  /* 0x0000000400047947 */ /* 0x000fec0003800000 */
.L_x_6084:
        /* <DEDUP_REMOVED lines=20> */
.L_x_6089:
[----:B------:R-:W-:Y:S05]  /*0e40*/  BSYNC.RECONVERGENT B0 ;  /* 0x0000000000007941 */ /* 0x000fea0003800200 */
.L_x_6088:
[----:B------:R-:W-:Y:S01]  /*0e50*/  IMAD.SHL.U32 R0, R0, 0x200000, RZ ;  /* 0x0020000000007824 */ /* 0x000fe200078e00ff */
[----:B------:R-:W-:-:S04]  /*0e60*/  LEA R2, R2, 0x37800000, 0x17 ;  /* 0x3780000002027811 */ /* 0x000fc800078eb8ff */
[----:B------:R-:W-:Y:S01]  /*0e70*/  LOP3.LUT R22, R2, R0, R7, 0xfe, !PT ;  /* 0x0000000002167212 */ /* 0x000fe200078efe07 */
[----:B------:R-:W-:Y:S06]  /*0e80*/  BRA `(.L_x_6071) ;  /* 0x0000000000a07947 */ /* 0x000fec0003800000 */
.L_x_6083:
[----:B------:R-:W-:-:S09]  /*0e90*/  UISETP.NE.AND UP0, UPT, UR4, 0x1c, UPT ;  /* 0x0000001c0400788c */ /* 0x000fd2000bf05270 */
[----:B------:R-:W-:Y:S05]  /*0ea0*/  BRA.U !UP0, `(.L_x_6090) ;  /* 0x00000001088c7547 */ /* 0x000fea000b800000 */
[----:B------:R-:W-:-:S09]  /*0eb0*/  UISETP.NE.AND UP0, UPT, UR4, 0x1d, UPT ;  /* 0x0000001d0400788c */ /* 0x000fd2000bf05270 */
[----:B------:R-:W-:Y:S05]  /*0ec0*/  BRA.U !UP0, `(.L_x_6091) ;  /* 0x0000000108747547 */ /* 0x000fea000b800000 */
[----:B------:R-:W-:-:S09]  /*0ed0*/  UISETP.NE.AND UP0, UPT, UR4, 0x2c, UPT ;  /* 0x0000002c0400788c */ /* 0x000fd2000bf05270 */
[----:B------:R-:W-:Y:S05]  /*0ee0*/  BRA.U !UP0, `(.L_x_6092) ;  /* 0x0000000108487547 */ /* 0x000fea000b800000 */
.L_x_6070:
        /* <DEDUP_REMOVED lines=16> */
.L_x_6093:
[----:B------:R-:W-:Y:S01]  /*0ff0*/  CS2R R22, SRZ ;  /* 0x0000000000167805 */ /* 0x000fe2000001ff00 */
[----:B------:R-:W-:Y:S06]  /*1000*/  BRA `(.L_x_6071) ;  /* 0x0000000000407947 */ /* 0x000fec0003800000 */
.L_x_6092:
[----:B------:R-:W2:Y:S01]  /*1010*/  LDG.E.U8 R2, desc[UR36][R2.64] ;  /* 0x0000002402027981 */ /* 0x000ea2000c1e1100 */
[----:B------:R-:W-:Y:S01]  /*1020*/  IMAD.MOV.U32 R23, RZ, RZ, RZ ;  /* 0x000000ffff177224 */ /* 0x000fe200078e00ff */
[----:B------:R-:W-:Y:S02]  /*1030*/  MOV R22, 0x400000 ;  /* 0x0040000000167802 */ /* 0x000fe40000000f00 */
[----:B--2---:R-:W-:-:S13]  /*1040*/  ISETP.NE.AND P0, PT, R2, RZ, PT ;  /* 0x000000ff0200720c */ /* 0x004fda0003f05270 */
[----:B------:R-:W-:Y:S05]  /*1050*/  @!P0 BRA `(.L_x_6071) ;  /* 0x00000000002c8947 */ /* 0x000fea0003800000 */
[----:B------:R-:W-:-:S13]  /*1060*/  ISETP.NE.AND P0, PT, R2, 0xff, PT ;  /* 0x000000ff0200780c */ /* 0x000fda0003f05270 */
[----:B------:R-:W-:Y:S02]  /*1070*/  @!P0 IMAD.MOV.U32 R22, RZ, RZ, 0x7f800001 ;  /* 0x7f800001ff168424 */ /* 0x000fe400078e00ff */
[----:B------:R-:W-:Y:S01]  /*1080*/  @P0 IMAD.SHL.U32 R22, R2, 0x800000, RZ ;  /* 0x0080000002160824 */ /* 0x000fe200078e00ff */
[----:B------:R-:W-:Y:S06]  /*1090*/  BRA `(.L_x_6071) ;  /* 0x00000000001c7947 */ /* 0x000fec0003800000 */
.L_x_6091:
[----:B------:R-:W2:Y:S01]  /*10a0*/  LDG.E.64 R2, desc[UR36][R2.64] ;  /* 0x0000002402027981 */ /* 0x000ea2000c1e1b00 */
[----:B------:R-:W-:Y:S01]  /*10b0*/  HFMA2 R23, -RZ, RZ, 0, 0 ;  /* 0x00000000ff177431 */ /* 0x000fe200000001ff */
[----:B--2---:R0:W1:Y:S02]  /*10c0*/  I2F.U64 R22, R2 ;  /* 0x0000000200167312 */ /* 0x0040640000301000 */
[----:B01----:R-:W-:Y:S05]  /*10d0*/  BRA `(.L_x_6071) ;  /* 0x00000000000c7947 */ /* 0x003fea0003800000 */
.L_x_6090:
[----:B------:R-:W2:Y:S01]  /*10e0*/  LDG.E R2, desc[UR36][R2.64] ;  /* 0x0000002402027981 */ /* 0x000ea2000c1e1900 */
[----:B------:R-:W-:Y:S01]  /*10f0*/  IMAD.MOV.U32 R23, RZ, RZ, RZ ;  /* 0x000000ffff177224 */ /* 0x000fe200078e00ff */
[----:B--2---:R-:W-:-:S07]  /*1100*/  I2FP.F32.U32 R22, R2 ;  /* 0x0000000200167245 */ /* 0x004fce0000201000 */
.L_x_6071:
[----:B------:R-:W-:Y:S05]  /*1110*/  BSYNC.RECONVERGENT B7 ;  /* 0x0000000000077941 */ /* 0x000fea0003800200 */
.L_x_6065:
[----:B------:R-:W-:-:S07]  /*1120*/  VIADD R27, R26, 0x80 ;  /* 0x000000801a1b7836 */ /* 0x000fce0000000000 */
.L_x_6064:
[----:B------:R-:W-:Y:S05]  /*1130*/  BSYNC.RECONVERGENT B6 ;  /* 0x0000000000067941 */ /* 0x000fea0003800200 */
.L_x_6063:
[----:B------:R-:W-:Y:S01]  /*1140*/  ISETP.GE.AND P0, PT, R27, R28, PT ;  /* 0x0000001c1b00720c */ /* 0x000fe20003f06270 */
[----:B------:R-:W-:Y:S01]  /*1150*/  BSSY.RECONVERGENT B6, `(.L_x_6094) ;  /* 0x000010a000067945 */ /* 0x000fe20003800200 */
[----:B------:R-:W-:-:S11]  /*1160*/  CS2R R24, SRZ ;  /* 0x0000000000187805 */ /* 0x000fd6000001ff00 */
[----:B------:R-:W-:Y:S05]  /*1170*/  @P0 BRA `(.L_x_6095) ;  /* 0x00000010001c0947 */ /* 0x000fea0003800000 */
[----:B0-2-4-:R-:W0:Y:S01]  /*1180*/  LDC.64 R2, c[0x0][0x390] ;  /* 0x0000e400ff027b82 */ /* 0x015e220000000a00 */
[----:B------:R-:W2:Y:S01]  /*1190*/  LDCU UR5, c[0x0][0x3a0] ;  /* 0x00007400ff0577ac */ /* 0x000ea20008000800 */
[----:B------:R-:W-:Y:S01]  /*11a0*/  LEA R0, R29, R27, 0x9 ;  /* 0x0000001b1d007211 */ /* 0x000fe200078e48ff */
        /* <DEDUP_REMOVED lines=17> */
[----:B--2---:R4:W0:Y:S01]  /*12c0*/  I2F.S16 R24, R2 ;  /* 0x0000000200187306 */ /* 0x0048220000101400 */
[----:B------:R-:W-:Y:S05]  /*12d0*/  BRA `(.L_x_6102) ;  /* 0x0000000c00bc7947 */ /* 0x000fea0003800000 */
.L_x_6100:
[----:B------:R-:W2:Y:S01]  /*12e0*/  LDG.E.U8 R2, desc[UR36][R2.64] ;  /* 0x0000002402027981 */ /* 0x000ea2000c1e1100 */
[----:B------:R-:W-:Y:S02]  /*12f0*/  MOV R25, RZ ;  /* 0x000000ff00197202 */ /* 0x000fe40000000f00 */
[----:B--2---:R-:W-:Y:S01]  /*1300*/  I2FP.F32.U32 R24, R2 ;  /* 0x0000000200187245 */ /* 0x004fe20000201000 */
[----:B------:R-:W-:Y:S06]  /*1310*/  BRA `(.L_x_6102) ;  /* 0x0000000c00ac7947 */ /* 0x000fec0003800000 */
.L_x_6099:
[----:B------:R-:W-:-:S09]  /*1320*/  UISETP.NE.AND UP0, UPT, UR4, 0x2, UPT ;  /* 0x000000020400788c */ /* 0x000fd2000bf05270 */
[----:B------:R-:W-:Y:S05]  /*1330*/  BRA.U !UP0, `(.L_x_6103) ;  /* 0x0000000108307547 */ /* 0x000fea000b800000 */
[----:B------:R-:W-:-:S09]  /*1340*/  UISETP.NE.AND UP0, UPT, UR4, 0x3, UPT ;  /* 0x000000030400788c */ /* 0x000fd2000bf05270 */
[----:B------:R-:W-:Y:S05]  /*1350*/  BRA.U !UP0, `(.L_x_6104) ;  /* 0x0000000108187547 */ /* 0x000fea000b800000 */
[----:B------:R-:W-:-:S09]  /*1360*/  UISETP.NE.AND UP0, UPT, UR4, 0x4, UPT ;  /* 0x000000040400788c */ /* 0x000fd2000bf05270 */
[----:B------:R-:W-:Y:S05]  /*1370*/  BRA.U UP0, `(.L_x_6101) ;  /* 0x0000000d00307547 */ /* 0x000fea000b800000 */
[----:B------:R-:W2:Y:S01]  /*1380*/  LDG.E.64 R2, desc[UR36][R2.64] ;  /* 0x0000002402027981 */ /* 0x000ea2000c1e1b00 */
[----:B------:R-:W-:Y:S01]  /*1390*/  IMAD.MOV.U32 R25, RZ, RZ, RZ ;  /* 0x000000ffff197224 */ /* 0x000fe200078e00ff */
[----:B--2---:R0:W2:Y:S02]  /*13a0*/  I2F.S64 R24, R2 ;  /* 0x0000000200187312 */ /* 0x0040a40000301400 */
[----:B0-2---:R-:W-:Y:S05]  /*13b0*/  BRA `(.L_x_6102) ;  /* 0x0000000c00847947 */ /* 0x005fea0003800000 */
.L_x_6104:
[----:B------:R-:W2:Y:S01]  /*13c0*/  LDG.E R2, desc[UR36][R2.64] ;  /* 0x0000002402027981 */ /* 0x000ea2000c1e1900 */
[----:B------:R-:W-:Y:S01]  /*13d0*/  IMAD.MOV.U32 R25, RZ, RZ, RZ ;  /* 0x000000ffff197224 */ /* 0x000fe200078e00ff */
[----:B--2---:R-:W-:Y:S01]  /*13e0*/  I2FP.F32.S32 R24, R2 ;  /* 0x0000000200187245 */ /* 0x004fe20000201400 */
[----:B------:R-:W-:Y:S06]  /*13f0*/  BRA `(.L_x_6102) ;  /* 0x0000000c00747947 */ /* 0x000fec0003800000 */
.L_x_6103:
[----:B------:R-:W2:Y:S01]  /*1400*/  LDG.E.U16 R2, desc[UR36][R2.64] ;  /* 0x0000002402027981 */ /* 0x000ea2000c1e1500 */
[----:B------:R-:W-:Y:S01]  /*1410*/  HFMA2 R25, -RZ, RZ, 0, 0 ;  /* 0x00000000ff197431 */ /* 0x000fe200000001ff */
[----:B--2---:R0:W2:Y:S01]  /*1420*/  I2F.S16 R24, R2 ;  /* 0x0000000200187306 */ /* 0x0040a20000101400 */
[----:B------:R-:W-:Y:S05]  /*1430*/  BRA `(.L_x_6102) ;  /* 0x0000000c00647947 */ /* 0x000fea0003800000 */
.L_x_6098:
[----:B------:R-:W-:-:S09]  /*1440*/  UISETP.GT.AND UP0, UPT, UR4, 0x6, UPT ;  /* 0x000000060400788c */ /* 0x000fd2000bf04270 */
[----:B------:R-:W-:Y:S05]  /*1450*/  BRA.U UP0, `(.L_x_6105) ;  /* 0x00000001002c7547 */ /* 0x000fea000b800000 */
[----:B------:R-:W-:-:S09]  /*1460*/  UISETP.NE.AND UP0, UPT, UR4, 0x5, UPT ;  /* 0x000000050400788c */ /* 0x000fd2000bf05270 */
[----:B------:R-:W-:Y:S05]  /*1470*/  BRA.U !UP0, `(.L_x_6106) ;  /* 0x0000000108147547 */ /* 0x000fea000b800000 */
[----:B------:R-:W-:-:S09]  /*1480*/  UISETP.NE.AND UP0, UPT, UR4, 0x6, UPT ;  /* 0x000000060400788c */ /* 0x000fd2000bf05270 */
[----:B------:R-:W-:Y:S05]  /*1490*/  BRA.U UP0, `(.L_x_6101) ;  /* 0x0000000900e87547 */ /* 0x000fea000b800000 */
[----:B------:R0:W5:Y:S01]  /*14a0*/  LDG.E R24, desc[UR36][R2.64] ;  /* 0x0000002402187981 */ /* 0x000162000c1e1900 */
[----:B------:R-:W-:Y:S01]  /*14b0*/  IMAD.MOV.U32 R25, RZ, RZ, RZ ;  /* 0x000000ffff197224 */ /* 0x000fe200078e00ff */
[----:B------:R-:W-:Y:S06]  /*14c0*/  BRA `(.L_x_6102) ;  /* 0x0000000c00407947 */ /* 0x000fec0003800000 */
.L_x_6106:
[----:B------:R-:W2:Y:S01]  /*14d0*/  LDG.E.U16 R2, desc[UR36][R2.64] ;  /* 0x0000002402027981 */ /* 0x000ea2000c1e1500 */
[----:B------:R-:W-:Y:S02]  /*14e0*/  IMAD.MOV.U32 R25, RZ, RZ, RZ ;  /* 0x000000ffff197224 */ /* 0x000fe400078e00ff */
[----:B--2---:R-:W-:Y:S01]  /*14f0*/  HADD2.F32 R24, -RZ, R2.H0_H0 ;  /* 0x20000002ff187230 */ /* 0x004fe20000004100 */
[----:B------:R-:W-:Y:S06]  /*1500*/  BRA `(.L_x_6102) ;  /* 0x0000000c00307947 */ /* 0x000fec0003800000 */
.L_x_6105:
        /* <DEDUP_REMOVED lines=8> */
.L_x_6108:
[----:B------:R-:W2:Y:S02]  /*1590*/  LDG.E R2, desc[UR36][R2.64] ;  /* 0x0000002402027981 */ /* 0x000ea4000c1e1900 */
[--C-:B--2---:R-:W-:Y:S02]  /*15a0*/  HADD2.F32 R24, -RZ, R2.reuse.H0_H0 ;  /* 0x20000002ff187230 */ /* 0x104fe40000004100 */
[----:B------:R-:W-:Y:S01]  /*15b0*/  HADD2.F32 R25, -RZ, R2.H1_H1 ;  /* 0x30000002ff197230 */ /* 0x000fe20000004100 */
[----:B------:R-:W-:Y:S06]  /*15c0*/  BRA `(.L_x_6102) ;  /* 0x0000000c00007947 */ /* 0x000fec0003800000 */
.L_x_6107:
        /* <DEDUP_REMOVED lines=12> */
.L_x_6097:
        /* <DEDUP_REMOVED lines=13> */
.L_x_6111:
        /* <DEDUP_REMOVED lines=22> */
.L_x_6110:
        /* <DEDUP_REMOVED lines=8> */
[----:B------:R-:W-:Y:S02]  /*1940*/  HFMA2 R25, -RZ, RZ, 0, 0 ;  /* 0x00000000ff197431 */ /* 0x000fe400000001ff */
[----:B--2---:R-:W-:-:S05]  /*1950*/  IMAD.SHL.U32 R24, R24, 0x1000000, RZ ;  /* 0x0100000018187824 */ /* 0x004fca00078e00ff */
[C---:B------:R-:W-:Y:S02]  /*1960*/  LOP3.LUT R0, R24.reuse, 0x7f000000, RZ, 0xc0, !PT ;  /* 0x7f00000018007812 */ /* 0x040fe400078ec0ff */
[----:B------:R-:W-:Y:S02]  /*1970*/  LOP3.LUT P0, RZ, R24, 0x7f000000, RZ, 0xc0, !PT ;  /* 0x7f00000018ff7812 */ /* 0x000fe4000780c0ff */
[----:B------:R-:W0:Y:S02]  /*1980*/  FLO.U32 R4, R0 ;  /* 0x0000000000047300 */ /* 0x000e2400000e0000 */
[----:B0-----:R-:W-:-:S05]  /*1990*/  IMAD.MOV R4, RZ, RZ, -R4 ;  /* 0x000000ffff047224 */ /* 0x001fca00078e0a04 */
[----:B------:R-:W-:-:S05]  /*19a0*/  VIADDMNMX.U32 R4, R4, R5, 0x4, !PT ;  /* 0x0000000404047446 */ /* 0x000fca0007800005 */
[----:B------:R-:W-:Y:S02]  /*19b0*/  VIADD R5, R4, 0xfffffffc ;  /* 0xfffffffc04057836 */ /* 0x000fe40000000000 */
[----:B------:R-:W-:-:S03]  /*19c0*/  VIADD R4, R0, 0x1000000 ;  /* 0x0100000000047836 */ /* 0x000fc60000000000 */
[----:B------:R-:W-:Y:S02]  /*19d0*/  SHF.L.U32 R6, R0, R5, RZ ;  /* 0x0000000500067219 */ /* 0x000fe400000006ff */
[----:B------:R-:W-:Y:S02]  /*19e0*/  SHF.L.U32 R5, R5, 0x17, RZ ;  /* 0x0000001705057819 */ /* 0x000fe400000006ff */
[----:B------:R-:W-:Y:S02]  /*19f0*/  SHF.R.S32.HI R4, RZ, 0x8, R4 ;  /* 0x00000008ff047819 */ /* 0x000fe40000011404 */
[----:B------:R-:W-:-:S05]  /*1a00*/  LEA.HI R5, R6, -R5, RZ, 0x1c ;  /* 0x8000000506057211 */ /* 0x000fca00078fe0ff */
[----:B------:R-:W-:-:S05]  /*1a10*/  VIADD R5, R5, 0x3c000000 ;  /* 0x3c00000005057836 */ /* 0x000fca0000000000 */
[----:B------:R-:W-:-:S04]  /*1a20*/  LOP3.LUT R4, R5, 0x7f800000, R4, 0xf8, !PT ;  /* 0x7f80000005047812 */ /* 0x000fc800078ef804 */
[----:B------:R-:W-:-:S04]  /*1a30*/  SEL R3, R4, RZ, P0 ;  /* 0x000000ff04037207 */ /* 0x000fc80000000000 */
[----:B------:R-:W-:Y:S01]  /*1a40*/  LOP3.LUT R24, R3, 0x80000000, R24, 0xf8, !PT ;  /* 0x8000000003187812 */ /* 0x000fe200078ef818 */
[----:B------:R-:W-:Y:S06]  /*1a50*/  BRA `(.L_x_6102) ;  /* 0x0000000400dc7947 */ /* 0x000fec0003800000 */
.L_x_6113:
[----:B------:R-:W2:Y:S01]  /*1a60*/  LDG.E.U8 R2, desc[UR36][R2.64] ;  /* 0x0000002402027981 */ /* 0x000ea2000c1e1100 */
[----:B------:R-:W-:Y:S01]  /*1a70*/  MOV R25, RZ ;  /* 0x000000ff00197202 */ /* 0x000fe20000000f00 */
        /* <DEDUP_REMOVED lines=11> */
.L_x_6112:
[----:B------:R-:W2:Y:S01]  /*1b30*/  LDG.E.U16 R2, desc[UR36][R2.64] ;  /* 0x0000002402027981 */ /* 0x000ea2000c1e1500 */
[----:B------:R-:W-:Y:S02]  /*1b40*/  IMAD.MOV.U32 R25, RZ, RZ, RZ ;  /* 0x000000ffff197224 */ /* 0x000fe400078e00ff */
[----:B--2---:R-:W-:Y:S01]  /*1b50*/  IMAD.U32 R24, R2, 0x10000, RZ ;  /* 0x0001000002187824 */ /* 0x004fe200078e00ff */
[----:B------:R-:W-:Y:S06]  /*1b60*/  BRA `(.L_x_6102) ;  /* 0x0000000400987947 */ /* 0x000fec0003800000 */
.L_x_6109:
        /* <DEDUP_REMOVED lines=12> */
.L_x_6116:
        /* <DEDUP_REMOVED lines=20> */
.L_x_6118:
[----:B------:R-:W-:Y:S05]  /*1d70*/  BSYNC.RECONVERGENT B0 ;  /* 0x0000000000007941 */ /* 0x000fea0003800200 */
.L_x_6117:
[----:B------:R-:W-:Y:S01]  /*1d80*/  IMAD.SHL.U32 R0, R0, 0x100000, RZ ;  /* 0x0010000000007824 */ /* 0x000fe200078e00ff */
[----:B------:R-:W-:-:S04]  /*1d90*/  LEA R2, R2, 0x3b800000, 0x17 ;  /* 0x3b80000002027811 */ /* 0x000fc800078eb8ff */
[----:B------:R-:W-:Y:S01]  /*1da0*/  LOP3.LUT R24, R2, R0, R7, 0xfe, !PT ;  /* 0x0000000002187212 */ /* 0x000fe200078efe07 */
[----:B------:R-:W-:Y:S06]  /*1db0*/  BRA `(.L_x_6102) ;  /* 0x0000000400047947 */ /* 0x000fec0003800000 */
.L_x_6115:
        /* <DEDUP_REMOVED lines=20> */
.L_x_6120:
[----:B------:R-:W-:Y:S05]  /*1f00*/  BSYNC.RECONVERGENT B0 ;  /* 0x0000000000007941 */ /* 0x000fea0003800200 */
.L_x_6119:
[----:B------:R-:W-:Y:S01]  /*1f10*/  IMAD.SHL.U32 R0, R0, 0x200000, RZ ;  /* 0x0020000000007824 */ /* 0x000fe200078e00ff */
[----:B------:R-:W-:-:S04]  /*1f20*/  LEA R2, R2, 0x37800000, 0x17 ;  /* 0x3780000002027811 */ /* 0x000fc800078eb8ff */
[----:B------:R-:W-:Y:S01]  /*1f30*/  LOP3.LUT R24, R2, R0, R7, 0xfe, !PT ;  /* 0x0000000002187212 */ /* 0x000fe200078efe07 */
[----:B------:R-:W-:Y:S06]  /*1f40*/  BRA `(.L_x_6102) ;  /* 0x0000000000a07947 */ /* 0x000fec0003800000 */
.L_x_6114:
[----:B------:R-:W-:-:S09]  /*1f50*/  UISETP.NE.AND UP0, UPT, UR4, 0x1c, UPT ;  /* 0x0000001c0400788c */ /* 0x000fd2000bf05270 */
[----:B------:R-:W-:Y:S05]  /*1f60*/  BRA.U !UP0, `(.L_x_6121) ;  /* 0x00000001088c7547 */ /* 0x000fea000b800000 */
[----:B------:R-:W-:-:S09]  /*1f70*/  UISETP.NE.AND UP0, UPT, UR4, 0x1d, UPT ;  /* 0x0000001d0400788c */ /* 0x000fd2000bf05270 */
[----:B------:R-:W-:Y:S05]  /*1f80*/  BRA.U !UP0, `(.L_x_6122) ;  /* 0x0000000108747547 */ /* 0x000fea000b800000 */
[----:B------:R-:W-:-:S09]  /*1f90*/  UISETP.NE.AND UP0, UPT, UR4, 0x2c, UPT ;  /* 0x0000002c0400788c */ /* 0x000fd2000bf05270 */
[----:B------:R-:W-:Y:S05]  /*1fa0*/  BRA.U UP0, `(.L_x_6101) ;  /* 0x0000000100247547 */ /* 0x000fea000b800000 */
[----:B------:R-:W2:Y:S01]  /*1fb0*/  LDG.E.U8 R2, desc[UR36][R2.64] ;  /* 0x0000002402027981 */ /* 0x000ea2000c1e1100 */
[----:B------:R-:W-:Y:S01]  /*1fc0*/  MOV R25, RZ ;  /* 0x000000ff00197202 */ /* 0x000fe20000000f00 */
[----:B------:R-:W-:Y:S01]  /*1fd0*/  IMAD.MOV.U32 R24, RZ, RZ, 0x400000 ;  /* 0x00400000ff187424 */ /* 0x000fe200078e00ff */
[----:B--2---:R-:W-:-:S13]  /*1fe0*/  ISETP.NE.AND P0, PT, R2, RZ, PT ;  /* 0x000000ff0200720c */ /* 0x004fda0003f05270 */
[----:B------:R-:W-:Y:S05]  /*1ff0*/  @!P0 BRA `(.L_x_6102) ;  /* 0x0000000000748947 */ /* 0x000fea0003800000 */
[----:B------:R-:W-:-:S13]  /*2000*/  ISETP.NE.AND P0, PT, R2, 0xff, PT ;  /* 0x000000ff0200780c */ /* 0x000fda0003f05270 */
[----:B------:R-:W-:Y:S01]  /*2010*/  @!P0 IMAD.MOV.U32 R24, RZ, RZ, 0x7f800001 ;  /* 0x7f800001ff188424 */ /* 0x000fe200078e00ff */
[----:B------:R-:W-:Y:S01]  /*2020*/  @P0 SHF.L.U32 R24, R2, 0x17, RZ ;  /* 0x0000001702180819 */ /* 0x000fe200000006ff */
[----:B------:R-:W-:Y:S06]  /*2030*/  BRA `(.L_x_6102) ;  /* 0x0000000000647947 */ /* 0x000fec0003800000 */
.L_x_6101:
[----:B------:R-:W-:Y:S01]  /*2040*/  MOV R2, 0x0 ;  /* 0x0000000000027802 */ /* 0x000fe20000000f00 */
[----:B------:R-:W0:Y:S01]  /*2050*/  LDCU.64 UR4, c[0x4][0x158] ;  /* 0x01002b00ff0477ac */ /* 0x000e220008000a00 */
[----:B------:R-:W-:Y:S02]  /*2060*/  HFMA2 R13, -RZ, RZ, 0, 0 ;  /* 0x00000000ff0d7431 */ /* 0x000fe400000001ff */
[----:B------:R-:W-:Y:S01]  /*2070*/  IMAD.MOV.U32 R8, RZ, RZ, 0x4e ;  /* 0x0000004eff087424 */ /* 0x000fe200078e00ff */
[----:B------:R-:W2:Y:S01]  /*2080*/  LDCU.64 UR6, c[0x4][0x160] ;  /* 0x01002c00ff0677ac */ /* 0x000ea20008000a00 */
[----:B------:R-:W4:Y:S01]  /*2090*/  LDC.64 R2, c[0x4][R2] ;  /* 0x0100000002027b82 */ /* 0x000f220000000a00 */
[----:B------:R-:W-:Y:S01]  /*20a0*/  IMAD.MOV.U32 R12, RZ, RZ, 0x1 ;  /* 0x00000001ff0c7424 */ /* 0x000fe200078e00ff */
[----:B------:R-:W1:Y:S01]  /*20b0*/  LDCU.64 UR8, c[0x4][0x18] ;  /* 0x01000300ff0877ac */ /* 0x000e620008000a00 */
[----:B0-----:R-:W-:Y:S02]  /*20c0*/  IMAD.U32 R4, RZ, RZ, UR4 ;  /* 0x00000004ff047e24 */ /* 0x001fe4000f8e00ff */
[----:B------:R-:W-:Y:S01]  /*20d0*/  IMAD.U32 R5, RZ, RZ, UR5 ;  /* 0x00000005ff057e24 */ /* 0x000fe2000f8e00ff */
[----:B--2---:R-:W-:Y:S01]  /*20e0*/  MOV R6, UR6 ;  /* 0x0000000600067c02 */ /* 0x004fe20008000f00 */
[----:B------:R-:W-:-:S02]  /*20f0*/  IMAD.U32 R7, RZ, RZ, UR7 ;  /* 0x00000007ff077e24 */ /* 0x000fc4000f8e00ff */
[----:B-1----:R-:W-:Y:S01]  /*2100*/  IMAD.U32 R10, RZ, RZ, UR8 ;  /* 0x00000008ff0a7e24 */ /* 0x002fe2000f8e00ff */
[----:B------:R-:W-:-:S07]  /*2110*/  MOV R11, UR9 ;  /* 0x00000009000b7c02 */ /* 0x000fce0008000f00 */
[----:B------:R-:W-:-:S07]  /*2120*/  LEPC R20, `(.L_x_6123) ;  /* 0x000000001014794e */ /* 0x000fce0000000000 */
[----:B---345:R-:W-:Y:S05]  /*2130*/  CALL.ABS.NOINC R2 ;  /* 0x0000000002007343 */ /* 0x038fea0003c00000 */
.L_x_6123:
[----:B------:R-:W-:Y:S01]  /*2140*/  CS2R R24, SRZ ;  /* 0x0000000000187805 */ /* 0x000fe2000001ff00 */
[----:B------:R-:W-:Y:S06]  /*2150*/  BRA `(.L_x_6102) ;  /* 0x00000000001c7947 */ /* 0x000fec0003800000 */
.L_x_6122:
[----:B------:R-:W2:Y:S01]  /*2160*/  LDG.E.64 R2, desc[UR36][R2.64] ;  /* 0x0000002402027981 */ /* 0x000ea2000c1e1b00 */
[----:B------:R-:W-:Y:S01]  /*2170*/  IMAD.MOV.U32 R25, RZ, RZ, RZ ;  /* 0x000000ffff197224 */ /* 0x000fe200078e00ff */
[----:B--2---:R0:W2:Y:S02]  /*2180*/  I2F.U64 R24, R2 ;  /* 0x0000000200187312 */ /* 0x0040a40000301000 */
[----:B0-2---:R-:W-:Y:S05]  /*2190*/  BRA `(.L_x_6102) ;  /* 0x00000000000c7947 */ /* 0x005fea0003800000 */
.L_x_6121:
[----:B------:R-:W2:Y:S01]  /*21a0*/  LDG.E R2, desc[UR36][R2.64] ;  /* 0x0000002402027981 */ /* 0x000ea2000c1e1900 */
[----:B------:R-:W-:Y:S01]  /*21b0*/  IMAD.MOV.U32 R25, RZ, RZ, RZ ;  /* 0x000000ffff197224 */ /* 0x000fe200078e00ff */
[----:B--2---:R-:W-:-:S07]  /*21c0*/  I2FP.F32.U32 R24, R2 ;  /* 0x0000000200187245 */ /* 0x004fce0000201000 */
.L_x_6102:
[----:B------:R-:W-:Y:S05]  /*21d0*/  BSYNC.RECONVERGENT B7 ;  /* 0x0000000000077941 */ /* 0x000fea0003800200 */
.L_x_6096:
[----:B------:R-:W-:-:S07]  /*21e0*/  IADD3 R27, PT, PT, R27, 0x80, RZ ;  /* 0x000000801b1b7810 */ /* 0x000fce0007ffe0ff */
.L_x_6095:
[----:B------:R-:W-:Y:S05]  /*21f0*/  BSYNC.RECONVERGENT B6 ;  /* 0x0000000000067941 */ /* 0x000fea0003800200 */
.L_x_6094:
[----:B------:R-:W-:Y:S01]  /*2200*/  ISETP.GE.AND P0, PT, R27, R28, PT ;  /* 0x0000001c1b00720c */ /* 0x000fe20003f06270 */
[----:B------:R-:W-:Y:S01]  /*2210*/  BSSY.RECONVERGENT B6, `(.L_x_6124) ;  /* 0x000010a000067945 */ /* 0x000fe20003800200 */
[----:B------:R-:W-:-:S11]  /*2220*/  CS2R R16, SRZ ;  /* 0x0000000000107805 */ /* 0x000fd6000001ff00 */
        /* <DEDUP_REMOVED lines=21> */
[----:B--2---:R4:W0:Y:S01]  /*2380*/  I2F.S16 R16, R2 ;  /* 0x0000000200107306 */ /* 0x0048220000101400 */
[----:B------:R-:W-:Y:S05]  /*2390*/  BRA `(.L_x_6132) ;  /* 0x0000000c00bc7947 */ /* 0x000fea0003800000 */
.L_x_6130:
[----:B------:R-:W2:Y:S01]  /*23a0*/  LDG.E.U8 R2, desc[UR36][R2.64] ;  /* 0x0000002402027981 */ /* 0x000ea2000c1e1100 */
[----:B------:R-:W-:Y:S01]  /*23b0*/  IMAD.MOV.U32 R17, RZ, RZ, RZ ;  /* 0x000000ffff117224 */ /* 0x000fe200078e00ff */
[----:B--2---:R-:W-:Y:S01]  /*23c0*/  I2FP.F32.U32 R16, R2 ;  /* 0x0000000200107245 */ /* 0x004fe20000201000 */
[----:B------:R-:W-:Y:S06]  /*23d0*/  BRA `(.L_x_6132) ;  /* 0x0000000c00ac7947 */ /* 0x000fec0003800000 */
.L_x_6129:
        /* <DEDUP_REMOVED lines=10> */
.L_x_6134:
[----:B------:R-:W2:Y:S01]  /*2480*/  LDG.E R2, desc[UR36][R2.64] ;  /* 0x0000002402027981 */ /* 0x000ea2000c1e1900 */
[----:B------:R-:W-:Y:S01]  /*2490*/  HFMA2 R17, -RZ, RZ, 0, 0 ;  /* 0x00000000ff117431 */ /* 0x000fe200000001ff */
[----:B--2---:R-:W-:Y:S01]  /*24a0*/  I2FP.F32.S32 R16, R2 ;  /* 0x0000000200107245 */ /* 0x004fe20000201400 */
[----:B------:R-:W-:Y:S06]  /*24b0*/  BRA `(.L_x_6132) ;  /* 0x0000000c00747947 */ /* 0x000fec0003800000 */
.L_x_6133:
[----:B------:R-:W2:Y:S01]  /*24c0*/  LDG.E.U16 R2, desc[UR36][R2.64] ;  /* 0x0000002402027981 */ /* 0x000ea2000c1e1500 */
[----:B------:R-:W-:Y:S01]  /*24d0*/  IMAD.MOV.U32 R17, RZ, RZ, RZ ;  /* 0x000000ffff117224 */ /* 0x000fe200078e00ff */
[----:B--2---:R0:W2:Y:S01]  /*24e0*/  I2F.S16 R16, R2 ;  /* 0x0000000200107306 */ /* 0x0040a20000101400 */
[----:B------:R-:W-:Y:S05]  /*24f0*/  BRA `(.L_x_6132) ;  /* 0x0000000c00647947 */ /* 0x000fea0003800000 */
.L_x_6128:
        /* <DEDUP_REMOVED lines=9> */
.L_x_6136:
[----:B------:R-:W2:Y:S01]  /*2590*/  LDG.E.U16 R2, desc[UR36][R2.64] ;  /* 0x0000002402027981 */ /* 0x000ea2000c1e1500 */
[----:B------:R-:W-:Y:S01]  /*25a0*/  MOV R17, RZ ;  /* 0x000000ff00117202 */ /* 0x000fe20000000f00 */
[----:B--2---:R-:W-:Y:S01]  /*25b0*/  HADD2.F32 R16, -RZ, R2.H0_H0 ;  /* 0x20000002ff107230 */ /* 0x004fe20000004100 */
[----:B------:R-:W-:Y:S06]  /*25c0*/  BRA `(.L_x_6132) ;  /* 0x0000000c00307947 */ /* 0x000fec0003800000 */
.L_x_6135:
        /* <DEDUP_REMOVED lines=8> */
.L_x_6138:
[----:B------:R-:W2:Y:S02]  /*2650*/  LDG.E R2, desc[UR36][R2.64] ;  /* 0x0000002402027981 */ /* 0x000ea4000c1e1900 */
[--C-:B--2---:R-:W-:Y:S02]  /*2660*/  HADD2.F32 R16, -RZ, R2.reuse.H0_H0 ;  /* 0x20000002ff107230 */ /* 0x104fe40000004100 */
[----:B------:R-:W-:Y:S01]  /*2670*/  HADD2.F32 R17, -RZ, R2.H1_H1 ;  /* 0x30000002ff117230 */ /* 0x000fe20000004100 */
[----:B------:R-:W-:Y:S06]  /*2680*/  BRA `(.L_x_6132) ;  /* 0x0000000c00007947 */ /* 0x000fec0003800000 */
.L_x_6137:
        /* <DEDUP_REMOVED lines=12> */
.L_x_6127:
        /* <DEDUP_REMOVED lines=13> */
.L_x_6141:
[----:B------:R-:W2:Y:S01]  /*2820*/  LDG.E.128 R16, desc[UR36][R2.64] ;  /* 0x0000002402107981 */ /* 0x000ea2000c1e1d00 */
[----:B------:R-:W-:Y:S01]  /*2830*/  UMOV UR4, 0xf0000000 ;  /* 0xf000000000047882 */ /* 0x000fe20000000000 */
[----:B------:R-:W-:Y:S02]  /*2840*/  UMOV UR5, 0x380fffff ;  /* 0x380fffff00057882 */ /* 0x000fe40000000000 */
[----:B--2---:R0:W2:-:S15]  /*2850*/  DSETP.GEU.AND P0, PT, |R16|, UR4, PT ;  /* 0x0000000410007e2a */ /* 0x00409e000bf0e200 */
[----:B------:R-:W-:-:S15]  /*2860*/  NOP ;  /* 0x0000000000007918 */ /* 0x000fde0000000000 */
[----:B------:R-:W-:-:S15]  /*2870*/  NOP ;  /* 0x0000000000007918 */ /* 0x000fde0000000000 */
[----:B------:R-:W-:-:S15]  /*2880*/  NOP ;  /* 0x0000000000007918 */ /* 0x000fde0000000000 */
[----:B------:R-:W-:-:S04]  /*2890*/  NOP ;  /* 0x0000000000007918 */ /* 0x000fc80000000000 */
[----:B0-----:R-:W2:Y:S02]  /*28a0*/  F2F.F32.F64 R16, R16 ;  /* 0x0000001000107310 */ /* 0x001ea40000301000 */
[----:B--2---:R-:W-:-:S15]  /*28b0*/  @!P0 FMUL R16, R16, 1.175494350822287508e-38 ;  /* 0x0080000010108820 */ /* 0x004fde0000400000 */
        /* <DEDUP_REMOVED lines=12> */
.L_x_6140:
        /* <DEDUP_REMOVED lines=8> */
[----:B------:R-:W-:Y:S01]  /*2a00*/  IMAD.MOV.U32 R17, RZ, RZ, RZ ;  /* 0x000000ffff117224 */ /* 0x000fe200078e00ff */
[----:B--2---:R-:W-:-:S04]  /*2a10*/  SHF.L.U32 R16, R16, 0x18, RZ ;  /* 0x0000001810107819 */ /* 0x004fc800000006ff */
[C---:B------:R-:W-:Y:S02]  /*2a20*/  LOP3.LUT R0, R16.reuse, 0x7f000000, RZ, 0xc0, !PT ;  /* 0x7f00000010007812 */ /* 0x040fe400078ec0ff */
[----:B------:R-:W-:Y:S02]  /*2a30*/  LOP3.LUT P0, RZ, R16, 0x7f000000, RZ, 0xc0, !PT ;  /* 0x7f00000010ff7812 */ /* 0x000fe4000780c0ff */
[----:B------:R-:W0:Y:S02]  /*2a40*/  FLO.U32 R4, R0 ;  /* 0x0000000000047300 */ /* 0x000e2400000e0000 */
[----:B0-----:R-:W-:-:S05]  /*2a50*/  IMAD.MOV R4, RZ, RZ, -R4 ;  /* 0x000000ffff047224 */ /* 0x001fca00078e0a04 */
[----:B------:R-:W-:-:S04]  /*2a60*/  VIADDMNMX.U32 R4, R4, R5, 0x4, !PT ;  /* 0x0000000404047446 */ /* 0x000fc80007800005 */
[----:B------:R-:W-:Y:S01]  /*2a70*/  IADD3 R5, PT, PT, R4, -0x4, RZ ;  /* 0xfffffffc04057810 */ /* 0x000fe20007ffe0ff */
[----:B------:R-:W-:-:S03]  /*2a80*/  VIADD R4, R0, 0x1000000 ;  /* 0x0100000000047836 */ /* 0x000fc60000000000 */
[----:B------:R-:W-:Y:S01]  /*2a90*/  SHF.L.U32 R6, R0, R5, RZ ;  /* 0x0000000500067219 */ /* 0x000fe200000006ff */
[----:B------:R-:W-:Y:S01]  /*2aa0*/  IMAD.SHL.U32 R5, R5, 0x800000, RZ ;  /* 0x0080000005057824 */ /* 0x000fe200078e00ff */
[----:B------:R-:W-:-:S04]  /*2ab0*/  SHF.R.S32.HI R4, RZ, 0x8, R4 ;  /* 0x00000008ff047819 */ /* 0x000fc80000011404 */
[----:B------:R-:W-:-:S04]  /*2ac0*/  LEA.HI R5, R6, -R5, RZ, 0x1c ;  /* 0x8000000506057211 */ /* 0x000fc800078fe0ff */
[----:B------:R-:W-:-:S04]  /*2ad0*/  IADD3 R5, PT, PT, R5, 0x3c000000, RZ ;  /* 0x3c00000005057810 */ /* 0x000fc80007ffe0ff */
[----:B------:R-:W-:-:S04]  /*2ae0*/  LOP3.LUT R4, R5, 0x7f800000, R4, 0xf8, !PT ;  /* 0x7f80000005047812 */ /* 0x000fc800078ef804 */
[----:B------:R-:W-:-:S04]  /*2af0*/  SEL R3, R4, RZ, P0 ;  /* 0x000000ff04037207 */ /* 0x000fc80000000000 */
[----:B------:R-:W-:Y:S01]  /*2b00*/  LOP3.LUT R16, R3, 0x80000000, R16, 0xf8, !PT ;  /* 0x8000000003107812 */ /* 0x000fe200078ef810 */
[----:B------:R-:W-:Y:S06]  /*2b10*/  BRA `(.L_x_6132) ;  /* 0x0000000400dc7947 */ /* 0x000fec0003800000 */
.L_x_6143:
[----:B------:R-:W2:Y:S01]  /*2b20*/  LDG.E.U8 R2, desc[UR36][R2.64] ;  /* 0x0000002402027981 */ /* 0x000ea2000c1e1100 */
[----:B------:R-:W-:Y:S02]  /*2b30*/  IMAD.MOV.U32 R17, RZ, RZ, RZ ;  /* 0x000000ffff117224 */ /* 0x000fe400078e00ff */
        /* <DEDUP_REMOVED lines=11> */
.L_x_6142:
[----:B------:R-:W2:Y:S01]  /*2bf0*/  LDG.E.U16 R2, desc[UR36][R2.64] ;  /* 0x0000002402027981 */ /* 0x000ea2000c1e1500 */
[----:B------:R-:W-:Y:S01]  /*2c00*/  IMAD.MOV.U32 R17, RZ, RZ, RZ ;  /* 0x000000ffff117224 */ /* 0x000fe200078e00ff */
[----:B--2---:R-:W-:Y:S01]  /*2c10*/  SHF.L.U32 R16, R2, 0x10, RZ ;  /* 0x0000001002107819 */ /* 0x004fe200000006ff */
[----:B------:R-:W-:Y:S06]  /*2c20*/  BRA `(.L_x_6132) ;  /* 0x0000000400987947 */ /* 0x000fec0003800000 */
.L_x_6139:
        /* <DEDUP_REMOVED lines=12> */
.L_x_6146:
        /* <DEDUP_REMOVED lines=20> */
.L_x_6148:
[----:B------:R-:W-:Y:S05]  /*2e30*/  BSYNC.RECONVERGENT B0 ;  /* 0x0000000000007941 */ /* 0x000fea0003800200 */
.L_x_6147:
[----:B------:R-:W-:Y:S01]  /*2e40*/  IMAD.SHL.U32 R0, R0, 0x100000, RZ ;  /* 0x0010000000007824 */ /* 0x000fe200078e00ff */
[----:B------:R-:W-:-:S04]  /*2e50*/  LEA R2, R2, 0x3b800000, 0x17 ;  /* 0x3b80000002027811 */ /* 0x000fc800078eb8ff */
[----:B------:R-:W-:Y:S01]  /*2e60*/  LOP3.LUT R16, R2, R0, R7, 0xfe, !PT ;  /* 0x0000000002107212 */ /* 0x000fe200078efe07 */
[----:B------:R-:W-:Y:S06]  /*2e70*/  BRA `(.L_x_6132) ;  /* 0x0000000400047947 */ /* 0x000fec0003800000 */
.L_x_6145:
        /* <DEDUP_REMOVED lines=20> */
.L_x_6150:
[----:B------:R-:W-:Y:S05]  /*2fc0*/  BSYNC.RECONVERGENT B0 ;  /* 0x0000000000007941 */ /* 0x000fea0003800200 */
.L_x_6149:
[----:B------:R-:W-:Y:S02]  /*2fd0*/  SHF.L.U32 R0, R0, 0x15, RZ ;  /* 0x0000001500007819 */ /* 0x000fe400000006ff */
[----:B------:R-:W-:-:S04]  /*2fe0*/  LEA R2, R2, 0x37800000, 0x17 ;  /* 0x3780000002027811 */ /* 0x000fc800078eb8ff */
[----:B------:R-:W-:Y:S01]  /*2ff0*/  LOP3.LUT R16, R2, R0, R7, 0xfe, !PT ;  /* 0x0000000002107212 */ /* 0x000fe200078efe07 */
[----:B------:R-:W-:Y:S06]  /*3000*/  BRA `(.L_x_6132) ;  /* 0x0000000000a07947 */ /* 0x000fec0003800000 */
.L_x_6144:
[----:B------:R-:W-:-:S09]  /*3010*/  UISETP.NE.AND UP0, UPT, UR4, 0x1c, UPT ;  /* 0x0000001c0400788c */ /* 0x000fd2000bf05270 */
[----:B------:R-:W-:Y:S05]  /*3020*/  BRA.U !UP0, `(.L_x_6151) ;  /* 0x00000001088c7547 */ /* 0x000fea000b800000 */
[----:B------:R-:W-:-:S09]  /*3030*/  UISETP.NE.AND UP0, UPT, UR4, 0x1d, UPT ;  /* 0x0000001d0400788c */ /* 0x000fd2000bf05270 */
[----:B------:R-:W-:Y:S05]  /*3040*/  BRA.U !UP0, `(.L_x_6152) ;  /* 0x0000000108747547 */ /* 0x000fea000b800000 */
[----:B------:R-:W-:-:S09]  /*3050*/  UISETP.NE.AND UP0, UPT, UR4, 0x2c, UPT ;  /* 0x0000002c0400788c */ /* 0x000fd2000bf05270 */
[----:B------:R-:W-:Y:S05]  /*3060*/  BRA.U UP0, `(.L_x_6131) ;  /* 0x0000000100247547 */ /* 0x000fea000b800000 */
[----:B------:R-:W2:Y:S01]  /*3070*/  LDG.E.U8 R2, desc[UR36][R2.64] ;  /* 0x0000002402027981 */ /* 0x000ea2000c1e1100 */
[----:B------:R-:W-:Y:S02]  /*3080*/  IMAD.MOV.U32 R17, RZ, RZ, RZ ;  /* 0x000000ffff117224 */ /* 0x000fe400078e00ff */
[----:B------:R-:W-:Y:S01]  /*3090*/  IMAD.MOV.U32 R16, RZ, RZ, 0x400000 ;  /* 0x00400000ff107424 */ /* 0x000fe200078e00ff */
[----:B--2---:R-:W-:-:S13]  /*30a0*/  ISETP.NE.AND P0, PT, R2, RZ, PT ;  /* 0x000000ff0200720c */ /* 0x004fda0003f05270 */
[----:B------:R-:W-:Y:S05]  /*30b0*/  @!P0 BRA `(.L_x_6132) ;  /* 0x0000000000748947 */ /* 0x000fea0003800000 */
[----:B------:R-:W-:-:S13]  /*30c0*/  ISETP.NE.AND P0, PT, R2, 0xff, PT ;  /* 0x000000ff0200780c */ /* 0x000fda0003f05270 */
[----:B------:R-:W-:Y:S01]  /*30d0*/  @!P0 MOV R16, 0x7f800001 ;  /* 0x7f80000100108802 */ /* 0x000fe20000000f00 */
[----:B------:R-:W-:Y:S01]  /*30e0*/  @P0 IMAD.SHL.U32 R16, R2, 0x800000, RZ ;  /* 0x0080000002100824 */ /* 0x000fe200078e00ff */
[----:B------:R-:W-:Y:S06]  /*30f0*/  BRA `(.L_x_6132) ;  /* 0x0000000000647947 */ /* 0x000fec0003800000 */
.L_x_6131:
[----:B------:R-:W-:Y:S01]  /*3100*/  MOV R2, 0x0 ;  /* 0x0000000000027802 */ /* 0x000fe20000000f00 */
[----:B------:R-:W0:Y:S01]  /*3110*/  LDCU.64 UR4, c[0x4][0x158] ;  /* 0x01002b00ff0477ac */ /* 0x000e220008000a00 */
[----:B------:R-:W-:Y:S02]  /*3120*/  HFMA2 R12, -RZ, RZ, 0, 5.9604644775390625e-08 ;  /* 0x00000001ff0c7431 */ /* 0x000fe400000001ff */
[----:B------:R-:W-:Y:S01]  /*3130*/  IMAD.MOV.U32 R8, RZ, RZ, 0x4e ;  /* 0x0000004eff087424 */ /* 0x000fe200078e00ff */
[----:B------:R-:W2:Y:S01]  /*3140*/  LDCU.64 UR6, c[0x4][0x160] ;  /* 0x01002c00ff0677ac */ /* 0x000ea20008000a00 */
[----:B------:R-:W4:Y:S01]  /*3150*/  LDC.64 R2, c[0x4][R2] ;  /* 0x0100000002027b82 */ /* 0x000f220000000a00 */
[----:B------:R-:W-:Y:S01]  /*3160*/  IMAD.MOV.U32 R13, RZ, RZ, RZ ;  /* 0x000000ffff0d7224 */ /* 0x000fe200078e00ff */
[----:B------:R-:W1:Y:S01]  /*3170*/  LDCU.64 UR8, c[0x4][0x18] ;  /* 0x01000300ff0877ac */ /* 0x000e620008000a00 */
[----:B0-----:R-:W-:Y:S01]  /*3180*/  IMAD.U32 R4, RZ, RZ, UR4 ;  /* 0x00000004ff047e24 */ /* 0x001fe2000f8e00ff */
[----:B------:R-:W-:Y:S01]  /*3190*/  MOV R5, UR5 ;  /* 0x0000000500057c02 */ /* 0x000fe20008000f00 */
[----:B--2---:R-:W-:-:S02]  /*31a0*/  IMAD.U32 R6, RZ, RZ, UR6 ;  /* 0x00000006ff067e24 */ /* 0x004fc4000f8e00ff */
[----:B------:R-:W-:Y:S01]  /*31b0*/  IMAD.U32 R7, RZ, RZ, UR7 ;  /* 0x00000007ff077e24 */ /* 0x000fe2000f8e00ff */
[----:B-1----:R-:W-:Y:S01]  /*31c0*/  MOV R10, UR8 ;  /* 0x00000008000a7c02 */ /* 0x002fe20008000f00 */
[----:B------:R-:W-:-:S07]  /*31d0*/  IMAD.U32 R11, RZ, RZ, UR9 ;  /* 0x00000009ff0b7e24 */ /* 0x000fce000f8e00ff */
[----:B------:R-:W-:-:S07]  /*31e0*/  LEPC R20, `(.L_x_6153) ;  /* 0x000000001014794e */ /* 0x000fce0000000000 */
[----:B---345:R-:W-:Y:S05]  /*31f0*/  CALL.ABS.NOINC R2 ;  /* 0x0000000002007343 */ /* 0x038fea0003c00000 */
.L_x_6153:
[----:B------:R-:W-:Y:S01]  /*3200*/  CS2R R16, SRZ ;  /* 0x0000000000107805 */ /* 0x000fe2000001ff00 */
[----:B------:R-:W-:Y:S06]  /*3210*/  BRA `(.L_x_6132) ;  /* 0x00000000001c7947 */ /* 0x000fec0003800000 */
.L_x_6152:
[----:B------:R-:W2:Y:S01]  /*3220*/  LDG.E.64 R2, desc[UR36][R2.64] ;  /* 0x0000002402027981 */ /* 0x000ea2000c1e1b00 */
[----:B------:R-:W-:Y:S01]  /*3230*/  IMAD.MOV.U32 R17, RZ, RZ, RZ ;  /* 0x000000ffff117224 */ /* 0x000fe200078e00ff */
[----:B--2---:R0:W2:Y:S02]  /*3240*/  I2F.U64 R16, R2 ;  /* 0x0000000200107312 */ /* 0x0040a40000301000 */
[----:B0-2---:R-:W-:Y:S05]  /*3250*/  BRA `(.L_x_6132) ;  /* 0x00000000000c7947 */ /* 0x005fea0003800000 */
.L_x_6151:
[----:B------:R-:W2:Y:S01]  /*3260*/  LDG.E R2, desc[UR36][R2.64] ;  /* 0x0000002402027981 */ /* 0x000ea2000c1e1900 */
[----:B------:R-:W-:Y:S02]  /*3270*/  MOV R17, RZ ;  /* 0x000000ff00117202 */ /* 0x000fe40000000f00 */
[----:B--2---:R-:W-:-:S07]  /*3280*/  I2FP.F32.U32 R16, R2 ;  /* 0x0000000200107245 */ /* 0x004fce0000201000 */
.L_x_6132:
[----:B------:R-:W-:Y:S05]  /*3290*/  BSYNC.RECONVERGENT B7 ;  /* 0x0000000000077941 */ /* 0x000fea0003800200 */
.L_x_6126:
[----:B------:R-:W-:-:S07]  /*32a0*/  VIADD R27, R27, 0x80 ;  /* 0x000000801b1b7836 */ /* 0x000fce0000000000 */
.L_x_6125:
[----:B------:R-:W-:Y:S05]  /*32b0*/  BSYNC.RECONVERGENT B6 ;  /* 0x0000000000067941 */ /* 0x000fea0003800200 */
.L_x_6124:
[----:B------:R-:W-:Y:S01]  /*32c0*/  ISETP.GE.AND P0, PT, R27, R28, PT ;  /* 0x0000001c1b00720c */ /* 0x000fe20003f06270 */
[----:B------:R-:W-:Y:S01]  /*32d0*/  BSSY.RECONVERGENT B6, `(.L_x_6154) ;  /* 0x00000f7000067945 */ /* 0x000fe20003800200 */
[----:B------:R-:W-:-:S11]  /*32e0*/  CS2R R18, SRZ ;  /* 0x0000000000127805 */ /* 0x000fd6000001ff00 */
[----:B------:R-:W-:Y:S05]  /*32f0*/  @P0 BRA `(.L_x_6155) ;  /* 0x0000000c00d00947 */ /* 0x000fea0003800000 */
[----:B0-2-4-:R-:W0:Y:S01]  /*3300*/  LDC.64 R2, c[0x0][0x390] ;  /* 0x0000e400ff027b82 */ /* 0x015e220000000a00 */
[----:B------:R-:W2:Y:S01]  /*3310*/  LDCU UR5, c[0x0][0x3a0] ;  /* 0x00007400ff0577ac */ /* 0x000ea20008000800 */
[----:B------:R-:W-:Y:S01]  /*3320*/  IMAD R0, R29, 0x200, R27 ;  /* 0x000002001d007824 */ /* 0x000fe200078e021b */
[----:B------:R-:W-:-:S04]  /*3330*/  UPRMT UR4, UR38, 0x9910, URZ ;  /* 0x0000991026047896 */ /* 0x000fc800080000ff */
[----:B------:R-:W-:Y:S01]  /*3340*/  UISETP.GT.AND UP0, UPT, UR4, 0x9, UPT ;  /* 0x000000090400788c */ /* 0x000fe2000bf04270 */
[----:B--2---:R-:W-:-:S05]  /*3350*/  IMAD R5, R0, UR5, RZ ;  /* 0x0000000500057c24 */ /* 0x004fca000f8e02ff */
        /* <DEDUP_REMOVED lines=14> */
.L_x_6159:
[----:B------:R-:W2:Y:S02]  /*3440*/  LDG.E.U8 R2, desc[UR36][R2.64] ;  /* 0x0000002402027981 */ /* 0x000ea4000c1e1100 */
[----:B--2---:R-:W-:Y:S01]  /*3450*/  I2FP.F32.U32 R18, R2 ;  /* 0x0000000200127245 */ /* 0x004fe20000201000 */
[----:B------:R-:W-:Y:S06]  /*3460*/  BRA `(.L_x_6155) ;  /* 0x0000000c00747947 */ /* 0x000fec0003800000 */
.L_x_6158:
        /* <DEDUP_REMOVED lines=9> */
.L_x_6162:
[----:B------:R-:W2:Y:S02]  /*3500*/  LDG.E R2, desc[UR36][R2.64] ;  /* 0x0000002402027981 */ /* 0x000ea4000c1e1900 */
[----:B--2---:R-:W-:Y:S01]  /*3510*/  I2FP.F32.S32 R18, R2 ;  /* 0x0000000200127245 */ /* 0x004fe20000201400 */
[----:B------:R-:W-:Y:S06]  /*3520*/  BRA `(.L_x_6155) ;  /* 0x0000000c00447947 */ /* 0x000fec0003800000 */
.L_x_6161:
[----:B------:R-:W2:Y:S02]  /*3530*/  LDG.E.U16 R2, desc[UR36][R2.64] ;  /* 0x0000002402027981 */ /* 0x000ea4000c1e1500 */
[----:B--2---:R0:W2:Y:S01]  /*3540*/  I2F.S16 R18, R2 ;  /* 0x0000000200127306 */ /* 0x0040a20000101400 */
[----:B------:R-:W-:Y:S05]  /*3550*/  BRA `(.L_x_6155) ;  /* 0x0000000c00387947 */ /* 0x000fea0003800000 */
.L_x_6157:
        /* <DEDUP_REMOVED lines=8> */
.L_x_6164:
[----:B------:R-:W2:Y:S02]  /*35e0*/  LDG.E.U16 R2, desc[UR36][R2.64] ;  /* 0x0000002402027981 */ /* 0x000ea4000c1e1500 */
[----:B--2---:R-:W-:Y:S01]  /*35f0*/  HADD2.F32 R18, -RZ, R2.H0_H0 ;  /* 0x20000002ff127230 */ /* 0x004fe20000004100 */
[----:B------:R-:W-:Y:S06]  /*3600*/  BRA `(.L_x_6155) ;  /* 0x0000000c000c7947 */ /* 0x000fec0003800000 */
.L_x_6163:
        /* <DEDUP_REMOVED lines=8> */
.L_x_6166:
[----:B------:R-:W2:Y:S02]  /*3690*/  LDG.E R2, desc[UR36][R2.64] ;  /* 0x0000002402027981 */ /* 0x000ea4000c1e1900 */
[--C-:B--2---:R-:W-:Y:S02]  /*36a0*/  HADD2.F32 R18, -RZ, R2.reuse.H0_H0 ;  /* 0x20000002ff127230 */ /* 0x104fe40000004100 */
[----:B------:R-:W-:Y:S01]  /*36b0*/  HADD2.F32 R19, -RZ, R2.H1_H1 ;  /* 0x30000002ff137230 */ /* 0x000fe20000004100 */
[----:B------:R-:W-:Y:S06]  /*36c0*/  BRA `(.L_x_6155) ;  /* 0x0000000800dc7947 */ /* 0x000fec0003800000 */
.L_x_6165:
        /* <DEDUP_REMOVED lines=11> */
.L_x_6156:
        /* <DEDUP_REMOVED lines=12> */
.L_x_6169:
        /* <DEDUP_REMOVED lines=22> */
.L_x_6168:
        /* <DEDUP_REMOVED lines=25> */
.L_x_6171:
        /* <DEDUP_REMOVED lines=12> */
.L_x_6170:
[----:B------:R-:W2:Y:S02]  /*3bf0*/  LDG.E.U16 R2, desc[UR36][R2.64] ;  /* 0x0000002402027981 */ /* 0x000ea4000c1e1500 */
[----:B--2---:R-:W-:Y:S01]  /*3c00*/  IMAD.U32 R18, R2, 0x10000, RZ ;  /* 0x0001000002127824 */ /* 0x004fe200078e00ff */
[----:B------:R-:W-:Y:S06]  /*3c10*/  BRA `(.L_x_6155) ;  /* 0x0000000400887947 */ /* 0x000fec0003800000 */
.L_x_6167:
        /* <DEDUP_REMOVED lines=11> */
.L_x_6174:
        /* <DEDUP_REMOVED lines=20> */
.L_x_6176:
[----:B------:R-:W-:Y:S05]  /*3e10*/  BSYNC.RECONVERGENT B0 ;  /* 0x0000000000007941 */ /* 0x000fea0003800200 */
.L_x_6175:
[----:B------:R-:W-:Y:S02]  /*3e20*/  SHF.L.U32 R0, R0, 0x14, RZ ;  /* 0x0000001400007819 */ /* 0x000fe400000006ff */
[----:B------:R-:W-:-:S04]  /*3e30*/  LEA R2, R2, 0x3b800000, 0x17 ;  /* 0x3b80000002027811 */ /* 0x000fc800078eb8ff */
[----:B------:R-:W-:Y:S01]  /*3e40*/  LOP3.LUT R18, R2, R0, R7, 0xfe, !PT ;  /* 0x0000000002127212 */ /* 0x000fe200078efe07 */
[----:B------:R-:W-:Y:S06]  /*3e50*/  BRA `(.L_x_6155) ;  /* 0x0000000000f87947 */ /* 0x000fec0003800000 */
.L_x_6173:
        /* <DEDUP_REMOVED lines=20> */
.L_x_6178:
[----:B------:R-:W-:Y:S05]  /*3fa0*/  BSYNC.RECONVERGENT B0 ;  /* 0x0000000000007941 */ /* 0x000fea0003800200 */
.L_x_6177:
[----:B------:R-:W-:Y:S01]  /*3fb0*/  IMAD.SHL.U32 R0, R0, 0x200000, RZ ;  /* 0x0020000000007824 */ /* 0x000fe200078e00ff */
[----:B------:R-:W-:-:S04]  /*3fc0*/  LEA R2, R2, 0x37800000, 0x17 ;  /* 0x3780000002027811 */ /* 0x000fc800078eb8ff */
[----:B------:R-:W-:Y:S01]  /*3fd0*/  LOP3.LUT R18, R2, R0, R7, 0xfe, !PT ;  /* 0x0000000002127212 */ /* 0x000fe200078efe07 */
[----:B------:R-:W-:Y:S06]  /*3fe0*/  BRA `(.L_x_6155) ;  /* 0x0000000000947947 */ /* 0x000fec0003800000 */
.L_x_6172:
        /* <DEDUP_REMOVED lines=14> */
.L_x_6160:
[----:B------:R-:W-:Y:S01]  /*40d0*/  MOV R2, 0x0 ;  /* 0x0000000000027802 */ /* 0x000fe20000000f00 */
[----:B------:R-:W0:Y:S01]  /*40e0*/  LDCU.64 UR4, c[0x4][0x158] ;  /* 0x01002b00ff0477ac */ /* 0x000e220008000a00 */
[----:B------:R-:W-:Y:S02]  /*40f0*/  HFMA2 R8, -RZ, RZ, 0, 4.64916229248046875e-06 ;  /* 0x0000004eff087431 */ /* 0x000fe400000001ff */
[----:B------:R-:W-:Y:S01]  /*4100*/  IMAD.MOV.U32 R12, RZ, RZ, 0x1 ;  /* 0x00000001ff0c7424 */ /* 0x000fe200078e00ff */
[----:B------:R-:W2:Y:S01]  /*4110*/  LDCU.64 UR6, c[0x4][0x160] ;  /* 0x01002c00ff0677ac */ /* 0x000ea20008000a00 */
[----:B------:R-:W4:Y:S01]  /*4120*/  LDC.64 R2, c[0x4][R2] ;  /* 0x0100000002027b82 */ /* 0x000f220000000a00 */
[----:B------:R-:W-:Y:S01]  /*4130*/  IMAD.MOV.U32 R13, RZ, RZ, RZ ;  /* 0x000000ffff0d7224 */ /* 0x000fe200078e00ff */
[----:B------:R-:W1:Y:S01]  /*4140*/  LDCU.64 UR8, c[0x4][0x18] ;  /* 0x01000300ff0877ac */ /* 0x000e620008000a00 */
[----:B0-----:R-:W-:Y:S01]  /*4150*/  MOV R4, UR4 ;  /* 0x0000000400047c02 */ /* 0x001fe20008000f00 */
[----:B------:R-:W-:-:S02]  /*4160*/  IMAD.U32 R5, RZ, RZ, UR5 ;  /* 0x00000005ff057e24 */ /* 0x000fc4000f8e00ff */
[----:B--2---:R-:W-:Y:S01]  /*4170*/  IMAD.U32 R6, RZ, RZ, UR6 ;  /* 0x00000006ff067e24 */ /* 0x004fe2000f8e00ff */
[----:B------:R-:W-:Y:S01]  /*4180*/  MOV R7, UR7 ;  /* 0x0000000700077c02 */ /* 0x000fe20008000f00 */
[----:B-1----:R-:W-:Y:S02]  /*4190*/  IMAD.U32 R10, RZ, RZ, UR8 ;  /* 0x00000008ff0a7e24 */ /* 0x002fe4000f8e00ff */
[----:B------:R-:W-:-:S07]  /*41a0*/  IMAD.U32 R11, RZ, RZ, UR9 ;  /* 0x00000009ff0b7e24 */ /* 0x000fce000f8e00ff */
[----:B------:R-:W-:-:S07]  /*41b0*/  LEPC R20, `(.L_x_6181) ;  /* 0x000000001014794e */ /* 0x000fce0000000000 */
[----:B---345:R-:W-:Y:S05]  /*41c0*/  CALL.ABS.NOINC R2 ;  /* 0x0000000002007343 */ /* 0x038fea0003c00000 */
.L_x_6181:
[----:B------:R-:W-:Y:S01]  /*41d0*/  MOV R18, RZ ;  /* 0x000000ff00127202 */ /* 0x000fe20000000f00 */
[----:B------:R-:W-:Y:S06]  /*41e0*/  BRA `(.L_x_6155) ;  /* 0x0000000000147947 */ /* 0x000fec0003800000 */
.L_x_6180:
[----:B------:R-:W2:Y:S02]  /*41f0*/  LDG.E.64 R2, desc[UR36][R2.64] ;  /* 0x0000002402027981 */ /* 0x000ea4000c1e1b00 */
[----:B--2---:R0:W2:Y:S02]  /*4200*/  I2F.U64 R18, R2 ;  /* 0x0000000200127312 */ /* 0x0040a40000301000 */
[----:B0-2---:R-:W-:Y:S05]  /*4210*/  BRA `(.L_x_6155) ;  /* 0x0000000000087947 */ /* 0x005fea0003800000 */
.L_x_6179:
[----:B------:R-:W2:Y:S02]  /*4220*/  LDG.E R2, desc[UR36][R2.64] ;  /* 0x0000002402027981 */ /* 0x000ea4000c1e1900 */
[----:B--2---:R-:W-:-:S07]  /*4230*/  I2FP.F32.U32 R18, R2 ;  /* 0x0000000200127245 */ /* 0x004fce0000201000 */
.L_x_6155:
[----:B------:R-:W-:Y:S05]  /*4240*/  BSYNC.RECONVERGENT B6 ;  /* 0x0000000000067941 */ /* 0x000fea0003800200 */
.L_x_6154:
[----:B------:R-:W-:Y:S01]  /*4250*/  ISETP.GE.AND P0, PT, R26, R28, PT ;  /* 0x0000001c1a00720c */ /* 0x000fe20003f06270 */
[----:B------:R-:W-:Y:S01]  /*4260*/  BSSY.RECONVERGENT B3, `(.L_x_6182) ;  /* 0x000025e000037945 */ /* 0x000fe20003800200 */
[----:B------:R-:W-:-:S11]  /*4270*/  CS2R R4, SRZ ;  /* 0x0000000000047805 */ /* 0x000fd6000001ff00 */
[----:B------:R-:W-:Y:S05]  /*4280*/  @P0 BRA `(.L_x_6183) ;  /* 0x00000024006c0947 */ /* 0x000fea0003800000 */
[C---:B-1-3-5:R-:W-:Y:S01]  /*4290*/  FSETP.NAN.FTZ.AND P1, PT, |R22|.reuse, |R22|, PT ;  /* 0x400000161600720b */ /* 0x06afe20003f38200 */
[----:B------:R-:W-:Y:S01]  /*42a0*/  BSSY.RECONVERGENT B2, `(.L_x_6184) ;  /* 0x000024e000027945 */ /* 0x000fe20003800200 */
[C---:B------:R-:W-:Y:S01]  /*42b0*/  FSETP.NAN.FTZ.AND P0, PT, |R23|.reuse, |R23|, PT ;  /* 0x400000171700720b */ /* 0x040fe20003f18200 */
[----:B------:R-:W-:Y:S01]  /*42c0*/  FADD.FTZ R4, |R22|, -RZ ;  /* 0x800000ff16047221 */ /* 0x000fe20000010200 */
[----:B0-2-4-:R-:W-:-:S11]  /*42d0*/  FADD.FTZ R3, |R23|, -RZ ;  /* 0x800000ff17037221 */ /* 0x015fd60000010200 */
        /* <DEDUP_REMOVED lines=17> */
.L_x_6185:
        /* <DEDUP_REMOVED lines=11> */
[----:B------:R-:W-:Y:S01]  /*44a0*/  MUFU.RCP R10, R7 ;  /* 0x00000007000a7308 */ /* 0x000fe20000001000 */
        /* <DEDUP_REMOVED lines=29> */
[----:B------:R-:W-:Y:S05]  /*4680*/  CALL.REL.NOINC `($__internal_13_$__cuda_sm3x_div_rn_ftz_f32_slowpath) ;  /* 0x000000d000887944 */ /* 0x000fea0003c00000 */
[----:B------:R-:W-:-:S07]  /*4690*/  MOV R3, R0 ;  /* 0x0000000000037202 */ /* 0x000fce0000000f00 */
.L_x_6191:
[----:B------:R-:W-:Y:S05]  /*46a0*/  BSYNC.RECONVERGENT B5 ;  /* 0x0000000000057941 */ /* 0x000fea0003800200 */
.L_x_6190:
[----:B------:R-:W-:Y:S02]  /*46b0*/  IMAD.MOV.U32 R9, RZ, RZ, 0x3b33710b ;  /* 0x3b33710bff097424 */ /* 0x000fe400078e00ff */
[----:B------:R-:W-:Y:S01]  /*46c0*/  FMUL.FTZ R0, R3, R3 ;  /* 0x0000000303007220 */ /* 0x000fe20000410000 */
[----:B------:R-:W-:Y:S02]  /*46d0*/  ISETP.GE.AND P0, PT, R22, RZ, PT ;  /* 0x000000ff1600720c */ /* 0x000fe40003f06270 */
        /* <DEDUP_REMOVED lines=12> */
[----:B------:R-:W-:Y:S02]  /*47a0*/  FFMA.FTZ R0, R0, R3, R3 ;  /* 0x0000000300007223 */ /* 0x000fe40000010003 */
[C---:B------:R-:W-:Y:S02]  /*47b0*/  FSEL R7, R9.reuse, 1.8663789033889770508, !P2 ;  /* 0x3feee58109077808 */ /* 0x040fe40005000000 */
[----:B------:R-:W-:-:S05]  /*47c0*/  FFMA.FTZ R3, R9, 1.6832555532455444336, -R0 ;  /* 0x3fd774eb09037823 */ /* 0x000fca0000010800 */
        /* <DEDUP_REMOVED lines=10> */
.L_x_6189:
        /* <DEDUP_REMOVED lines=30> */
[----:B------:R-:W-:Y:S05]  /*4a50*/  CALL.REL.NOINC `($__internal_13_$__cuda_sm3x_div_rn_ftz_f32_slowpath) ;  /* 0x000000cc00947944 */ /* 0x000fea0003c00000 */
[----:B------:R-:W-:-:S07]  /*4a60*/  IMAD.MOV.U32 R3, RZ, RZ, R0 ;  /* 0x000000ffff037224 */ /* 0x000fce00078e0000 */
.L_x_6195:
[----:B------:R-:W-:Y:S05]  /*4a70*/  BSYNC.RECONVERGENT B5 ;  /* 0x0000000000057941 */ /* 0x000fea0003800200 */
.L_x_6194:
[----:B------:R-:W-:Y:S01]  /*4a80*/  MOV R9, 0x3b33710b ;  /* 0x3b33710b00097802 */ /* 0x000fe20000000f00 */
        /* <DEDUP_REMOVED lines=27> */
.L_x_6193:
        /* <DEDUP_REMOVED lines=15> */
[----:B------:R-:W-:Y:S05]  /*4d30*/  CALL.REL.NOINC `($__internal_13_$__cuda_sm3x_div_rn_ftz_f32_slowpath) ;  /* 0x000000c800dc7944 */ /* 0x000fea0003c00000 */
[----:B------:R-:W-:-:S07]  /*4d40*/  IMAD.MOV.U32 R3, RZ, RZ, R0 ;  /* 0x000000ffff037224 */ /* 0x000fce00078e0000 */
.L_x_6197:
[----:B------:R-:W-:Y:S05]  /*4d50*/  BSYNC.RECONVERGENT B5 ;  /* 0x0000000000057941 */ /* 0x000fea0003800200 */
.L_x_6196:
        /* <DEDUP_REMOVED lines=26> */
[----:B------:R-:W-:-:S07]  /*4f00*/  FSEL R0, R3, R2, P0 ;  /* 0x0000000203007208 */ /* 0x000fce0000000000 */
.L_x_6192:
[----:B------:R-:W-:Y:S05]  /*4f10*/  BSYNC.RECONVERGENT B4 ;  /* 0x0000000000047941 */ /* 0x000fea0003800200 */
.L_x_6188:
[----:B------:R-:W-:Y:S01]  /*4f20*/  ISETP.GE.AND P0, PT, R23, RZ, PT ;  /* 0x000000ff1700720c */ /* 0x000fe20003f06270 */
[----:B------:R-:W-:Y:S01]  /*4f30*/  FADD.FTZ R5, R5, 0.69314718246459960938 ;  /* 0x3f31721805057421 */ /* 0x000fe20000010000 */
[----:B------:R-:W-:-:S11]  /*4f40*/  FADD.FTZ R0, |R0|, -RZ ;  /* 0x800000ff00007221 */ /* 0x000fd60000010200 */
[----:B------:R-:W-:Y:S01]  /*4f50*/  @P0 FADD.FTZ R5, -R5, -RZ ;  /* 0x800000ff05050221 */ /* 0x000fe20000010100 */
[----:B------:R-:W-:Y:S06]  /*4f60*/  BRA `(.L_x_6186) ;  /* 0x0000001800047947 */ /* 0x000fec0003800000 */
.L_x_6187:
[----:B------:R-:W-:Y:S02]  /*4f70*/  FSETP.NEU.FTZ.AND P0, PT, R22, 1, PT ;  /* 0x3f8000001600780b */ /* 0x000fe40003f1d000 */
[----:B------:R-:W-:-:S04]  /*4f80*/  FSETP.NEU.FTZ.AND P1, PT, R23, RZ, PT ;  /* 0x000000ff1700720b */ /* 0x000fc80003f3d000 */
[----:B------:R-:W-:-:S13]  /*4f90*/  PLOP3.LUT P0, PT, P0, P1, PT, 0xf8, 0x8f ;  /* 0x00000000008f781c */ /* 0x000fda0000703f70 */
[----:B------:R-:W-:Y:S02]  /*4fa0*/  @!P0 IMAD.MOV.U32 R0, RZ, RZ, RZ ;  /* 0x000000ffff008224 */ /* 0x000fe400078e00ff */
        /* <DEDUP_REMOVED lines=61> */
[----:B-1----:R-:W-:-:S04]  /*5380*/  @!P0 FADD.FTZ R5, -R9, R6 ;  /* 0x0000000609058221 */ /* 0x002fc80000010100 */
        /* <DEDUP_REMOVED lines=10> */
.L_x_6203:
[----:B------:R-:W-:Y:S05]  /*5430*/  BSYNC.RECONVERGENT B1 ;  /* 0x0000000000017941 */ /* 0x000fea0003800200 */
.L_x_6202:
        /* <DEDUP_REMOVED lines=8> */
.L_x_6205:
[----:B------:R-:W-:Y:S05]  /*54c0*/  BSYNC.RECONVERGENT B1 ;  /* 0x0000000000017941 */ /* 0x000fea0003800200 */
.L_x_6204:
        /* <DEDUP_REMOVED lines=34> */
.L_x_6201:
[----:B------:R-:W-:-:S13]  /*56f0*/  FSETP.GEU.FTZ.AND P0, PT, R4, 1, PT ;  /* 0x3f8000000400780b */ /* 0x000fda0003f1e000 */
[----:B------:R-:W-:-:S04]  /*5700*/  @!P0 FADD.FTZ R2, -R4, 1 ;  /* 0x3f80000004028421 */ /* 0x000fc80000010100 */
[----:B------:R-:W-:-:S06]  /*5710*/  @!P0 FMUL.FTZ R2, R9, R2 ;  /* 0x0000000209028220 */ /* 0x000fcc0000410000 */
[----:B------:R-:W2:Y:S08]  /*5720*/  @!P0 MUFU.SQRT R2, R2 ;  /* 0x0000000200028308 */ /* 0x000eb00000002000 */
[----:B--2---:R-:W1:Y:S02]  /*5730*/  @!P0 MUFU.RCP R8, R2 ;  /* 0x0000000200088308 */ /* 0x004e640000001000 */
[----:B-1----:R-:W-:Y:S01]  /*5740*/  @!P0 FMUL.FTZ R5, R8, |R23| ;  /* 0x4000001708058220 */ /* 0x002fe20000410000 */
        /* <DEDUP_REMOVED lines=34> */
.L_x_6199:
[----:B------:R-:W-:-:S06]  /*5970*/  FFMA.FTZ R2, R13, R13, -1 ;  /* 0xbf8000000d027423 */ /* 0x000fcc000001000d */
[----:B------:R-:W0:Y:S02]  /*5980*/  MUFU.SQRT R2, R2 ;  /* 0x0000000200027308 */ /* 0x000e240000002000 */
[----:B0-----:R-:W-:-:S06]  /*5990*/  FADD.FTZ R7, R13, R2 ;  /* 0x000000020d077221 */ /* 0x001fcc0000010000 */
[----:B------:R-:W0:Y:S02]  /*59a0*/  MUFU.LG2 R7, R7 ;  /* 0x0000000700077308 */ /* 0x000e240000000c00 */
[----:B0-----:R-:W-:-:S07]  /*59b0*/  FMUL.FTZ R5, R7, 0.69314718246459960938 ;  /* 0x3f31721807057820 */ /* 0x001fce0000410000 */
.L_x_6200:
[----:B------:R-:W-:Y:S05]  /*59c0*/  BSYNC.RECONVERGENT B0 ;  /* 0x0000000000007941 */ /* 0x000fea0003800200 */
.L_x_6198:
        /* <DEDUP_REMOVED lines=43> */
.L_x_6213:
[----:B------:R-:W-:Y:S05]  /*5c80*/  BSYNC.RECONVERGENT B5 ;  /* 0x0000000000057941 */ /* 0x000fea0003800200 */
.L_x_6212:
[----:B------:R-:W-:-:S04]  /*5c90*/  FADD.FTZ R2, R3, R2 ;  /* 0x0000000203027221 */ /* 0x000fc80000010000 */
[----:B------:R-:W-:-:S04]  /*5ca0*/  FMUL.FTZ R2, R2, R13 ;  /* 0x0000000d02027220 */ /* 0x000fc80000410000 */
[----:B------:R3:W4:Y:S01]  /*5cb0*/  MUFU.SQRT R7, R2 ;  /* 0x0000000200077308 */ /* 0x0007220000002000 */
[----:B------:R-:W-:Y:S05]  /*5cc0*/  BRA `(.L_x_6210) ;  /* 0x00000000002c7947 */ /* 0x000fea0003800000 */
.L_x_6211:
        /* <DEDUP_REMOVED lines=11> */
.L_x_6210:
[----:B------:R-:W-:Y:S05]  /*5d80*/  BSYNC.RECONVERGENT B1 ;  /* 0x0000000000017941 */ /* 0x000fea0003800200 */
.L_x_6208:
[----:B------:R-:W-:Y:S05]  /*5d90*/  BSYNC.RELIABLE B0 ;  /* 0x0000000000007941 */ /* 0x000fea0003800100 */
.L_x_6207:
        /* <DEDUP_REMOVED lines=8> */
[----:B------:R-:W3:Y:S08]  /*5e20*/  MUFU.RCP R9, R8 ;  /* 0x0000000800097308 */ /* 0x000ef00000001000 */
[----:B------:R-:W0:Y:S01]  /*5e30*/  FCHK P0, R0, R8 ;  /* 0x0000000800007302 */ /* 0x000e220000000000 */
[----:B---3--:R-:W-:-:S04]  /*5e40*/  FFMA R2, -R8, R9, 1 ;  /* 0x3f80000008027423 */ /* 0x008fc80000000109 */
[----:B------:R-:W-:-:S04]  /*5e50*/  FFMA R9, R9, R2, R9 ;  /* 0x0000000209097223 */ /* 0x000fc80000000009 */
[----:B------:R-:W-:-:S04]  /*5e60*/  FFMA R2, R0, R9, RZ ;  /* 0x0000000900027223 */ /* 0x000fc800000000ff */
[----:B------:R-:W-:-:S04]  /*5e70*/  FFMA R3, -R8, R2, R0 ;  /* 0x0000000208037223 */ /* 0x000fc80000000100 */
[----:B------:R-:W-:Y:S01]  /*5e80*/  FFMA R2, R9, R3, R2 ;  /* 0x0000000309027223 */ /* 0x000fe20000000002 */
[----:B0-----:R-:W-:Y:S06]  /*5e90*/  @!P0 BRA `(.L_x_6216) ;  /* 0x0000000000108947 */ /* 0x001fec0003800000 */
[----:B------:R-:W-:Y:S01]  /*5ea0*/  IMAD.MOV.U32 R3, RZ, RZ, R8 ;  /* 0x000000ffff037224 */ /* 0x000fe200078e0008 */
[----:B------:R-:W-:-:S07]  /*5eb0*/  MOV R2, 0x5ed0 ;  /* 0x00005ed000027802 */ /* 0x000fce0000000f00 */
[----:B-1----:R-:W-:Y:S05]  /*5ec0*/  CALL.REL.NOINC `($__internal_13_$__cuda_sm3x_div_rn_ftz_f32_slowpath) ;  /* 0x000000b800787944 */ /* 0x002fea0003c00000 */
[----:B------:R-:W-:-:S07]  /*5ed0*/  MOV R2, R0 ;  /* 0x0000000000027202 */ /* 0x000fce0000000f00 */
.L_x_6216:
[----:B------:R-:W-:Y:S05]  /*5ee0*/  BSYNC.RECONVERGENT B5 ;  /* 0x0000000000057941 */ /* 0x000fea0003800200 */
.L_x_6215:
[----:B------:R-:W-:Y:S02]  /*5ef0*/  IMAD.MOV.U32 R3, RZ, RZ, 0x3b33710b ;  /* 0x3b33710bff037424 */ /* 0x000fe400078e00ff */
        /* <DEDUP_REMOVED lines=27> */
.L_x_6214:
[----:B------:R-:W-:Y:S01]  /*60b0*/  FADD.FTZ R4, -R4, -RZ ;  /* 0x800000ff04047221 */ /* 0x000fe20000010100 */
[C---:B--2-4-:R-:W-:Y:S01]  /*60c0*/  FADD.FTZ R9, |R7|.reuse, -RZ ;  /* 0x800000ff07097221 */ /* 0x054fe20000010200 */
[----:B------:R-:W-:Y:S02]  /*60d0*/  BSSY.RECONVERGENT B5, `(.L_x_6218) ;  /* 0x0000011000057945 */ /* 0x000fe40003800200 */
[----:B------:R-:W-:Y:S01]  /*60e0*/  FADD.FTZ R0, |R4|, -RZ ;  /* 0x800000ff04007221 */ /* 0x000fe20000010200 */
[----:B------:R-:W-:-:S04]  /*60f0*/  FSETP.GT.FTZ.AND P2, PT, |R7|, |R4|, PT ;  /* 0x400000040700720b */ /* 0x000fc80003f54200 */
[----:B------:R-:W-:Y:S02]  /*6100*/  FSEL R8, R9, R0, P2 ;  /* 0x0000000009087208 */ /* 0x000fe40001000000 */
[----:B------:R-:W-:Y:S02]  /*6110*/  FSEL R0, R0, R9, P2 ;  /* 0x0000000900007208 */ /* 0x000fe40001000000 */
[----:B0-----:R-:W3:Y:S08]  /*6120*/  MUFU.RCP R3, R8 ;  /* 0x0000000800037308 */ /* 0x001ef00000001000 */
        /* <DEDUP_REMOVED lines=10> */
[----:B------:R-:W-:-:S07]  /*61d0*/  IMAD.MOV.U32 R2, RZ, RZ, R0 ;  /* 0x000000ffff027224 */ /* 0x000fce00078e0000 */
.L_x_6219:
[----:B------:R-:W-:Y:S05]  /*61e0*/  BSYNC.RECONVERGENT B5 ;  /* 0x0000000000057941 */ /* 0x000fea0003800200 */
.L_x_6218:
[----:B------:R-:W-:Y:S01]  /*61f0*/  MOV R3, 0x3b33710b ;  /* 0x3b33710b00037802 */ /* 0x000fe20000000f00 */
        /* <DEDUP_REMOVED lines=27> */
.L_x_6209:
[----:B------:R-:W-:-:S13]  /*63b0*/  ISETP.GE.AND P0, PT, R22, RZ, PT ;  /* 0x000000ff1600720c */ /* 0x000fda0003f06270 */
[----:B------:R-:W-:Y:S05]  /*63c0*/  @!P0 BRA `(.L_x_6220) ;  /* 0x0000000000708947 */ /* 0x000fea0003800000 */
        /* <DEDUP_REMOVED lines=13> */
[----:B------:R-:W-:Y:S01]  /*64a0*/  LOP3.LUT R7, R7, 0x80000000, R2, 0xb8, !PT ;  /* 0x8000000007077812 */ /* 0x000fe200078eb802 */
[----:B------:R-:W-:-:S04]  /*64b0*/  IMAD.MOV.U32 R2, RZ, RZ, 0x3f6ee581 ;  /* 0x3f6ee581ff027424 */ /* 0x000fc800078e00ff */
        /* <DEDUP_REMOVED lines=13> */
.L_x_6220:
        /* <DEDUP_REMOVED lines=11> */
[----:B------:R-:W-:Y:S01]  /*6640*/  @P0 FSEL R9, R7, RZ, P1 ;  /* 0x000000ff07090208 */ /* 0x000fe20000800000 */
[----:B------:R-:W-:Y:S01]  /*6650*/  IMAD.MOV.U32 R7, RZ, RZ, 0x3d10ecef ;  /* 0x3d10ecefff077424 */ /* 0x000fe200078e00ff */
[----:B------:R-:W-:Y:S01]  /*6660*/  FSETP.GEU.FTZ.AND P1, PT, R2, -0.56000000238418579102, PT ;  /* 0xbf0f5c290200780b */ /* 0x000fe20003f3e000 */
[----:B------:R-:W-:Y:S01]  /*6670*/  IMAD.MOV.U32 R2, RZ, RZ, 0x3f6ee581 ;  /* 0x3f6ee581ff027424 */ /* 0x000fe200078e00ff */
        /* <DEDUP_REMOVED lines=13> */
.L_x_6217:
[----:B------:R-:W-:Y:S05]  /*6750*/  BSYNC.RECONVERGENT B4 ;  /* 0x0000000000047941 */ /* 0x000fea0003800200 */
.L_x_6206:
[----:B------:R-:W-:-:S13]  /*6760*/  ISETP.GE.AND P0, PT, R23, RZ, PT ;  /* 0x000000ff1700720c */ /* 0x000fda0003f06270 */
[----:B-1----:R-:W-:-:S07]  /*6770*/  @P0 FADD.FTZ R5, -R5, -RZ ;  /* 0x800000ff05050221 */ /* 0x002fce0000010100 */
.L_x_6186:
[----:B------:R-:W-:Y:S05]  /*6780*/  BSYNC.RECONVERGENT B2 ;  /* 0x0000000000027941 */ /* 0x000fea0003800200 */
.L_x_6184:
[----:B------:R-:W-:-:S04]  /*6790*/  FSETP.NAN.FTZ.AND P0, PT, |R0|, |R0|, PT ;  /* 0x400000000000720b */ /* 0x000fc80003f18200 */
[----:B------:R-:W-:-:S13]  /*67a0*/  FSETP.NAN.OR P1, PT, |R5|, |R5|, !P0 ;  /* 0x400000050500720b */ /* 0x000fda0004728600 */
[----:B------:R-:W-:-:S05]  /*67b0*/  @!P1 FADD.FTZ R5, |R5|, -RZ ;  /* 0x800000ff05059221 */ /* 0x000fca0000010200 */
[----:B------:R-:W-:Y:S01]  /*67c0*/  @P0 MOV R4, R5 ;  /* 0x0000000500040202 */ /* 0x000fe20000000f00 */
[----:B------:R-:W-:Y:S01]  /*67d0*/  @P0 IMAD.MOV.U32 R5, RZ, RZ, R0 ;  /* 0x000000ffff050224 */ /* 0x000fe200078e0000 */
[----:B------:R-:W-:Y:S06]  /*67e0*/  @P0 BRA `(.L_x_6183) ;  /* 0x0000000000140947 */ /* 0x000fec0003800000 */
[C---:B------:R-:W-:Y:S01]  /*67f0*/  FSETP.NAN.FTZ.AND P0, PT, |R5|.reuse, |R5|, PT ;  /* 0x400000050500720b */ /* 0x040fe20003f18200 */
[----:B------:R-:W-:Y:S01]  /*6800*/  FADD.FTZ R2, |R5|, -RZ ;  /* 0x800000ff05027221 */ /* 0x000fe20000010200 */
[----:B------:R-:W-:-:S11]  /*6810*/  IMAD.MOV.U32 R4, RZ, RZ, R5 ;  /* 0x000000ffff047224 */ /* 0x000fd600078e0005 */
[----:B------:R-:W-:Y:S02]  /*6820*/  @!P0 LOP3.LUT R5, R0, 0x80000000, R23, 0xb8, !PT ;  /* 0x8000000000058812 */ /* 0x000fe400078eb817 */
[----:B------:R-:W-:-:S07]  /*6830*/  @!P0 MOV R4, R2 ;  /* 0x0000000200048202 */ /* 0x000fce0000000f00 */
.L_x_6183:
[----:B------:R-:W-:Y:S05]  /*6840*/  BSYNC.RECONVERGENT B3 ;  /* 0x0000000000037941 */ /* 0x000fea0003800200 */
.L_x_6182:
[----:B------:R-:W-:Y:S01]  /*6850*/  VIADD R27, R26, 0x80 ;  /* 0x000000801a1b7836 */ /* 0x000fe20000000000 */
[----:B------:R-:W-:Y:S01]  /*6860*/  BSSY.RECONVERGENT B3, `(.L_x_6221) ;  /* 0x0000268000037945 */ /* 0x000fe20003800200 */
[----:B-1-3-5:R-:W-:-:S03]  /*6870*/  CS2R R22, SRZ ;  /* 0x0000000000167805 */ /* 0x02afc6000001ff00 */
[----:B------:R-:W-:-:S13]  /*6880*/  ISETP.GE.AND P0, PT, R27, R28, PT ;  /* 0x0000001c1b00720c */ /* 0x000fda0003f06270 */
[----:B------:R-:W-:Y:S05]  /*6890*/  @P0 BRA `(.L_x_6222) ;  /* 0x0000002400900947 */ /* 0x000fea0003800000 */
[C---:B0-2---:R-:W-:Y:S01]  /*68a0*/  FSETP.NAN.FTZ.AND P1, PT, |R24|.reuse, |R24|, PT ;  /* 0x400000181800720b */ /* 0x045fe20003f38200 */
[----:B------:R-:W-:Y:S01]  /*68b0*/  BSSY.RECONVERGENT B2, `(.L_x_6223) ;  /* 0x0000257000027945 */ /* 0x000fe20003800200 */
[C---:B------:R-:W-:Y:S01]  /*68c0*/  FSETP.NAN.FTZ.AND P0, PT, |R25|.reuse, |R25|, PT ;  /* 0x400000191900720b */ /* 0x040fe20003f18200 */
[----:B------:R-:W-:Y:S01]  /*68d0*/  FADD.FTZ R8, |R24|, -RZ ;  /* 0x800000ff18087221 */ /* 0x000fe20000010200 */
[----:B----4-:R-:W-:-:S11]  /*68e0*/  FADD.FTZ R3, |R25|, -RZ ;  /* 0x800000ff19037221 */ /* 0x010fd60000010200 */
        /* <DEDUP_REMOVED lines=17> */
.L_x_6224:
        /* <DEDUP_REMOVED lines=69> */
.L_x_6234:
[----:B------:R-:W-:-:S04]  /*6e50*/  FADD.FTZ R2, -R7, R6 ;  /* 0x0000000607027221 */ /* 0x000fc80000010100 */
[----:B------:R-:W-:-:S07]  /*6e60*/  FMUL.FTZ R2, R2, 0.5 ;  /* 0x3f00000002027820 */ /* 0x000fce0000410000 */
.L_x_6235:
[----:B------:R-:W-:Y:S05]  /*6e70*/  BSYNC.RECONVERGENT B1 ;  /* 0x0000000000017941 */ /* 0x000fea0003800200 */
.L_x_6233:
        /* <DEDUP_REMOVED lines=11> */
.L_x_6237:
[----:B------:R-:W-:-:S04]  /*6f30*/  FADD.FTZ R13, R9, -R10 ;  /* 0x8000000a090d7221 */ /* 0x000fc80000010000 */
[----:B------:R-:W-:-:S07]  /*6f40*/  FMUL.FTZ R13, R13, 0.5 ;  /* 0x3f0000000d0d7820 */ /* 0x000fce0000410000 */
.L_x_6238:
[----:B------:R-:W-:Y:S05]  /*6f50*/  BSYNC.RECONVERGENT B1 ;  /* 0x0000000000017941 */ /* 0x000fea0003800200 */
.L_x_6236:
        /* <DEDUP_REMOVED lines=35> */
.L_x_6232:
        /* <DEDUP_REMOVED lines=35> */
.L_x_6239:
[----:B------:R-:W-:-:S04]  /*73c0*/  FADD.FTZ R2, -R8, 1 ;  /* 0x3f80000008027421 */ /* 0x000fc80000010100 */
[----:B------:R-:W-:-:S06]  /*73d0*/  FMUL.FTZ R2, R7, R2 ;  /* 0x0000000207027220 */ /* 0x000fcc0000410000 */
[----:B------:R-:W0:Y:S08]  /*73e0*/  MUFU.SQRT R2, R2 ;  /* 0x0000000200027308 */ /* 0x000e300000002000 */
[----:B0-----:R-:W0:Y:S02]  /*73f0*/  MUFU.RCP R10, R2 ;  /* 0x00000002000a7308 */ /* 0x001e240000001000 */
[----:B0-----:R-:W-:Y:S01]  /*7400*/  FMUL.FTZ R23, R10, |R25| ;  /* 0x400000190a177220 */ /* 0x001fe20000410000 */
[----:B------:R-:W-:Y:S06]  /*7410*/  BRA `(.L_x_6230) ;  /* 0x0000000000047947 */ /* 0x000fec0003800000 */
.L_x_6231:
[----:B------:R0:W1:Y:S02]  /*7420*/  MUFU.SQRT R23, R3 ;  /* 0x0000000300177308 */ /* 0x0000640000002000 */
.L_x_6230:
[----:B------:R-:W-:Y:S05]  /*7430*/  BSYNC.RECONVERGENT B0 ;  /* 0x0000000000007941 */ /* 0x000fea0003800200 */
.L_x_6229:
        /* <DEDUP_REMOVED lines=23> */
[----:B------:R-:W-:Y:S02]  /*75b0*/  @P0 FSEL R9, R6, RZ, P1 ;  /* 0x000000ff06090208 */ /* 0x000fe40000800000 */
        /* <DEDUP_REMOVED lines=16> */
.L_x_6244:
        /* <DEDUP_REMOVED lines=28> */
.L_x_6243:
        /* <DEDUP_REMOVED lines=11> */
[----:B------:R-:W-:-:S03]  /*7930*/  @P1 FMUL.FTZ R2, R25, R25 ;  /* 0x0000001919021220 */ /* 0x000fc60000410000 */
[----:B0-----:R-:W0:Y:S02]  /*7940*/  @P1 MUFU.RCP R3, R6 ;  /* 0x0000000600031308 */ /* 0x001e240000001000 */
        /* <DEDUP_REMOVED lines=10> */
.L_x_6250:
[----:B------:R-:W-:-:S04]  /*79f0*/  FADD.FTZ R0, -R0, R9 ;  /* 0x0000000900007221 */ /* 0x000fc80000010100 */
[----:B------:R-:W-:-:S07]  /*7a00*/  FMUL.FTZ R3, R0, 0.5 ;  /* 0x3f00000000037820 */ /* 0x000fce0000410000 */
.L_x_6251:
[----:B------:R-:W-:Y:S05]  /*7a10*/  BSYNC.RECONVERGENT B5 ;  /* 0x0000000000057941 */ /* 0x000fea0003800200 */
.L_x_6249:
[----:B------:R-:W-:Y:S01]  /*7a20*/  FADD.FTZ R2, R3, R2 ;  /* 0x0000000203027221 */ /* 0x000fe20000010000 */
[----:B------:R-:W-:-:S04]  /*7a30*/  FADD.FTZ R11, R8, R11 ;  /* 0x0000000b080b7221 */ /* 0x000fc80000010000 */
[----:B------:R-:W-:-:S04]  /*7a40*/  FMUL.FTZ R2, R2, R11 ;  /* 0x0000000b02027220 */ /* 0x000fc80000410000 */
[----:B------:R0:W2:Y:S01]  /*7a50*/  MUFU.SQRT R7, R2 ;  /* 0x0000000200077308 */ /* 0x0000a20000002000 */
[----:B------:R-:W-:Y:S05]  /*7a60*/  BRA `(.L_x_6252) ;  /* 0x0000000000487947 */ /* 0x000fea0003800000 */
.L_x_6248:
        /* <DEDUP_REMOVED lines=12> */
.L_x_6247:
[----:B------:R-:W-:Y:S01]  /*7b30*/  FADD.FTZ R0, R11, 1 ;  /* 0x3f8000000b007421 */ /* 0x000fe20000010000 */
[----:B0-----:R-:W-:Y:S01]  /*7b40*/  MUFU.SQRT R3, R3 ;  /* 0x0000000300037308 */ /* 0x001fe20000002000 */
[----:B------:R-:W-:Y:S02]  /*7b50*/  MOV R8, 0x3f800000 ;  /* 0x3f80000000087802 */ /* 0x000fe40000000f00 */
[----:B------:R-:W-:-:S06]  /*7b60*/  FMUL.FTZ R0, R0, 0.5 ;  /* 0x3f00000000007820 */ /* 0x000fcc0000410000 */
[----:B------:R-:W0:Y:S02]  /*7b70*/  MUFU.SQRT R0, R0 ;  /* 0x0000000000007308 */ /* 0x000e240000002000 */
[----:B0-----:R-:W-:-:S07]  /*7b80*/  FMUL.FTZ R7, R3, R0 ;  /* 0x0000000003077220 */ /* 0x001fce0000410000 */
.L_x_6252:
[----:B------:R-:W-:Y:S05]  /*7b90*/  BSYNC.RECONVERGENT B1 ;  /* 0x0000000000017941 */ /* 0x000fea0003800200 */
.L_x_6246:
[----:B------:R-:W-:Y:S05]  /*7ba0*/  BRA `(.L_x_6253) ;  /* 0x0000000000087947 */ /* 0x000fea0003800000 */
.L_x_6242:
[----:B------:R-:W-:Y:S01]  /*7bb0*/  FMUL.FTZ R7, R11, 16777216 ;  /* 0x4b8000000b077820 */ /* 0x000fe20000410000 */
[----:B------:R-:W-:-:S07]  /*7bc0*/  FMUL.FTZ R8, R8, 16777216 ;  /* 0x4b80000008087820 */ /* 0x000fce0000410000 */
.L_x_6253:
[----:B------:R-:W-:Y:S05]  /*7bd0*/  BSYNC.RELIABLE B0 ;  /* 0x0000000000007941 */ /* 0x000fea0003800100 */
.L_x_6241:
        /* <DEDUP_REMOVED lines=19> */
[----:B-1----:R-:W-:Y:S05]  /*7d10*/  CALL.REL.NOINC `($__internal_13_$__cuda_sm3x_div_rn_ftz_f32_slowpath) ;  /* 0x0000009800e47944 */ /* 0x002fea0003c00000 */
[----:B------:R-:W-:-:S07]  /*7d20*/  IMAD.MOV.U32 R2, RZ, RZ, R0 ;  /* 0x000000ffff027224 */ /* 0x000fce00078e0000 */
.L_x_6256:
[----:B------:R-:W-:Y:S05]  /*7d30*/  BSYNC.RECONVERGENT B5 ;  /* 0x0000000000057941 */ /* 0x000fea0003800200 */
.L_x_6255:
        /* <DEDUP_REMOVED lines=29> */
.L_x_6254:
        /* <DEDUP_REMOVED lines=18> */
.L_x_6258:
[----:B------:R-:W-:Y:S05]  /*8030*/  BSYNC.RECONVERGENT B5 ;  /* 0x0000000000057941 */ /* 0x000fea0003800200 */
.L_x_6257:
        /* <DEDUP_REMOVED lines=28> */
.L_x_6245:
[----:B------:R-:W-:Y:S05]  /*8200*/  BSYNC.RECONVERGENT B4 ;  /* 0x0000000000047941 */ /* 0x000fea0003800200 */
.L_x_6240:
[----:B------:R-:W-:-:S13]  /*8210*/  ISETP.GE.AND P0, PT, R25, RZ, PT ;  /* 0x000000ff1900720c */ /* 0x000fda0003f06270 */
[----:B-1----:R-:W-:Y:S01]  /*8220*/  @P0 FADD.FTZ R23, -R23, -RZ ;  /* 0x800000ff17170221 */ /* 0x002fe20000010100 */
[----:B------:R-:W-:Y:S06]  /*8230*/  BRA `(.L_x_6225) ;  /* 0x0000000800f87947 */ /* 0x000fec0003800000 */
.L_x_6228:
[----:B------:R-:W-:Y:S01]  /*8240*/  FADD.FTZ R0, -R24, 6.1232342629258392722e-17 ;  /* 0x248d313218007421 */ /* 0x000fe20000010100 */
[----:B------:R-:W-:-:S03]  /*8250*/  FADD.FTZ R23, -R25, -RZ ;  /* 0x800000ff19177221 */ /* 0x000fc60000010100 */
[----:B------:R-:W-:Y:S01]  /*8260*/  FADD.FTZ R0, R0, 1.5707963705062866211 ;  /* 0x3fc90fdb00007421 */ /* 0x000fe20000010000 */
[----:B------:R-:W-:Y:S06]  /*8270*/  BRA `(.L_x_6225) ;  /* 0x0000000800e87947 */ /* 0x000fec0003800000 */
.L_x_6227:
[----:B------:R-:W-:Y:S02]  /*8280*/  IMAD.MOV.U32 R0, RZ, RZ, RZ ;  /* 0x000000ffff007224 */ /* 0x000fe400078e00ff */
[----:B------:R-:W-:Y:S01]  /*8290*/  FADD.FTZ R23, -R25, -RZ ;  /* 0x800000ff19177221 */ /* 0x000fe20000010100 */
[----:B------:R-:W-:Y:S06]  /*82a0*/  BRA `(.L_x_6225) ;  /* 0x0000000800dc7947 */ /* 0x000fec0003800000 */
.L_x_6226:
        /* <DEDUP_REMOVED lines=25> */
[----:B------:R-:W-:Y:S05]  /*8440*/  CALL.REL.NOINC `($__internal_13_$__cuda_sm3x_div_rn_ftz_f32_slowpath) ;  /* 0x0000009400187944 */ /* 0x000fea0003c00000 */
[----:B------:R-:W-:-:S07]  /*8450*/  MOV R3, R0 ;  /* 0x0000000000037202 */ /* 0x000fce0000000f00 */
.L_x_6263:
[----:B------:R-:W-:Y:S05]  /*8460*/  BSYNC.RECONVERGENT B5 ;  /* 0x0000000000057941 */ /* 0x000fea0003800200 */
.L_x_6262:
[----:B------:R-:W-:Y:S02]  /*8470*/  IMAD.MOV.U32 R9, RZ, RZ, 0x3b33710b ;  /* 0x3b33710bff097424 */ /* 0x000fe400078e00ff */
[----:B------:R-:W-:Y:S01]  /*8480*/  FMUL.FTZ R0, R3, R3 ;  /* 0x0000000303007220 */ /* 0x000fe20000410000 */
[----:B------:R-:W-:Y:S01]  /*8490*/  ISETP.GE.AND P0, PT, R24, RZ, PT ;  /* 0x000000ff1800720c */ /* 0x000fe20003f06270 */
[----:B------:R-:W-:Y:S01]  /*84a0*/  HFMA2 R2, -RZ, RZ, 1.857421875, -1409 ;  /* 0x3f6ee581ff027431 */ /* 0x000fe200000001ff */
[----:B------:R-:W-:Y:S01]  /*84b0*/  FSETP.NEU.FTZ.AND P3, PT, R8, |R25|, PT ;  /* 0x400000190800720b */ /* 0x000fe20003f7d000 */
[----:B------:R-:W-:Y:S01]  /*84c0*/  FFMA.FTZ R9, R0, R9, -0.015681877732276916504 ;  /* 0xbc80774800097423 */ /* 0x000fe20000010009 */
[----:B------:R-:W-:Y:S01]  /*84d0*/  FSETP.NEU.FTZ.AND P1, PT, R7, RZ, PT ;  /* 0x000000ff0700720b */ /* 0x000fe20003f3d000 */
[----:B------:R-:W-:Y:S01]  /*84e0*/  FADD.FTZ R8, R8, |R25| ;  /* 0x4000001908087221 */ /* 0x000fe20000010000 */
[----:B------:R-:W-:Y:S01]  /*84f0*/  FSEL R7, R2, 1.8663789033889770508, !P2 ;  /* 0x3feee58102077808 */ /* 0x000fe20005000000 */
        /* <DEDUP_REMOVED lines=20> */
.L_x_6261:
        /* <DEDUP_REMOVED lines=28> */
[----:B------:R-:W-:-:S07]  /*8800*/  MOV R3, R0 ;  /* 0x0000000000037202 */ /* 0x000fce0000000f00 */
.L_x_6266:
[----:B------:R-:W-:Y:S05]  /*8810*/  BSYNC.RECONVERGENT B5 ;  /* 0x0000000000057941 */ /* 0x000fea0003800200 */
.L_x_6265:
[----:B------:R-:W-:Y:S02]  /*8820*/  IMAD.MOV.U32 R9, RZ, RZ, 0x3b33710b ;  /* 0x3b33710bff097424 */ /* 0x000fe400078e00ff */
[----:B------:R-:W-:Y:S01]  /*8830*/  FMUL.FTZ R0, R3, R3 ;  /* 0x0000000303007220 */ /* 0x000fe20000410000 */
[----:B------:R-:W-:Y:S01]  /*8840*/  ISETP.GE.AND P0, PT, R24, RZ, PT ;  /* 0x000000ff1800720c */ /* 0x000fe20003f06270 */
[----:B------:R-:W-:Y:S01]  /*8850*/  HFMA2 R2, -RZ, RZ, 1.857421875, -1409 ;  /* 0x3f6ee581ff027431 */ /* 0x000fe200000001ff */
[----:B------:R-:W-:Y:S01]  /*8860*/  FSETP.NEU.FTZ.AND P3, PT, R8, |R25|, PT ;  /* 0x400000190800720b */ /* 0x000fe20003f7d000 */
[----:B------:R-:W-:Y:S01]  /*8870*/  FFMA.FTZ R9, R0, R9, -0.015681877732276916504 ;  /* 0xbc80774800097423 */ /* 0x000fe20000010009 */
[----:B------:R-:W-:Y:S02]  /*8880*/  FSETP.NEU.FTZ.AND P1, PT, R7, RZ, PT ;  /* 0x000000ff0700720b */ /* 0x000fe40003f3d000 */
        /* <DEDUP_REMOVED lines=22> */
.L_x_6260:
        /* <DEDUP_REMOVED lines=32> */
[----:B------:R-:W-:Y:S05]  /*8bf0*/  CALL.REL.NOINC `($__internal_13_$__cuda_sm3x_div_rn_ftz_f32_slowpath) ;  /* 0x0000008c002c7944 */ /* 0x000fea0003c00000 */
[----:B------:R-:W-:-:S07]  /*8c00*/  IMAD.MOV.U32 R2, RZ, RZ, R0 ;  /* 0x000000ffff027224 */ /* 0x000fce00078e0000 */
.L_x_6268:
[----:B------:R-:W-:Y:S05]  /*8c10*/  BSYNC.RECONVERGENT B5 ;  /* 0x0000000000057941 */ /* 0x000fea0003800200 */
.L_x_6267:
        /* <DEDUP_REMOVED lines=27> */
.L_x_6264:
[----:B------:R-:W-:Y:S05]  /*8dd0*/  BSYNC.RECONVERGENT B4 ;  /* 0x0000000000047941 */ /* 0x000fea0003800200 */
.L_x_6259:
[----:B------:R-:W-:Y:S01]  /*8de0*/  ISETP.GE.AND P0, PT, R25, RZ, PT ;  /* 0x000000ff1900720c */ /* 0x000fe20003f06270 */
[----:B------:R-:W-:Y:S01]  /*8df0*/  FADD.FTZ R23, R23, 0.69314718246459960938 ;  /* 0x3f31721817177421 */ /* 0x000fe20000010000 */
[----:B------:R-:W-:-:S11]  /*8e00*/  FADD.FTZ R0, |R0|, -RZ ;  /* 0x800000ff00007221 */ /* 0x000fd60000010200 */
[----:B------:R-:W-:-:S07]  /*8e10*/  @P0 FADD.FTZ R23, -R23, -RZ ;  /* 0x800000ff17170221 */ /* 0x000fce0000010100 */
.L_x_6225:
[----:B------:R-:W-:Y:S05]  /*8e20*/  BSYNC.RECONVERGENT B2 ;  /* 0x0000000000027941 */ /* 0x000fea0003800200 */
.L_x_6223:
[----:B------:R-:W-:-:S04]  /*8e30*/  FSETP.NAN.FTZ.AND P0, PT, |R0|, |R0|, PT ;  /* 0x400000000000720b */ /* 0x000fc80003f18200 */
[----:B------:R-:W-:-:S13]  /*8e40*/  FSETP.NAN.OR P1, PT, |R23|, |R23|, !P0 ;  /* 0x400000171700720b */ /* 0x000fda0004728600 */
[----:B------:R-:W-:-:S04]  /*8e50*/  @!P1 FADD.FTZ R23, |R23|, -RZ ;  /* 0x800000ff17179221 */ /* 0x000fc80000010200 */
[----:B------:R-:W-:Y:S01]  /*8e60*/  @P0 IMAD.MOV.U32 R22, RZ, RZ, R23 ;  /* 0x000000ffff160224 */ /* 0x000fe200078e0017 */
[----:B------:R-:W-:Y:S01]  /*8e70*/  @P0 MOV R23, R0 ;  /* 0x0000000000170202 */ /* 0x000fe20000000f00 */
[----:B------:R-:W-:Y:S06]  /*8e80*/  @P0 BRA `(.L_x_6222) ;  /* 0x0000000000140947 */ /* 0x000fec0003800000 */
[C---:B------:R-:W-:Y:S01]  /*8e90*/  FSETP.NAN.FTZ.AND P0, PT, |R23|.reuse, |R23|, PT ;  /* 0x400000171700720b */ /* 0x040fe20003f18200 */
[----:B------:R-:W-:Y:S01]  /*8ea0*/  FADD.FTZ R2, |R23|, -RZ ;  /* 0x800000ff17027221 */ /* 0x000fe20000010200 */
[----:B------:R-:W-:-:S11]  /*8eb0*/  IMAD.MOV.U32 R22, RZ, RZ, R23 ;  /* 0x000000ffff167224 */ /* 0x000fd600078e0017 */
[----:B------:R-:W-:Y:S01]  /*8ec0*/  @!P0 LOP3.LUT R23, R0, 0x80000000, R25, 0xb8, !PT ;  /* 0x8000000000178812 */ /* 0x000fe200078eb819 */
[----:B------:R-:W-:-:S07]  /*8ed0*/  @!P0 IMAD.MOV.U32 R22, RZ, RZ, R2 ;  /* 0x000000ffff168224 */ /* 0x000fce00078e0002 */
.L_x_6222:
[----:B------:R-:W-:Y:S05]  /*8ee0*/  BSYNC.RECONVERGENT B3 ;  /* 0x0000000000037941 */ /* 0x000fea0003800200 */
.L_x_6221:
[----:B0-2-4-:R-:W-:Y:S01]  /*8ef0*/  IADD3 R3, PT, PT, R26, 0x100, RZ ;  /* 0x000001001a037810 */ /* 0x015fe20007ffe0ff */
[----:B------:R-:W-:Y:S01]  /*8f00*/  BSSY.RECONVERGENT B3, `(.L_x_6269) ;  /* 0x0000268000037945 */ /* 0x000fe20003800200 */
[----:B------:R-:W-:Y:S02]  /*8f10*/  CS2R R24, SRZ ;  /* 0x0000000000187805 */ /* 0x000fe4000001ff00 */
[----:B------:R-:W-:-:S13]  /*8f20*/  ISETP.GE.AND P0, PT, R3, R28, PT ;  /* 0x0000001c0300720c */ /* 0x000fda0003f06270 */
[----:B------:R-:W-:Y:S05]  /*8f30*/  @P0 BRA `(.L_x_6270) ;  /* 0x0000002400900947 */ /* 0x000fea0003800000 */
[C---:B------:R-:W-:Y:S01]  /*8f40*/  FSETP.NAN.FTZ.AND P1, PT, |R16|.reuse, |R16|, PT ;  /* 0x400000101000720b */ /* 0x040fe20003f38200 */
[----:B------:R-:W-:Y:S01]  /*8f50*/  BSSY.RECONVERGENT B2, `(.L_x_6271) ;  /* 0x0000257000027945 */ /* 0x000fe20003800200 */
[C---:B------:R-:W-:Y:S01]  /*8f60*/  FSETP.NAN.FTZ.AND P0, PT, |R17|.reuse, |R17|, PT ;  /* 0x400000111100720b */ /* 0x040fe20003f18200 */
[----:B------:R-:W-:Y:S01]  /*8f70*/  FADD.FTZ R8, |R16|, -RZ ;  /* 0x800000ff10087221 */ /* 0x000fe20000010200 */
[----:B------:R-:W-:-:S11]  /*8f80*/  FADD.FTZ R3, |R17|, -RZ ;  /* 0x800000ff11037221 */ /* 0x000fd60000010200 */
        /* <DEDUP_REMOVED lines=17> */
.L_x_6272:
        /* <DEDUP_REMOVED lines=69> */
.L_x_6282:
[----:B------:R-:W-:-:S04]  /*94f0*/  FADD.FTZ R2, -R7, R6 ;  /* 0x0000000607027221 */ /* 0x000fc80000010100 */
[----:B------:R-:W-:-:S07]  /*9500*/  FMUL.FTZ R2, R2, 0.5 ;  /* 0x3f00000002027820 */ /* 0x000fce0000410000 */
.L_x_6283:
[----:B------:R-:W-:Y:S05]  /*9510*/  BSYNC.RECONVERGENT B1 ;  /* 0x0000000000017941 */ /* 0x000fea0003800200 */
.L_x_6281:
        /* <DEDUP_REMOVED lines=11> */
.L_x_6285:
[----:B------:R-:W-:-:S04]  /*95d0*/  FADD.FTZ R13, R9, -R10 ;  /* 0x8000000a090d7221 */ /* 0x000fc80000010000 */
[----:B------:R-:W-:-:S07]  /*95e0*/  FMUL.FTZ R13, R13, 0.5 ;  /* 0x3f0000000d0d7820 */ /* 0x000fce0000410000 */
.L_x_6286:
[----:B------:R-:W-:Y:S05]  /*95f0*/  BSYNC.RECONVERGENT B1 ;  /* 0x0000000000017941 */ /* 0x000fea0003800200 */
.L_x_6284:
[----:B------:R-:W-:Y:S01]  /*9600*/  FADD.FTZ R2, R13, R2 ;  /* 0x000000020d027221 */ /* 0x000fe20000010000 */
[----:B------:R-:W-:Y:S01]  /*9610*/  FADD.FTZ R13, R11, 1 ;  /* 0x3f8000000b0d7421 */ /* 0x000fe20000010000 */
[----:B------:R-:W-:Y:S02]  /*9620*/  IMAD.MOV.U32 R15, RZ, RZ, 0x3e800000 ;  /* 0x3e800000ff0f7424 */ /* 0x000fe400078e00ff */
        /* <DEDUP_REMOVED lines=32> */
.L_x_6280:
[----:B------:R-:W-:-:S13]  /*9830*/  FSETP.GEU.FTZ.AND P0, PT, R8, 1, PT ;  /* 0x3f8000000800780b */ /* 0x000fda0003f1e000 */
[----:B------:R-:W-:Y:S05]  /*9840*/  @!P0 BRA `(.L_x_6287) ;  /* 0x0000000000848947 */ /* 0x000fea0003800000 */
[----:B------:R-:W-:Y:S01]  /*9850*/  FMUL.FTZ R12, R7, R0 ;  /* 0x00000000070c7220 */ /* 0x000fe20000410000 */
[----:B------:R-:W-:Y:S02]  /*9860*/  IMAD.MOV.U32 R15, RZ, RZ, 0x3e800000 ;  /* 0x3e800000ff0f7424 */ /* 0x000fe400078e00ff */
[----:B------:R-:W-:Y:S01]  /*9870*/  HFMA2 R21, -RZ, RZ, 1.3056640625, -1.8671875 ;  /* 0x3d39bf78ff157431 */ /* 0x000fe200000001ff */
        /* <DEDUP_REMOVED lines=30> */
.L_x_6287:
[----:B------:R-:W-:-:S04]  /*9a60*/  FADD.FTZ R2, -R8, 1 ;  /* 0x3f80000008027421 */ /* 0x000fc80000010100 */
[----:B------:R-:W-:-:S06]  /*9a70*/  FMUL.FTZ R2, R7, R2 ;  /* 0x0000000207027220 */ /* 0x000fcc0000410000 */
[----:B------:R-:W0:Y:S08]  /*9a80*/  MUFU.SQRT R2, R2 ;  /* 0x0000000200027308 */ /* 0x000e300000002000 */
[----:B0-----:R-:W0:Y:S02]  /*9a90*/  MUFU.RCP R10, R2 ;  /* 0x00000002000a7308 */ /* 0x001e240000001000 */
[----:B0-----:R-:W-:Y:S01]  /*9aa0*/  FMUL.FTZ R25, R10, |R17| ;  /* 0x400000110a197220 */ /* 0x001fe20000410000 */
[----:B------:R-:W-:Y:S06]  /*9ab0*/  BRA `(.L_x_6278) ;  /* 0x0000000000047947 */ /* 0x000fec0003800000 */
.L_x_6279:
[----:B------:R0:W1:Y:S02]  /*9ac0*/  MUFU.SQRT R25, R3 ;  /* 0x0000000300197308 */ /* 0x0000640000002000 */
.L_x_6278:
[----:B------:R-:W-:Y:S05]  /*9ad0*/  BSYNC.RECONVERGENT B0 ;  /* 0x0000000000007941 */ /* 0x000fea0003800200 */
.L_x_6277:
        /* <DEDUP_REMOVED lines=40> */
.L_x_6292:
        /* <DEDUP_REMOVED lines=28> */
.L_x_6291:
        /* <DEDUP_REMOVED lines=23> */
.L_x_6298:
[----:B------:R-:W-:-:S04]  /*a090*/  FADD.FTZ R0, -R0, R9 ;  /* 0x0000000900007221 */ /* 0x000fc80000010100 */
[----:B------:R-:W-:-:S07]  /*a0a0*/  FMUL.FTZ R3, R0, 0.5 ;  /* 0x3f00000000037820 */ /* 0x000fce0000410000 */
.L_x_6299:
[----:B------:R-:W-:Y:S05]  /*a0b0*/  BSYNC.RECONVERGENT B5 ;  /* 0x0000000000057941 */ /* 0x000fea0003800200 */
.L_x_6297:
[----:B------:R-:W-:Y:S01]  /*a0c0*/  FADD.FTZ R2, R3, R2 ;  /* 0x0000000203027221 */ /* 0x000fe20000010000 */
[----:B------:R-:W-:-:S04]  /*a0d0*/  FADD.FTZ R11, R8, R11 ;  /* 0x0000000b080b7221 */ /* 0x000fc80000010000 */
[----:B------:R-:W-:-:S04]  /*a0e0*/  FMUL.FTZ R2, R2, R11 ;  /* 0x0000000b02027220 */ /* 0x000fc80000410000 */
[----:B------:R0:W2:Y:S01]  /*a0f0*/  MUFU.SQRT R7, R2 ;  /* 0x0000000200077308 */ /* 0x0000a20000002000 */
[----:B------:R-:W-:Y:S05]  /*a100*/  BRA `(.L_x_6300) ;  /* 0x0000000000487947 */ /* 0x000fea0003800000 */
.L_x_6296:
        /* <DEDUP_REMOVED lines=12> */
.L_x_6295:
[----:B------:R-:W-:Y:S01]  /*a1d0*/  FADD.FTZ R0, R11, 1 ;  /* 0x3f8000000b007421 */ /* 0x000fe20000010000 */
[----:B0-----:R-:W-:Y:S01]  /*a1e0*/  MUFU.SQRT R3, R3 ;  /* 0x0000000300037308 */ /* 0x001fe20000002000 */
[----:B------:R-:W-:Y:S02]  /*a1f0*/  IMAD.MOV.U32 R8, RZ, RZ, 0x3f800000 ;  /* 0x3f800000ff087424 */ /* 0x000fe400078e00ff */
[----:B------:R-:W-:-:S06]  /*a200*/  FMUL.FTZ R0, R0, 0.5 ;  /* 0x3f00000000007820 */ /* 0x000fcc0000410000 */
[----:B------:R-:W0:Y:S02]  /*a210*/  MUFU.SQRT R0, R0 ;  /* 0x0000000000007308 */ /* 0x000e240000002000 */
[----:B0-----:R-:W-:-:S07]  /*a220*/  FMUL.FTZ R7, R3, R0 ;  /* 0x0000000003077220 */ /* 0x001fce0000410000 */
.L_x_6300:
[----:B------:R-:W-:Y:S05]  /*a230*/  BSYNC.RECONVERGENT B1 ;  /* 0x0000000000017941 */ /* 0x000fea0003800200 */
.L_x_6294:
[----:B------:R-:W-:Y:S05]  /*a240*/  BRA `(.L_x_6301) ;  /* 0x0000000000087947 */ /* 0x000fea0003800000 */
.L_x_6290:
[----:B------:R-:W-:Y:S01]  /*a250*/  FMUL.FTZ R7, R11, 16777216 ;  /* 0x4b8000000b077820 */ /* 0x000fe20000410000 */
[----:B------:R-:W-:-:S07]  /*a260*/  FMUL.FTZ R8, R8, 16777216 ;  /* 0x4b80000008087820 */ /* 0x000fce0000410000 */
.L_x_6301:
[----:B------:R-:W-:Y:S05]  /*a270*/  BSYNC.RELIABLE B0 ;  /* 0x0000000000007941 */ /* 0x000fea0003800100 */
.L_x_6289:
        /* <DEDUP_REMOVED lines=19> */
[----:B-1----:R-:W-:Y:S05]  /*a3b0*/  CALL.REL.NOINC `($__internal_13_$__cuda_sm3x_div_rn_ftz_f32_slowpath) ;  /* 0x00000074003c7944 */ /* 0x002fea0003c00000 */
[----:B------:R-:W-:-:S07]  /*a3c0*/  IMAD.MOV.U32 R2, RZ, RZ, R0 ;  /* 0x000000ffff027224 */ /* 0x000fce00078e0000 */
.L_x_6304:
[----:B------:R-:W-:Y:S05]  /*a3d0*/  BSYNC.RECONVERGENT B5 ;  /* 0x0000000000057941 */ /* 0x000fea0003800200 */
.L_x_6303:
        /* <DEDUP_REMOVED lines=29> */
.L_x_6302:
        /* <DEDUP_REMOVED lines=18> */
.L_x_6306:
[----:B------:R-:W-:Y:S05]  /*a6d0*/  BSYNC.RECONVERGENT B5 ;  /* 0x0000000000057941 */ /* 0x000fea0003800200 */
.L_x_6305:
        /* <DEDUP_REMOVED lines=28> */
.L_x_6293:
[----:B------:R-:W-:Y:S05]  /*a8a0*/  BSYNC.RECONVERGENT B4 ;  /* 0x0000000000047941 */ /* 0x000fea0003800200 */
.L_x_6288:
[----:B------:R-:W-:-:S13]  /*a8b0*/  ISETP.GE.AND P0, PT, R17, RZ, PT ;  /* 0x000000ff1100720c */ /* 0x000fda0003f06270 */
[----:B-1----:R-:W-:Y:S01]  /*a8c0*/  @P0 FADD.FTZ R25, -R25, -RZ ;  /* 0x800000ff19190221 */ /* 0x002fe20000010100 */
[----:B------:R-:W-:Y:S06]  /*a8d0*/  BRA `(.L_x_6273) ;  /* 0x0000000800f87947 */ /* 0x000fec0003800000 */
.L_x_6276:
[----:B------:R-:W-:Y:S01]  /*a8e0*/  FADD.FTZ R0, -R16, 6.1232342629258392722e-17 ;  /* 0x248d313210007421 */ /* 0x000fe20000010100 */
[----:B------:R-:W-:-:S03]  /*a8f0*/  FADD.FTZ R25, -R17, -RZ ;  /* 0x800000ff11197221 */ /* 0x000fc60000010100 */
[----:B------:R-:W-:Y:S01]  /*a900*/  FADD.FTZ R0, R0, 1.5707963705062866211 ;  /* 0x3fc90fdb00007421 */ /* 0x000fe20000010000 */
[----:B------:R-:W-:Y:S06]  /*a910*/  BRA `(.L_x_6273) ;  /* 0x0000000800e87947 */ /* 0x000fec0003800000 */
.L_x_6275:
[----:B------:R-:W-:Y:S01]  /*a920*/  MOV R0, RZ ;  /* 0x000000ff00007202 */ /* 0x000fe20000000f00 */
[----:B------:R-:W-:Y:S01]  /*a930*/  FADD.FTZ R25, -R17, -RZ ;  /* 0x800000ff11197221 */ /* 0x000fe20000010100 */
[----:B------:R-:W-:Y:S06]  /*a940*/  BRA `(.L_x_6273) ;  /* 0x0000000800dc7947 */ /* 0x000fec0003800000 */
.L_x_6274:
        /* <DEDUP_REMOVED lines=26> */
[----:B------:R-:W-:-:S07]  /*aaf0*/  IMAD.MOV.U32 R3, RZ, RZ, R0 ;  /* 0x000000ffff037224 */ /* 0x000fce00078e0000 */
.L_x_6311:
[----:B------:R-:W-:Y:S05]  /*ab00*/  BSYNC.RECONVERGENT B5 ;  /* 0x0000000000057941 */ /* 0x000fea0003800200 */
.L_x_6310:
[----:B------:R-:W-:Y:S02]  /*ab10*/  HFMA2 R9, -RZ, RZ, 0.89990234375, 10328 ;  /* 0x3b33710bff097431 */ /* 0x000fe400000001ff */
[----:B------:R-:W-:Y:S01]  /*ab20*/  FMUL.FTZ R0, R3, R3 ;  /* 0x0000000303007220 */ /* 0x000fe20000410000 */
[----:B------:R-:W-:Y:S01]  /*ab30*/  ISETP.GE.AND P0, PT, R16, RZ, PT ;  /* 0x000000ff1000720c */ /* 0x000fe20003f06270 */
[----:B------:R-:W-:Y:S01]  /*ab40*/  IMAD.MOV.U32 R2, RZ, RZ, 0x3f6ee581 ;  /* 0x3f6ee581ff027424 */ /* 0x000fe200078e00ff */
        /* <DEDUP_REMOVED lines=25> */
.L_x_6309:
        /* <DEDUP_REMOVED lines=29> */
.L_x_6314:
[----:B------:R-:W-:Y:S05]  /*aeb0*/  BSYNC.RECONVERGENT B5 ;  /* 0x0000000000057941 */ /* 0x000fea0003800200 */
.L_x_6313:
[----:B------:R-:W-:Y:S02]  /*aec0*/  IMAD.MOV.U32 R9, RZ, RZ, 0x3b33710b ;  /* 0x3b33710bff097424 */ /* 0x000fe400078e00ff */
[----:B------:R-:W-:Y:S01]  /*aed0*/  FMUL.FTZ R0, R3, R3 ;  /* 0x0000000303007220 */ /* 0x000fe20000410000 */
[----:B------:R-:W-:Y:S01]  /*aee0*/  ISETP.GE.AND P0, PT, R16, RZ, PT ;  /* 0x000000ff1000720c */ /* 0x000fe20003f06270 */
[----:B------:R-:W-:Y:S01]  /*aef0*/  IMAD.MOV.U32 R2, RZ, RZ, 0x3f6ee581 ;  /* 0x3f6ee581ff027424 */ /* 0x000fe200078e00ff */
        /* <DEDUP_REMOVED lines=13> */
[----:B------:R-:W-:-:S05]  /*afd0*/  FFMA.FTZ R3, R9, 0.93318945169448852539, -R0 ;  /* 0x3f6ee58109037823 */ /* 0x000fca0000010800 */
        /* <DEDUP_REMOVED lines=11> */
.L_x_6308:
        /* <DEDUP_REMOVED lines=34> */
.L_x_6316:
[----:B------:R-:W-:Y:S05]  /*b2b0*/  BSYNC.RECONVERGENT B5 ;  /* 0x0000000000057941 */ /* 0x000fea0003800200 */
.L_x_6315:
        /* <DEDUP_REMOVED lines=27> */
.L_x_6312:
[----:B------:R-:W-:Y:S05]  /*b470*/  BSYNC.RECONVERGENT B4 ;  /* 0x0000000000047941 */ /* 0x000fea0003800200 */
.L_x_6307:
[----:B------:R-:W-:Y:S01]  /*b480*/  ISETP.GE.AND P0, PT, R17, RZ, PT ;  /* 0x000000ff1100720c */ /* 0x000fe20003f06270 */
[----:B------:R-:W-:Y:S01]  /*b490*/  FADD.FTZ R25, R25, 0.69314718246459960938 ;  /* 0x3f31721819197421 */ /* 0x000fe20000010000 */
[----:B------:R-:W-:-:S11]  /*b4a0*/  FADD.FTZ R0, |R0|, -RZ ;  /* 0x800000ff00007221 */ /* 0x000fd60000010200 */
[----:B------:R-:W-:-:S07]  /*b4b0*/  @P0 FADD.FTZ R25, -R25, -RZ ;  /* 0x800000ff19190221 */ /* 0x000fce0000010100 */
.L_x_6273:
[----:B------:R-:W-:Y:S05]  /*b4c0*/  BSYNC.RECONVERGENT B2 ;  /* 0x0000000000027941 */ /* 0x000fea0003800200 */
.L_x_6271:
        /* <DEDUP_REMOVED lines=9> */
[----:B------:R-:W-:Y:S02]  /*b560*/  @!P0 LOP3.LUT R25, R0, 0x80000000, R17, 0xb8, !PT ;  /* 0x8000000000198812 */ /* 0x000fe400078eb811 */
[----:B------:R-:W-:-:S07]  /*b570*/  @!P0 MOV R24, R2 ;  /* 0x0000000200188202 */ /* 0x000fce0000000f00 */
.L_x_6270:
[----:B------:R-:W-:Y:S05]  /*b580*/  BSYNC.RECONVERGENT B3 ;  /* 0x0000000000037941 */ /* 0x000fea0003800200 */
.L_x_6269:
[----:B------:R-:W-:Y:S01]  /*b590*/  VIADD R3, R26, 0x180 ;  /* 0x000001801a037836 */ /* 0x000fe20000000000 */
[----:B------:R-:W-:Y:S01]  /*b5a0*/  BSSY.RECONVERGENT B3, `(.L_x_6317) ;  /* 0x0000268000037945 */ /* 0x000fe20003800200 */
[----:B------:R-:W-:-:S03]  /*b5b0*/  CS2R R16, SRZ ;  /* 0x0000000000107805 */ /* 0x000fc6000001ff00 */
        /* <DEDUP_REMOVED lines=24> */
.L_x_6320:
        /* <DEDUP_REMOVED lines=69> */
.L_x_6330:
[----:B------:R-:W-:-:S04]  /*bb90*/  FADD.FTZ R2, -R7, R6 ;  /* 0x0000000607027221 */ /* 0x000fc80000010100 */
[----:B------:R-:W-:-:S07]  /*bba0*/  FMUL.FTZ R2, R2, 0.5 ;  /* 0x3f00000002027820 */ /* 0x000fce0000410000 */
.L_x_6331:
[----:B------:R-:W-:Y:S05]  /*bbb0*/  BSYNC.RECONVERGENT B1 ;  /* 0x0000000000017941 */ /* 0x000fea0003800200 */
.L_x_6329:
        /* <DEDUP_REMOVED lines=11> */
.L_x_6333:
[----:B------:R-:W-:-:S04]  /*bc70*/  FADD.FTZ R13, R9, -R10 ;  /* 0x8000000a090d7221 */ /* 0x000fc80000010000 */
[----:B------:R-:W-:-:S07]  /*bc80*/  FMUL.FTZ R13, R13, 0.5 ;  /* 0x3f0000000d0d7820 */ /* 0x000fce0000410000 */
.L_x_6334:
[----:B------:R-:W-:Y:S05]  /*bc90*/  BSYNC.RECONVERGENT B1 ;  /* 0x0000000000017941 */ /* 0x000fea0003800200 */
.L_x_6332:
        /* <DEDUP_REMOVED lines=35> */
.L_x_6328:
        /* <DEDUP_REMOVED lines=35> */
.L_x_6335:
[----:B------:R-:W-:-:S04]  /*c100*/  FADD.FTZ R2, -R8, 1 ;  /* 0x3f80000008027421 */ /* 0x000fc80000010100 */
[----:B------:R-:W-:-:S06]  /*c110*/  FMUL.FTZ R2, R7, R2 ;  /* 0x0000000207027220 */ /* 0x000fcc0000410000 */
[----:B------:R-:W0:Y:S08]  /*c120*/  MUFU.SQRT R2, R2 ;  /* 0x0000000200027308 */ /* 0x000e300000002000 */
[----:B0-----:R-:W0:Y:S02]  /*c130*/  MUFU.RCP R10, R2 ;  /* 0x00000002000a7308 */ /* 0x001e240000001000 */
[----:B0-----:R-:W-:Y:S01]  /*c140*/  FMUL.FTZ R17, R10, |R19| ;  /* 0x400000130a117220 */ /* 0x001fe20000410000 */
[----:B------:R-:W-:Y:S06]  /*c150*/  BRA `(.L_x_6326) ;  /* 0x0000000000047947 */ /* 0x000fec0003800000 */
.L_x_6327:
[----:B------:R0:W1:Y:S02]  /*c160*/  MUFU.SQRT R17, R3 ;  /* 0x0000000300117308 */ /* 0x0000640000002000 */
.L_x_6326:
[----:B------:R-:W-:Y:S05]  /*c170*/  BSYNC.RECONVERGENT B0 ;  /* 0x0000000000007941 */ /* 0x000fea0003800200 */
.L_x_6325:
        /* <DEDUP_REMOVED lines=22> */
[----:B------:R-:W-:-:S04]  /*c2e0*/  HFMA2 R7, -RZ, RZ, 1.265625, -5052 ;  /* 0x3d10ecefff077431 */ /* 0x000fc800000001ff */
        /* <DEDUP_REMOVED lines=17> */
.L_x_6340:
        /* <DEDUP_REMOVED lines=14> */
[----:B------:R-:W-:-:S04]  /*c4e0*/  HFMA2 R2, -RZ, RZ, 1.9599609375, 20144 ;  /* 0x3fd774ebff027431 */ /* 0x000fc800000001ff */
        /* <DEDUP_REMOVED lines=13> */
.L_x_6339:
        /* <DEDUP_REMOVED lines=23> */
.L_x_6346:
[----:B------:R-:W-:-:S04]  /*c730*/  FADD.FTZ R0, -R0, R9 ;  /* 0x0000000900007221 */ /* 0x000fc80000010100 */
[----:B------:R-:W-:-:S07]  /*c740*/  FMUL.FTZ R3, R0, 0.5 ;  /* 0x3f00000000037820 */ /* 0x000fce0000410000 */
.L_x_6347:
[----:B------:R-:W-:Y:S05]  /*c750*/  BSYNC.RECONVERGENT B5 ;  /* 0x0000000000057941 */ /* 0x000fea0003800200 */
.L_x_6345:
[----:B------:R-:W-:Y:S01]  /*c760*/  FADD.FTZ R2, R3, R2 ;  /* 0x0000000203027221 */ /* 0x000fe20000010000 */
[----:B------:R-:W-:-:S04]  /*c770*/  FADD.FTZ R11, R8, R11 ;  /* 0x0000000b080b7221 */ /* 0x000fc80000010000 */
[----:B------:R-:W-:-:S04]  /*c780*/  FMUL.FTZ R2, R2, R11 ;  /* 0x0000000b02027220 */ /* 0x000fc80000410000 */
[----:B------:R0:W2:Y:S01]  /*c790*/  MUFU.SQRT R7, R2 ;  /* 0x0000000200077308 */ /* 0x0000a20000002000 */
[----:B------:R-:W-:Y:S05]  /*c7a0*/  BRA `(.L_x_6348) ;  /* 0x0000000000487947 */ /* 0x000fea0003800000 */
.L_x_6344:
        /* <DEDUP_REMOVED lines=12> */
.L_x_6343:
[----:B------:R-:W-:Y:S01]  /*c870*/  FADD.FTZ R0, R11, 1 ;  /* 0x3f8000000b007421 */ /* 0x000fe20000010000 */
[----:B0-----:R-:W-:Y:S01]  /*c880*/  MUFU.SQRT R3, R3 ;  /* 0x0000000300037308 */ /* 0x001fe20000002000 */
[----:B------:R-:W-:Y:S02]  /*c890*/  IMAD.MOV.U32 R8, RZ, RZ, 0x3f800000 ;  /* 0x3f800000ff087424 */ /* 0x000fe400078e00ff */
[----:B------:R-:W-:-:S06]  /*c8a0*/  FMUL.FTZ R0, R0, 0.5 ;  /* 0x3f00000000007820 */ /* 0x000fcc0000410000 */
[----:B------:R-:W0:Y:S02]  /*c8b0*/  MUFU.SQRT R0, R0 ;  /* 0x0000000000007308 */ /* 0x000e240000002000 */
[----:B0-----:R-:W-:-:S07]  /*c8c0*/  FMUL.FTZ R7, R3, R0 ;  /* 0x0000000003077220 */ /* 0x001fce0000410000 */
.L_x_6348:
[----:B------:R-:W-:Y:S05]  /*c8d0*/  BSYNC.RECONVERGENT B1 ;  /* 0x0000000000017941 */ /* 0x000fea0003800200 */
.L_x_6342:
[----:B------:R-:W-:Y:S05]  /*c8e0*/  BRA `(.L_x_6349) ;  /* 0x0000000000087947 */ /* 0x000fea0003800000 */
.L_x_6338:
[----:B------:R-:W-:Y:S01]  /*c8f0*/  FMUL.FTZ R7, R11, 16777216 ;  /* 0x4b8000000b077820 */ /* 0x000fe20000410000 */
[----:B------:R-:W-:-:S07]  /*c900*/  FMUL.FTZ R8, R8, 16777216 ;  /* 0x4b80000008087820 */ /* 0x000fce0000410000 */
.L_x_6349:
[----:B------:R-:W-:Y:S05]  /*c910*/  BSYNC.RELIABLE B0 ;  /* 0x0000000000007941 */ /* 0x000fea0003800100 */
.L_x_6337:
        /* <DEDUP_REMOVED lines=21> */
.L_x_6352:
[----:B------:R-:W-:Y:S05]  /*ca70*/  BSYNC.RECONVERGENT B5 ;  /* 0x0000000000057941 */ /* 0x000fea0003800200 */
.L_x_6351:
        /* <DEDUP_REMOVED lines=29> */
.L_x_6350:
        /* <DEDUP_REMOVED lines=18> */
.L_x_6354:
[----:B------:R-:W-:Y:S05]  /*cd70*/  BSYNC.RECONVERGENT B5 ;  /* 0x0000000000057941 */ /* 0x000fea0003800200 */
.L_x_6353:
        /* <DEDUP_REMOVED lines=28> */
.L_x_6341:
[----:B------:R-:W-:Y:S05]  /*cf40*/  BSYNC.RECONVERGENT B4 ;  /* 0x0000000000047941 */ /* 0x000fea0003800200 */
.L_x_6336:
[----:B------:R-:W-:-:S13]  /*cf50*/  ISETP.GE.AND P0, PT, R19, RZ, PT ;  /* 0x000000ff1300720c */ /* 0x000fda0003f06270 */
[----:B-1----:R-:W-:Y:S01]  /*cf60*/  @P0 FADD.FTZ R17, -R17, -RZ ;  /* 0x800000ff11110221 */ /* 0x002fe20000010100 */
[----:B------:R-:W-:Y:S06]  /*cf70*/  BRA `(.L_x_6321) ;  /* 0x0000000800f87947 */ /* 0x000fec0003800000 */
.L_x_6324:
[----:B------:R-:W-:Y:S01]  /*cf80*/  FADD.FTZ R0, -R18, 6.1232342629258392722e-17 ;  /* 0x248d313212007421 */ /* 0x000fe20000010100 */
[----:B------:R-:W-:-:S03]  /*cf90*/  FADD.FTZ R17, -R19, -RZ ;  /* 0x800000ff13117221 */ /* 0x000fc60000010100 */
[----:B------:R-:W-:Y:S01]  /*cfa0*/  FADD.FTZ R0, R0, 1.5707963705062866211 ;  /* 0x3fc90fdb00007421 */ /* 0x000fe20000010000 */
[----:B------:R-:W-:Y:S06]  /*cfb0*/  BRA `(.L_x_6321) ;  /* 0x0000000800e87947 */ /* 0x000fec0003800000 */
.L_x_6323:
[----:B------:R-:W-:Y:S02]  /*cfc0*/  HFMA2 R0, -RZ, RZ, 0, 0 ;  /* 0x00000000ff007431 */ /* 0x000fe400000001ff */
[----:B------:R-:W-:Y:S01]  /*cfd0*/  FADD.FTZ R17, -R19, -RZ ;  /* 0x800000ff13117221 */ /* 0x000fe20000010100 */
[----:B------:R-:W-:Y:S06]  /*cfe0*/  BRA `(.L_x_6321) ;  /* 0x0000000800dc7947 */ /* 0x000fec0003800000 */
.L_x_6322:
        /* <DEDUP_REMOVED lines=27> */
.L_x_6359:
[----:B------:R-:W-:Y:S05]  /*d1a0*/  BSYNC.RECONVERGENT B5 ;  /* 0x0000000000057941 */ /* 0x000fea0003800200 */
.L_x_6358:
[----:B------:R-:W-:Y:S02]  /*d1b0*/  IMAD.MOV.U32 R9, RZ, RZ, 0x3b33710b ;  /* 0x3b33710bff097424 */ /* 0x000fe400078e00ff */
        /* <DEDUP_REMOVED lines=28> */
.L_x_6357:
        /* <DEDUP_REMOVED lines=29> */
.L_x_6362:
[----:B------:R-:W-:Y:S05]  /*d550*/  BSYNC.RECONVERGENT B5 ;  /* 0x0000000000057941 */ /* 0x000fea0003800200 */
.L_x_6361:
        /* <DEDUP_REMOVED lines=29> */
.L_x_6356:
        /* <DEDUP_REMOVED lines=34> */
.L_x_6364:
[----:B------:R-:W-:Y:S05]  /*d950*/  BSYNC.RECONVERGENT B5 ;  /* 0x0000000000057941 */ /* 0x000fea0003800200 */
.L_x_6363:
        /* <DEDUP_REMOVED lines=27> */
.L_x_6360:
[----:B------:R-:W-:Y:S05]  /*db10*/  BSYNC.RECONVERGENT B4 ;  /* 0x0000000000047941 */ /* 0x000fea0003800200 */
.L_x_6355:
[----:B------:R-:W-:Y:S01]  /*db20*/  ISETP.GE.AND P0, PT, R19, RZ, PT ;  /* 0x000000ff1300720c */ /* 0x000fe20003f06270 */
[----:B------:R-:W-:Y:S01]  /*db30*/  FADD.FTZ R17, R17, 0.69314718246459960938 ;  /* 0x3f31721811117421 */ /* 0x000fe20000010000 */
[----:B------:R-:W-:-:S11]  /*db40*/  FADD.FTZ R0, |R0|, -RZ ;  /* 0x800000ff00007221 */ /* 0x000fd60000010200 */
[----:B------:R-:W-:-:S07]  /*db50*/  @P0 FADD.FTZ R17, -R17, -RZ ;  /* 0x800000ff11110221 */ /* 0x000fce0000010100 */
.L_x_6321:
[----:B------:R-:W-:Y:S05]  /*db60*/  BSYNC.RECONVERGENT B2 ;  /* 0x0000000000027941 */ /* 0x000fea0003800200 */
.L_x_6319:
        /* <DEDUP_REMOVED lines=11> */
.L_x_6318:
[----:B------:R-:W-:Y:S05]  /*dc20*/  BSYNC.RECONVERGENT B3 ;  /* 0x0000000000037941 */ /* 0x000fea0003800200 */
.L_x_6317:
[----:B------:R-:W0:Y:S01]  /*dc30*/  LDC.U8 R18, c[0x0][0x3a4] ;  /* 0x0000e900ff127b82 */ /* 0x000e220000000000 */
[----:B------:R-:W-:Y:S01]  /*dc40*/  ISETP.GE.AND P0, PT, R26, R28, PT ;  /* 0x0000001c1a00720c */ /* 0x000fe20003f06270 */
[----:B------:R-:W-:Y:S04]  /*dc50*/  BSSY.RECONVERGENT B7, `(.L_x_6365) ;  /* 0x00002db000077945 */ /* 0x000fe80003800200 */
[----:B------:R-:W-:Y:S08]  /*dc60*/  BSSY.RELIABLE B6, `(.L_x_6366) ;  /* 0x00001f0000067945 */ /* 0x000ff00003800100 */
[----:B------:R-:W-:Y:S05]  /*dc70*/  @P0 BRA `(.L_x_6367) ;  /* 0x0000001c00ac0947 */ /* 0x000fea0003800000 */
[----:B------:R-:W1:Y:S01]  /*dc80*/  LDCU UR4, c[0x0][0x3a8] ;  /* 0x00007500ff0477ac */ /* 0x000e620008000800 */
[----:B------:R-:W2:Y:S01]  /*dc90*/  LDC.64 R2, c[0x0][0x388] ;  /* 0x0000e200ff027b82 */ /* 0x000ea20000000a00 */
[----:B------:R-:W-:Y:S01]  /*dca0*/  IMAD R0, R29, 0x200, R26 ;  /* 0x000002001d007824 */ /* 0x000fe200078e021a */
[----:B0-----:R-:W-:-:S03]  /*dcb0*/  PRMT R6, R18, 0x9910, RZ ;  /* 0x0000991012067816 */ /* 0x001fc600000000ff */
[----:B-1----:R-:W-:Y:S01]  /*dcc0*/  IMAD R7, R0, UR4, RZ ;  /* 0x0000000400077c24 */ /* 0x002fe2000f8e02ff */
[----:B------:R-:W-:-:S04]  /*dcd0*/  MOV R0, R6 ;  /* 0x0000000600007202 */ /* 0x000fc80000000f00 */
        /* <DEDUP_REMOVED lines=13> */
[----:B------:R-:W-:Y:S01]  /*ddb0*/  MOV R26, R27 ;  /* 0x0000001b001a7202 */ /* 0x000fe20000000f00 */
[----:B0-----:R3:W-:Y:S01]  /*ddc0*/  STG.E.U8 desc[UR36][R2.64], R5 ;  /* 0x0000000502007986 */ /* 0x0017e2000c101124 */
[----:B------:R-:W-:Y:S05]  /*ddd0*/  BRA `(.L_x_6373) ;  /* 0x0000000c00a47947 */ /* 0x000fea0003800000 */
.L_x_6371:
[----:B------:R-:W0:Y:S01]  /*dde0*/  F2I.S64.TRUNC R4, R4 ;  /* 0x0000000400047311 */ /* 0x000e22000020d900 */
[----:B------:R-:W-:Y:S01]  /*ddf0*/  MOV R26, R27 ;  /* 0x0000001b001a7202 */ /* 0x000fe20000000f00 */
[----:B0-----:R-:W-:-:S05]  /*de00*/  IMAD.MOV.U32 R7, RZ, RZ, R4 ;  /* 0x000000ffff077224 */ /* 0x001fca00078e0004 */
[----:B------:R4:W-:Y:S01]  /*de10*/  STG.E.U8 desc[UR36][R2.64], R7 ;  /* 0x0000000702007986 */ /* 0x0009e2000c101124 */
[----:B------:R-:W-:Y:S05]  /*de20*/  BRA `(.L_x_6373) ;  /* 0x0000000c00907947 */ /* 0x000fea0003800000 */
.L_x_6370:
        /* <DEDUP_REMOVED lines=10> */
.L_x_6375:
[----:B------:R-:W0:Y:S01]  /*ded0*/  F2I.FTZ.TRUNC.NTZ R5, R4 ;  /* 0x0000000400057305 */ /* 0x000e22000021f100 */
[----:B------:R-:W-:Y:S01]  /*dee0*/  MOV R26, R27 ;  /* 0x0000001b001a7202 */ /* 0x000fe20000000f00 */
[----:B0-----:R2:W-:Y:S01]  /*def0*/  STG.E desc[UR36][R2.64], R5 ;  /* 0x0000000502007986 */ /* 0x0015e2000c101924 */
[----:B------:R-:W-:Y:S05]  /*df00*/  BRA `(.L_x_6373) ;  /* 0x0000000c00587947 */ /* 0x000fea0003800000 */
.L_x_6374:
[----:B------:R-:W0:Y:S01]  /*df10*/  F2I.FTZ.TRUNC.NTZ R5, R4 ;  /* 0x0000000400057305 */ /* 0x000e22000021f100 */
[----:B------:R-:W-:Y:S01]  /*df20*/  IMAD.MOV.U32 R26, RZ, RZ, R27 ;  /* 0x000000ffff1a7224 */ /* 0x000fe200078e001b */
[----:B0-----:R0:W-:Y:S01]  /*df30*/  STG.E.U16 desc[UR36][R2.64], R5 ;  /* 0x0000000502007986 */ /* 0x0011e2000c101524 */
[----:B------:R-:W-:Y:S05]  /*df40*/  BRA `(.L_x_6373) ;  /* 0x0000000c00487947 */ /* 0x000fea0003800000 */
.L_x_6369:
[----:B------:R-:W-:-:S13]  /*df50*/  ISETP.GT.AND P0, PT, R0, 0x6, PT ;  /* 0x000000060000780c */ /* 0x000fda0003f04270 */
[----:B------:R-:W-:Y:S05]  /*df60*/  @P0 BRA `(.L_x_6376) ;  /* 0x00000000002c0947 */ /* 0x000fea0003800000 */
[----:B------:R-:W-:-:S13]  /*df70*/  ISETP.NE.AND P0, PT, R0, 0x5, PT ;  /* 0x000000050000780c */ /* 0x000fda0003f05270 */
[----:B------:R-:W-:Y:S05]  /*df80*/  @!P0 BRA `(.L_x_6377) ;  /* 0x0000000000148947 */ /* 0x000fea0003800000 */
[----:B------:R-:W-:-:S13]  /*df90*/  ISETP.NE.AND P0, PT, R0, 0x6, PT ;  /* 0x000000060000780c */ /* 0x000fda0003f05270 */
[----:B------:R-:W-:Y:S05]  /*dfa0*/  @P0 BRA `(.L_x_6372) ;  /* 0x00000008008c0947 */ /* 0x000fea0003800000 */
[----:B------:R0:W-:Y:S01]  /*dfb0*/  STG.E desc[UR36][R2.64], R4 ;  /* 0x0000000402007986 */ /* 0x0001e2000c101924 */
[----:B------:R-:W-:Y:S01]  /*dfc0*/  MOV R26, R27 ;  /* 0x0000001b001a7202 */ /* 0x000fe20000000f00 */
[----:B------:R-:W-:Y:S06]  /*dfd0*/  BRA `(.L_x_6373) ;  /* 0x0000000c00247947 */ /* 0x000fec0003800000 */
.L_x_6377:
[----:B------:R-:W-:Y:S01]  /*dfe0*/  F2FP.F16.F32.PACK_AB R4, RZ, R4 ;  /* 0x00000004ff04723e */ /* 0x000fe200000000ff */
[----:B------:R-:W-:-:S04]  /*dff0*/  IMAD.MOV.U32 R26, RZ, RZ, R27 ;  /* 0x000000ffff1a7224 */ /* 0x000fc800078e001b */
[----:B------:R0:W-:Y:S01]  /*e000*/  STG.E.U16 desc[UR36][R2.64], R4 ;  /* 0x0000000402007986 */ /* 0x0001e2000c101524 */
[----:B------:R-:W-:Y:S05]  /*e010*/  BRA `(.L_x_6373) ;  /* 0x0000000c00147947 */ /* 0x000fea0003800000 */
.L_x_6376:
[----:B------:R-:W-:-:S13]  /*e020*/  ISETP.NE.AND P0, PT, R0, 0x7, PT ;  /* 0x000000070000780c */ /* 0x000fda0003f05270 */
[----:B------:R-:W-:Y:S05]  /*e030*/  @!P0 BRA `(.L_x_6378) ;  /* 0x00000000002c8947 */ /* 0x000fea0003800000 */
[----:B------:R-:W-:-:S13]  /*e040*/  ISETP.NE.AND P0, PT, R0, 0x8, PT ;  /* 0x000000080000780c */ /* 0x000fda0003f05270 */
[----:B------:R-:W-:Y:S05]  /*e050*/  @!P0 BRA `(.L_x_6379) ;  /* 0x0000000000148947 */ /* 0x000fea0003800000 */
[----:B------:R-:W-:-:S13]  /*e060*/  ISETP.NE.AND P0, PT, R0, 0x9, PT ;  /* 0x000000090000780c */ /* 0x000fda0003f05270 */
[----:B------:R-:W-:Y:S05]  /*e070*/  @P0 BRA `(.L_x_6372) ;  /* 0x0000000800580947 */ /* 0x000fea0003800000 */
[----:B------:R0:W-:Y:S01]  /*e080*/  STG.E.64 desc[UR36][R2.64], R4 ;  /* 0x0000000402007986 */ /* 0x0001e2000c101b24 */
[----:B------:R-:W-:Y:S01]  /*e090*/  MOV R26, R27 ;  /* 0x0000001b001a7202 */ /* 0x000fe20000000f00 */
[----:B------:R-:W-:Y:S06]  /*e0a0*/  BRA `(.L_x_6373) ;  /* 0x0000000800f07947 */ /* 0x000fec0003800000 */
.L_x_6379:
[----:B------:R-:W-:Y:S01]  /*e0b0*/  F2FP.F16.F32.PACK_AB R5, R5, R4 ;  /* 0x000000040505723e */ /* 0x000fe200000000ff */
[----:B------:R-:W-:-:S04]  /*e0c0*/  IMAD.MOV.U32 R26, RZ, RZ, R27 ;  /* 0x000000ffff1a7224 */ /* 0x000fc800078e001b */
[----:B------:R0:W-:Y:S01]  /*e0d0*/  STG.E desc[UR36][R2.64], R5 ;  /* 0x0000000502007986 */ /* 0x0001e2000c101924 */
[----:B------:R-:W-:Y:S05]  /*e0e0*/  BRA `(.L_x_6373) ;  /* 0x0000000800e07947 */ /* 0x000fea0003800000 */
.L_x_6378:
[----:B------:R-:W-:Y:S01]  /*e0f0*/  FMUL.FTZ R4, R4, 1 ;  /* 0x3f80000004047820 */ /* 0x000fe20000410000 */
[----:B------:R-:W-:-:S05]  /*e100*/  MOV R26, R27 ;  /* 0x0000001b001a7202 */ /* 0x000fca0000000f00 */
[----:B------:R-:W0:Y:S02]  /*e110*/  F2F.F64.F32 R4, R4 ;  /* 0x0000000400047310 */ /* 0x000e240000201800 */
[----:B0-----:R0:W-:Y:S01]  /*e120*/  STG.E.64 desc[UR36][R2.64], R4 ;  /* 0x0000000402007986 */ /* 0x0011e2000c101b24 */
[----:B------:R-:W-:Y:S05]  /*e130*/  BRA `(.L_x_6373) ;  /* 0x0000000800cc7947 */ /* 0x000fea0003800000 */
.L_x_6368:
        /* <DEDUP_REMOVED lines=9> */
[----:B------:R-:W-:Y:S01]  /*e1d0*/  IMAD.MOV.U32 R26, RZ, RZ, R27 ;  /* 0x000000ffff1a7224 */ /* 0x000fe200078e001b */
[----:B------:R-:W-:-:S04]  /*e1e0*/  FSETP.NEU.FTZ.AND P1, PT, R5, RZ, PT ;  /* 0x000000ff0500720b */ /* 0x000fc80003f3d000 */
[----:B------:R-:W-:-:S04]  /*e1f0*/  PLOP3.LUT P0, PT, P0, P1, PT, 0xf8, 0x8f ;  /* 0x00000000008f781c */ /* 0x000fc80000703f70 */
[----:B------:R-:W-:-:S05]  /*e200*/  SEL R5, RZ, 0x1, !P0 ;  /* 0x00000001ff057807 */ /* 0x000fca0004000000 */
[----:B------:R0:W-:Y:S01]  /*e210*/  STG.E.U8 desc[UR36][R2.64], R5 ;  /* 0x0000000502007986 */ /* 0x0001e2000c101124 */
[----:B------:R-:W-:Y:S05]  /*e220*/  BRA `(.L_x_6373) ;  /* 0x0000000800907947 */ /* 0x000fea0003800000 */
.L_x_6382:
[----:B------:R-:W-:Y:S01]  /*e230*/  FMUL.FTZ R8, R4, 1 ;  /* 0x3f80000004087820 */ /* 0x000fe20000410000 */
[----:B------:R-:W-:Y:S01]  /*e240*/  FMUL.FTZ R10, R5, 1 ;  /* 0x3f800000050a7820 */ /* 0x000fe20000410000 */
[----:B------:R-:W-:-:S04]  /*e250*/  MOV R26, R27 ;  /* 0x0000001b001a7202 */ /* 0x000fc80000000f00 */
        /* <DEDUP_REMOVED lines=8> */
.L_x_6381:
        /* <DEDUP_REMOVED lines=18> */
.L_x_6386:
[----:B------:R-:W-:Y:S05]  /*e400*/  BSYNC.RECONVERGENT B0 ;  /* 0x0000000000007941 */ /* 0x000fea0003800200 */
.L_x_6385:
[----:B------:R-:W-:Y:S02]  /*e410*/  LOP3.LUT R7, R0, 0x80, R7, 0xf8, !PT ;  /* 0x0000008000077812 */ /* 0x000fe400078ef807 */
[----:B------:R-:W-:-:S03]  /*e420*/  MOV R26, R27 ;  /* 0x0000001b001a7202 */ /* 0x000fc60000000f00 */
[----:B------:R0:W-:Y:S01]  /*e430*/  STG.E.U8 desc[UR36][R2.64], R7 ;  /* 0x0000000702007986 */ /* 0x0001e2000c101124 */
[----:B------:R-:W-:Y:S05]  /*e440*/  BRA `(.L_x_6373) ;  /* 0x0000000800087947 */ /* 0x000fea0003800000 */
.L_x_6384:
        /* <DEDUP_REMOVED lines=14> */
.L_x_6388:
[----:B------:R-:W-:Y:S05]  /*e530*/  BSYNC.RECONVERGENT B0 ;  /* 0x0000000000007941 */ /* 0x000fea0003800200 */
.L_x_6387:
[----:B------:R-:W-:Y:S02]  /*e540*/  LOP3.LUT R5, R0, 0x80, R7, 0xf8, !PT ;  /* 0x0000008000057812 */ /* 0x000fe400078ef807 */
[----:B------:R-:W-:-:S03]  /*e550*/  MOV R26, R27 ;  /* 0x0000001b001a7202 */ /* 0x000fc60000000f00 */
[----:B------:R0:W-:Y:S01]  /*e560*/  STG.E.U8 desc[UR36][R2.64], R5 ;  /* 0x0000000502007986 */ /* 0x0001e2000c101124 */
[----:B------:R-:W-:Y:S05]  /*e570*/  BRA `(.L_x_6373) ;  /* 0x0000000400bc7947 */ /* 0x000fea0003800000 */
.L_x_6383:
[----:B------:R-:W-:Y:S01]  /*e580*/  F2FP.BF16.F32.PACK_AB R4, RZ, R4 ;  /* 0x00000004ff04723e */ /* 0x000fe200000010ff */
[----:B------:R-:W-:-:S04]  /*e590*/  IMAD.MOV.U32 R26, RZ, RZ, R27 ;  /* 0x000000ffff1a7224 */ /* 0x000fc800078e001b */
[----:B------:R0:W-:Y:S01]  /*e5a0*/  STG.E.U16 desc[UR36][R2.64], R4 ;  /* 0x0000000402007986 */ /* 0x0001e2000c101524 */
[----:B------:R-:W-:Y:S05]  /*e5b0*/  BRA `(.L_x_6373) ;  /* 0x0000000400ac7947 */ /* 0x000fea0003800000 */
.L_x_6380:
        /* <DEDUP_REMOVED lines=9> */
[----:B------:R-:W-:Y:S01]  /*e650*/  MOV R26, R27 ;  /* 0x0000001b001a7202 */ /* 0x000fe20000000f00 */
[----:B0-----:R0:W-:Y:S01]  /*e660*/  STG.E.U16 desc[UR36][R2.64], R5 ;  /* 0x0000000502007986 */ /* 0x0011e2000c101524 */
[----:B------:R-:W-:Y:S05]  /*e670*/  BRA `(.L_x_6373) ;  /* 0x00000004007c7947 */ /* 0x000fea0003800000 */
.L_x_6391:
        /* <DEDUP_REMOVED lines=12> */
.L_x_6394:
[----:B------:R-:W-:-:S04]  /*e740*/  SHF.R.U32.HI R0, RZ, 0x14, R4 ;  /* 0x00000014ff007819 */ /* 0x000fc80000011604 */
[----:B------:R-:W-:-:S04]  /*e750*/  LOP3.LUT R5, R0, 0x1, RZ, 0xc0, !PT ;  /* 0x0000000100057812 */ /* 0x000fc800078ec0ff */
[----:B------:R-:W-:-:S04]  /*e760*/  IADD3 R0, PT, PT, R4, 0x487ffff, R5 ;  /* 0x0487ffff04007810 */ /* 0x000fc80007ffe005 */
[----:B------:R-:W-:-:S04]  /*e770*/  SHF.R.U32.HI R0, RZ, 0x14, R0 ;  /* 0x00000014ff007819 */ /* 0x000fc80000011600 */
[----:B------:R-:W-:-:S07]  /*e780*/  LOP3.LUT R5, R0, 0xff, RZ, 0xc0, !PT ;  /* 0x000000ff00057812 */ /* 0x000fce00078ec0ff */
.L_x_6395:
[----:B------:R-:W-:-:S04]  /*e790*/  SHF.R.U32.HI R4, RZ, 0x18, R4 ;  /* 0x00000018ff047819 */ /* 0x000fc80000011604 */
[----:B------:R-:W-:-:S04]  /*e7a0*/  LOP3.LUT R5, R5, 0x80, R4, 0xf8, !PT ;  /* 0x0000008005057812 */ /* 0x000fc800078ef804 */
[----:B------:R-:W-:-:S07]  /*e7b0*/  PRMT R0, R5, 0x7610, R0 ;  /* 0x0000761005007816 */ /* 0x000fce0000000000 */
.L_x_6393:
[----:B------:R-:W-:Y:S05]  /*e7c0*/  BSYNC.RECONVERGENT B0 ;  /* 0x0000000000007941 */ /* 0x000fea0003800200 */
.L_x_6392:
[----:B------:R0:W-:Y:S01]  /*e7d0*/  STG.E.U8 desc[UR36][R2.64], R0 ;  /* 0x0000000002007986 */ /* 0x0001e2000c101124 */
[----:B------:R-:W-:Y:S01]  /*e7e0*/  MOV R26, R27 ;  /* 0x0000001b001a7202 */ /* 0x000fe20000000f00 */
[----:B------:R-:W-:Y:S06]  /*e7f0*/  BRA `(.L_x_6373) ;  /* 0x00000004001c7947 */ /* 0x000fec0003800000 */
.L_x_6390:
        /* <DEDUP_REMOVED lines=12> */
.L_x_6398:
[----:B------:R-:W-:-:S04]  /*e8c0*/  SHF.R.U32.HI R0, RZ, 0x15, R4 ;  /* 0x00000015ff007819 */ /* 0x000fc80000011604 */
[----:B------:R-:W-:-:S04]  /*e8d0*/  LOP3.LUT R5, R0, 0x1, RZ, 0xc0, !PT ;  /* 0x0000000100057812 */ /* 0x000fc800078ec0ff */
[----:B------:R-:W-:-:S04]  /*e8e0*/  IADD3 R0, PT, PT, R4, 0x88fffff, R5 ;  /* 0x088fffff04007810 */ /* 0x000fc80007ffe005 */
[----:B------:R-:W-:-:S04]  /*e8f0*/  SHF.R.U32.HI R0, RZ, 0x15, R0 ;  /* 0x00000015ff007819 */ /* 0x000fc80000011600 */
[----:B------:R-:W-:-:S07]  /*e900*/  LOP3.LUT R5, R0, 0xff, RZ, 0xc0, !PT ;  /* 0x000000ff00057812 */ /* 0x000fce00078ec0ff */
.L_x_6399:
[----:B------:R-:W-:-:S04]  /*e910*/  SHF.R.U32.HI R4, RZ, 0x18, R4 ;  /* 0x00000018ff047819 */ /* 0x000fc80000011604 */
[----:B------:R-:W-:-:S04]  /*e920*/  LOP3.LUT R5, R5, 0x80, R4, 0xf8, !PT ;  /* 0x0000008005057812 */ /* 0x000fc800078ef804 */
[----:B------:R-:W-:-:S07]  /*e930*/  PRMT R0, R5, 0x7610, R0 ;  /* 0x0000761005007816 */ /* 0x000fce0000000000 */
.L_x_6397:
[----:B------:R-:W-:Y:S05]  /*e940*/  BSYNC.RECONVERGENT B0 ;  /* 0x0000000000007941 */ /* 0x000fea0003800200 */
.L_x_6396:
[----:B------:R0:W-:Y:S01]  /*e950*/  STG.E.U8 desc[UR36][R2.64], R0 ;  /* 0x0000000002007986 */ /* 0x0001e2000c101124 */
[----:B------:R-:W-:Y:S01]  /*e960*/  MOV R26, R27 ;  /* 0x0000001b001a7202 */ /* 0x000fe20000000f00 */
[----:B------:R-:W-:Y:S06]  /*e970*/  BRA `(.L_x_6373) ;  /* 0x0000000000bc7947 */ /* 0x000fec0003800000 */
.L_x_6389:
[----:B------:R-:W-:-:S13]  /*e980*/  ISETP.NE.AND P0, PT, R0, 0x1c, PT ;  /* 0x0000001c0000780c */ /* 0x000fda0003f05270 */
[----:B------:R-:W-:Y:S05]  /*e990*/  @!P0 BRA `(.L_x_6400) ;  /* 0x0000000000a88947 */ /* 0x000fea0003800000 */
[----:B------:R-:W-:-:S13]  /*e9a0*/  ISETP.NE.AND P0, PT, R0, 0x1d, PT ;  /* 0x0000001d0000780c */ /* 0x000fda0003f05270 */
[----:B------:R-:W-:Y:S05]  /*e9b0*/  @!P0 BRA `(.L_x_6401) ;  /* 0x0000000000908947 */ /* 0x000fea0003800000 */
[----:B------:R-:W-:-:S13]  /*e9c0*/  ISETP.NE.AND P0, PT, R0, 0x2c, PT ;  /* 0x0000002c0000780c */ /* 0x000fda0003f05270 */
[----:B------:R-:W-:Y:S05]  /*e9d0*/  @!P0 BRA `(.L_x_6402) ;  /* 0x0000000000488947 */ /* 0x000fea0003800000 */
.L_x_6372:
        /* <DEDUP_REMOVED lines=10> */
[----:B-1----:R-:W-:Y:S01]  /*ea80*/  IMAD.U32 R6, RZ, RZ, UR8 ;  /* 0x00000008ff067e24 */ /* 0x002fe2000f8e00ff */
[----:B------:R-:W-:Y:S01]  /*ea90*/  MOV R7, UR9 ;  /* 0x0000000900077c02 */ /* 0x000fe20008000f00 */
[----:B---3--:R-:W-:Y:S01]  /*eaa0*/  IMAD.U32 R10, RZ, RZ, UR4 ;  /* 0x00000004ff0a7e24 */ /* 0x008fe2000f8e00ff */
[----:B------:R-:W-:-:S07]  /*eab0*/  MOV R11, UR5 ;  /* 0x00000005000b7c02 */ /* 0x000fce0008000f00 */
[----:B------:R-:W-:-:S07]  /*eac0*/  LEPC R20, `(.L_x_6403) ;  /* 0x000000001014794e */ /* 0x000fce0000000000 */
[----:B--2---:R-:W-:Y:S05]  /*ead0*/  CALL.ABS.NOINC R2 ;  /* 0x0000000002007343 */ /* 0x004fea0003c00000 */
.L_x_6403:
[----:B------:R-:W-:Y:S01]  /*eae0*/  MOV R26, R27 ;  /* 0x0000001b001a7202 */ /* 0x000fe20000000f00 */
[----:B------:R-:W-:Y:S06]  /*eaf0*/  BRA `(.L_x_6373) ;  /* 0x00000000005c7947 */ /* 0x000fec0003800000 */
.L_x_6402:
        /* <DEDUP_REMOVED lines=16> */
.L_x_6401:
[----:B------:R-:W0:Y:S01]  /*ec00*/  F2I.U64.TRUNC R4, R4 ;  /* 0x0000000400047311 */ /* 0x000e22000020d800 */
[----:B------:R-:W-:Y:S01]  /*ec10*/  MOV R26, R27 ;  /* 0x0000001b001a7202 */ /* 0x000fe20000000f00 */
[----:B0-----:R0:W-:Y:S01]  /*ec20*/  STG.E.64 desc[UR36][R2.64], R4 ;  /* 0x0000000402007986 */ /* 0x0011e2000c101b24 */
[----:B------:R-:W-:Y:S05]  /*ec30*/  BRA `(.L_x_6373) ;  /* 0x00000000000c7947 */ /* 0x000fea0003800000 */
.L_x_6400:
[----:B------:R-:W0:Y:S01]  /*ec40*/  F2I.FTZ.U32.TRUNC.NTZ R5, R4 ;  /* 0x0000000400057305 */ /* 0x000e22000021f000 */
[----:B------:R-:W-:Y:S01]  /*ec50*/  IMAD.MOV.U32 R26, RZ, RZ, R27 ;  /* 0x000000ffff1a7224 */ /* 0x000fe200078e001b */
[----:B0-----:R0:W-:Y:S06]  /*ec60*/  STG.E desc[UR36][R2.64], R5 ;  /* 0x0000000502007986 */ /* 0x0011ec000c101924 */
.L_x_6373:
[----:B------:R-:W-:-:S13]  /*ec70*/  ISETP.GE.AND P0, PT, R26, R28, PT ;  /* 0x0000001c1a00720c */ /* 0x000fda0003f06270 */
[----:B------:R-:W-:Y:S05]  /*ec80*/  @P0 BREAK.RELIABLE B6 ;  /* 0x0000000000060942 */ /* 0x000fea0003800100 */
[----:B------:R-:W-:Y:S05]  /*ec90*/  @P0 BRA `(.L_x_6404) ;  /* 0x0000001c00580947 */ /* 0x000fea0003800000 */
[----:B------:R-:W5:Y:S01]  /*eca0*/  LDCU UR4, c[0x0][0x3a8] ;  /* 0x00007500ff0477ac */ /* 0x000f620008000800 */
[----:B01234-:R-:W0:Y:S01]  /*ecb0*/  LDC.64 R2, c[0x0][0x388] ;  /* 0x0000e200ff027b82 */ /* 0x01fe220000000a00 */
[----:B------:R-:W-:Y:S02]  /*ecc0*/  LEA R0, R29, R26, 0x9 ;  /* 0x0000001a1d007211 */ /* 0x000fe400078e48ff */
[----:B------:R-:W-:-:S03]  /*ecd0*/  PRMT R4, R18, 0x9910, RZ ;  /* 0x0000991012047816 */ /* 0x000fc600000000ff */
[----:B-----5:R-:W-:Y:S02]  /*ece0*/  IMAD R5, R0, UR4, RZ ;  /* 0x0000000400057c24 */ /* 0x020fe4000f8e02ff */
[----:B------:R-:W-:-:S05]  /*ecf0*/  IMAD.MOV.U32 R0, RZ, RZ, R4 ;  /* 0x000000ffff007224 */ /* 0x000fca00078e0004 */
[----:B------:R-:W-:Y:S02]  /*ed00*/  ISETP.GT.AND P1, PT, R0, 0x9, PT ;  /* 0x000000090000780c */ /* 0x000fe40003f24270 */
[----:B0-----:R-:W-:-:S04]  /*ed10*/  IADD3 R2, P0, PT, R5, R2, RZ ;  /* 0x0000000205027210 */ /* 0x001fc80007f1e0ff */
[----:B------:R-:W-:-:S07]  /*ed20*/  IADD3.X R3, PT, PT, RZ, R3, RZ, P0, !PT ;  /* 0x00000003ff037210 */ /* 0x000fce00007fe4ff */
        /* <DEDUP_REMOVED lines=12> */
.L_x_6408:
[----:B------:R-:W0:Y:S02]  /*edf0*/  F2I.S64.TRUNC R22, R22 ;  /* 0x0000001600167311 */ /* 0x000e24000020d900 */
[----:B0-----:R-:W-:-:S05]  /*ee00*/  IMAD.MOV.U32 R5, RZ, RZ, R22 ;  /* 0x000000ffff057224 */ /* 0x001fca00078e0016 */
[----:B------:R0:W-:Y:S01]  /*ee10*/  STG.E.U8 desc[UR36][R2.64], R5 ;  /* 0x0000000502007986 */ /* 0x0001e2000c101124 */
[----:B------:R-:W-:Y:S05]  /*ee20*/  BRA `(.L_x_6410) ;  /* 0x0000000c003c7947 */ /* 0x000fea0003800000 */
.L_x_6407:
        /* <DEDUP_REMOVED lines=9> */
.L_x_6412:
[----:B------:R-:W0:Y:S02]  /*eec0*/  F2I.FTZ.TRUNC.NTZ R5, R22 ;  /* 0x0000001600057305 */ /* 0x000e24000021f100 */
[----:B0-----:R0:W-:Y:S01]  /*eed0*/  STG.E desc[UR36][R2.64], R5 ;  /* 0x0000000502007986 */ /* 0x0011e2000c101924 */
[----:B------:R-:W-:Y:S05]  /*eee0*/  BRA `(.L_x_6410) ;  /* 0x0000000c000c7947 */ /* 0x000fea0003800000 */
.L_x_6411:
[----:B------:R-:W0:Y:S02]  /*eef0*/  F2I.FTZ.TRUNC.NTZ R5, R22 ;  /* 0x0000001600057305 */ /* 0x000e24000021f100 */
[----:B0-----:R0:W-:Y:S01]  /*ef00*/  STG.E.U16 desc[UR36][R2.64], R5 ;  /* 0x0000000502007986 */ /* 0x0011e2000c101524 */
[----:B------:R-:W-:Y:S05]  /*ef10*/  BRA `(.L_x_6410) ;  /* 0x0000000c00007947 */ /* 0x000fea0003800000 */
.L_x_6406:
        /* <DEDUP_REMOVED lines=8> */
.L_x_6414:
[----:B------:R-:W-:-:S05]  /*efa0*/  F2FP.F16.F32.PACK_AB R22, RZ, R22 ;  /* 0x00000016ff16723e */ /* 0x000fca00000000ff */
[----:B------:R0:W-:Y:S01]  /*efb0*/  STG.E.U16 desc[UR36][R2.64], R22 ;  /* 0x0000001602007986 */ /* 0x0001e2000c101524 */
[----:B------:R-:W-:Y:S05]  /*efc0*/  BRA `(.L_x_6410) ;  /* 0x0000000800d47947 */ /* 0x000fea0003800000 */
.L_x_6413:
[----:B------:R-:W-:-:S13]  /*efd0*/  ISETP.NE.AND P0, PT, R0, 0x7, PT ;  /* 0x000000070000780c */ /* 0x000fda0003f05270 */
[----:B------:R-:W-:Y:S05]  /*efe0*/  @!P0 BRA `(.L_x_6415) ;  /* 0x0000000000248947 */ /* 0x000fea0003800000 */
[----:B------:R-:W-:-:S13]  /*eff0*/  ISETP.NE.AND P0, PT, R0, 0x8, PT ;  /* 0x000000080000780c */ /* 0x000fda0003f05270 */
[----:B------:R-:W-:Y:S05]  /*f000*/  @!P0 BRA `(.L_x_6416) ;  /* 0x0000000000108947 */ /* 0x000fea0003800000 */
[----:B------:R-:W-:-:S13]  /*f010*/  ISETP.NE.AND P0, PT, R0, 0x9, PT ;  /* 0x000000090000780c */ /* 0x000fda0003f05270 */
[----:B------:R-:W-:Y:S05]  /*f020*/  @P0 BRA `(.L_x_6409) ;  /* 0x0000000400e40947 */ /* 0x000fea0003800000 */
[----:B------:R0:W-:Y:S01]  /*f030*/  STG.E.64 desc[UR36][R2.64], R22 ;  /* 0x0000001602007986 */ /* 0x0001e2000c101b24 */
[----:B------:R-:W-:Y:S05]  /*f040*/  BRA `(.L_x_6410) ;  /* 0x0000000800b47947 */ /* 0x000fea0003800000 */
.L_x_6416:
[----:B------:R-:W-:-:S05]  /*f050*/  F2FP.F16.F32.PACK_AB R5, R23, R22 ;  /* 0x000000161705723e */ /* 0x000fca00000000ff */
[----:B------:R0:W-:Y:S01]  /*f060*/  STG.E desc[UR36][R2.64], R5 ;  /* 0x0000000502007986 */ /* 0x0001e2000c101924 */
[----:B------:R-:W-:Y:S05]  /*f070*/  BRA `(.L_x_6410) ;  /* 0x0000000800a87947 */ /* 0x000fea0003800000 */
.L_x_6415:
[----:B------:R-:W-:-:S06]  /*f080*/  FMUL.FTZ R4, R22, 1 ;  /* 0x3f80000016047820 */ /* 0x000fcc0000410000 */
[----:B------:R-:W0:Y:S02]  /*f090*/  F2F.F64.F32 R4, R4 ;  /* 0x0000000400047310 */ /* 0x000e240000201800 */
[----:B0-----:R0:W-:Y:S01]  /*f0a0*/  STG.E.64 desc[UR36][R2.64], R4 ;  /* 0x0000000402007986 */ /* 0x0011e2000c101b24 */
[----:B------:R-:W-:Y:S05]  /*f0b0*/  BRA `(.L_x_6410) ;  /* 0x0000000800987947 */ /* 0x000fea0003800000 */
.L_x_6405:
        /* <DEDUP_REMOVED lines=13> */
.L_x_6420:
        /* <DEDUP_REMOVED lines=16> */
.L_x_6423:
[----:B------:R-:W-:-:S04]  /*f290*/  SHF.R.U32.HI R22, RZ, 0x18, R22 ;  /* 0x00000018ff167819 */ /* 0x000fc80000011616 */
[----:B------:R-:W-:-:S04]  /*f2a0*/  LOP3.LUT R5, R5, 0x80, R22, 0xf8, !PT ;  /* 0x0000008005057812 */ /* 0x000fc800078ef816 */
[----:B------:R-:W-:-:S07]  /*f2b0*/  PRMT R0, R5, 0x7610, R0 ;  /* 0x0000761005007816 */ /* 0x000fce0000000000 */
.L_x_6422:
[----:B------:R-:W-:Y:S05]  /*f2c0*/  BSYNC.RECONVERGENT B0 ;  /* 0x0000000000007941 */ /* 0x000fea0003800200 */
.L_x_6421:
[----:B------:R0:W-:Y:S01]  /*f2d0*/  STG.E.U8 desc[UR36][R2.64], R0 ;  /* 0x0000000002007986 */ /* 0x0001e2000c101124 */
[----:B------:R-:W-:Y:S05]  /*f2e0*/  BRA `(.L_x_6410) ;  /* 0x00000008000c7947 */ /* 0x000fea0003800000 */
.L_x_6419:
        /* <DEDUP_REMOVED lines=16> */
.L_x_6426:
[----:B------:R-:W-:-:S04]  /*f3f0*/  SHF.R.U32.HI R22, RZ, 0x18, R22 ;  /* 0x00000018ff167819 */ /* 0x000fc80000011616 */
[----:B------:R-:W-:-:S04]  /*f400*/  LOP3.LUT R5, R5, 0x80, R22, 0xf8, !PT ;  /* 0x0000008005057812 */ /* 0x000fc800078ef816 */
[----:B------:R-:W-:-:S07]  /*f410*/  PRMT R0, R5, 0x7610, R0 ;  /* 0x0000761005007816 */ /* 0x000fce0000000000 */
.L_x_6425:
[----:B------:R-:W-:Y:S05]  /*f420*/  BSYNC.RECONVERGENT B0 ;  /* 0x0000000000007941 */ /* 0x000fea0003800200 */
.L_x_6424:
[----:B------:R0:W-:Y:S01]  /*f430*/  STG.E.U8 desc[UR36][R2.64], R0 ;  /* 0x0000000002007986 */ /* 0x0001e2000c101124 */
[----:B------:R-:W-:Y:S05]  /*f440*/  BRA `(.L_x_6410) ;  /* 0x0000000400b47947 */ /* 0x000fea0003800000 */
.L_x_6418:
        /* <DEDUP_REMOVED lines=21> */
.L_x_6428:
[----:B------:R-:W0:Y:S02]  /*f5a0*/  F2I.U64.TRUNC R22, R22 ;  /* 0x0000001600167311 */ /* 0x000e24000020d800 */
[----:B0-----:R0:W-:Y:S01]  /*f5b0*/  STG.E.64 desc[UR36][R2.64], R22 ;  /* 0x0000001602007986 */ /* 0x0011e2000c101b24 */
[----:B------:R-:W-:Y:S05]  /*f5c0*/  BRA `(.L_x_6410) ;  /* 0x0000000400547947 */ /* 0x000fea0003800000 */
.L_x_6427:
[----:B------:R-:W0:Y:S02]  /*f5d0*/  F2I.FTZ.U32.TRUNC.NTZ R5, R22 ;  /* 0x0000001600057305 */ /* 0x000e24000021f000 */
[----:B0-----:R0:W-:Y:S01]  /*f5e0*/  STG.E desc[UR36][R2.64], R5 ;  /* 0x0000000502007986 */ /* 0x0011e2000c101924 */
[----:B------:R-:W-:Y:S05]  /*f5f0*/  BRA `(.L_x_6410) ;  /* 0x0000000400487947 */ /* 0x000fea0003800000 */
.L_x_6417:
[----:B------:R-:W-:-:S13]  /*f600*/  ISETP.GT.AND P0, PT, R0, 0xe, PT ;  /* 0x0000000e0000780c */ /* 0x000fda0003f04270 */
[----:B------:R-:W-:Y:S05]  /*f610*/  @P0 BRA `(.L_x_6429) ;  /* 0x0000000000500947 */ /* 0x000fea0003800000 */
[----:B------:R-:W-:-:S13]  /*f620*/  ISETP.NE.AND P0, PT, R0, 0xa, PT ;  /* 0x0000000a0000780c */ /* 0x000fda0003f05270 */
[----:B------:R-:W-:Y:S05]  /*f630*/  @!P0 BRA `(.L_x_6430) ;  /* 0x0000000000208947 */ /* 0x000fea0003800000 */
[----:B------:R-:W-:-:S13]  /*f640*/  ISETP.NE.AND P0, PT, R0, 0xb, PT ;  /* 0x0000000b0000780c */ /* 0x000fda0003f05270 */
[----:B------:R-:W-:Y:S05]  /*f650*/  @P0 BRA `(.L_x_6409) ;  /* 0x0000000000580947 */ /* 0x000fea0003800000 */
[----:B------:R-:W-:Y:S02]  /*f660*/  FSETP.NEU.FTZ.AND P0, PT, R22, RZ, PT ;  /* 0x000000ff1600720b */ /* 0x000fe40003f1d000 */
[----:B------:R-:W-:-:S04]  /*f670*/  FSETP.NEU.FTZ.AND P1, PT, R23, RZ, PT ;  /* 0x000000ff1700720b */ /* 0x000fc80003f3d000 */
[----:B------:R-:W-:-:S04]  /*f680*/  PLOP3.LUT P0, PT, P0, P1, PT, 0xf8, 0x8f ;  /* 0x00000000008f781c */ /* 0x000fc80000703f70 */
[----:B------:R-:W-:-:S05]  /*f690*/  SEL R5, RZ, 0x1, !P0 ;  /* 0x00000001ff057807 */ /* 0x000fca0004000000 */
[----:B------:R3:W-:Y:S01]  /*f6a0*/  STG.E.U8 desc[UR36][R2.64], R5 ;  /* 0x0000000502007986 */ /* 0x0007e2000c101124 */
[----:B------:R-:W-:Y:S05]  /*f6b0*/  BRA `(.L_x_6410) ;  /* 0x0000000400187947 */ /* 0x000fea0003800000 */
.L_x_6430:
        /* <DEDUP_REMOVED lines=10> */
.L_x_6429:
[----:B------:R-:W-:-:S13]  /*f760*/  ISETP.NE.AND P0, PT, R0, 0xf, PT ;  /* 0x0000000f0000780c */ /* 0x000fda0003f05270 */
[----:B------:R-:W-:Y:S05]  /*f770*/  @!P0 BRA `(.L_x_6431) ;  /* 0x0000000000e08947 */ /* 0x000fea0003800000 */
[----:B------:R-:W-:-:S13]  /*f780*/  ISETP.NE.AND P0, PT, R0, 0x17, PT ;  /* 0x000000170000780c */ /* 0x000fda0003f05270 */
[----:B------:R-:W-:Y:S05]  /*f790*/  @!P0 BRA `(.L_x_6432) ;  /* 0x00000000008c8947 */ /* 0x000fea0003800000 */
[----:B------:R-:W-:-:S13]  /*f7a0*/  ISETP.NE.AND P0, PT, R0, 0x18, PT ;  /* 0x000000180000780c */ /* 0x000fda0003f05270 */
[----:B------:R-:W-:Y:S05]  /*f7b0*/  @!P0 BRA `(.L_x_6433) ;  /* 0x0000000000448947 */ /* 0x000fea0003800000 */
.L_x_6409:
[----:B------:R-:W-:Y:S01]  /*f7c0*/  MOV R2, 0x0 ;  /* 0x0000000000027802 */ /* 0x000fe20000000f00 */
[----:B------:R-:W0:Y:S01]  /*f7d0*/  LDCU.64 UR4, c[0x4][0x158] ;  /* 0x01002b00ff0477ac */ /* 0x000e220008000a00 */
[----:B------:R-:W-:Y:S02]  /*f7e0*/  HFMA2 R8, -RZ, RZ, 0, 6.020069122314453125e-06 ;  /* 0x00000065ff087431 */ /* 0x000fe400000001ff */
        /* <DEDUP_REMOVED lines=13> */
.L_x_6434:
[----:B------:R-:W-:Y:S05]  /*f8c0*/  BRA `(.L_x_6410) ;  /* 0x0000000000947947 */ /* 0x000fea0003800000 */
.L_x_6433:
        /* <DEDUP_REMOVED lines=12> */
.L_x_6436:
[----:B------:R-:W-:Y:S05]  /*f990*/  BSYNC.RECONVERGENT B0 ;  /* 0x0000000000007941 */ /* 0x000fea0003800200 */
.L_x_6435:
[----:B------:R-:W-:-:S05]  /*f9a0*/  LOP3.LUT R5, R0, 0x80, R7, 0xf8, !PT ;  /* 0x0000008000057812 */ /* 0x000fca00078ef807 */
[----:B------:R2:W-:Y:S01]  /*f9b0*/  STG.E.U8 desc[UR36][R2.64], R5 ;  /* 0x0000000502007986 */ /* 0x0005e2000c101124 */
[----:B------:R-:W-:Y:S05]  /*f9c0*/  BRA `(.L_x_6410) ;  /* 0x0000000000547947 */ /* 0x000fea0003800000 */
.L_x_6432:
        /* <DEDUP_REMOVED lines=11> */
.L_x_6438:
[----:B------:R-:W-:Y:S01]  /*fa80*/  HFMA2 R0, -RZ, RZ, 0, 7.569789886474609375e-06 ;  /* 0x0000007fff007431 */ /* 0x000fe200000001ff */
[----:B------:R-:W-:-:S04]  /*fa90*/  ISETP.GT.U32.AND P0, PT, R4, 0x7f800000, PT ;  /* 0x7f8000000400780c */ /* 0x000fc80003f04070 */
[----:B------:R-:W-:-:S09]  /*faa0*/  SEL R0, R0, 0x7c, P0 ;  /* 0x0000007c00007807 */ /* 0x000fd20000000000 */
.L_x_6439:
[----:B------:R-:W-:Y:S05]  /*fab0*/  BSYNC.RECONVERGENT B0 ;  /* 0x0000000000007941 */ /* 0x000fea0003800200 */
.L_x_6437:
[----:B------:R-:W-:-:S04]  /*fac0*/  SHF.R.U32.HI R5, RZ, 0x18, R22 ;  /* 0x00000018ff057819 */ /* 0x000fc80000011616 */
[----:B------:R-:W-:-:S05]  /*fad0*/  LOP3.LUT R5, R0, 0x80, R5, 0xf8, !PT ;  /* 0x0000008000057812 */ /* 0x000fca00078ef805 */
[----:B------:R1:W-:Y:S01]  /*fae0*/  STG.E.U8 desc[UR36][R2.64], R5 ;  /* 0x0000000502007986 */ /* 0x0003e2000c101124 */
[----:B------:R-:W-:Y:S05]  /*faf0*/  BRA `(.L_x_6410) ;  /* 0x0000000000087947 */ /* 0x000fea0003800000 */
.L_x_6431:
[----:B------:R-:W-:-:S05]  /*fb00*/  F2FP.BF16.F32.PACK_AB R22, RZ, R22 ;  /* 0x00000016ff16723e */ /* 0x000fca00000010ff */
[----:B------:R0:W-:Y:S02]  /*fb10*/  STG.E.U16 desc[UR36][R2.64], R22 ;  /* 0x0000001602007986 */ /* 0x0001e4000c101524 */
.L_x_6410:
[----:B------:R-:W-:-:S07]  /*fb20*/  VIADD R26, R26, 0x80 ;  /* 0x000000801a1a7836 */ /* 0x000fce0000000000 */
.L_x_6367:
[----:B------:R-:W-:-:S13]  /*fb30*/  ISETP.GE.AND P0, PT, R26, R28, PT ;  /* 0x0000001c1a00720c */ /* 0x000fda0003f06270 */
[----:B------:R-:W-:Y:S05]  /*fb40*/  @P0 BREAK.RELIABLE B6 ;  /* 0x0000000000060942 */ /* 0x000fea0003800100 */
[----:B------:R-:W-:Y:S05]  /*fb50*/  @P0 BRA `(.L_x_6404) ;  /* 0x0000000c00a80947 */ /* 0x000fea0003800000 */
[----:B------:R-:W-:Y:S05]  /*fb60*/  BSYNC.RELIABLE B6 ;  /* 0x0000000000067941 */ /* 0x000fea0003800100 */
.L_x_6366:
        /* <DEDUP_REMOVED lines=21> */
.L_x_6443:
[----:B------:R-:W0:Y:S02]  /*fcc0*/  F2I.S64.TRUNC R24, R24 ;  /* 0x0000001800187311 */ /* 0x000e24000020d900 */
[----:B0-----:R-:W-:-:S05]  /*fcd0*/  IMAD.MOV.U32 R5, RZ, RZ, R24 ;  /* 0x000000ffff057224 */ /* 0x001fca00078e0018 */
[----:B------:R0:W-:Y:S01]  /*fce0*/  STG.E.U8 desc[UR36][R2.64], R5 ;  /* 0x0000000502007986 */ /* 0x0001e2000c101124 */
[----:B------:R-:W-:Y:S05]  /*fcf0*/  BRA `(.L_x_6445) ;  /* 0x0000000c003c7947 */ /* 0x000fea0003800000 */
.L_x_6442:
        /* <DEDUP_REMOVED lines=9> */
.L_x_6447:
[----:B------:R-:W0:Y:S02]  /*fd90*/  F2I.FTZ.TRUNC.NTZ R5, R24 ;  /* 0x0000001800057305 */ /* 0x000e24000021f100 */
[----:B0-----:R0:W-:Y:S01]  /*fda0*/  STG.E desc[UR36][R2.64], R5 ;  /* 0x0000000502007986 */ /* 0x0011e2000c101924 */
[----:B------:R-:W-:Y:S05]  /*fdb0*/  BRA `(.L_x_6445) ;  /* 0x0000000c000c7947 */ /* 0x000fea0003800000 */
.L_x_6446:
[----:B------:R-:W0:Y:S02]  /*fdc0*/  F2I.FTZ.TRUNC.NTZ R5, R24 ;  /* 0x0000001800057305 */ /* 0x000e24000021f100 */
[----:B0-----:R0:W-:Y:S01]  /*fdd0*/  STG.E.U16 desc[UR36][R2.64], R5 ;  /* 0x0000000502007986 */ /* 0x0011e2000c101524 */
[----:B------:R-:W-:Y:S05]  /*fde0*/  BRA `(.L_x_6445) ;  /* 0x0000000c00007947 */ /* 0x000fea0003800000 */
.L_x_6441:
        /* <DEDUP_REMOVED lines=8> */
.L_x_6449:
[----:B------:R-:W-:-:S05]  /*fe70*/  F2FP.F16.F32.PACK_AB R24, RZ, R24 ;  /* 0x00000018ff18723e */ /* 0x000fca00000000ff */
[----:B------:R0:W-:Y:S01]  /*fe80*/  STG.E.U16 desc[UR36][R2.64], R24 ;  /* 0x0000001802007986 */ /* 0x0001e2000c101524 */
[----:B------:R-:W-:Y:S05]  /*fe90*/  BRA `(.L_x_6445) ;  /* 0x0000000800d47947 */ /* 0x000fea0003800000 */
.L_x_6448:
        /* <DEDUP_REMOVED lines=8> */
.L_x_6451:
[----:B------:R-:W-:-:S05]  /*ff20*/  F2FP.F16.F32.PACK_AB R5, R25, R24 ;  /* 0x000000181905723e */ /* 0x000fca00000000ff */
[----:B------:R0:W-:Y:S01]  /*ff30*/  STG.E desc[UR36][R2.64], R5 ;  /* 0x0000000502007986 */ /* 0x0001e2000c101924 */
[----:B------:R-:W-:Y:S05]  /*ff40*/  BRA `(.L_x_6445) ;  /* 0x0000000800a87947 */ /* 0x000fea0003800000 */
.L_x_6450:
[----:B------:R-:W-:-:S06]  /*ff50*/  FMUL.FTZ R4, R24, 1 ;  /* 0x3f80000018047820 */ /* 0x000fcc0000410000 */
[----:B------:R-:W0:Y:S02]  /*ff60*/  F2F.F64.F32 R4, R4 ;  /* 0x0000000400047310 */ /* 0x000e240000201800 */
[----:B0-----:R0:W-:Y:S01]  /*ff70*/  STG.E.64 desc[UR36][R2.64], R4 ;  /* 0x0000000402007986 */ /* 0x0011e2000c101b24 */
[----:B------:R-:W-:Y:S05]  /*ff80*/  BRA `(.L_x_6445) ;  /* 0x0000000800987947 */ /* 0x000fea0003800000 */
.L_x_6440:
        /* <DEDUP_REMOVED lines=13> */
.L_x_6455:
        /* <DEDUP_REMOVED lines=16> */
.L_x_6458:
[----:B------:R-:W-:-:S04]  /*10160*/  SHF.R.U32.HI R24, RZ, 0x18, R24 ;  /* 0x00000018ff187819 */ /* 0x000fc80000011618 */
[----:B------:R-:W-:-:S04]  /*10170*/  LOP3.LUT R5, R5, 0x80, R24, 0xf8, !PT ;  /* 0x0000008005057812 */ /* 0x000fc800078ef818 */
[----:B------:R-:W-:-:S07]  /*10180*/  PRMT R0, R5, 0x7610, R0 ;  /* 0x0000761005007816 */ /* 0x000fce0000000000 */
.L_x_6457:
[----:B------:R-:W-:Y:S05]  /*10190*/  BSYNC.RECONVERGENT B0 ;  /* 0x0000000000007941 */ /* 0x000fea0003800200 */
.L_x_6456:
[----:B------:R0:W-:Y:S01]  /*101a0*/  STG.E.U8 desc[UR36][R2.64], R0 ;  /* 0x0000000002007986 */ /* 0x0001e2000c101124 */
[----:B------:R-:W-:Y:S05]  /*101b0*/  BRA `(.L_x_6445) ;  /* 0x00000008000c7947 */ /* 0x000fea0003800000 */
.L_x_6454:
        /* <DEDUP_REMOVED lines=16> */
.L_x_6461:
[----:B------:R-:W-:-:S04]  /*102c0*/  SHF.R.U32.HI R24, RZ, 0x18, R24 ;  /* 0x00000018ff187819 */ /* 0x000fc80000011618 */
[----:B------:R-:W-:-:S04]  /*102d0*/  LOP3.LUT R5, R5, 0x80, R24, 0xf8, !PT ;  /* 0x0000008005057812 */ /* 0x000fc800078ef818 */
[----:B------:R-:W-:-:S07]  /*102e0*/  PRMT R0, R5, 0x7610, R0 ;  /* 0x0000761005007816 */ /* 0x000fce0000000000 */
.L_x_6460:
[----:B------:R-:W-:Y:S05]  /*102f0*/  BSYNC.RECONVERGENT B0 ;  /* 0x0000000000007941 */ /* 0x000fea0003800200 */
.L_x_6459:
[----:B------:R0:W-:Y:S01]  /*10300*/  STG.E.U8 desc[UR36][R2.64], R0 ;  /* 0x0000000002007986 */ /* 0x0001e2000c101124 */
[----:B------:R-:W-:Y:S05]  /*10310*/  BRA `(.L_x_6445) ;  /* 0x0000000400b47947 */ /* 0x000fea0003800000 */
.L_x_6453:
        /* <DEDUP_REMOVED lines=21> */
.L_x_6463:
[----:B------:R-:W0:Y:S02]  /*10470*/  F2I.U64.TRUNC R24, R24 ;  /* 0x0000001800187311 */ /* 0x000e24000020d800 */
[----:B0-----:R0:W-:Y:S01]  /*10480*/  STG.E.64 desc[UR36][R2.64], R24 ;  /* 0x0000001802007986 */ /* 0x0011e2000c101b24 */
[----:B------:R-:W-:Y:S05]  /*10490*/  BRA `(.L_x_6445) ;  /* 0x0000000400547947 */ /* 0x000fea0003800000 */
.L_x_6462:
[----:B------:R-:W0:Y:S02]  /*104a0*/  F2I.FTZ.U32.TRUNC.NTZ R5, R24 ;  /* 0x0000001800057305 */ /* 0x000e24000021f000 */
[----:B0-----:R0:W-:Y:S01]  /*104b0*/  STG.E desc[UR36][R2.64], R5 ;  /* 0x0000000502007986 */ /* 0x0011e2000c101924 */
[----:B------:R-:W-:Y:S05]  /*104c0*/  BRA `(.L_x_6445) ;  /* 0x0000000400487947 */ /* 0x000fea0003800000 */
.L_x_6452:
        /* <DEDUP_REMOVED lines=12> */
.L_x_6465:
        /* <DEDUP_REMOVED lines=10> */
.L_x_6464:
[----:B------:R-:W-:-:S13]  /*10630*/  ISETP.NE.AND P0, PT, R0, 0xf, PT ;  /* 0x0000000f0000780c */ /* 0x000fda0003f05270 */
[----:B------:R-:W-:Y:S05]  /*10640*/  @!P0 BRA `(.L_x_6466) ;  /* 0x0000000000e08947 */ /* 0x000fea0003800000 */
[----:B------:R-:W-:-:S13]  /*10650*/  ISETP.NE.AND P0, PT, R0, 0x17, PT ;  /* 0x000000170000780c */ /* 0x000fda0003f05270 */
[----:B------:R-:W-:Y:S05]  /*10660*/  @!P0 BRA `(.L_x_6467) ;  /* 0x00000000008c8947 */ /* 0x000fea0003800000 */
[----:B------:R-:W-:-:S13]  /*10670*/  ISETP.NE.AND P0, PT, R0, 0x18, PT ;  /* 0x000000180000780c */ /* 0x000fda0003f05270 */
[----:B------:R-:W-:Y:S05]  /*10680*/  @!P0 BRA `(.L_x_6468) ;  /* 0x0000000000448947 */ /* 0x000fea0003800000 */
.L_x_6444:
        /* <DEDUP_REMOVED lines=16> */
.L_x_6469:
[----:B------:R-:W-:Y:S05]  /*10790*/  BRA `(.L_x_6445) ;  /* 0x0000000000947947 */ /* 0x000fea0003800000 */
.L_x_6468:
        /* <DEDUP_REMOVED lines=12> */
.L_x_6471:
[----:B------:R-:W-:Y:S05]  /*10860*/  BSYNC.RECONVERGENT B0 ;  /* 0x0000000000007941 */ /* 0x000fea0003800200 */
.L_x_6470:
[----:B------:R-:W-:-:S05]  /*10870*/  LOP3.LUT R5, R0, 0x80, R7, 0xf8, !PT ;  /* 0x0000008000057812 */ /* 0x000fca00078ef807 */
[----:B------:R1:W-:Y:S01]  /*10880*/  STG.E.U8 desc[UR36][R2.64], R5 ;  /* 0x0000000502007986 */ /* 0x0003e2000c101124 */
[----:B------:R-:W-:Y:S05]  /*10890*/  BRA `(.L_x_6445) ;  /* 0x0000000000547947 */ /* 0x000fea0003800000 */
.L_x_6467:
        /* <DEDUP_REMOVED lines=11> */
.L_x_6473:
[----:B------:R-:W-:Y:S01]  /*10950*/  HFMA2 R0, -RZ, RZ, 0, 7.569789886474609375e-06 ;  /* 0x0000007fff007431 */ /* 0x000fe200000001ff */
[----:B------:R-:W-:-:S04]  /*10960*/  ISETP.GT.U32.AND P0, PT, R4, 0x7f800000, PT ;  /* 0x7f8000000400780c */ /* 0x000fc80003f04070 */
[----:B------:R-:W-:-:S09]  /*10970*/  SEL R0, R0, 0x7c, P0 ;  /* 0x0000007c00007807 */ /* 0x000fd20000000000 */
.L_x_6474:
[----:B------:R-:W-:Y:S05]  /*10980*/  BSYNC.RECONVERGENT B0 ;  /* 0x0000000000007941 */ /* 0x000fea0003800200 */
.L_x_6472:
[----:B------:R-:W-:-:S04]  /*10990*/  SHF.R.U32.HI R5, RZ, 0x18, R24 ;  /* 0x00000018ff057819 */ /* 0x000fc80000011618 */
[----:B------:R-:W-:-:S05]  /*109a0*/  LOP3.LUT R5, R0, 0x80, R5, 0xf8, !PT ;  /* 0x0000008000057812 */ /* 0x000fca00078ef805 */
[----:B------:R0:W-:Y:S01]  /*109b0*/  STG.E.U8 desc[UR36][R2.64], R5 ;  /* 0x0000000502007986 */ /* 0x0001e2000c101124 */
[----:B------:R-:W-:Y:S05]  /*109c0*/  BRA `(.L_x_6445) ;  /* 0x0000000000087947 */ /* 0x000fea0003800000 */
.L_x_6466:
[----:B------:R-:W-:-:S05]  /*109d0*/  F2FP.BF16.F32.PACK_AB R24, RZ, R24 ;  /* 0x00000018ff18723e */ /* 0x000fca00000010ff */
[----:B------:R2:W-:Y:S02]  /*109e0*/  STG.E.U16 desc[UR36][R2.64], R24 ;  /* 0x0000001802007986 */ /* 0x0005e4000c101524 */
.L_x_6445:
[----:B------:R-:W-:-:S07]  /*109f0*/  VIADD R26, R26, 0x80 ;  /* 0x000000801a1a7836 */ /* 0x000fce0000000000 */
.L_x_6404:
[----:B------:R-:W-:Y:S05]  /*10a00*/  BSYNC.RECONVERGENT B7 ;  /* 0x0000000000077941 */ /* 0x000fea0003800200 */
.L_x_6365:
[----:B------:R-:W-:-:S13]  /*10a10*/  ISETP.GE.AND P0, PT, R26, R28, PT ;  /* 0x0000001c1a00720c */ /* 0x000fda0003f06270 */
[----:B------:R-:W-:Y:S05]  /*10a20*/  @P0 EXIT ;  /* 0x000000000000094d */ /* 0x000fea0003800000 */
[----:B01234-:R-:W0:Y:S01]  /*10a30*/  LDC.64 R2, c[0x0][0x388] ;  /* 0x0000e200ff027b82 */ /* 0x01fe220000000a00 */
[----:B------:R-:W1:Y:S01]  /*10a40*/  LDCU UR4, c[0x0][0x3a8] ;  /* 0x00007500ff0477ac */ /* 0x000e620008000800 */
[----:B------:R-:W-:Y:S02]  /*10a50*/  PRMT R0, R18, 0x9910, RZ ;  /* 0x0000991012007816 */ /* 0x000fe400000000ff */
[----:B------:R-:W-:Y:S02]  /*10a60*/  LEA R26, R29, R26, 0x9 ;  /* 0x0000001a1d1a7211 */ /* 0x000fe400078e48ff */
[----:B------:R-:W-:-:S03]  /*10a70*/  ISETP.GT.AND P1, PT, R0, 0x9, PT ;  /* 0x000000090000780c */ /* 0x000fc60003f24270 */
[----:B-1----:R-:W-:-:S05]  /*10a80*/  IMAD R5, R26, UR4, RZ ;  /* 0x000000041a057c24 */ /* 0x002fca000f8e02ff */
        /* <DEDUP_REMOVED lines=12> */
[----:B0-----:R-:W-:Y:S01]  /*10b50*/  STG.E.U8 desc[UR36][R2.64], R5 ;  /* 0x0000000502007986 */ /* 0x001fe2000c101124 */
[----:B------:R-:W-:Y:S05]  /*10b60*/  EXIT ;  /* 0x000000000000794d */ /* 0x000fea0003800000 */
.L_x_6478:
[----:B------:R-:W0:Y:S02]  /*10b70*/  F2I.S64.TRUNC R16, R16 ;  /* 0x0000001000107311 */ /* 0x000e24000020d900 */
[----:B0-----:R-:W-:-:S05]  /*10b80*/  MOV R5, R16 ;  /* 0x0000001000057202 */ /* 0x001fca0000000f00 */
[----:B------:R-:W-:Y:S01]  /*10b90*/  STG.E.U8 desc[UR36][R2.64], R5 ;  /* 0x0000000502007986 */ /* 0x000fe2000c101124 */
[----:B------:R-:W-:Y:S05]  /*10ba0*/  EXIT ;  /* 0x000000000000794d */ /* 0x000fea0003800000 */
.L_x_6477:
[----:B------:R-:W-:-:S13]  /*10bb0*/  ISETP.NE.AND P0, PT, R0, 0x2, PT ;  /* 0x000000020000780c */ /* 0x000fda0003f05270 */
[----:B------:R-:W-:Y:S05]  /*10bc0*/  @!P0 BRA `(.L_x_6480) ;  /* 0x0000000000288947 */ /* 0x000fea0003800000 */
[----:B------:R-:W-:-:S13]  /*10bd0*/  ISETP.NE.AND P0, PT, R0, 0x3, PT ;  /* 0x000000030000780c */ /* 0x000fda0003f05270 */
[----:B------:R-:W-:Y:S05]  /*10be0*/  @!P0 BRA `(.L_x_6481) ;  /* 0x0000000000148947 */ /* 0x000fea0003800000 */
[----:B------:R-:W-:-:S13]  /*10bf0*/  ISETP.NE.AND P0, PT, R0, 0x4, PT ;  /* 0x000000040000780c */ /* 0x000fda0003f05270 */
[----:B------:R-:W-:Y:S05]  /*10c00*/  @P0 BRA `(.L_x_6479) ;  /* 0x00000008004c0947 */ /* 0x000fea0003800000 */
[----:B------:R-:W0:Y:S02]  /*10c10*/  F2I.S64.TRUNC R16, R16 ;  /* 0x0000001000107311 */ /* 0x000e24000020d900 */
[----:B0-----:R-:W-:Y:S01]  /*10c20*/  STG.E.64 desc[UR36][R2.64], R16 ;  /* 0x0000001002007986 */ /* 0x001fe2000c101b24 */
[----:B------:R-:W-:Y:S05]  /*10c30*/  EXIT ;  /* 0x000000000000794d */ /* 0x000fea0003800000 */
.L_x_6481:
[----:B------:R-:W0:Y:S02]  /*10c40*/  F2I.FTZ.TRUNC.NTZ R5, R16 ;  /* 0x0000001000057305 */ /* 0x000e24000021f100 */
[----:B0-----:R-:W-:Y:S01]  /*10c50*/  STG.E desc[UR36][R2.64], R5 ;  /* 0x0000000502007986 */ /* 0x001fe2000c101924 */
[----:B------:R-:W-:Y:S05]  /*10c60*/  EXIT ;  /* 0x000000000000794d */ /* 0x000fea0003800000 */
.L_x_6480:
[----:B------:R-:W0:Y:S02]  /*10c70*/  F2I.FTZ.TRUNC.NTZ R5, R16 ;  /* 0x0000001000057305 */ /* 0x000e24000021f100 */
[----:B0-----:R-:W-:Y:S01]  /*10c80*/  STG.E.U16 desc[UR36][R2.64], R5 ;  /* 0x0000000502007986 */ /* 0x001fe2000c101524 */
[----:B------:R-:W-:Y:S05]  /*10c90*/  EXIT ;  /* 0x000000000000794d */ /* 0x000fea0003800000 */
.L_x_6476:
[----:B------:R-:W-:-:S13]  /*10ca0*/  ISETP.GT.AND P0, PT, R0, 0x6, PT ;  /* 0x000000060000780c */ /* 0x000fda0003f04270 */
[----:B------:R-:W-:Y:S05]  /*10cb0*/  @P0 BRA `(.L_x_6482) ;  /* 0x0000000000240947 */ /* 0x000fea0003800000 */
[----:B------:R-:W-:-:S13]  /*10cc0*/  ISETP.NE.AND P0, PT, R0, 0x5, PT ;  /* 0x000000050000780c */ /* 0x000fda0003f05270 */
[----:B------:R-:W-:Y:S05]  /*10cd0*/  @!P0 BRA `(.L_x_6483) ;  /* 0x0000000000108947 */ /* 0x000fea0003800000 */
[----:B------:R-:W-:-:S13]  /*10ce0*/  ISETP.NE.AND P0, PT, R0, 0x6, PT ;  /* 0x000000060000780c */ /* 0x000fda0003f05270 */
[----:B------:R-:W-:Y:S05]  /*10cf0*/  @P0 BRA `(.L_x_6479) ;  /* 0x0000000800100947 */ /* 0x000fea0003800000 */
[----:B------:R-:W-:Y:S01]  /*10d00*/  STG.E desc[UR36][R2.64], R16 ;  /* 0x0000001002007986 */ /* 0x000fe2000c101924 */
[----:B------:R-:W-:Y:S05]  /*10d10*/  EXIT ;  /* 0x000000000000794d */ /* 0x000fea0003800000 */
.L_x_6483:
[----:B------:R-:W-:-:S05]  /*10d20*/  F2FP.F16.F32.PACK_AB R16, RZ, R16 ;  /* 0x00000010ff10723e */ /* 0x000fca00000000ff */
[----:B------:R-:W-:Y:S01]  /*10d30*/  STG.E.U16 desc[UR36][R2.64], R16 ;  /* 0x0000001002007986 */ /* 0x000fe2000c101524 */
[----:B------:R-:W-:Y:S05]  /*10d40*/  EXIT ;  /* 0x000000000000794d */ /* 0x000fea0003800000 */
.L_x_6482:
[----:B------:R-:W-:-:S13]  /*10d50*/  ISETP.NE.AND P0, PT, R0, 0x7, PT ;  /* 0x000000070000780c */ /* 0x000fda0003f05270 */
[----:B------:R-:W-:Y:S05]  /*10d60*/  @!P0 BRA `(.L_x_6484) ;  /* 0x0000000000248947 */ /* 0x000fea0003800000 */
[----:B------:R-:W-:-:S13]  /*10d70*/  ISETP.NE.AND P0, PT, R0, 0x8, PT ;  /* 0x000000080000780c */ /* 0x000fda0003f05270 */
[----:B------:R-:W-:Y:S05]  /*10d80*/  @!P0 BRA `(.L_x_6485) ;  /* 0x0000000000108947 */ /* 0x000fea0003800000 */
[----:B------:R-:W-:-:S13]  /*10d90*/  ISETP.NE.AND P0, PT, R0, 0x9, PT ;  /* 0x000000090000780c */ /* 0x000fda0003f05270 */
[----:B------:R-:W-:Y:S05]  /*10da0*/  @P0 BRA `(.L_x_6479) ;  /* 0x0000000400e40947 */ /* 0x000fea0003800000 */
[----:B------:R-:W-:Y:S01]  /*10db0*/  STG.E.64 desc[UR36][R2.64], R16 ;  /* 0x0000001002007986 */ /* 0x000fe2000c101b24 */
[----:B------:R-:W-:Y:S05]  /*10dc0*/  EXIT ;  /* 0x000000000000794d */ /* 0x000fea0003800000 */
.L_x_6485:
[----:B------:R-:W-:-:S05]  /*10dd0*/  F2FP.F16.F32.PACK_AB R5, R17, R16 ;  /* 0x000000101105723e */ /* 0x000fca00000000ff */
[----:B------:R-:W-:Y:S01]  /*10de0*/  STG.E desc[UR36][R2.64], R5 ;  /* 0x0000000502007986 */ /* 0x000fe2000c101924 */
[----:B------:R-:W-:Y:S05]  /*10df0*/  EXIT ;  /* 0x000000000000794d */ /* 0x000fea0003800000 */
.L_x_6484:
[----:B------:R-:W-:-:S06]  /*10e00*/  FMUL.FTZ R4, R16, 1 ;  /* 0x3f80000010047820 */ /* 0x000fcc0000410000 */
[----:B------:R-:W0:Y:S02]  /*10e10*/  F2F.F64.F32 R4, R4 ;  /* 0x0000000400047310 */ /* 0x000e240000201800 */
[----:B0-----:R-:W-:Y:S01]  /*10e20*/  STG.E.64 desc[UR36][R2.64], R4 ;  /* 0x0000000402007986 */ /* 0x001fe2000c101b24 */
[----:B------:R-:W-:Y:S05]  /*10e30*/  EXIT ;  /* 0x000000000000794d */ /* 0x000fea0003800000 */
.L_x_6475:
        /* <DEDUP_REMOVED lines=11> */
[----:B0-----:R-:W-:Y:S01]  /*10ef0*/  STG.E.U16 desc[UR36][R2.64], R5 ;  /* 0x0000000502007986 */ /* 0x001fe2000c101524 */
[----:B------:R-:W-:Y:S05]  /*10f00*/  EXIT ;  /* 0x000000000000794d */ /* 0x000fea0003800000 */
.L_x_6489:
        /* <DEDUP_REMOVED lines=16> */
.L_x_6492:
[----:B------:R-:W-:-:S04]  /*11010*/  SHF.R.U32.HI R16, RZ, 0x18, R16 ;  /* 0x00000018ff107819 */ /* 0x000fc80000011610 */
[----:B------:R-:W-:-:S04]  /*11020*/  LOP3.LUT R5, R5, 0x80, R16, 0xf8, !PT ;  /* 0x0000008005057812 */ /* 0x000fc800078ef810 */
[----:B------:R-:W-:-:S07]  /*11030*/  PRMT R0, R5, 0x7610, R0 ;  /* 0x0000761005007816 */ /* 0x000fce0000000000 */
.L_x_6491:
[----:B------:R-:W-:Y:S05]  /*11040*/  BSYNC.RECONVERGENT B0 ;  /* 0x0000000000007941 */ /* 0x000fea0003800200 */
.L_x_6490:
[----:B------:R-:W-:Y:S01]  /*11050*/  STG.E.U8 desc[UR36][R2.64], R0 ;  /* 0x0000000002007986 */ /* 0x000fe2000c101124 */
[----:B------:R-:W-:Y:S05]  /*11060*/  EXIT ;  /* 0x000000000000794d */ /* 0x000fea0003800000 */
.L_x_6488:
        /* <DEDUP_REMOVED lines=16> */
.L_x_6495:
[----:B------:R-:W-:-:S04]  /*11170*/  SHF.R.U32.HI R16, RZ, 0x18, R16 ;  /* 0x00000018ff107819 */ /* 0x000fc80000011610 */
[----:B------:R-:W-:-:S04]  /*11180*/  LOP3.LUT R5, R5, 0x80, R16, 0xf8, !PT ;  /* 0x0000008005057812 */ /* 0x000fc800078ef810 */
[----:B------:R-:W-:-:S07]  /*11190*/  PRMT R0, R5, 0x7610, R0 ;  /* 0x0000761005007816 */ /* 0x000fce0000000000 */
.L_x_6494:
[----:B------:R-:W-:Y:S05]  /*111a0*/  BSYNC.RECONVERGENT B0 ;  /* 0x0000000000007941 */ /* 0x000fea0003800200 */
.L_x_6493:
[----:B------:R-:W-:Y:S01]  /*111b0*/  STG.E.U8 desc[UR36][R2.64], R0 ;  /* 0x0000000002007986 */ /* 0x000fe2000c101124 */
[----:B------:R-:W-:Y:S05]  /*111c0*/  EXIT ;  /* 0x000000000000794d */ /* 0x000fea0003800000 */
.L_x_6487:
        /* <DEDUP_REMOVED lines=21> */
.L_x_6497:
[----:B------:R-:W0:Y:S02]  /*11320*/  F2I.U64.TRUNC R16, R16 ;  /* 0x0000001000107311 */ /* 0x000e24000020d800 */
[----:B0-----:R-:W-:Y:S01]  /*11330*/  STG.E.64 desc[UR36][R2.64], R16 ;  /* 0x0000001002007986 */ /* 0x001fe2000c101b24 */
[----:B------:R-:W-:Y:S05]  /*11340*/  EXIT ;  /* 0x000000000000794d */ /* 0x000fea0003800000 */
.L_x_6496:
[----:B------:R-:W0:Y:S02]  /*11350*/  F2I.FTZ.U32.TRUNC.NTZ R5, R16 ;  /* 0x0000001000057305 */ /* 0x000e24000021f000 */
[----:B0-----:R-:W-:Y:S01]  /*11360*/  STG.E desc[UR36][R2.64], R5 ;  /* 0x0000000502007986 */ /* 0x001fe2000c101924 */
[----:B------:R-:W-:Y:S05]  /*11370*/  EXIT ;  /* 0x000000000000794d */ /* 0x000fea0003800000 */
.L_x_6486:
        /* <DEDUP_REMOVED lines=10> */
[----:B------:R-:W-:Y:S01]  /*11420*/  STG.E.U8 desc[UR36][R2.64], R5 ;  /* 0x0000000502007986 */ /* 0x000fe2000c101124 */
[----:B------:R-:W-:Y:S05]  /*11430*/  EXIT ;  /* 0x000000000000794d */ /* 0x000fea0003800000 */
.L_x_6499:
        /* <DEDUP_REMOVED lines=10> */
.L_x_6498:
[----:B------:R-:W-:-:S13]  /*114e0*/  ISETP.NE.AND P0, PT, R0, 0xf, PT ;  /* 0x0000000f0000780c */ /* 0x000fda0003f05270 */
[----:B------:R-:W-:Y:S05]  /*114f0*/  @!P0 BRA `(.L_x_6500) ;  /* 0x0000000000e08947 */ /* 0x000fea0003800000 */
[----:B------:R-:W-:-:S13]  /*11500*/  ISETP.NE.AND P0, PT, R0, 0x17, PT ;  /* 0x000000170000780c */ /* 0x000fda0003f05270 */
[----:B------:R-:W-:Y:S05]  /*11510*/  @!P0 BRA `(.L_x_6501) ;  /* 0x00000000008c8947 */ /* 0x000fea0003800000 */
[----:B------:R-:W-:-:S13]  /*11520*/  ISETP.NE.AND P0, PT, R0, 0x18, PT ;  /* 0x000000180000780c */ /* 0x000fda0003f05270 */
[----:B------:R-:W-:Y:S05]  /*11530*/  @!P0 BRA `(.L_x_6502) ;  /* 0x0000000000448947 */ /* 0x000fea0003800000 */
.L_x_6479:
        /* <DEDUP_REMOVED lines=16> */
.L_x_6503:
[----:B------:R-:W-:Y:S05]  /*11640*/  EXIT ;  /* 0x000000000000794d */ /* 0x000fea0003800000 */
.L_x_6502:
[----:B------:R-:W-:Y:S01]  /*11650*/  LOP3.LUT R4, R16, 0x7fffffff, RZ, 0xc0, !PT ;  /* 0x7fffffff10047812 */ /* 0x000fe200078ec0ff */
[----:B------:R-:W-:Y:S01]  /*11660*/  BSSY.RECONVERGENT B0, `(.L_x_6504) ;  /* 0x000000b000007945 */ /* 0x000fe20003800200 */
[----:B------:R-:W-:Y:S02]  /*11670*/  SHF.R.U32.HI R7, RZ, 0x18, R16 ;  /* 0x00000018ff077819 */ /* 0x000fe40000011610 */
[----:B------:R-:W-:Y:S02]  /*11680*/  ISETP.GT.U32.AND P0, PT, R4, 0x43efffff, PT ;  /* 0x43efffff0400780c */ /* 0x000fe40003f04070 */
[----:B------:R-:W-:-:S11]  /*11690*/  MOV R0, 0x7f ;  /* 0x0000007f00007802 */ /* 0x000fd60000000f00 */
[----:B------:R-:W-:Y:S05]  /*116a0*/  @P0 BRA `(.L_x_6505) ;  /* 0x0000000000180947 */ /* 0x000fea0003800000 */
[----:B------:R-:W-:-:S13]  /*116b0*/  ISETP.GE.U32.AND P0, PT, R4, 0x3c800000, PT ;  /* 0x3c8000000400780c */ /* 0x000fda0003f06070 */
[----:B------:R-:W-:-:S04]  /*116c0*/  @P0 SHF.R.U32.HI R0, RZ, 0x14, R16 ;  /* 0x00000014ff000819 */ /* 0x000fc80000011610 */
[----:B------:R-:W-:-:S04]  /*116d0*/  @P0 LOP3.LUT R5, R0, 0x1, RZ, 0xc0, !PT ;  /* 0x0000000100050812 */ /* 0x000fc800078ec0ff */
[----:B------:R-:W-:-:S04]  /*116e0*/  @P0 IADD3 R0, PT, PT, R16, 0x407ffff, R5 ;  /* 0x0407ffff10000810 */ /* 0x000fc80007ffe005 */
[----:B------:R-:W-:Y:S01]  /*116f0*/  @P0 SHF.R.U32.HI R0, RZ, 0x14, R0 ;  /* 0x00000014ff000819 */ /* 0x000fe20000011600 */
[----:B------:R-:W-:-:S07]  /*11700*/  @!P0 FADD.FTZ R0, R4, 16384 ;  /* 0x4680000004008421 */ /* 0x000fce0000010000 */
.L_x_6505:
[----:B------:R-:W-:Y:S05]  /*11710*/  BSYNC.RECONVERGENT B0 ;  /* 0x0000000000007941 */ /* 0x000fea0003800200 */
.L_x_6504:
[----:B------:R-:W-:-:S05]  /*11720*/  LOP3.LUT R5, R0, 0x80, R7, 0xf8, !PT ;  /* 0x0000008000057812 */ /* 0x000fca00078ef807 */
[----:B------:R-:W-:Y:S01]  /*11730*/  STG.E.U8 desc[UR36][R2.64], R5 ;  /* 0x0000000502007986 */ /* 0x000fe2000c101124 */
[----:B------:R-:W-:Y:S05]  /*11740*/  EXIT ;  /* 0x000000000000794d */ /* 0x000fea0003800000 */
.L_x_6501:
        /* <DEDUP_REMOVED lines=11> */
.L_x_6507:
[----:B------:R-:W-:Y:S01]  /*11800*/  IMAD.MOV.U32 R0, RZ, RZ, 0x7f ;  /* 0x0000007fff007424 */ /* 0x000fe200078e00ff */
[----:B------:R-:W-:-:S04]  /*11810*/  ISETP.GT.U32.AND P0, PT, R4, 0x7f800000, PT ;  /* 0x7f8000000400780c */ /* 0x000fc80003f04070 */
[----:B------:R-:W-:-:S09]  /*11820*/  SEL R0, R0, 0x7c, P0 ;  /* 0x0000007c00007807 */ /* 0x000fd20000000000 */
.L_x_6508:
[----:B------:R-:W-:Y:S05]  /*11830*/  BSYNC.RECONVERGENT B0 ;  /* 0x0000000000007941 */ /* 0x000fea0003800200 */
.L_x_6506:
[----:B------:R-:W-:-:S04]  /*11840*/  SHF.R.U32.HI R5, RZ, 0x18, R16 ;  /* 0x00000018ff057819 */ /* 0x000fc80000011610 */
[----:B------:R-:W-:-:S05]  /*11850*/  LOP3.LUT R5, R0, 0x80, R5, 0xf8, !PT ;  /* 0x0000008000057812 */ /* 0x000fca00078ef805 */
[----:B------:R-:W-:Y:S01]  /*11860*/  STG.E.U8 desc[UR36][R2.64], R5 ;  /* 0x0000000502007986 */ /* 0x000fe2000c101124 */
[----:B------:R-:W-:Y:S05]  /*11870*/  EXIT ;  /* 0x000000000000794d */ /* 0x000fea0003800000 */
.L_x_6500:
[----:B------:R-:W-:-:S05]  /*11880*/  F2FP.BF16.F32.PACK_AB R16, RZ, R16 ;  /* 0x00000010ff10723e */ /* 0x000fca00000010ff */
[----:B------:R-:W-:Y:S01]  /*11890*/  STG.E.U16 desc[UR36][R2.64], R16 ;  /* 0x0000001002007986 */ /* 0x000fe2000c101524 */
[----:B------:R-:W-:Y:S05]  /*118a0*/  EXIT ;  /* 0x000000000000794d */ /* 0x000fea0003800000 */
        .weak           $__internal_13_$__cuda_sm3x_div_rn_ftz_f32_slowpath
        .type           $__internal_13_$__cuda_sm3x_div_rn_ftz_f32_slowpath,@function
        .size           $__internal_13_$__cuda_sm3x_div_rn_ftz_f32_slowpath,(.L_x_14257 - $__internal_13_$__cuda_sm3x_div_rn_ftz_f32_slowpath)
$__internal_13_$__cuda_sm3x_div_rn_ftz_f32_slowpath:
        /* <DEDUP_REMOVED lines=32> */
.L_x_6511:
[----:B------:R-:W-:Y:S05]  /*11ab0*/  BSYNC.RELIABLE B1 ;  /* 0x0000000000017941 */ /* 0x000fea0003800100 */
.L_x_6510:
[----:B------:R-:W-:Y:S01]  /*11ac0*/  IADD3 R12, PT, PT, R6, -0x7f, RZ ;  /* 0xffffff81060c7810 */ /* 0x000fe20007ffe0ff */
[----:B------:R-:W-:Y:S01]  /*11ad0*/  VIADD R11, R10, 0xffffff81 ;  /* 0xffffff810a0b7836 */ /* 0x000fe20000000000 */
[----:B------:R-:W-:Y:S03]  /*11ae0*/  BSSY.RECONVERGENT B1, `(.L_x_6516) ;  /* 0x000001a000017945 */ /* 0x000fe60003800200 */
        /* <DEDUP_REMOVED lines=9> */
[----:B------:R-:W-:-:S04]  /*11b80*/  FFMA R0, R3, R10, R0 ;  /* 0x0000000a03007223 */ /* 0x000fc80000000000 */
[----:B------:R-:W-:Y:S01]  /*11b90*/  FFMA.FTZ R0, R6, R0, R10 ;  /* 0x0000000006007223 */ /* 0x000fe2000001000a */
[----:B------:R-:W-:-:S04]  /*11ba0*/  IADD3 R6, PT, PT, R11, -R12, RZ ;  /* 0x8000000c0b067210 */ /* 0x000fc80007ffe0ff */
        /* <DEDUP_REMOVED lines=12> */
.L_x_6517:
[----:B------:R-:W-:-:S07]  /*11c70*/  IMAD R0, R6, 0x800000, R0 ;  /* 0x0080000006007824 */ /* 0x000fce00078e0200 */
.L_x_6518:
[----:B------:R-:W-:Y:S05]  /*11c80*/  BSYNC.RECONVERGENT B1 ;  /* 0x0000000000017941 */ /* 0x000fea0003800200 */
.L_x_6516:
[----:B------:R-:W-:Y:S05]  /*11c90*/  BRA `(.L_x_6519) ;  /* 0x0000000000207947 */ /* 0x000fea0003800000 */
.L_x_6515:
[----:B------:R-:W-:-:S04]  /*11ca0*/  LOP3.LUT R0, R3, 0x80000000, R0, 0x48, !PT ;  /* 0x8000000003007812 */ /* 0x000fc800078e4800 */
[----:B------:R-:W-:Y:S01]  /*11cb0*/  LOP3.LUT R0, R0, 0x7f800000, RZ, 0xfc, !PT ;  /* 0x7f80000000007812 */ /* 0x000fe200078efcff */
[----:B------:R-:W-:Y:S06]  /*11cc0*/  BRA `(.L_x_6519) ;  /* 0x0000000000147947 */ /* 0x000fec0003800000 */
.L_x_6514:
[----:B------:R-:W-:Y:S01]  /*11cd0*/  LOP3.LUT R0, R3, 0x80000000, R0, 0x48, !PT ;  /* 0x8000000003007812 */ /* 0x000fe200078e4800 */
[----:B------:R-:W-:Y:S06]  /*11ce0*/  BRA `(.L_x_6519) ;  /* 0x00000000000c7947 */ /* 0x000fec0003800000 */
.L_x_6513:
[----:B------:R-:W0:Y:S01]  /*11cf0*/  MUFU.RSQ R0, -QNAN ;  /* 0xffc0000000007908 */ /* 0x000e220000001400 */
[----:B------:R-:W-:Y:S05]  /*11d00*/  BRA `(.L_x_6519) ;  /* 0x0000000000047947 */ /* 0x000fea0003800000 */
.L_x_6512:
[----:B------:R-:W-:-:S07]  /*11d10*/  FADD.FTZ R0, R0, R3 ;  /* 0x0000000300007221 */ /* 0x000fce0000010000 */
.L_x_6519:
[----:B------:R-:W-:Y:S05]  /*11d20*/  BSYNC.RECONVERGENT B0 ;  /* 0x0000000000007941 */ /* 0x000fea0003800200 */
.L_x_6509:
[----:B------:R-:W-:-:S04]  /*11d30*/  HFMA2 R3, -RZ, RZ, 0, 0 ;  /* 0x00000000ff037431 */ /* 0x000fc800000001ff */
[----:B0-----:R-:W-:Y:S05]  /*11d40*/  RET.REL.NODEC R2 `(_ZN2at6native27unrolled_elementwise_kernelIZZZNS0_17acosh_kernel_cudaERNS_18TensorIteratorBaseEENKUlvE_clEvENKUlvE0_clEvEUlN3c107complexIfEEE_St5arrayIPcLm2EELi4E23TrivialOffsetCalculatorILi1EjESE_NS0_6memory12LoadWithCastILi1EEENSF_13StoreWithCastILi1EEEEEviT_T0_T2_T3_T4_T5_) ;  /* 0xfffffee002ac7950 */ /* 0x001fea0003c3ffff */
.L_x_6520:
        /* <DEDUP_REMOVED lines=11> */
.L_x_14257:


//--------------------- .text._ZN2at6native18elementwise_kernelILi128ELi2EZNS0_22gpu_kernel_impl_nocastIZZZNS0_17acosh_kernel_cudaERNS_18TensorIteratorBaseEENKUlvE_clEvENKUlvE0_clEvEUlN3c107complexIfEEE_EEvS4_RKT_EUliE_EEviT1_ --------------------------
	.section	.text._ZN2at6native18elementwise_kernelILi128ELi2EZNS0_22gpu_kernel_impl_nocastIZZZNS0_17acosh_kernel_cudaERNS_18TensorIteratorBaseEENKUlvE_clEvENKUlvE0_clEvEUlN3c107complexIfEEE_EEvS4_RKT_EUliE_EEviT1_,"ax",@progbits
	.align	128
        .global         _ZN2at6native18elementwise_kernelILi128ELi2EZNS0_22gpu_kernel_impl_nocastIZZZNS0_17acosh_kernel_cudaERNS_18TensorIteratorBaseEENKUlvE_clEvENKUlvE0_clEvEUlN3c107complexIfEEE_EEvS4_RKT_EUliE_EEviT1_
        .type           _ZN2at6native18elementwise_kernelILi128ELi2EZNS0_22gpu_kernel_impl_nocastIZZZNS0_17acosh_kernel_cudaERNS_18TensorIteratorBaseEENKUlvE_clEvENKUlvE0_clEvEUlN3c107complexIfEEE_EEvS4_RKT_EUliE_EEviT1_,@function
        .size           _ZN2at6native18elementwise_kernelILi128ELi2EZNS0_22gpu_kernel_impl_nocastIZZZNS0_17acosh_kernel_cudaERNS_18TensorIteratorBaseEENKUlvE_clEvENKUlvE0_clEvEUlN3c107complexIfEEE_EEvS4_RKT_EUliE_EEviT1_,(.L_x_14258 - _ZN2at6native18elementwise_kernelILi128ELi2EZNS0_22gpu_kernel_impl_nocastIZZZNS0_17acosh_kernel_cudaERNS_18TensorIteratorBaseEENKUlvE_clEvENKUlvE0_clEvEUlN3c107complexIfEEE_EEvS4_RKT_EUliE_EEviT1_)
        .other          _ZN2at6native18elementwise_kernelILi128ELi2EZNS0_22gpu_kernel_impl_nocastIZZZNS0_17acosh_kernel_cudaERNS_18TensorIteratorBaseEENKUlvE_clEvENKUlvE0_clEvEUlN3c107complexIfEEE_EEvS4_RKT_EUliE_EEviT1_,@"STO_CUDA_ENTRY STV_DEFAULT"
_ZN2at6native18elementwise_kernelILi128ELi2EZNS0_22gpu_kernel_impl_nocastIZZZNS0_17acosh_kernel_cudaERNS_18TensorIteratorBaseEENKUlvE_clEvENKUlvE0_clEvEUlN3c107complexIfEEE_EEvS4_RKT_EUliE_EEviT1_:
.text._ZN2at6native18elementwise_kernelILi128ELi2EZNS0_22gpu_kernel_impl_nocastIZZZNS0_17acosh_kernel_cudaERNS_18TensorIteratorBaseEENKUlvE_clEvENKUlvE0_clEvEUlN3c107complexIfEEE_EEvS4_RKT_EUliE_EEviT1_:
        /* <DEDUP_REMOVED lines=316> */
.L_x_6523:
[----:B------:R-:W0:Y:S02]  /*13c0*/  LDCU.64 UR4, c[0x0][0x588] ;  /* 0x0000b100ff0477ac */ /* 0x000e240008000a00 */
[----:B0-----:R-:W-:-:S04]  /*13d0*/  IADD3 R16, P0, PT, R0, UR4, RZ ;  /* 0x0000000400107c10 */ /* 0x001fc8000ff1e0ff */
[----:B------:R-:W-:-:S06]  /*13e0*/  IADD3.X R17, PT, PT, RZ, UR5, RZ, P0, !PT ;  /* 0x00000005ff117c10 */ /* 0x000fcc00087fe4ff */
[----:B------:R-:W2:Y:S01]  /*13f0*/  LDG.E.64 R16, desc[UR6][R16.64] ;  /* 0x0000000610107981 */ /* 0x000ea2000c1e1b00 */
[----:B------:R-:W-:Y:S01]  /*1400*/  BSSY.RECONVERGENT B0, `(.L_x_6524) ;  /* 0x000024c000007945 */ /* 0x000fe20003800200 */
[C---:B--2---:R-:W-:Y:S01]  /*1410*/  FSETP.NAN.FTZ.AND P1, PT, |R16|.reuse, |R16|, PT ;  /* 0x400000101000720b */ /* 0x044fe20003f38200 */
        /* <DEDUP_REMOVED lines=20> */
.L_x_6525:
        /* <DEDUP_REMOVED lines=41> */
[----:B------:R-:W-:Y:S05]  /*17f0*/  CALL.REL.NOINC `($__internal_14_$__cuda_sm3x_div_rn_ftz_f32_slowpath) ;  /* 0x0000005800f47944 */ /* 0x000fea0003c00000 */
.L_x_6531:
[----:B------:R-:W-:Y:S05]  /*1800*/  BSYNC.RECONVERGENT B5 ;  /* 0x0000000000057941 */ /* 0x000fea0003800200 */
.L_x_6530:
        /* <DEDUP_REMOVED lines=28> */
.L_x_6529:
        /* <DEDUP_REMOVED lines=30> */
[----:B------:R-:W-:Y:S05]  /*1bb0*/  CALL.REL.NOINC `($__internal_14_$__cuda_sm3x_div_rn_ftz_f32_slowpath) ;  /* 0x0000005800047944 */ /* 0x000fea0003c00000 */
[----:B------:R-:W-:-:S07]  /*1bc0*/  MOV R2, R0 ;  /* 0x0000000000027202 */ /* 0x000fce0000000f00 */
.L_x_6535:
[----:B------:R-:W-:Y:S05]  /*1bd0*/  BSYNC.RECONVERGENT B5 ;  /* 0x0000000000057941 */ /* 0x000fea0003800200 */
.L_x_6534:
        /* <DEDUP_REMOVED lines=28> */
.L_x_6533:
        /* <DEDUP_REMOVED lines=15> */
[----:B------:R-:W-:Y:S05]  /*1e90*/  CALL.REL.NOINC `($__internal_14_$__cuda_sm3x_div_rn_ftz_f32_slowpath) ;  /* 0x00000054004c7944 */ /* 0x000fea0003c00000 */
.L_x_6537:
[----:B------:R-:W-:Y:S05]  /*1ea0*/  BSYNC.RECONVERGENT B5 ;  /* 0x0000000000057941 */ /* 0x000fea0003800200 */
.L_x_6536:
        /* <DEDUP_REMOVED lines=27> */
.L_x_6532:
[----:B------:R-:W-:Y:S05]  /*2060*/  BSYNC.RECONVERGENT B4 ;  /* 0x0000000000047941 */ /* 0x000fea0003800200 */
.L_x_6528:
[----:B------:R-:W-:Y:S01]  /*2070*/  ISETP.GE.AND P0, PT, R17, RZ, PT ;  /* 0x000000ff1100720c */ /* 0x000fe20003f06270 */
[----:B------:R-:W-:Y:S01]  /*2080*/  FADD.FTZ R2, R11, 0.69314718246459960938 ;  /* 0x3f3172180b027421 */ /* 0x000fe20000010000 */
[----:B------:R-:W-:-:S11]  /*2090*/  FADD.FTZ R0, |R0|, -RZ ;  /* 0x800000ff00007221 */ /* 0x000fd60000010200 */
[----:B------:R-:W-:Y:S01]  /*20a0*/  @P0 FADD.FTZ R2, -R2, -RZ ;  /* 0x800000ff02020221 */ /* 0x000fe20000010100 */
[----:B------:R-:W-:Y:S06]  /*20b0*/  BRA `(.L_x_6526) ;  /* 0x0000001800007947 */ /* 0x000fec0003800000 */
.L_x_6527:
        /* <DEDUP_REMOVED lines=76> */
.L_x_6543:
[----:B------:R-:W-:Y:S05]  /*2580*/  BSYNC.RECONVERGENT B3 ;  /* 0x0000000000037941 */ /* 0x000fea0003800200 */
.L_x_6542:
        /* <DEDUP_REMOVED lines=8> */
.L_x_6545:
[----:B------:R-:W-:Y:S05]  /*2610*/  BSYNC.RECONVERGENT B3 ;  /* 0x0000000000037941 */ /* 0x000fea0003800200 */
.L_x_6544:
        /* <DEDUP_REMOVED lines=34> */
.L_x_6541:
        /* <DEDUP_REMOVED lines=40> */
.L_x_6539:
[----:B------:R-:W-:-:S06]  /*2ac0*/  FFMA.FTZ R4, R19, R19, -1 ;  /* 0xbf80000013047423 */ /* 0x000fcc0000010013 */
[----:B------:R-:W0:Y:S02]  /*2ad0*/  MUFU.SQRT R4, R4 ;  /* 0x0000000400047308 */ /* 0x000e240000002000 */
[----:B0-----:R-:W-:-:S06]  /*2ae0*/  FADD.FTZ R12, R19, R4 ;  /* 0x00000004130c7221 */ /* 0x001fcc0000010000 */
[----:B------:R-:W0:Y:S02]  /*2af0*/  MUFU.LG2 R12, R12 ;  /* 0x0000000c000c7308 */ /* 0x000e240000000c00 */
[----:B0-----:R-:W-:-:S07]  /*2b00*/  FMUL.FTZ R11, R12, 0.69314718246459960938 ;  /* 0x3f3172180c0b7820 */ /* 0x001fce0000410000 */
.L_x_6540:
[----:B------:R-:W-:Y:S05]  /*2b10*/  BSYNC.RECONVERGENT B2 ;  /* 0x0000000000027941 */ /* 0x000fea0003800200 */
.L_x_6538:
        /* <DEDUP_REMOVED lines=43> */
.L_x_6553:
[----:B------:R-:W-:Y:S05]  /*2dd0*/  BSYNC.RECONVERGENT B5 ;  /* 0x0000000000057941 */ /* 0x000fea0003800200 */
.L_x_6552:
[----:B------:R-:W-:-:S04]  /*2de0*/  FADD.FTZ R0, R3, R0 ;  /* 0x0000000003007221 */ /* 0x000fc80000010000 */
[----:B------:R-:W-:-:S04]  /*2df0*/  FMUL.FTZ R0, R0, R19 ;  /* 0x0000001300007220 */ /* 0x000fc80000410000 */
[----:B------:R0:W2:Y:S01]  /*2e00*/  MUFU.SQRT R13, R0 ;  /* 0x00000000000d7308 */ /* 0x0000a20000002000 */
[----:B------:R-:W-:Y:S05]  /*2e10*/  BRA `(.L_x_6550) ;  /* 0x00000000002c7947 */ /* 0x000fea0003800000 */
.L_x_6551:
        /* <DEDUP_REMOVED lines=11> */
.L_x_6550:
[----:B------:R-:W-:Y:S05]  /*2ed0*/  BSYNC.RECONVERGENT B3 ;  /* 0x0000000000037941 */ /* 0x000fea0003800200 */
.L_x_6548:
[----:B------:R-:W-:Y:S05]  /*2ee0*/  BSYNC.RELIABLE B2 ;  /* 0x0000000000027941 */ /* 0x000fea0003800100 */
.L_x_6547:
        /* <DEDUP_REMOVED lines=18> */
[----:B-1-3--:R-:W-:Y:S05]  /*3010*/  CALL.REL.NOINC `($__internal_14_$__cuda_sm3x_div_rn_ftz_f32_slowpath) ;  /* 0x0000004000ec7944 */ /* 0x00afea0003c00000 */
.L_x_6556:
[----:B------:R-:W-:Y:S05]  /*3020*/  BSYNC.RECONVERGENT B5 ;  /* 0x0000000000057941 */ /* 0x000fea0003800200 */
.L_x_6555:
        /* <DEDUP_REMOVED lines=28> */
.L_x_6554:
        /* <DEDUP_REMOVED lines=18> */
.L_x_6559:
[----:B------:R-:W-:Y:S05]  /*3310*/  BSYNC.RECONVERGENT B5 ;  /* 0x0000000000057941 */ /* 0x000fea0003800200 */
.L_x_6558:
        /* <DEDUP_REMOVED lines=28> */
.L_x_6549:
        /* <DEDUP_REMOVED lines=30> */
.L_x_6560:
[----:B0-----:R-:W-:Y:S02]  /*36c0*/  HFMA2 R3, -RZ, RZ, 1.75, 0 ;  /* 0x3f000000ff037431 */ /* 0x001fe400000001ff */
[----:B------:R-:W-:-:S04]  /*36d0*/  FADD.FTZ R0, -R4, -RZ ;  /* 0x800000ff04007221 */ /* 0x000fc80000010100 */
[C---:B------:R-:W-:Y:S01]  /*36e0*/  FFMA.FTZ R2, |R0|.reuse, -R3, 0.5 ;  /* 0x3f00000000027423 */ /* 0x040fe20000010a03 */
[C---:B------:R-:W-:Y:S02]  /*36f0*/  FSETP.GT.FTZ.AND P0, PT, |R0|.reuse, 0.56000000238418579102, PT ;  /* 0x3f0f5c290000780b */ /* 0x040fe40003f14200 */
[----:B------:R-:W-:Y:S01]  /*3700*/  FSETP.NEU.FTZ.AND P1, PT, |R0|, 1, PT ;  /* 0x3f8000000000780b */ /* 0x000fe20003f3d200 */
[----:B------:R-:W0:Y:S02]  /*3710*/  MUFU.RSQ R3, R2 ;  /* 0x0000000200037308 */ /* 0x000e240000001400 */
[----:B0-----:R-:W-:Y:S01]  /*3720*/  FMUL.FTZ R5, R2, R3 ;  /* 0x0000000302057220 */ /* 0x001fe20000410000 */
[----:B------:R-:W-:Y:S01]  /*3730*/  FMUL.FTZ R10, R3, -0.5 ;  /* 0xbf000000030a7820 */ /* 0x000fe20000410000 */
[----:B------:R-:W-:Y:S01]  /*3740*/  FADD.FTZ R3, |R0|, -RZ ;  /* 0x800000ff00037221 */ /* 0x000fe20000010200 */
[----:B------:R-:W-:Y:S02]  /*3750*/  HFMA2 R2, -RZ, RZ, 1.857421875, -1409 ;  /* 0x3f6ee581ff027431 */ /* 0x000fe400000001ff */
        /* <DEDUP_REMOVED lines=18> */
.L_x_6557:
[----:B------:R-:W-:Y:S05]  /*3880*/  BSYNC.RECONVERGENT B4 ;  /* 0x0000000000047941 */ /* 0x000fea0003800200 */
.L_x_6546:
[----:B------:R-:W-:-:S13]  /*3890*/  ISETP.GE.AND P0, PT, R17, RZ, PT ;  /* 0x000000ff1100720c */ /* 0x000fda0003f06270 */
[----:B-1----:R-:W-:-:S05]  /*38a0*/  @P0 FADD.FTZ R11, -R11, -RZ ;  /* 0x800000ff0b0b0221 */ /* 0x002fca0000010100 */
[----:B------:R-:W-:-:S07]  /*38b0*/  MOV R2, R11 ;  /* 0x0000000b00027202 */ /* 0x000fce0000000f00 */
.L_x_6526:
[----:B------:R-:W-:Y:S05]  /*38c0*/  BSYNC.RECONVERGENT B0 ;  /* 0x0000000000007941 */ /* 0x000fea0003800200 */
.L_x_6524:
        /* <DEDUP_REMOVED lines=11> */
.L_x_6562:
[----:B------:R-:W-:Y:S05]  /*3980*/  BSYNC.RECONVERGENT B0 ;  /* 0x0000000000007941 */ /* 0x000fea0003800200 */
.L_x_6561:
[----:B------:R-:W0:Y:S01]  /*3990*/  LDCU.64 UR4, c[0x0][0x580] ;  /* 0x0000b000ff0477ac */ /* 0x000e220008000a00 */
[----:B------:R-:W-:Y:S02]  /*39a0*/  IADD3 R7, PT, PT, R7, 0x80, RZ ;  /* 0x0000008007077810 */ /* 0x000fe40007ffe0ff */
[----:B0-----:R-:W-:-:S04]  /*39b0*/  IADD3 R4, P0, PT, R9, UR4, RZ ;  /* 0x0000000409047c10 */ /* 0x001fc8000ff1e0ff */
[----:B------:R-:W-:-:S05]  /*39c0*/  IADD3.X R5, PT, PT, RZ, UR5, RZ, P0, !PT ;  /* 0x00000005ff057c10 */ /* 0x000fca00087fe4ff */
[----:B------:R0:W-:Y:S04]  /*39d0*/  STG.E.64 desc[UR6][R4.64], R2 ;  /* 0x0000000204007986 */ /* 0x0001e8000c101b06 */
.L_x_6522:
[----:B------:R-:W-:Y:S05]  /*39e0*/  BSYNC.RECONVERGENT B1 ;  /* 0x0000000000017941 */ /* 0x000fea0003800200 */
.L_x_6521:
[----:B------:R-:W-:Y:S05]  /*39f0*/  WARPSYNC.ALL ;  /* 0x0000000000007948 */ /* 0x000fea0003800000 */
[----:B------:R-:W1:Y:S02]  /*3a00*/  LDCU UR4, c[0x0][0x380] ;  /* 0x00007000ff0477ac */ /* 0x000e640008000800 */
[----:B-1----:R-:W-:-:S13]  /*3a10*/  ISETP.GE.AND P0, PT, R7, UR4, PT ;  /* 0x0000000407007c0c */ /* 0x002fda000bf06270 */
[----:B------:R-:W-:Y:S05]  /*3a20*/  @P0 EXIT ;  /* 0x000000000000094d */ /* 0x000fea0003800000 */
[----:B------:R-:W1:Y:S01]  /*3a30*/  LDCU UR4, c[0x0][0x388] ;  /* 0x00007100ff0477ac */ /* 0x000e620008000800 */
[----:B------:R-:W-:Y:S01]  /*3a40*/  HFMA2 R0, -RZ, RZ, 0, 0 ;  /* 0x00000000ff007431 */ /* 0x000fe200000001ff */
[----:B0-----:R-:W-:Y:S01]  /*3a50*/  MOV R3, RZ ;  /* 0x000000ff00037202 */ /* 0x001fe20000000f00 */
[----:B-1----:R-:W-:-:S09]  /*3a60*/  UISETP.NE.AND UP0, UPT, UR4, URZ, UPT ;  /* 0x000000ff0400728c */ /* 0x002fd2000bf05270 */
[----:B------:R-:W-:Y:S05]  /*3a70*/  BRA.U !UP0, `(.L_x_6563) ;  /* 0x0000001108a87547 */ /* 0x000fea000b800000 */
        /* <DEDUP_REMOVED lines=288> */
[----:B------:R-:W4:Y:S02]  /*4c80*/  @P0 LDC.64 R12, c[0x0][0x578] ;  /* 0x00015e00ff0c0b82 */ /* 0x000f240000000a00 */
[----:B------:R-:W-:Y:S02]  /*4c90*/  IMAD R4, R4, UR8, R5 ;  /* 0x0000000804047c24 */ /* 0x000fe4000f8e0205 */
[----:B--2---:R-:W-:-:S05]  /*4ca0*/  @P0 IMAD.HI.U32 R2, R7, R8, R6 ;  /* 0x0000000807020227 */ /* 0x004fca00078e0006 */
[----:B------:R-:W-:Y:S01]  /*4cb0*/  @P0 SHF.R.U32.HI R2, RZ, R9, R2 ;  /* 0x00000009ff020219 */ /* 0x000fe20000011602 */
[C---:B-1----:R-:W-:Y:S02]  /*4cc0*/  IMAD R3, R4.reuse, UR4, R3 ;  /* 0x0000000404037c24 */ /* 0x042fe4000f8e0203 */
[----:B------:R-:W-:Y:S01]  /*4cd0*/  IMAD R0, R4, UR5, R0 ;  /* 0x0000000504007c24 */ /* 0x000fe2000f8e0200 */
[----:B------:R-:W-:-:S05]  /*4ce0*/  @P0 IADD3 R6, PT, PT, -R2, RZ, RZ ;  /* 0x000000ff02060210 */ /* 0x000fca0007ffe1ff */
[----:B0-----:R-:W-:-:S04]  /*4cf0*/  @P0 IMAD R6, R11, R6, R7 ;  /* 0x000000060b060224 */ /* 0x001fc800078e0207 */
[C---:B----4-:R-:W-:Y:S02]  /*4d00*/  @P0 IMAD R3, R6.reuse, R12, R3 ;  /* 0x0000000c06030224 */ /* 0x050fe400078e0203 */
[----:B------:R-:W-:-:S07]  /*4d10*/  @P0 IMAD R0, R6, R13, R0 ;  /* 0x0000000d06000224 */ /* 0x000fce00078e0200 */
.L_x_6563:
[----:B------:R-:W0:Y:S02]  /*4d20*/  LDCU.128 UR8, c[0x0][0x580] ;  /* 0x0000b000ff0877ac */ /* 0x000e240008000c00 */
[----:B0-----:R-:W-:-:S04]  /*4d30*/  IADD3 R8, P0, PT, R0, UR10, RZ ;  /* 0x0000000a00087c10 */ /* 0x001fc8000ff1e0ff */
[----:B------:R-:W-:-:S06]  /*4d40*/  IADD3.X R9, PT, PT, RZ, UR11, RZ, P0, !PT ;  /* 0x0000000bff097c10 */ /* 0x000fcc00087fe4ff */
[----:B------:R-:W2:Y:S01]  /*4d50*/  LDG.E.64 R8, desc[UR6][R8.64] ;  /* 0x0000000608087981 */ /* 0x000ea2000c1e1b00 */
[----:B------:R-:W-:Y:S01]  /*4d60*/  IADD3 R6, P1, PT, R3, UR8, RZ ;  /* 0x0000000803067c10 */ /* 0x000fe2000ff3e0ff */
[----:B------:R-:W-:Y:S03]  /*4d70*/  BSSY.RECONVERGENT B0, `(.L_x_6564) ;  /* 0x0000256000007945 */ /* 0x000fe60003800200 */
[----:B------:R-:W-:Y:S02]  /*4d80*/  IADD3.X R7, PT, PT, RZ, UR9, RZ, P1, !PT ;  /* 0x00000009ff077c10 */ /* 0x000fe40008ffe4ff */
        /* <DEDUP_REMOVED lines=21> */
.L_x_6565:
        /* <DEDUP_REMOVED lines=21> */
[----:B---3--:R-:W-:Y:S01]  /*5030*/  VIMNMX R15, PT, PT, R11, R14, PT ;  /* 0x0000000e0b0f7248 */ /* 0x008fe20003fe0100 */
        /* <DEDUP_REMOVED lines=47> */
.L_x_6575:
[----:B------:R-:W-:-:S04]  /*5330*/  FADD.FTZ R4, -R0, R13 ;  /* 0x0000000d00047221 */ /* 0x000fc80000010100 */
[----:B------:R-:W-:-:S07]  /*5340*/  FMUL.FTZ R4, R4, 0.5 ;  /* 0x3f00000004047820 */ /* 0x000fce0000410000 */
.L_x_6576:
[----:B------:R-:W-:Y:S05]  /*5350*/  BSYNC.RECONVERGENT B2 ;  /* 0x0000000000027941 */ /* 0x000fea0003800200 */
.L_x_6574:
        /* <DEDUP_REMOVED lines=11> */
.L_x_6578:
[----:B------:R-:W-:-:S04]  /*5410*/  FADD.FTZ R11, R2, -R11 ;  /* 0x8000000b020b7221 */ /* 0x000fc80000010000 */
[----:B------:R-:W-:-:S07]  /*5420*/  FMUL.FTZ R11, R11, 0.5 ;  /* 0x3f0000000b0b7820 */ /* 0x000fce0000410000 */
.L_x_6579:
[----:B------:R-:W-:Y:S05]  /*5430*/  BSYNC.RECONVERGENT B2 ;  /* 0x0000000000027941 */ /* 0x000fea0003800200 */
.L_x_6577:
        /* <DEDUP_REMOVED lines=35> */
.L_x_6573:
        /* <DEDUP_REMOVED lines=35> */
.L_x_6580:
[----:B------:R-:W-:-:S04]  /*58a0*/  FADD.FTZ R11, -R16, 1 ;  /* 0x3f800000100b7421 */ /* 0x000fc80000010100 */
[----:B------:R-:W-:-:S06]  /*58b0*/  FMUL.FTZ R4, R0, R11 ;  /* 0x0000000b00047220 */ /* 0x000fcc0000410000 */
[----:B------:R-:W0:Y:S08]  /*58c0*/  MUFU.SQRT R4, R4 ;  /* 0x0000000400047308 */ /* 0x000e300000002000 */
[----:B0-----:R-:W0:Y:S02]  /*58d0*/  MUFU.RCP R10, R4 ;  /* 0x00000004000a7308 */ /* 0x001e240000001000 */
[----:B0-----:R-:W-:Y:S01]  /*58e0*/  FMUL.FTZ R11, |R9|, R10 ;  /* 0x0000000a090b7220 */ /* 0x001fe20000410200 */
[----:B------:R-:W-:Y:S06]  /*58f0*/  BRA `(.L_x_6571) ;  /* 0x0000000000047947 */ /* 0x000fec0003800000 */
.L_x_6572:
[----:B------:R0:W1:Y:S02]  /*5900*/  MUFU.SQRT R11, R3 ;  /* 0x00000003000b7308 */ /* 0x0000640000002000 */
.L_x_6571:
[----:B------:R-:W-:Y:S05]  /*5910*/  BSYNC.RECONVERGENT B1 ;  /* 0x0000000000017941 */ /* 0x000fea0003800200 */
.L_x_6570:
        /* <DEDUP_REMOVED lines=40> */
.L_x_6585:
        /* <DEDUP_REMOVED lines=28> */
.L_x_6584:
        /* <DEDUP_REMOVED lines=23> */
.L_x_6591:
[----:B------:R-:W-:-:S04]  /*5ed0*/  FADD.FTZ R2, -R5, R2 ;  /* 0x0000000205027221 */ /* 0x000fc80000010100 */
[----:B0-----:R-:W-:-:S07]  /*5ee0*/  FMUL.FTZ R3, R2, 0.5 ;  /* 0x3f00000002037820 */ /* 0x001fce0000410000 */
.L_x_6592:
[----:B------:R-:W-:Y:S05]  /*5ef0*/  BSYNC.RECONVERGENT B4 ;  /* 0x0000000000047941 */ /* 0x000fea0003800200 */
.L_x_6590:
[----:B------:R-:W-:Y:S01]  /*5f00*/  FADD.FTZ R0, R3, R0 ;  /* 0x0000000003007221 */ /* 0x000fe20000010000 */
[----:B------:R-:W-:-:S04]  /*5f10*/  FADD.FTZ R15, R16, R15 ;  /* 0x0000000f100f7221 */ /* 0x000fc80000010000 */
[----:B------:R-:W-:-:S04]  /*5f20*/  FMUL.FTZ R0, R0, R15 ;  /* 0x0000000f00007220 */ /* 0x000fc80000410000 */
[----:B------:R0:W2:Y:S01]  /*5f30*/  MUFU.SQRT R10, R0 ;  /* 0x00000000000a7308 */ /* 0x0000a20000002000 */
[----:B------:R-:W-:Y:S05]  /*5f40*/  BRA `(.L_x_6593) ;  /* 0x0000000000487947 */ /* 0x000fea0003800000 */
.L_x_6589:
        /* <DEDUP_REMOVED lines=12> */
.L_x_6588:
[----:B------:R-:W-:Y:S01]  /*6010*/  FADD.FTZ R0, R15, 1 ;  /* 0x3f8000000f007421 */ /* 0x000fe20000010000 */
[----:B0-----:R-:W-:Y:S01]  /*6020*/  MUFU.SQRT R3, R3 ;  /* 0x0000000300037308 */ /* 0x001fe20000002000 */
[----:B------:R-:W-:Y:S02]  /*6030*/  HFMA2 R16, -RZ, RZ, 1.875, 0 ;  /* 0x3f800000ff107431 */ /* 0x000fe400000001ff */
[----:B------:R-:W-:-:S06]  /*6040*/  FMUL.FTZ R0, R0, 0.5 ;  /* 0x3f00000000007820 */ /* 0x000fcc0000410000 */
[----:B------:R-:W0:Y:S02]  /*6050*/  MUFU.SQRT R0, R0 ;  /* 0x0000000000007308 */ /* 0x000e240000002000 */
[----:B0-----:R-:W-:-:S07]  /*6060*/  FMUL.FTZ R10, R3, R0 ;  /* 0x00000000030a7220 */ /* 0x001fce0000410000 */
.L_x_6593:
[----:B------:R-:W-:Y:S05]  /*6070*/  BSYNC.RECONVERGENT B3 ;  /* 0x0000000000037941 */ /* 0x000fea0003800200 */
.L_x_6587:
[----:B------:R-:W-:Y:S05]  /*6080*/  BRA `(.L_x_6594) ;  /* 0x0000000000087947 */ /* 0x000fea0003800000 */
.L_x_6583:
[----:B------:R-:W-:Y:S01]  /*6090*/  FMUL.FTZ R10, R15, 16777216 ;  /* 0x4b8000000f0a7820 */ /* 0x000fe20000410000 */
[----:B------:R-:W-:-:S07]  /*60a0*/  FMUL.FTZ R16, R16, 16777216 ;  /* 0x4b80000010107820 */ /* 0x000fce0000410000 */
.L_x_6594:
[----:B------:R-:W-:Y:S05]  /*60b0*/  BSYNC.RELIABLE B2 ;  /* 0x0000000000027941 */ /* 0x000fea0003800100 */
.L_x_6582:
        /* <DEDUP_REMOVED lines=19> */
[----:B-1----:R-:W-:Y:S05]  /*61f0*/  CALL.REL.NOINC `($__internal_14_$__cuda_sm3x_div_rn_ftz_f32_slowpath) ;  /* 0x0000001000747944 */ /* 0x002fea0003c00000 */
.L_x_6597:
[----:B------:R-:W-:Y:S05]  /*6200*/  BSYNC.RECONVERGENT B4 ;  /* 0x0000000000047941 */ /* 0x000fea0003800200 */
.L_x_6596:
        /* <DEDUP_REMOVED lines=29> */
.L_x_6595:
        /* <DEDUP_REMOVED lines=17> */
.L_x_6599:
[----:B------:R-:W-:Y:S05]  /*64f0*/  BSYNC.RECONVERGENT B4 ;  /* 0x0000000000047941 */ /* 0x000fea0003800200 */
.L_x_6598:
        /* <DEDUP_REMOVED lines=28> */
.L_x_6586:
[----:B------:R-:W-:Y:S05]  /*66c0*/  BSYNC.RECONVERGENT B1 ;  /* 0x0000000000017941 */ /* 0x000fea0003800200 */
.L_x_6581:
[----:B------:R-:W-:-:S13]  /*66d0*/  ISETP.GE.AND P0, PT, R9, RZ, PT ;  /* 0x000000ff0900720c */ /* 0x000fda0003f06270 */
[----:B-1----:R-:W-:-:S05]  /*66e0*/  @P0 FADD.FTZ R11, -R11, -RZ ;  /* 0x800000ff0b0b0221 */ /* 0x002fca0000010100 */
[----:B------:R-:W-:Y:S01]  /*66f0*/  MOV R2, R11 ;  /* 0x0000000b00027202 */ /* 0x000fe20000000f00 */
[----:B------:R-:W-:Y:S06]  /*6700*/  BRA `(.L_x_6566) ;  /* 0x0000000800f07947 */ /* 0x000fec0003800000 */
.L_x_6569:
[----:B------:R-:W-:Y:S01]  /*6710*/  FADD.FTZ R0, -R8, 6.1232342629258392722e-17 ;  /* 0x248d313208007421 */ /* 0x000fe20000010100 */
[----:B------:R-:W-:-:S03]  /*6720*/  FADD.FTZ R2, -R9, -RZ ;  /* 0x800000ff09027221 */ /* 0x000fc60000010100 */
[----:B------:R-:W-:Y:S01]  /*6730*/  FADD.FTZ R0, R0, 1.5707963705062866211 ;  /* 0x3fc90fdb00007421 */ /* 0x000fe20000010000 */
[----:B------:R-:W-:Y:S06]  /*6740*/  BRA `(.L_x_6566) ;  /* 0x0000000800e07947 */ /* 0x000fec0003800000 */
.L_x_6568:
[----:B------:R-:W-:Y:S02]  /*6750*/  HFMA2 R0, -RZ, RZ, 0, 0 ;  /* 0x00000000ff007431 */ /* 0x000fe400000001ff */
[----:B------:R-:W-:Y:S01]  /*6760*/  FADD.FTZ R2, -R9, -RZ ;  /* 0x800000ff09027221 */ /* 0x000fe20000010100 */
[----:B------:R-:W-:Y:S06]  /*6770*/  BRA `(.L_x_6566) ;  /* 0x0000000800d47947 */ /* 0x000fec0003800000 */
.L_x_6567:
        /* <DEDUP_REMOVED lines=25> */
[----:B---3--:R-:W-:Y:S05]  /*6910*/  CALL.REL.NOINC `($__internal_14_$__cuda_sm3x_div_rn_ftz_f32_slowpath) ;  /* 0x0000000800ac7944 */ /* 0x008fea0003c00000 */
.L_x_6604:
[----:B------:R-:W-:Y:S05]  /*6920*/  BSYNC.RECONVERGENT B4 ;  /* 0x0000000000047941 */ /* 0x000fea0003800200 */
.L_x_6603:
        /* <DEDUP_REMOVED lines=29> */
.L_x_6602:
[CC--:B------:R-:W-:Y:S01]  /*6b00*/  VIMNMX R0, PT, PT, R3.reuse, R16.reuse, !PT ;  /* 0x0000001003007248 */ /* 0x0c0fe20007fe0100 */
[----:B------:R-:W-:Y:S01]  /*6b10*/  MUFU.RCP R11, R10 ;  /* 0x0000000a000b7308 */ /* 0x000fe20000001000 */
[----:B------:R-:W-:Y:S01]  /*6b20*/  VIMNMX R3, PT, PT, R3, R16, PT ;  /* 0x0000001003037248 */ /* 0x000fe20003fe0100 */
[----:B------:R-:W-:Y:S01]  /*6b30*/  BSSY.RECONVERGENT B4, `(.L_x_6606) ;  /* 0x000001a000047945 */ /* 0x000fe20003800200 */
[----:B------:R-:W-:Y:S02]  /*6b40*/  LOP3.LUT R2, R0, 0xfe000000, RZ, 0xc0, !PT ;  /* 0xfe00000000027812 */ /* 0x000fe400078ec0ff */
[----:B------:R-:W-:Y:S02]  /*6b50*/  FSETP.NEU.FTZ.AND P0, PT, R3, RZ, PT ;  /* 0x000000ff0300720b */ /* 0x000fe40003f1d000 */
[C---:B------:R-:W-:Y:S02]  /*6b60*/  LOP3.LUT R4, R2.reuse, 0x7e800000, RZ, 0x3c, !PT ;  /* 0x7e80000002047812 */ /* 0x040fe400078e3cff */
[----:B------:R-:W-:-:S03]  /*6b70*/  LOP3.LUT R2, R2, 0x800000, RZ, 0xfc, !PT ;  /* 0x0080000002027812 */ /* 0x000fc600078efcff */
[-C--:B------:R-:W-:Y:S01]  /*6b80*/  FMUL.FTZ R5, R3, R4.reuse ;  /* 0x0000000403057220 */ /* 0x080fe20000410000 */
[----:B------:R-:W-:-:S03]  /*6b90*/  FMUL.FTZ R4, R0, R4 ;  /* 0x0000000400047220 */ /* 0x000fc60000410000 */
[----:B------:R-:W-:-:S04]  /*6ba0*/  FMUL.FTZ R5, R5, R5 ;  /* 0x0000000505057220 */ /* 0x000fc80000410000 */
[----:B------:R-:W-:-:S06]  /*6bb0*/  FFMA.FTZ R5, R4, R4, R5 ;  /* 0x0000000404057223 */ /* 0x000fcc0000010005 */
        /* <DEDUP_REMOVED lines=15> */
[----:B---3--:R-:W-:Y:S05]  /*6cb0*/  CALL.REL.NOINC `($__internal_14_$__cuda_sm3x_div_rn_ftz_f32_slowpath) ;  /* 0x0000000400c47944 */ /* 0x008fea0003c00000 */
[----:B------:R-:W-:-:S07]  /*6cc0*/  MOV R2, R0 ;  /* 0x0000000000027202 */ /* 0x000fce0000000f00 */
.L_x_6607:
[----:B------:R-:W-:Y:S05]  /*6cd0*/  BSYNC.RECONVERGENT B4 ;  /* 0x0000000000047941 */ /* 0x000fea0003800200 */
.L_x_6606:
        /* <DEDUP_REMOVED lines=29> */
.L_x_6601:
        /* <DEDUP_REMOVED lines=32> */
[----:B---3--:R-:W-:Y:S05]  /*70b0*/  CALL.REL.NOINC `($__internal_14_$__cuda_sm3x_div_rn_ftz_f32_slowpath) ;  /* 0x0000000000c47944 */ /* 0x008fea0003c00000 */
.L_x_6609:
[----:B------:R-:W-:Y:S05]  /*70c0*/  BSYNC.RECONVERGENT B4 ;  /* 0x0000000000047941 */ /* 0x000fea0003800200 */
.L_x_6608:
        /* <DEDUP_REMOVED lines=27> */
.L_x_6605:
[----:B------:R-:W-:Y:S05]  /*7280*/  BSYNC.RECONVERGENT B1 ;  /* 0x0000000000017941 */ /* 0x000fea0003800200 */
.L_x_6600:
[----:B------:R-:W-:Y:S01]  /*7290*/  ISETP.GE.AND P0, PT, R9, RZ, PT ;  /* 0x000000ff0900720c */ /* 0x000fe20003f06270 */
[----:B------:R-:W-:Y:S01]  /*72a0*/  FADD.FTZ R2, R11, 0.69314718246459960938 ;  /* 0x3f3172180b027421 */ /* 0x000fe20000010000 */
[----:B------:R-:W-:-:S11]  /*72b0*/  FADD.FTZ R0, |R0|, -RZ ;  /* 0x800000ff00007221 */ /* 0x000fd60000010200 */
[----:B------:R-:W-:-:S07]  /*72c0*/  @P0 FADD.FTZ R2, -R2, -RZ ;  /* 0x800000ff02020221 */ /* 0x000fce0000010100 */
.L_x_6566:
[----:B------:R-:W-:Y:S05]  /*72d0*/  BSYNC.RECONVERGENT B0 ;  /* 0x0000000000007941 */ /* 0x000fea0003800200 */
.L_x_6564:
        /* <DEDUP_REMOVED lines=12> */
.L_x_6611:
[----:B------:R-:W-:Y:S05]  /*73a0*/  BSYNC.RECONVERGENT B0 ;  /* 0x0000000000007941 */ /* 0x000fea0003800200 */
.L_x_6610:
[----:B------:R-:W-:Y:S01]  /*73b0*/  STG.E.64 desc[UR6][R6.64], R2 ;  /* 0x0000000206007986 */ /* 0x000fe2000c101b06 */
[----:B------:R-:W-:Y:S05]  /*73c0*/  EXIT ;  /* 0x000000000000794d */ /* 0x000fea0003800000 */
        .weak           $__internal_14_$__cuda_sm3x_div_rn_ftz_f32_slowpath
        .type           $__internal_14_$__cuda_sm3x_div_rn_ftz_f32_slowpath,@function
        .size           $__internal_14_$__cuda_sm3x_div_rn_ftz_f32_slowpath,(.L_x_14258 - $__internal_14_$__cuda_sm3x_div_rn_ftz_f32_slowpath)
$__internal_14_$__cuda_sm3x_div_rn_ftz_f32_slowpath:
        /* <DEDUP_REMOVED lines=32> */
.L_x_6614:
[----:B------:R-:W-:Y:S05]  /*75d0*/  BSYNC.RELIABLE B3 ;  /* 0x0000000000037941 */ /* 0x000fea0003800100 */
.L_x_6613:
        /* <DEDUP_REMOVED lines=27> */
.L_x_6620:
[----:B------:R-:W-:-:S07]  /*7790*/  LEA R0, R3, R0, 0x17 ;  /* 0x0000000003007211 */ /* 0x000fce00078eb8ff */
.L_x_6621:
[----:B------:R-:W-:Y:S05]  /*77a0*/  BSYNC.RECONVERGENT B3 ;  /* 0x0000000000037941 */ /* 0x000fea0003800200 */
.L_x_6619:
[----:B------:R-:W-:Y:S05]  /*77b0*/  BRA `(.L_x_6622) ;  /* 0x0000000000207947 */ /* 0x000fea0003800000 */
.L_x_6618:
[----:B------:R-:W-:-:S04]  /*77c0*/  LOP3.LUT R0, R12, 0x80000000, R19, 0x48, !PT ;  /* 0x800000000c007812 */ /* 0x000fc800078e4813 */
[----:B------:R-:W-:Y:S01]  /*77d0*/  LOP3.LUT R0, R0, 0x7f800000, RZ, 0xfc, !PT ;  /* 0x7f80000000007812 */ /* 0x000fe200078efcff */
[----:B------:R-:W-:Y:S06]  /*77e0*/  BRA `(.L_x_6622) ;  /* 0x0000000000147947 */ /* 0x000fec0003800000 */
.L_x_6617:
[----:B------:R-:W-:Y:S01]  /*77f0*/  LOP3.LUT R0, R12, 0x80000000, R19, 0x48, !PT ;  /* 0x800000000c007812 */ /* 0x000fe200078e4813 */
[----:B------:R-:W-:Y:S06]  /*7800*/  BRA `(.L_x_6622) ;  /* 0x00000000000c7947 */ /* 0x000fec0003800000 */
.L_x_6616:
[----:B------:R-:W0:Y:S01]  /*7810*/  MUFU.RSQ R0, -QNAN ;  /* 0xffc0000000007908 */ /* 0x000e220000001400 */
[----:B------:R-:W-:Y:S05]  /*7820*/  BRA `(.L_x_6622) ;  /* 0x0000000000047947 */ /* 0x000fea0003800000 */
.L_x_6615:
[----:B------:R-:W-:-:S07]  /*7830*/  FADD.FTZ R0, R19, R12 ;  /* 0x0000000c13007221 */ /* 0x000fce0000010000 */
.L_x_6622:
[----:B------:R-:W-:Y:S05]  /*7840*/  BSYNC.RECONVERGENT B2 ;  /* 0x0000000000027941 */ /* 0x000fea0003800200 */
.L_x_6612:
[----:B------:R-:W-:-:S04]  /*7850*/  HFMA2 R3, -RZ, RZ, 0, 0 ;  /* 0x00000000ff037431 */ /* 0x000fc800000001ff */
[----:B0-----:R-:W-:Y:S05]  /*7860*/  RET.REL.NODEC R2 `(_ZN2at6native18elementwise_kernelILi128ELi2EZNS0_22gpu_kernel_impl_nocastIZZZNS0_17acosh_kernel_cudaERNS_18TensorIteratorBaseEENKUlvE_clEvENKUlvE0_clEvEUlN3c107complexIfEEE_EEvS4_RKT_EUliE_EEviT1_) ;  /* 0xffffff8402e47950 */ /* 0x001fea0003c3ffff */
.L_x_6623:
        /* <DEDUP_REMOVED lines=9> */
.L_x_14258:


//--------------------- .text._ZN2at6native27unrolled_elementwise_kernelIZZZNS0_17acosh_kernel_cudaERNS_18TensorIteratorBaseEENKUlvE_clEvENKUlvE0_clEvEUlN3c107complexIfEEE_St5arrayIPcLm2EELi4E23TrivialOffsetCalculatorILi1EjESE_NS0_6memory15LoadWithoutCastENSF_16StoreWithoutCastEEEviT_T0_T2_T3_T4_T5_ --------------------------
	.section	.text._ZN2at6native27unrolled_elementwise_kernelIZZZNS0_17acosh_kernel_cudaERNS_18TensorIteratorBaseEENKUlvE_clEvENKUlvE0_clEvEUlN3c107complexIfEEE_St5arrayIPcLm2EELi4E23TrivialOffsetCalculatorILi1EjESE_NS0_6memory15LoadWithoutCastENSF_16StoreWithoutCastEEEviT_T0_T2_T3_T4_T5_,"ax",@progbits
	.align	128
        .global         _ZN2at6native27unrolled_elementwise_kernelIZZZNS0_17acosh_kernel_cudaERNS_18TensorIteratorBaseEENKUlvE_clEvENKUlvE0_clEvEUlN3c107complexIfEEE_St5arrayIPcLm2EELi4E23TrivialOffsetCalculatorILi1EjESE_NS0_6memory15LoadWithoutCastENSF_16StoreWithoutCastEEEviT_T0_T2_T3_T4_T5_
        .type           _ZN2at6native27unrolled_elementwise_kernelIZZZNS0_17acosh_kernel_cudaERNS_18TensorIteratorBaseEENKUlvE_clEvENKUlvE0_clEvEUlN3c107complexIfEEE_St5arrayIPcLm2EELi4E23TrivialOffsetCalculatorILi1EjESE_NS0_6memory15LoadWithoutCastENSF_16StoreWithoutCastEEEviT_T0_T2_T3_T4_T5_,@function
        .size           _ZN2at6native27unrolled_elementwise_kernelIZZZNS0_17acosh_kernel_cudaERNS_18TensorIteratorBaseEENKUlvE_clEvENKUlvE0_clEvEUlN3c107complexIfEEE_St5arrayIPcLm2EELi4E23TrivialOffsetCalculatorILi1EjESE_NS0_6memory15LoadWithoutCastENSF_16StoreWithoutCastEEEviT_T0_T2_T3_T4_T5_,(.L_x_14259 - _ZN2at6native27unrolled_elementwise_kernelIZZZNS0_17acosh_kernel_cudaERNS_18TensorIteratorBaseEENKUlvE_clEvENKUlvE0_clEvEUlN3c107complexIfEEE_St5arrayIPcLm2EELi4E23TrivialOffsetCalculatorILi1EjESE_NS0_6memory15LoadWithoutCastENSF_16StoreWithoutCastEEEviT_T0_T2_T3_T4_T5_)
        .other          _ZN2at6native27unrolled_elementwise_kernelIZZZNS0_17acosh_kernel_cudaERNS_18TensorIteratorBaseEENKUlvE_clEvENKUlvE0_clEvEUlN3c107complexIfEEE_St5arrayIPcLm2EELi4E23TrivialOffsetCalculatorILi1EjESE_NS0_6memory15LoadWithoutCastENSF_16StoreWithoutCastEEEviT_T0_T2_T3_T4_T5_,@"STO_CUDA_ENTRY STV_DEFAULT"
_ZN2at6native27unrolled_elementwise_kernelIZZZNS0_17acosh_kernel_cudaERNS_18TensorIteratorBaseEENKUlvE_clEvENKUlvE0_clEvEUlN3c107complexIfEEE_St5arrayIPcLm2EELi4E23TrivialOffsetCalculatorILi1EjESE_NS0_6memory15LoadWithoutCastENSF_16StoreWithoutCastEEEviT_T0_T2_T3_T4_T5_:
.text._ZN2at6native27unrolled_elementwise_kernelIZZZNS0_17acosh_kernel_cudaERNS_18TensorIteratorBaseEENKUlvE_clEvENKUlvE0_clEvEUlN3c107complexIfEEE_St5arrayIPcLm2EELi4E23TrivialOffsetCalculatorILi1EjESE_NS0_6memory15LoadWithoutCastENSF_16StoreWithoutCastEEEviT_T0_T2_T3_T4_T5_:
[----:B------:R-:W-:Y:S01]  /*0000*/  LDC R1, c[0x0][0x37c] ;  /* 0x0000df00ff017b82 */ /* 0x000fe20000000800 */
[----:B------:R-:W0:Y:S07]  /*0010*/  S2R R3, SR_CTAID.X ;  /* 0x0000000000037919 */ /* 0x000e2e0000002500 */
[----:B------:R-:W0:Y:S01]  /*0020*/  LDC R4, c[0x0][0x380] ;  /* 0x0000e000ff047b82 */ /* 0x000e220000000800 */
[----:B------:R-:W1:Y:S01]  /*0030*/  LDCU.64 UR4, c[0x0][0x358] ;  /* 0x00006b00ff0477ac */ /* 0x000e620008000a00 */
[----:B------:R-:W-:Y:S01]  /*0040*/  CS2R R20, SRZ ;  /* 0x0000000000147805 */ /* 0x000fe2000001ff00 */
[----:B------:R-:W2:Y:S01]  /*0050*/  S2R R15, SR_TID.X ;  /* 0x00000000000f7919 */ /* 0x000ea20000002100 */
[----:B0-----:R-:W-:Y:S01]  /*0060*/  IMAD R4, R3, -0x200, R4 ;  /* 0xfffffe0003047824 */ /* 0x001fe200078e0204 */
[----:B--2---:R-:W-:-:S04]  /*0070*/  MOV R5, R15 ;  /* 0x0000000f00057202 */ /* 0x004fc80000000f00 */
[----:B------:R-:W-:-:S13]  /*0080*/  ISETP.GE.AND P0, PT, R15, R4, PT ;  /* 0x000000040f00720c */ /* 0x000fda0003f06270 */
[----:B------:R-:W-:Y:S01]  /*0090*/  @!P0 IADD3 R15, PT, PT, R5, 0x80, RZ ;  /* 0x00000080050f8810 */ /* 0x000fe20007ffe0ff */
[----:B------:R-:W0:Y:S01]  /*00a0*/  @!P0 LDC.64 R6, c[0x0][0x390] ;  /* 0x0000e400ff068b82 */ /* 0x000e220000000a00 */
[----:B------:R-:W-:Y:S02]  /*00b0*/  @!P0 LEA R17, R3, R5, 0x9 ;  /* 0x0000000503118211 */ /* 0x000fe400078e48ff */
[----:B------:R-:W-:-:S13]  /*00c0*/  ISETP.GE.AND P1, PT, R15, R4, PT ;  /* 0x000000040f00720c */ /* 0x000fda0003f26270 */
[----:B------:R-:W-:Y:S01]  /*00d0*/  @!P1 LEA R19, R3, R15, 0x9 ;  /* 0x0000000f03139211 */ /* 0x000fe200078e48ff */
[----:B------:R-:W2:Y:S01]  /*00e0*/  @!P1 LDC.64 R10, c[0x0][0x390] ;  /* 0x0000e400ff0a9b82 */ /* 0x000ea20000000a00 */
[----:B------:R-:W-:-:S04]  /*00f0*/  @!P1 IADD3 R15, PT, PT, R15, 0x80, RZ ;  /* 0x000000800f0f9810 */ /* 0x000fc80007ffe0ff */
[----:B------:R-:W-:Y:S01]  /*0100*/  ISETP.GE.AND P3, PT, R15, R4, PT ;  /* 0x000000040f00720c */ /* 0x000fe20003f66270 */
[----:B0-----:R-:W-:Y:S01]  /*0110*/  @!P0 IMAD.WIDE.U32 R6, R17, 0x8, R6 ;  /* 0x0000000811068825 */ /* 0x001fe200078e0006 */
[----:B------:R-:W-:-:S04]  /*0120*/  CS2R R16, SRZ ;  /* 0x0000000000107805 */ /* 0x000fc8000001ff00 */
[----:B-1----:R0:W5:Y:S07]  /*0130*/  @!P0 LDG.E.64 R20, desc[UR4][R6.64] ;  /* 0x0000000406148981 */ /* 0x00216e000c1e1b00 */
[----:B------:R-:W-:Y:S01]  /*0140*/  @!P3 LEA R23, R3, R15, 0x9 ;  /* 0x0000000f0317b211 */ /* 0x000fe200078e48ff */
[----:B------:R-:W1:Y:S01]  /*0150*/  @!P3 LDC.64 R12, c[0x0][0x390] ;  /* 0x0000e400ff0cbb82 */ /* 0x000e620000000a00 */
[----:B------:R-:W-:-:S04]  /*0160*/  @!P3 IADD3 R15, PT, PT, R15, 0x80, RZ ;  /* 0x000000800f0fb810 */ /* 0x000fc80007ffe0ff */
[----:B------:R-:W-:Y:S01]  /*0170*/  ISETP.GE.AND P2, PT, R15, R4, PT ;  /* 0x000000040f00720c */ /* 0x000fe20003f46270 */
[----:B--2---:R-:W-:-:S12]  /*0180*/  @!P1 IMAD.WIDE.U32 R10, R19, 0x8, R10 ;  /* 0x00000008130a9825 */ /* 0x004fd800078e000a */
[----:B------:R-:W2:Y:S01]  /*0190*/  @!P2 LDC.64 R8, c[0x0][0x390] ;  /* 0x0000e400ff08ab82 */ /* 0x000ea20000000a00 */
[----:B------:R-:W-:Y:S01]  /*01a0*/  @!P2 LEA R15, R3, R15, 0x9 ;  /* 0x0000000f030fa211 */ /* 0x000fe200078e48ff */
[----:B-1----:R-:W-:Y:S01]  /*01b0*/  @!P3 IMAD.WIDE.U32 R22, R23, 0x8, R12 ;  /* 0x000000081716b825 */ /* 0x002fe200078e000c */
[----:B------:R-:W-:-:S06]  /*01c0*/  CS2R R12, SRZ ;  /* 0x00000000000c7805 */ /* 0x000fcc000001ff00 */
[----:B------:R0:W5:Y:S01]  /*01d0*/  @!P1 LDG.E.64 R12, desc[UR4][R10.64] ;  /* 0x000000040a0c9981 */ /* 0x000162000c1e1b00 */
[----:B--2---:R-:W-:Y:S01]  /*01e0*/  @!P2 IMAD.WIDE.U32 R8, R15, 0x8, R8 ;  /* 0x000000080f08a825 */ /* 0x004fe200078e0008 */
[----:B------:R-:W-:-:S04]  /*01f0*/  CS2R R14, SRZ ;  /* 0x00000000000e7805 */ /* 0x000fc8000001ff00 */
[----:B------:R0:W5:Y:S04]  /*0200*/  @!P2 LDG.E.64 R16, desc[UR4][R8.64] ;  /* 0x000000040810a981 */ /* 0x000168000c1e1b00 */
[----:B------:R0:W5:Y:S01]  /*0210*/  @!P3 LDG.E.64 R14, desc[UR4][R22.64] ;  /* 0x00000004160eb981 */ /* 0x000162000c1e1b00 */
[----:B------:R-:W-:Y:S01]  /*0220*/  ISETP.GE.AND P0, PT, R5, R4, PT ;  /* 0x000000040500720c */ /* 0x000fe20003f06270 */
[----:B------:R-:W-:Y:S01]  /*0230*/  BSSY.RECONVERGENT B3, `(.L_x_6624) ;  /* 0x000025a000037945 */ /* 0x000fe20003800200 */
[----:B------:R-:W-:-:S11]  /*0240*/  CS2R R18, SRZ ;  /* 0x0000000000127805 */ /* 0x000fd6000001ff00 */
[----:B0-----:R-:W-:Y:S05]  /*0250*/  @P0 BRA `(.L_x_6625) ;  /* 0x00000024005c0947 */ /* 0x001fea0003800000 */
[C---:B-----5:R-:W-:Y:S01]  /*0260*/  FSETP.NAN.FTZ.AND P1, PT, |R20|.reuse, |R20|, PT ;  /* 0x400000141400720b */ /* 0x060fe20003f38200 */
        /* <DEDUP_REMOVED lines=21> */
.L_x_6627:
        /* <DEDUP_REMOVED lines=41> */
[----:B------:R-:W-:Y:S05]  /*0650*/  CALL.REL.NOINC `($__internal_15_$__cuda_sm3x_div_rn_ftz_f32_slowpath) ;  /* 0x0000009400bc7944 */ /* 0x000fea0003c00000 */
.L_x_6633:
[----:B------:R-:W-:Y:S05]  /*0660*/  BSYNC.RECONVERGENT B5 ;  /* 0x0000000000057941 */ /* 0x000fea0003800200 */
.L_x_6632:
[----:B------:R-:W-:Y:S01]  /*0670*/  MOV R7, 0x3b33710b ;  /* 0x3b33710b00077802 */ /* 0x000fe20000000f00 */
[----:B------:R-:W-:Y:S01]  /*0680*/  FMUL.FTZ R2, R0, R0 ;  /* 0x0000000000027220 */ /* 0x000fe20000410000 */
[----:B------:R-:W-:Y:S01]  /*0690*/  HFMA2 R9, -RZ, RZ, 1.857421875, -1409 ;  /* 0x3f6ee581ff097431 */ /* 0x000fe200000001ff */
[----:B------:R-:W-:Y:S02]  /*06a0*/  ISETP.GE.AND P0, PT, R20, RZ, PT ;  /* 0x000000ff1400720c */ /* 0x000fe40003f06270 */
        /* <DEDUP_REMOVED lines=24> */
.L_x_6631:
        /* <DEDUP_REMOVED lines=30> */
[----:B------:R-:W-:Y:S05]  /*0a10*/  CALL.REL.NOINC `($__internal_15_$__cuda_sm3x_div_rn_ftz_f32_slowpath) ;  /* 0x0000009000cc7944 */ /* 0x000fea0003c00000 */
[----:B------:R-:W-:-:S07]  /*0a20*/  MOV R2, R0 ;  /* 0x0000000000027202 */ /* 0x000fce0000000f00 */
.L_x_6637:
[----:B------:R-:W-:Y:S05]  /*0a30*/  BSYNC.RECONVERGENT B5 ;  /* 0x0000000000057941 */ /* 0x000fea0003800200 */
.L_x_6636:
        /* <DEDUP_REMOVED lines=28> */
.L_x_6635:
        /* <DEDUP_REMOVED lines=15> */
[----:B------:R-:W-:Y:S05]  /*0cf0*/  CALL.REL.NOINC `($__internal_15_$__cuda_sm3x_div_rn_ftz_f32_slowpath) ;  /* 0x0000009000147944 */ /* 0x000fea0003c00000 */
.L_x_6639:
[----:B------:R-:W-:Y:S05]  /*0d00*/  BSYNC.RECONVERGENT B5 ;  /* 0x0000000000057941 */ /* 0x000fea0003800200 */
.L_x_6638:
        /* <DEDUP_REMOVED lines=26> */
[----:B------:R-:W-:-:S07]  /*0eb0*/  FSEL R0, R7, R2, P0 ;  /* 0x0000000207007208 */ /* 0x000fce0000000000 */
.L_x_6634:
[----:B------:R-:W-:Y:S05]  /*0ec0*/  BSYNC.RECONVERGENT B4 ;  /* 0x0000000000047941 */ /* 0x000fea0003800200 */
.L_x_6630:
[----:B------:R-:W-:Y:S01]  /*0ed0*/  ISETP.GE.AND P0, PT, R21, RZ, PT ;  /* 0x000000ff1500720c */ /* 0x000fe20003f06270 */
[----:B------:R-:W-:Y:S01]  /*0ee0*/  FADD.FTZ R19, R19, 0.69314718246459960938 ;  /* 0x3f31721813137421 */ /* 0x000fe20000010000 */
[----:B------:R-:W-:-:S11]  /*0ef0*/  FADD.FTZ R0, |R0|, -RZ ;  /* 0x800000ff00007221 */ /* 0x000fd60000010200 */
[----:B------:R-:W-:Y:S01]  /*0f00*/  @P0 FADD.FTZ R19, -R19, -RZ ;  /* 0x800000ff13130221 */ /* 0x000fe20000010100 */
[----:B------:R-:W-:Y:S06]  /*0f10*/  BRA `(.L_x_6628) ;  /* 0x0000001400fc7947 */ /* 0x000fec0003800000 */
.L_x_6629:
        /* <DEDUP_REMOVED lines=73> */
[----:B------:R-:W-:-:S04]  /*13b0*/  @!P0 FMUL.FTZ R8, |R21|, 0.5 ;  /* 0x3f00000015088820 */ /* 0x000fc80000410200 */
[----:B------:R-:W1:Y:S02]  /*13c0*/  @P0 MUFU.RCP R19, R19 ;  /* 0x0000001300130308 */ /* 0x000e640000001000 */
[----:B-1----:R-:W-:-:S07]  /*13d0*/  @P0 FMUL.FTZ.D2 R8, R10, R19 ;  /* 0x000000130a080220 */ /* 0x002fce0000310000 */
.L_x_6645:
[----:B------:R-:W-:Y:S05]  /*13e0*/  BSYNC.RECONVERGENT B1 ;  /* 0x0000000000017941 */ /* 0x000fea0003800200 */
.L_x_6644:
[----:B------:R-:W-:Y:S04]  /*13f0*/  BSSY.RECONVERGENT B1, `(.L_x_6646) ;  /* 0x0000008000017945 */ /* 0x000fe80003800200 */
[----:B------:R-:W-:Y:S05]  /*1400*/  @!P1 BRA `(.L_x_6647) ;  /* 0x0000000000189947 */ /* 0x000fea0003800000 */
[----:B------:R-:W-:-:S13]  /*1410*/  FSETP.NEU.FTZ.AND P0, PT, R22, RZ, PT ;  /* 0x000000ff1600720b */ /* 0x000fda0003f1d000 */
[----:B------:R-:W-:Y:S01]  /*1420*/  @P0 FADD.FTZ R10, R11, R22 ;  /* 0x000000160b0a0221 */ /* 0x000fe20000010000 */
[C---:B-1----:R-:W-:Y:S01]  /*1430*/  @P0 FMUL.FTZ R19, R21.reuse, R21 ;  /* 0x0000001515130220 */ /* 0x042fe20000410000 */
[----:B------:R-:W-:-:S04]  /*1440*/  @!P0 FMUL.FTZ R23, |R21|, 0.5 ;  /* 0x3f00000015178820 */ /* 0x000fc80000410200 */
[----:B------:R-:W1:Y:S02]  /*1450*/  @P0 MUFU.RCP R10, R10 ;  /* 0x0000000a000a0308 */ /* 0x000e640000001000 */
[----:B-1----:R-:W-:-:S07]  /*1460*/  @P0 FMUL.FTZ.D2 R23, R19, R10 ;  /* 0x0000000a13170220 */ /* 0x002fce0000310000 */
.L_x_6647:
[----:B------:R-:W-:Y:S05]  /*1470*/  BSYNC.RECONVERGENT B1 ;  /* 0x0000000000017941 */ /* 0x000fea0003800200 */
.L_x_6646:
        /* <DEDUP_REMOVED lines=9> */
[----:B-1----:R-:W-:-:S04]  /*1510*/  LOP3.LUT R19, R8, 0xff800000, RZ, 0xc0, !PT ;  /* 0xff80000008137812 */ /* 0x002fc800078ec0ff */
        /* <DEDUP_REMOVED lines=24> */
.L_x_6643:
        /* <DEDUP_REMOVED lines=40> */
.L_x_6641:
[----:B------:R-:W-:-:S06]  /*1920*/  FFMA.FTZ R2, R25, R25, -1 ;  /* 0xbf80000019027423 */ /* 0x000fcc0000010019 */
[----:B------:R-:W0:Y:S02]  /*1930*/  MUFU.SQRT R2, R2 ;  /* 0x0000000200027308 */ /* 0x000e240000002000 */
[----:B0-----:R-:W-:-:S06]  /*1940*/  FADD.FTZ R8, R25, R2 ;  /* 0x0000000219087221 */ /* 0x001fcc0000010000 */
[----:B------:R-:W0:Y:S02]  /*1950*/  MUFU.LG2 R8, R8 ;  /* 0x0000000800087308 */ /* 0x000e240000000c00 */
[----:B0-----:R-:W-:-:S07]  /*1960*/  FMUL.FTZ R19, R8, 0.69314718246459960938 ;  /* 0x3f31721808137820 */ /* 0x001fce0000410000 */
.L_x_6642:
[----:B------:R-:W-:Y:S05]  /*1970*/  BSYNC.RECONVERGENT B0 ;  /* 0x0000000000007941 */ /* 0x000fea0003800200 */
.L_x_6640:
        /* <DEDUP_REMOVED lines=32> */
[----:B------:R-:W-:Y:S01]  /*1b80*/  @!P1 FMUL.FTZ R2, |R21|, 0.5 ;  /* 0x3f00000015029820 */ /* 0x000fe20000410200 */
[----:B------:R-:W0:Y:S02]  /*1b90*/  @P1 MUFU.RCP R8, R9 ;  /* 0x0000000900081308 */ /* 0x000e240000001000 */
        /* <DEDUP_REMOVED lines=9> */
.L_x_6655:
[----:B------:R-:W-:Y:S05]  /*1c30*/  BSYNC.RECONVERGENT B5 ;  /* 0x0000000000057941 */ /* 0x000fea0003800200 */
.L_x_6654:
[----:B------:R-:W-:-:S04]  /*1c40*/  FADD.FTZ R2, R7, R2 ;  /* 0x0000000207027221 */ /* 0x000fc80000010000 */
[----:B------:R-:W-:-:S04]  /*1c50*/  FMUL.FTZ R2, R2, R25 ;  /* 0x0000001902027220 */ /* 0x000fc80000410000 */
[----:B------:R0:W2:Y:S01]  /*1c60*/  MUFU.SQRT R23, R2 ;  /* 0x0000000200177308 */ /* 0x0000a20000002000 */
[----:B------:R-:W-:Y:S05]  /*1c70*/  BRA `(.L_x_6652) ;  /* 0x00000000002c7947 */ /* 0x000fea0003800000 */
.L_x_6653:
        /* <DEDUP_REMOVED lines=11> */
.L_x_6652:
[----:B------:R-:W-:Y:S05]  /*1d30*/  BSYNC.RECONVERGENT B1 ;  /* 0x0000000000017941 */ /* 0x000fea0003800200 */
.L_x_6650:
[----:B------:R-:W-:Y:S05]  /*1d40*/  BSYNC.RELIABLE B0 ;  /* 0x0000000000007941 */ /* 0x000fea0003800100 */
.L_x_6649:
        /* <DEDUP_REMOVED lines=18> */
[----:B-1-3--:R-:W-:Y:S05]  /*1e70*/  CALL.REL.NOINC `($__internal_15_$__cuda_sm3x_div_rn_ftz_f32_slowpath) ;  /* 0x0000007c00b47944 */ /* 0x00afea0003c00000 */
.L_x_6658:
[----:B------:R-:W-:Y:S05]  /*1e80*/  BSYNC.RECONVERGENT B5 ;  /* 0x0000000000057941 */ /* 0x000fea0003800200 */
.L_x_6657:
        /* <DEDUP_REMOVED lines=28> */
.L_x_6656:
[----:B------:R-:W-:Y:S01]  /*2050*/  FADD.FTZ R18, -R18, -RZ ;  /* 0x800000ff12127221 */ /* 0x000fe20000010100 */
[C---:B0-2-4-:R-:W-:Y:S01]  /*2060*/  FADD.FTZ R2, |R23|.reuse, -RZ ;  /* 0x800000ff17027221 */ /* 0x055fe20000010200 */
        /* <DEDUP_REMOVED lines=16> */
.L_x_6661:
[----:B------:R-:W-:Y:S05]  /*2170*/  BSYNC.RECONVERGENT B5 ;  /* 0x0000000000057941 */ /* 0x000fea0003800200 */
.L_x_6660:
        /* <DEDUP_REMOVED lines=28> */
.L_x_6651:
        /* <DEDUP_REMOVED lines=30> */
.L_x_6662:
        /* <DEDUP_REMOVED lines=28> */
.L_x_6659:
[----:B------:R-:W-:Y:S05]  /*26e0*/  BSYNC.RECONVERGENT B4 ;  /* 0x0000000000047941 */ /* 0x000fea0003800200 */
.L_x_6648:
[----:B------:R-:W-:-:S13]  /*26f0*/  ISETP.GE.AND P0, PT, R21, RZ, PT ;  /* 0x000000ff1500720c */ /* 0x000fda0003f06270 */
[----:B-1----:R-:W-:-:S07]  /*2700*/  @P0 FADD.FTZ R19, -R19, -RZ ;  /* 0x800000ff13130221 */ /* 0x002fce0000010100 */
.L_x_6628:
[----:B------:R-:W-:Y:S05]  /*2710*/  BSYNC.RECONVERGENT B2 ;  /* 0x0000000000027941 */ /* 0x000fea0003800200 */
.L_x_6626:
[----:B------:R-:W-:-:S04]  /*2720*/  FSETP.NAN.FTZ.AND P0, PT, |R0|, |R0|, PT ;  /* 0x400000000000720b */ /* 0x000fc80003f18200 */
[----:B------:R-:W-:-:S13]  /*2730*/  FSETP.NAN.OR P1, PT, |R19|, |R19|, !P0 ;  /* 0x400000131300720b */ /* 0x000fda0004728600 */
[----:B------:R-:W-:-:S05]  /*2740*/  @!P1 FADD.FTZ R19, |R19|, -RZ ;  /* 0x800000ff13139221 */ /* 0x000fca0000010200 */
[----:B------:R-:W-:Y:S02]  /*2750*/  @P0 MOV R18, R19 ;  /* 0x0000001300120202 */ /* 0x000fe40000000f00 */
[----:B------:R-:W-:Y:S01]  /*2760*/  @P0 MOV R19, R0 ;  /* 0x0000000000130202 */ /* 0x000fe20000000f00 */
[----:B------:R-:W-:Y:S06]  /*2770*/  @P0 BRA `(.L_x_6625) ;  /* 0x0000000000140947 */ /* 0x000fec0003800000 */
[CC--:B------:R-:W-:Y:S01]  /*2780*/  FSETP.NAN.FTZ.AND P0, PT, |R19|.reuse, |R19|.reuse, PT ;  /* 0x400000131300720b */ /* 0x0c0fe20003f18200 */
[----:B------:R-:W-:Y:S01]  /*2790*/  FADD.FTZ R2, |R19|, -RZ ;  /* 0x800000ff13027221 */ /* 0x000fe20000010200 */
[----:B------:R-:W-:-:S11]  /*27a0*/  MOV R18, R19 ;  /* 0x0000001300127202 */ /* 0x000fd60000000f00 */
[----:B------:R-:W-:Y:S02]  /*27b0*/  @!P0 LOP3.LUT R19, R0, 0x80000000, R21, 0xb8, !PT ;  /* 0x8000000000138812 */ /* 0x000fe400078eb815 */
[----:B------:R-:W-:-:S07]  /*27c0*/  @!P0 MOV R18, R2 ;  /* 0x0000000200128202 */ /* 0x000fce0000000f00 */
.L_x_6625:
[----:B------:R-:W-:Y:S05]  /*27d0*/  BSYNC.RECONVERGENT B3 ;  /* 0x0000000000037941 */ /* 0x000fea0003800200 */
.L_x_6624:
[----:B------:R-:W-:Y:S05]  /*27e0*/  WARPSYNC.ALL ;  /* 0x0000000000007948 */ /* 0x000fea0003800000 */
[----:B------:R-:W-:Y:S01]  /*27f0*/  IADD3 R23, PT, PT, R5, 0x80, RZ ;  /* 0x0000008005177810 */ /* 0x000fe20007ffe0ff */
[----:B------:R-:W-:Y:S01]  /*2800*/  BSSY.RECONVERGENT B3, `(.L_x_6663) ;  /* 0x0000264000037945 */ /* 0x000fe20003800200 */
[----:B-----5:R-:W-:Y:S02]  /*2810*/  CS2R R20, SRZ ;  /* 0x0000000000147805 */ /* 0x020fe4000001ff00 */
        /* <DEDUP_REMOVED lines=24> */
.L_x_6666:
        /* <DEDUP_REMOVED lines=18> */
[CC--:B------:R-:W-:Y:S02]  /*2ac0*/  VIMNMX R2, PT, PT, R11.reuse, R20.reuse, !PT ;  /* 0x000000140b027248 */ /* 0x0c0fe40007fe0100 */
        /* <DEDUP_REMOVED lines=10> */
[----:B------:R-:W-:Y:S01]  /*2b70*/  FSETP.NEU.FTZ.AND P1, PT, R10, +INF , PT ;  /* 0x7f8000000a00780b */ /* 0x000fe20003f3d000 */
[-C--:B------:R-:W-:Y:S01]  /*2b80*/  FMUL.FTZ R21, R11, R25.reuse ;  /* 0x000000190b157220 */ /* 0x080fe20000410000 */
[----:B------:R-:W-:-:S03]  /*2b90*/  FMUL.FTZ R25, R2, R25 ;  /* 0x0000001902197220 */ /* 0x000fc60000410000 */
[----:B------:R-:W-:Y:S01]  /*2ba0*/  FMUL.FTZ R26, R21, R21 ;  /* 0x00000015151a7220 */ /* 0x000fe20000410000 */
[----:B------:R-:W0:Y:S01]  /*2bb0*/  MUFU.SQRT R24, R24 ;  /* 0x0000001800187308 */ /* 0x000e220000002000 */
[----:B------:R-:W-:Y:S02]  /*2bc0*/  LOP3.LUT R21, R8, 0x800000, RZ, 0xfc, !PT ;  /* 0x0080000008157812 */ /* 0x000fe400078efcff */
[----:B------:R-:W-:Y:S01]  /*2bd0*/  FFMA.FTZ R26, R25, R25, R26 ;  /* 0x00000019191a7223 */ /* 0x000fe2000001001a */
[----:B------:R-:W-:-:S05]  /*2be0*/  LOP3.LUT R25, R20, 0x800000, RZ, 0xfc, !PT ;  /* 0x0080000014197812 */ /* 0x000fca00078efcff */
        /* <DEDUP_REMOVED lines=32> */
.L_x_6676:
[----:B------:R-:W-:-:S04]  /*2df0*/  FADD.FTZ R2, -R9, R6 ;  /* 0x0000000609027221 */ /* 0x000fc80000010100 */
[----:B------:R-:W-:-:S07]  /*2e00*/  FMUL.FTZ R2, R2, 0.5 ;  /* 0x3f00000002027820 */ /* 0x000fce0000410000 */
.L_x_6677:
[----:B------:R-:W-:Y:S05]  /*2e10*/  BSYNC.RECONVERGENT B1 ;  /* 0x0000000000017941 */ /* 0x000fea0003800200 */
.L_x_6675:
        /* <DEDUP_REMOVED lines=11> */
.L_x_6679:
[----:B------:R-:W-:-:S04]  /*2ed0*/  FADD.FTZ R21, R11, -R8 ;  /* 0x800000080b157221 */ /* 0x000fc80000010000 */
[----:B------:R-:W-:-:S07]  /*2ee0*/  FMUL.FTZ R21, R21, 0.5 ;  /* 0x3f00000015157820 */ /* 0x000fce0000410000 */
.L_x_6680:
[----:B------:R-:W-:Y:S05]  /*2ef0*/  BSYNC.RECONVERGENT B1 ;  /* 0x0000000000017941 */ /* 0x000fea0003800200 */
.L_x_6678:
        /* <DEDUP_REMOVED lines=35> */
.L_x_6674:
        /* <DEDUP_REMOVED lines=35> */
.L_x_6681:
[----:B------:R-:W-:-:S04]  /*3360*/  FADD.FTZ R2, -R22, 1 ;  /* 0x3f80000016027421 */ /* 0x000fc80000010100 */
[----:B------:R-:W-:-:S06]  /*3370*/  FMUL.FTZ R2, R9, R2 ;  /* 0x0000000209027220 */ /* 0x000fcc0000410000 */
[----:B------:R-:W0:Y:S08]  /*3380*/  MUFU.SQRT R2, R2 ;  /* 0x0000000200027308 */ /* 0x000e300000002000 */
[----:B0-----:R-:W0:Y:S02]  /*3390*/  MUFU.RCP R8, R2 ;  /* 0x0000000200087308 */ /* 0x001e240000001000 */
[----:B0-----:R-:W-:Y:S01]  /*33a0*/  FMUL.FTZ R21, R8, |R13| ;  /* 0x4000000d08157220 */ /* 0x001fe20000410000 */
[----:B------:R-:W-:Y:S06]  /*33b0*/  BRA `(.L_x_6672) ;  /* 0x0000000000047947 */ /* 0x000fec0003800000 */
.L_x_6673:
[----:B------:R0:W1:Y:S02]  /*33c0*/  MUFU.SQRT R21, R7 ;  /* 0x0000000700157308 */ /* 0x0000640000002000 */
.L_x_6672:
[----:B------:R-:W-:Y:S05]  /*33d0*/  BSYNC.RECONVERGENT B0 ;  /* 0x0000000000007941 */ /* 0x000fea0003800200 */
.L_x_6671:
        /* <DEDUP_REMOVED lines=40> */
.L_x_6686:
        /* <DEDUP_REMOVED lines=28> */
.L_x_6685:
        /* <DEDUP_REMOVED lines=23> */
.L_x_6692:
[----:B------:R-:W-:-:S04]  /*3990*/  FADD.FTZ R0, -R0, R11 ;  /* 0x0000000b00007221 */ /* 0x000fc80000010100 */
[----:B------:R-:W-:-:S07]  /*39a0*/  FMUL.FTZ R7, R0, 0.5 ;  /* 0x3f00000000077820 */ /* 0x000fce0000410000 */
.L_x_6693:
[----:B------:R-:W-:Y:S05]  /*39b0*/  BSYNC.RECONVERGENT B5 ;  /* 0x0000000000057941 */ /* 0x000fea0003800200 */
.L_x_6691:
[----:B------:R-:W-:Y:S01]  /*39c0*/  FADD.FTZ R2, R7, R2 ;  /* 0x0000000207027221 */ /* 0x000fe20000010000 */
[----:B------:R-:W-:-:S04]  /*39d0*/  FADD.FTZ R25, R22, R25 ;  /* 0x0000001916197221 */ /* 0x000fc80000010000 */
[----:B------:R-:W-:-:S04]  /*39e0*/  FMUL.FTZ R2, R2, R25 ;  /* 0x0000001902027220 */ /* 0x000fc80000410000 */
[----:B------:R0:W2:Y:S01]  /*39f0*/  MUFU.SQRT R20, R2 ;  /* 0x0000000200147308 */ /* 0x0000a20000002000 */
[----:B------:R-:W-:Y:S05]  /*3a00*/  BRA `(.L_x_6694) ;  /* 0x0000000000487947 */ /* 0x000fea0003800000 */
.L_x_6690:
        /* <DEDUP_REMOVED lines=12> */
.L_x_6689:
[----:B------:R-:W-:Y:S01]  /*3ad0*/  FADD.FTZ R0, R25, 1 ;  /* 0x3f80000019007421 */ /* 0x000fe20000010000 */
[----:B0-----:R-:W-:Y:S01]  /*3ae0*/  MUFU.SQRT R7, R7 ;  /* 0x0000000700077308 */ /* 0x001fe20000002000 */
[----:B------:R-:W-:Y:S02]  /*3af0*/  HFMA2 R22, -RZ, RZ, 1.875, 0 ;  /* 0x3f800000ff167431 */ /* 0x000fe400000001ff */
[----:B------:R-:W-:-:S06]  /*3b00*/  FMUL.FTZ R0, R0, 0.5 ;  /* 0x3f00000000007820 */ /* 0x000fcc0000410000 */
[----:B------:R-:W0:Y:S02]  /*3b10*/  MUFU.SQRT R0, R0 ;  /* 0x0000000000007308 */ /* 0x000e240000002000 */
[----:B0-----:R-:W-:-:S07]  /*3b20*/  FMUL.FTZ R20, R7, R0 ;  /* 0x0000000007147220 */ /* 0x001fce0000410000 */
.L_x_6694:
[----:B------:R-:W-:Y:S05]  /*3b30*/  BSYNC.RECONVERGENT B1 ;  /* 0x0000000000017941 */ /* 0x000fea0003800200 */
.L_x_6688:
[----:B------:R-:W-:Y:S05]  /*3b40*/  BRA `(.L_x_6695) ;  /* 0x0000000000087947 */ /* 0x000fea0003800000 */
.L_x_6684:
[----:B------:R-:W-:Y:S01]  /*3b50*/  FMUL.FTZ R20, R25, 16777216 ;  /* 0x4b80000019147820 */ /* 0x000fe20000410000 */
[----:B------:R-:W-:-:S07]  /*3b60*/  FMUL.FTZ R22, R22, 16777216 ;  /* 0x4b80000016167820 */ /* 0x000fce0000410000 */
.L_x_6695:
[----:B------:R-:W-:Y:S05]  /*3b70*/  BSYNC.RELIABLE B0 ;  /* 0x0000000000007941 */ /* 0x000fea0003800100 */
.L_x_6683:
        /* <DEDUP_REMOVED lines=19> */
[----:B-1----:R-:W-:Y:S05]  /*3cb0*/  CALL.REL.NOINC `($__internal_15_$__cuda_sm3x_div_rn_ftz_f32_slowpath) ;  /* 0x0000006000247944 */ /* 0x002fea0003c00000 */
.L_x_6698:
[----:B------:R-:W-:Y:S05]  /*3cc0*/  BSYNC.RECONVERGENT B5 ;  /* 0x0000000000057941 */ /* 0x000fea0003800200 */
.L_x_6697:
        /* <DEDUP_REMOVED lines=29> */
.L_x_6696:
[----:B------:R-:W-:Y:S01]  /*3ea0*/  FADD.FTZ R25, |R22|, -RZ ;  /* 0x800000ff16197221 */ /* 0x000fe20000010200 */
[C---:B0-2---:R-:W-:Y:S01]  /*3eb0*/  FADD.FTZ R2, |R20|.reuse, -RZ ;  /* 0x800000ff14027221 */ /* 0x045fe20000010200 */
        /* <DEDUP_REMOVED lines=15> */
.L_x_6700:
[----:B------:R-:W-:Y:S05]  /*3fb0*/  BSYNC.RECONVERGENT B5 ;  /* 0x0000000000057941 */ /* 0x000fea0003800200 */
.L_x_6699:
        /* <DEDUP_REMOVED lines=28> */
.L_x_6687:
[----:B------:R-:W-:Y:S05]  /*4180*/  BSYNC.RECONVERGENT B4 ;  /* 0x0000000000047941 */ /* 0x000fea0003800200 */
.L_x_6682:
[----:B------:R-:W-:-:S13]  /*4190*/  ISETP.GE.AND P0, PT, R13, RZ, PT ;  /* 0x000000ff0d00720c */ /* 0x000fda0003f06270 */
[----:B-1----:R-:W-:Y:S01]  /*41a0*/  @P0 FADD.FTZ R21, -R21, -RZ ;  /* 0x800000ff15150221 */ /* 0x002fe20000010100 */
[----:B------:R-:W-:Y:S06]  /*41b0*/  BRA `(.L_x_6667) ;  /* 0x0000000800f07947 */ /* 0x000fec0003800000 */
.L_x_6670:
[----:B------:R-:W-:Y:S01]  /*41c0*/  FADD.FTZ R0, -R12, 6.1232342629258392722e-17 ;  /* 0x248d31320c007421 */ /* 0x000fe20000010100 */
[----:B------:R-:W-:-:S03]  /*41d0*/  FADD.FTZ R21, -R13, -RZ ;  /* 0x800000ff0d157221 */ /* 0x000fc60000010100 */
[----:B------:R-:W-:Y:S01]  /*41e0*/  FADD.FTZ R0, R0, 1.5707963705062866211 ;  /* 0x3fc90fdb00007421 */ /* 0x000fe20000010000 */
[----:B------:R-:W-:Y:S06]  /*41f0*/  BRA `(.L_x_6667) ;  /* 0x0000000800e07947 */ /* 0x000fec0003800000 */
.L_x_6669:
[----:B------:R-:W-:Y:S02]  /*4200*/  HFMA2 R0, -RZ, RZ, 0, 0 ;  /* 0x00000000ff007431 */ /* 0x000fe400000001ff */
[----:B------:R-:W-:Y:S01]  /*4210*/  FADD.FTZ R21, -R13, -RZ ;  /* 0x800000ff0d157221 */ /* 0x000fe20000010100 */
[----:B------:R-:W-:Y:S06]  /*4220*/  BRA `(.L_x_6667) ;  /* 0x0000000800d47947 */ /* 0x000fec0003800000 */
.L_x_6668:
        /* <DEDUP_REMOVED lines=25> */
[----:B---3--:R-:W-:Y:S05]  /*43c0*/  CALL.REL.NOINC `($__internal_15_$__cuda_sm3x_div_rn_ftz_f32_slowpath) ;  /* 0x0000005800607944 */ /* 0x008fea0003c00000 */
.L_x_6705:
[----:B------:R-:W-:Y:S05]  /*43d0*/  BSYNC.RECONVERGENT B5 ;  /* 0x0000000000057941 */ /* 0x000fea0003800200 */
.L_x_6704:
[----:B------:R-:W-:Y:S02]  /*43e0*/  HFMA2 R7, -RZ, RZ, 0.89990234375, 10328 ;  /* 0x3b33710bff077431 */ /* 0x000fe400000001ff */
[----:B------:R-:W-:Y:S01]  /*43f0*/  FMUL.FTZ R2, R0, R0 ;  /* 0x0000000000027220 */ /* 0x000fe20000410000 */
[----:B------:R-:W-:Y:S02]  /*4400*/  MOV R9, 0x3fd774eb ;  /* 0x3fd774eb00097802 */ /* 0x000fe40000000f00 */
[----:B------:R-:W-:Y:S01]  /*4410*/  ISETP.GE.AND P0, PT, R12, RZ, PT ;  /* 0x000000ff0c00720c */ /* 0x000fe20003f06270 */
        /* <DEDUP_REMOVED lines=25> */
.L_x_6703:
[CC--:B------:R-:W-:Y:S01]  /*45b0*/  VIMNMX R0, PT, PT, R7.reuse, R22.reuse, !PT ;  /* 0x0000001607007248 */ /* 0x0c0fe20007fe0100 */
[----:B------:R-:W-:Y:S01]  /*45c0*/  MUFU.RCP R11, R20 ;  /* 0x00000014000b7308 */ /* 0x000fe20000001000 */
[----:B------:R-:W-:Y:S01]  /*45d0*/  VIMNMX R7, PT, PT, R7, R22, PT ;  /* 0x0000001607077248 */ /* 0x000fe20003fe0100 */
[----:B------:R-:W-:Y:S01]  /*45e0*/  BSSY.RECONVERGENT B5, `(.L_x_6707) ;  /* 0x000001a000057945 */ /* 0x000fe20003800200 */
[----:B------:R-:W-:Y:S02]  /*45f0*/  LOP3.LUT R2, R0, 0xfe000000, RZ, 0xc0, !PT ;  /* 0xfe00000000027812 */ /* 0x000fe400078ec0ff */
[----:B------:R-:W-:Y:S02]  /*4600*/  FSETP.NEU.FTZ.AND P0, PT, R7, RZ, PT ;  /* 0x000000ff0700720b */ /* 0x000fe40003f1d000 */
[C---:B---3--:R-:W-:Y:S02]  /*4610*/  LOP3.LUT R6, R2.reuse, 0x7e800000, RZ, 0x3c, !PT ;  /* 0x7e80000002067812 */ /* 0x048fe400078e3cff */
        /* <DEDUP_REMOVED lines=22> */
.L_x_6708:
[----:B------:R-:W-:Y:S05]  /*4780*/  BSYNC.RECONVERGENT B5 ;  /* 0x0000000000057941 */ /* 0x000fea0003800200 */
.L_x_6707:
        /* <DEDUP_REMOVED lines=29> */
.L_x_6702:
        /* <DEDUP_REMOVED lines=9> */
[----:B---3--:R-:W-:Y:S02]  /*49f0*/  LOP3.LUT R6, R2, 0xfe000000, RZ, 0xc0, !PT ;  /* 0xfe00000002067812 */ /* 0x008fe400078ec0ff */
        /* <DEDUP_REMOVED lines=23> */
.L_x_6710:
[----:B------:R-:W-:Y:S05]  /*4b70*/  BSYNC.RECONVERGENT B5 ;  /* 0x0000000000057941 */ /* 0x000fea0003800200 */
.L_x_6709:
        /* <DEDUP_REMOVED lines=27> */
.L_x_6706:
[----:B------:R-:W-:Y:S05]  /*4d30*/  BSYNC.RECONVERGENT B4 ;  /* 0x0000000000047941 */ /* 0x000fea0003800200 */
.L_x_6701:
[----:B------:R-:W-:Y:S01]  /*4d40*/  ISETP.GE.AND P0, PT, R13, RZ, PT ;  /* 0x000000ff0d00720c */ /* 0x000fe20003f06270 */
[----:B------:R-:W-:Y:S01]  /*4d50*/  FADD.FTZ R21, R21, 0.69314718246459960938 ;  /* 0x3f31721815157421 */ /* 0x000fe20000010000 */
[----:B------:R-:W-:-:S11]  /*4d60*/  FADD.FTZ R0, |R0|, -RZ ;  /* 0x800000ff00007221 */ /* 0x000fd60000010200 */
[----:B------:R-:W-:-:S07]  /*4d70*/  @P0 FADD.FTZ R21, -R21, -RZ ;  /* 0x800000ff15150221 */ /* 0x000fce0000010100 */
.L_x_6667:
[----:B------:R-:W-:Y:S05]  /*4d80*/  BSYNC.RECONVERGENT B2 ;  /* 0x0000000000027941 */ /* 0x000fea0003800200 */
.L_x_6665:
        /* <DEDUP_REMOVED lines=11> */
.L_x_6664:
[----:B------:R-:W-:Y:S05]  /*4e40*/  BSYNC.RECONVERGENT B3 ;  /* 0x0000000000037941 */ /* 0x000fea0003800200 */
.L_x_6663:
[----:B------:R-:W-:Y:S05]  /*4e50*/  WARPSYNC.ALL ;  /* 0x0000000000007948 */ /* 0x000fea0003800000 */
[----:B------:R-:W-:Y:S01]  /*4e60*/  IADD3 R7, PT, PT, R5, 0x100, RZ ;  /* 0x0000010005077810 */ /* 0x000fe20007ffe0ff */
        /* <DEDUP_REMOVED lines=26> */
.L_x_6714:
        /* <DEDUP_REMOVED lines=69> */
.L_x_6724:
[----:B------:R-:W-:-:S04]  /*5460*/  FADD.FTZ R2, -R9, R6 ;  /* 0x0000000609027221 */ /* 0x000fc80000010100 */
[----:B------:R-:W-:-:S07]  /*5470*/  FMUL.FTZ R2, R2, 0.5 ;  /* 0x3f00000002027820 */ /* 0x000fce0000410000 */
.L_x_6725:
[----:B------:R-:W-:Y:S05]  /*5480*/  BSYNC.RECONVERGENT B1 ;  /* 0x0000000000017941 */ /* 0x000fea0003800200 */
.L_x_6723:
        /* <DEDUP_REMOVED lines=11> */
.L_x_6727:
[----:B------:R-:W-:-:S04]  /*5540*/  FADD.FTZ R13, R11, -R8 ;  /* 0x800000080b0d7221 */ /* 0x000fc80000010000 */
[----:B------:R-:W-:-:S07]  /*5550*/  FMUL.FTZ R13, R13, 0.5 ;  /* 0x3f0000000d0d7820 */ /* 0x000fce0000410000 */
.L_x_6728:
[----:B------:R-:W-:Y:S05]  /*5560*/  BSYNC.RECONVERGENT B1 ;  /* 0x0000000000017941 */ /* 0x000fea0003800200 */
.L_x_6726:
        /* <DEDUP_REMOVED lines=35> */
.L_x_6722:
        /* <DEDUP_REMOVED lines=35> */
.L_x_6729:
[----:B------:R-:W-:-:S04]  /*59d0*/  FADD.FTZ R2, -R22, 1 ;  /* 0x3f80000016027421 */ /* 0x000fc80000010100 */
[----:B------:R-:W-:-:S06]  /*59e0*/  FMUL.FTZ R2, R9, R2 ;  /* 0x0000000209027220 */ /* 0x000fcc0000410000 */
[----:B------:R-:W0:Y:S08]  /*59f0*/  MUFU.SQRT R2, R2 ;  /* 0x0000000200027308 */ /* 0x000e300000002000 */
[----:B0-----:R-:W0:Y:S02]  /*5a00*/  MUFU.RCP R8, R2 ;  /* 0x0000000200087308 */ /* 0x001e240000001000 */
[----:B0-----:R-:W-:Y:S01]  /*5a10*/  FMUL.FTZ R13, R8, |R15| ;  /* 0x4000000f080d7220 */ /* 0x001fe20000410000 */
[----:B------:R-:W-:Y:S06]  /*5a20*/  BRA `(.L_x_6720) ;  /* 0x0000000000047947 */ /* 0x000fec0003800000 */
.L_x_6721:
[----:B------:R0:W1:Y:S02]  /*5a30*/  MUFU.SQRT R13, R7 ;  /* 0x00000007000d7308 */ /* 0x0000640000002000 */
.L_x_6720:
[----:B------:R-:W-:Y:S05]  /*5a40*/  BSYNC.RECONVERGENT B0 ;  /* 0x0000000000007941 */ /* 0x000fea0003800200 */
.L_x_6719:
        /* <DEDUP_REMOVED lines=40> */
.L_x_6734:
        /* <DEDUP_REMOVED lines=28> */
.L_x_6733:
        /* <DEDUP_REMOVED lines=23> */
.L_x_6740:
[----:B------:R-:W-:-:S04]  /*6000*/  FADD.FTZ R0, -R0, R11 ;  /* 0x0000000b00007221 */ /* 0x000fc80000010100 */
[----:B------:R-:W-:-:S07]  /*6010*/  FMUL.FTZ R7, R0, 0.5 ;  /* 0x3f00000000077820 */ /* 0x000fce0000410000 */
.L_x_6741:
[----:B------:R-:W-:Y:S05]  /*6020*/  BSYNC.RECONVERGENT B5 ;  /* 0x0000000000057941 */ /* 0x000fea0003800200 */
.L_x_6739:
[----:B------:R-:W-:Y:S01]  /*6030*/  FADD.FTZ R2, R7, R2 ;  /* 0x0000000207027221 */ /* 0x000fe20000010000 */
[----:B------:R-:W-:-:S04]  /*6040*/  FADD.FTZ R25, R22, R25 ;  /* 0x0000001916197221 */ /* 0x000fc80000010000 */
[----:B------:R-:W-:-:S04]  /*6050*/  FMUL.FTZ R2, R2, R25 ;  /* 0x0000001902027220 */ /* 0x000fc80000410000 */
[----:B------:R0:W2:Y:S01]  /*6060*/  MUFU.SQRT R12, R2 ;  /* 0x00000002000c7308 */ /* 0x0000a20000002000 */
[----:B------:R-:W-:Y:S05]  /*6070*/  BRA `(.L_x_6742) ;  /* 0x0000000000487947 */ /* 0x000fea0003800000 */
.L_x_6738:
        /* <DEDUP_REMOVED lines=12> */
.L_x_6737:
[----:B------:R-:W-:Y:S01]  /*6140*/  FADD.FTZ R0, R25, 1 ;  /* 0x3f80000019007421 */ /* 0x000fe20000010000 */
[----:B0-----:R-:W-:Y:S01]  /*6150*/  MUFU.SQRT R7, R7 ;  /* 0x0000000700077308 */ /* 0x001fe20000002000 */
[----:B------:R-:W-:Y:S02]  /*6160*/  HFMA2 R22, -RZ, RZ, 1.875, 0 ;  /* 0x3f800000ff167431 */ /* 0x000fe400000001ff */
[----:B------:R-:W-:-:S06]  /*6170*/  FMUL.FTZ R0, R0, 0.5 ;  /* 0x3f00000000007820 */ /* 0x000fcc0000410000 */
[----:B------:R-:W0:Y:S02]  /*6180*/  MUFU.SQRT R0, R0 ;  /* 0x0000000000007308 */ /* 0x000e240000002000 */
[----:B0-----:R-:W-:-:S07]  /*6190*/  FMUL.FTZ R12, R7, R0 ;  /* 0x00000000070c7220 */ /* 0x001fce0000410000 */
.L_x_6742:
[----:B------:R-:W-:Y:S05]  /*61a0*/  BSYNC.RECONVERGENT B1 ;  /* 0x0000000000017941 */ /* 0x000fea0003800200 */
.L_x_6736:
[----:B------:R-:W-:Y:S05]  /*61b0*/  BRA `(.L_x_6743) ;  /* 0x0000000000087947 */ /* 0x000fea0003800000 */
.L_x_6732:
[----:B------:R-:W-:Y:S01]  /*61c0*/  FMUL.FTZ R12, R25, 16777216 ;  /* 0x4b800000190c7820 */ /* 0x000fe20000410000 */
[----:B------:R-:W-:-:S07]  /*61d0*/  FMUL.FTZ R22, R22, 16777216 ;  /* 0x4b80000016167820 */ /* 0x000fce0000410000 */
.L_x_6743:
[----:B------:R-:W-:Y:S05]  /*61e0*/  BSYNC.RELIABLE B0 ;  /* 0x0000000000007941 */ /* 0x000fea0003800100 */
.L_x_6731:
        /* <DEDUP_REMOVED lines=20> */
.L_x_6746:
[----:B------:R-:W-:Y:S05]  /*6330*/  BSYNC.RECONVERGENT B5 ;  /* 0x0000000000057941 */ /* 0x000fea0003800200 */
.L_x_6745:
        /* <DEDUP_REMOVED lines=29> */
.L_x_6744:
        /* <DEDUP_REMOVED lines=17> */
.L_x_6748:
[----:B------:R-:W-:Y:S05]  /*6620*/  BSYNC.RECONVERGENT B5 ;  /* 0x0000000000057941 */ /* 0x000fea0003800200 */
.L_x_6747:
        /* <DEDUP_REMOVED lines=28> */
.L_x_6735:
[----:B------:R-:W-:Y:S05]  /*67f0*/  BSYNC.RECONVERGENT B4 ;  /* 0x0000000000047941 */ /* 0x000fea0003800200 */
.L_x_6730:
[----:B------:R-:W-:-:S13]  /*6800*/  ISETP.GE.AND P0, PT, R15, RZ, PT ;  /* 0x000000ff0f00720c */ /* 0x000fda0003f06270 */
[----:B-1----:R-:W-:Y:S01]  /*6810*/  @P0 FADD.FTZ R13, -R13, -RZ ;  /* 0x800000ff0d0d0221 */ /* 0x002fe20000010100 */
[----:B------:R-:W-:Y:S06]  /*6820*/  BRA `(.L_x_6715) ;  /* 0x0000000800f07947 */ /* 0x000fec0003800000 */
.L_x_6718:
[----:B------:R-:W-:Y:S01]  /*6830*/  FADD.FTZ R0, -R14, 6.1232342629258392722e-17 ;  /* 0x248d31320e007421 */ /* 0x000fe20000010100 */
[----:B------:R-:W-:-:S03]  /*6840*/  FADD.FTZ R13, -R15, -RZ ;  /* 0x800000ff0f0d7221 */ /* 0x000fc60000010100 */
[----:B------:R-:W-:Y:S01]  /*6850*/  FADD.FTZ R0, R0, 1.5707963705062866211 ;  /* 0x3fc90fdb00007421 */ /* 0x000fe20000010000 */
[----:B------:R-:W-:Y:S06]  /*6860*/  BRA `(.L_x_6715) ;  /* 0x0000000800e07947 */ /* 0x000fec0003800000 */
.L_x_6717:
[----:B------:R-:W-:Y:S02]  /*6870*/  HFMA2 R0, -RZ, RZ, 0, 0 ;  /* 0x00000000ff007431 */ /* 0x000fe400000001ff */
[----:B------:R-:W-:Y:S01]  /*6880*/  FADD.FTZ R13, -R15, -RZ ;  /* 0x800000ff0f0d7221 */ /* 0x000fe20000010100 */
[----:B------:R-:W-:Y:S06]  /*6890*/  BRA `(.L_x_6715) ;  /* 0x0000000800d47947 */ /* 0x000fec0003800000 */
.L_x_6716:
        /* <DEDUP_REMOVED lines=26> */
.L_x_6753:
[----:B------:R-:W-:Y:S05]  /*6a40*/  BSYNC.RECONVERGENT B5 ;  /* 0x0000000000057941 */ /* 0x000fea0003800200 */
.L_x_6752:
        /* <DEDUP_REMOVED lines=29> */
.L_x_6751:
        /* <DEDUP_REMOVED lines=29> */
.L_x_6756:
[----:B------:R-:W-:Y:S05]  /*6df0*/  BSYNC.RECONVERGENT B5 ;  /* 0x0000000000057941 */ /* 0x000fea0003800200 */
.L_x_6755:
        /* <DEDUP_REMOVED lines=29> */
.L_x_6750:
        /* <DEDUP_REMOVED lines=33> */
.L_x_6758:
[----:B------:R-:W-:Y:S05]  /*71e0*/  BSYNC.RECONVERGENT B5 ;  /* 0x0000000000057941 */ /* 0x000fea0003800200 */
.L_x_6757:
        /* <DEDUP_REMOVED lines=27> */
.L_x_6754:
[----:B------:R-:W-:Y:S05]  /*73a0*/  BSYNC.RECONVERGENT B4 ;  /* 0x0000000000047941 */ /* 0x000fea0003800200 */
.L_x_6749:
[----:B------:R-:W-:Y:S01]  /*73b0*/  ISETP.GE.AND P0, PT, R15, RZ, PT ;  /* 0x000000ff0f00720c */ /* 0x000fe20003f06270 */
[----:B------:R-:W-:Y:S01]  /*73c0*/  FADD.FTZ R13, R13, 0.69314718246459960938 ;  /* 0x3f3172180d0d7421 */ /* 0x000fe20000010000 */
[----:B------:R-:W-:-:S11]  /*73d0*/  FADD.FTZ R0, |R0|, -RZ ;  /* 0x800000ff00007221 */ /* 0x000fd60000010200 */
[----:B------:R-:W-:-:S07]  /*73e0*/  @P0 FADD.FTZ R13, -R13, -RZ ;  /* 0x800000ff0d0d0221 */ /* 0x000fce0000010100 */
.L_x_6715:
[----:B------:R-:W-:Y:S05]  /*73f0*/  BSYNC.RECONVERGENT B2 ;  /* 0x0000000000027941 */ /* 0x000fea0003800200 */
.L_x_6713:
        /* <DEDUP_REMOVED lines=11> */
.L_x_6712:
[----:B------:R-:W-:Y:S05]  /*74b0*/  BSYNC.RECONVERGENT B3 ;  /* 0x0000000000037941 */ /* 0x000fea0003800200 */
.L_x_6711:
        /* <DEDUP_REMOVED lines=28> */
.L_x_6762:
        /* <DEDUP_REMOVED lines=69> */
.L_x_6772:
[----:B------:R-:W-:-:S04]  /*7ad0*/  FADD.FTZ R2, -R9, R6 ;  /* 0x0000000609027221 */ /* 0x000fc80000010100 */
[----:B------:R-:W-:-:S07]  /*7ae0*/  FMUL.FTZ R2, R2, 0.5 ;  /* 0x3f00000002027820 */ /* 0x000fce0000410000 */
.L_x_6773:
[----:B------:R-:W-:Y:S05]  /*7af0*/  BSYNC.RECONVERGENT B1 ;  /* 0x0000000000017941 */ /* 0x000fea0003800200 */
.L_x_6771:
        /* <DEDUP_REMOVED lines=11> */
.L_x_6775:
[----:B------:R-:W-:-:S04]  /*7bb0*/  FADD.FTZ R15, R11, -R8 ;  /* 0x800000080b0f7221 */ /* 0x000fc80000010000 */
[----:B------:R-:W-:-:S07]  /*7bc0*/  FMUL.FTZ R15, R15, 0.5 ;  /* 0x3f0000000f0f7820 */ /* 0x000fce0000410000 */
.L_x_6776:
[----:B------:R-:W-:Y:S05]  /*7bd0*/  BSYNC.RECONVERGENT B1 ;  /* 0x0000000000017941 */ /* 0x000fea0003800200 */
.L_x_6774:
        /* <DEDUP_REMOVED lines=35> */
.L_x_6770:
        /* <DEDUP_REMOVED lines=35> */
.L_x_6777:
[----:B------:R-:W-:-:S04]  /*8040*/  FADD.FTZ R2, -R22, 1 ;  /* 0x3f80000016027421 */ /* 0x000fc80000010100 */
[----:B------:R-:W-:-:S06]  /*8050*/  FMUL.FTZ R2, R9, R2 ;  /* 0x0000000209027220 */ /* 0x000fcc0000410000 */
[----:B------:R-:W0:Y:S08]  /*8060*/  MUFU.SQRT R2, R2 ;  /* 0x0000000200027308 */ /* 0x000e300000002000 */
[----:B0-----:R-:W0:Y:S02]  /*8070*/  MUFU.RCP R8, R2 ;  /* 0x0000000200087308 */ /* 0x001e240000001000 */
[----:B0-----:R-:W-:Y:S01]  /*8080*/  FMUL.FTZ R15, R8, |R17| ;  /* 0x40000011080f7220 */ /* 0x001fe20000410000 */
[----:B------:R-:W-:Y:S06]  /*8090*/  BRA `(.L_x_6768) ;  /* 0x0000000000047947 */ /* 0x000fec0003800000 */
.L_x_6769:
[----:B------:R0:W1:Y:S02]  /*80a0*/  MUFU.SQRT R15, R7 ;  /* 0x00000007000f7308 */ /* 0x0000640000002000 */
.L_x_6768:
[----:B------:R-:W-:Y:S05]  /*80b0*/  BSYNC.RECONVERGENT B0 ;  /* 0x0000000000007941 */ /* 0x000fea0003800200 */
.L_x_6767:
        /* <DEDUP_REMOVED lines=40> */
.L_x_6782:
        /* <DEDUP_REMOVED lines=28> */
.L_x_6781:
        /* <DEDUP_REMOVED lines=23> */
.L_x_6788:
[----:B------:R-:W-:-:S04]  /*8670*/  FADD.FTZ R0, -R0, R11 ;  /* 0x0000000b00007221 */ /* 0x000fc80000010100 */
[----:B------:R-:W-:-:S07]  /*8680*/  FMUL.FTZ R7, R0, 0.5 ;  /* 0x3f00000000077820 */ /* 0x000fce0000410000 */
.L_x_6789:
[----:B------:R-:W-:Y:S05]  /*8690*/  BSYNC.RECONVERGENT B5 ;  /* 0x0000000000057941 */ /* 0x000fea0003800200 */
.L_x_6787:
[----:B------:R-:W-:Y:S01]  /*86a0*/  FADD.FTZ R2, R7, R2 ;  /* 0x0000000207027221 */ /* 0x000fe20000010000 */
[----:B------:R-:W-:-:S04]  /*86b0*/  FADD.FTZ R25, R22, R25 ;  /* 0x0000001916197221 */ /* 0x000fc80000010000 */
[----:B------:R-:W-:-:S04]  /*86c0*/  FMUL.FTZ R2, R2, R25 ;  /* 0x0000001902027220 */ /* 0x000fc80000410000 */
[----:B------:R0:W2:Y:S01]  /*86d0*/  MUFU.SQRT R14, R2 ;  /* 0x00000002000e7308 */ /* 0x0000a20000002000 */
[----:B------:R-:W-:Y:S05]  /*86e0*/  BRA `(.L_x_6790) ;  /* 0x0000000000487947 */ /* 0x000fea0003800000 */
.L_x_6786:
        /* <DEDUP_REMOVED lines=12> */
.L_x_6785:
[----:B------:R-:W-:Y:S01]  /*87b0*/  FADD.FTZ R0, R25, 1 ;  /* 0x3f80000019007421 */ /* 0x000fe20000010000 */
[----:B0-----:R-:W-:Y:S01]  /*87c0*/  MUFU.SQRT R7, R7 ;  /* 0x0000000700077308 */ /* 0x001fe20000002000 */
[----:B------:R-:W-:Y:S02]  /*87d0*/  HFMA2 R22, -RZ, RZ, 1.875, 0 ;  /* 0x3f800000ff167431 */ /* 0x000fe400000001ff */
[----:B------:R-:W-:-:S06]  /*87e0*/  FMUL.FTZ R0, R0, 0.5 ;  /* 0x3f00000000007820 */ /* 0x000fcc0000410000 */
[----:B------:R-:W0:Y:S02]  /*87f0*/  MUFU.SQRT R0, R0 ;  /* 0x0000000000007308 */ /* 0x000e240000002000 */
[----:B0-----:R-:W-:-:S07]  /*8800*/  FMUL.FTZ R14, R7, R0 ;  /* 0x00000000070e7220 */ /* 0x001fce0000410000 */
.L_x_6790:
[----:B------:R-:W-:Y:S05]  /*8810*/  BSYNC.RECONVERGENT B1 ;  /* 0x0000000000017941 */ /* 0x000fea0003800200 */
.L_x_6784:
[----:B------:R-:W-:Y:S05]  /*8820*/  BRA `(.L_x_6791) ;  /* 0x0000000000087947 */ /* 0x000fea0003800000 */
.L_x_6780:
[----:B------:R-:W-:Y:S01]  /*8830*/  FMUL.FTZ R14, R25, 16777216 ;  /* 0x4b800000190e7820 */ /* 0x000fe20000410000 */
[----:B------:R-:W-:-:S07]  /*8840*/  FMUL.FTZ R22, R22, 16777216 ;  /* 0x4b80000016167820 */ /* 0x000fce0000410000 */
.L_x_6791:
[----:B------:R-:W-:Y:S05]  /*8850*/  BSYNC.RELIABLE B0 ;  /* 0x0000000000007941 */ /* 0x000fea0003800100 */
.L_x_6779:
        /* <DEDUP_REMOVED lines=20> */
.L_x_6794:
[----:B------:R-:W-:Y:S05]  /*89a0*/  BSYNC.RECONVERGENT B5 ;  /* 0x0000000000057941 */ /* 0x000fea0003800200 */
.L_x_6793:
        /* <DEDUP_REMOVED lines=29> */
.L_x_6792:
        /* <DEDUP_REMOVED lines=17> */
.L_x_6796:
[----:B------:R-:W-:Y:S05]  /*8c90*/  BSYNC.RECONVERGENT B5 ;  /* 0x0000000000057941 */ /* 0x000fea0003800200 */
.L_x_6795:
        /* <DEDUP_REMOVED lines=28> */
.L_x_6783:
[----:B------:R-:W-:Y:S05]  /*8e60*/  BSYNC.RECONVERGENT B4 ;  /* 0x0000000000047941 */ /* 0x000fea0003800200 */
.L_x_6778:
[----:B------:R-:W-:-:S13]  /*8e70*/  ISETP.GE.AND P0, PT, R17, RZ, PT ;  /* 0x000000ff1100720c */ /* 0x000fda0003f06270 */
[----:B-1----:R-:W-:Y:S01]  /*8e80*/  @P0 FADD.FTZ R15, -R15, -RZ ;  /* 0x800000ff0f0f0221 */ /* 0x002fe20000010100 */
[----:B------:R-:W-:Y:S06]  /*8e90*/  BRA `(.L_x_6763) ;  /* 0x0000000800f07947 */ /* 0x000fec0003800000 */
.L_x_6766:
[----:B------:R-:W-:Y:S01]  /*8ea0*/  FADD.FTZ R0, -R16, 6.1232342629258392722e-17 ;  /* 0x248d313210007421 */ /* 0x000fe20000010100 */
[----:B------:R-:W-:-:S03]  /*8eb0*/  FADD.FTZ R15, -R17, -RZ ;  /* 0x800000ff110f7221 */ /* 0x000fc60000010100 */
[----:B------:R-:W-:Y:S01]  /*8ec0*/  FADD.FTZ R0, R0, 1.5707963705062866211 ;  /* 0x3fc90fdb00007421 */ /* 0x000fe20000010000 */
[----:B------:R-:W-:Y:S06]  /*8ed0*/  BRA `(.L_x_6763) ;  /* 0x0000000800e07947 */ /* 0x000fec0003800000 */
.L_x_6765:
[----:B------:R-:W-:Y:S02]  /*8ee0*/  HFMA2 R0, -RZ, RZ, 0, 0 ;  /* 0x00000000ff007431 */ /* 0x000fe400000001ff */
[----:B------:R-:W-:Y:S01]  /*8ef0*/  FADD.FTZ R15, -R17, -RZ ;  /* 0x800000ff110f7221 */ /* 0x000fe20000010100 */
[----:B------:R-:W-:Y:S06]  /*8f00*/  BRA `(.L_x_6763) ;  /* 0x0000000800d47947 */ /* 0x000fec0003800000 */
.L_x_6764:
        /* <DEDUP_REMOVED lines=26> */
.L_x_6801:
[----:B------:R-:W-:Y:S05]  /*90b0*/  BSYNC.RECONVERGENT B5 ;  /* 0x0000000000057941 */ /* 0x000fea0003800200 */
.L_x_6800:
        /* <DEDUP_REMOVED lines=29> */
.L_x_6799:
        /* <DEDUP_REMOVED lines=29> */
.L_x_6804:
[----:B------:R-:W-:Y:S05]  /*9460*/  BSYNC.RECONVERGENT B5 ;  /* 0x0000000000057941 */ /* 0x000fea0003800200 */
.L_x_6803:
        /* <DEDUP_REMOVED lines=29> */
.L_x_6798:
        /* <DEDUP_REMOVED lines=33> */
.L_x_6806:
[----:B------:R-:W-:Y:S05]  /*9850*/  BSYNC.RECONVERGENT B5 ;  /* 0x0000000000057941 */ /* 0x000fea0003800200 */
.L_x_6805:
        /* <DEDUP_REMOVED lines=27> */
.L_x_6802:
[----:B------:R-:W-:Y:S05]  /*9a10*/  BSYNC.RECONVERGENT B4 ;  /* 0x0000000000047941 */ /* 0x000fea0003800200 */
.L_x_6797:
[----:B------:R-:W-:Y:S01]  /*9a20*/  ISETP.GE.AND P0, PT, R17, RZ, PT ;  /* 0x000000ff1100720c */ /* 0x000fe20003f06270 */
[----:B------:R-:W-:Y:S01]  /*9a30*/  FADD.FTZ R15, R15, 0.69314718246459960938 ;  /* 0x3f3172180f0f7421 */ /* 0x000fe20000010000 */
[----:B------:R-:W-:-:S11]  /*9a40*/  FADD.FTZ R0, |R0|, -RZ ;  /* 0x800000ff00007221 */ /* 0x000fd60000010200 */
[----:B------:R-:W-:-:S07]  /*9a50*/  @P0 FADD.FTZ R15, -R15, -RZ ;  /* 0x800000ff0f0f0221 */ /* 0x000fce0000010100 */
.L_x_6763:
[----:B------:R-:W-:Y:S05]  /*9a60*/  BSYNC.RECONVERGENT B2 ;  /* 0x0000000000027941 */ /* 0x000fea0003800200 */
.L_x_6761:
        /* <DEDUP_REMOVED lines=11> */
.L_x_6760:
[----:B------:R-:W-:Y:S05]  /*9b20*/  BSYNC.RECONVERGENT B3 ;  /* 0x0000000000037941 */ /* 0x000fea0003800200 */
.L_x_6759:
[----:B------:R-:W-:Y:S05]  /*9b30*/  WARPSYNC.ALL ;  /* 0x0000000000007948 */ /* 0x000fea0003800000 */
[----:B------:R-:W-:Y:S01]  /*9b40*/  ISETP.GE.AND P0, PT, R5, R4, PT ;  /* 0x000000040500720c */ /* 0x000fe20003f06270 */
[----:B------:R-:W-:Y:S04]  /*9b50*/  BSSY.RECONVERGENT B0, `(.L_x_6807) ;  /* 0x0000017000007945 */ /* 0x000fe80003800200 */
[----:B------:R-:W-:Y:S08]  /*9b60*/  BSSY.RELIABLE B1, `(.L_x_6808) ;  /* 0x000000f000017945 */ /* 0x000ff00003800100 */
[----:B------:R-:W-:Y:S05]  /*9b70*/  @P0 BRA `(.L_x_6809) ;  /* 0x0000000000340947 */ /* 0x000fea0003800000 */
[----:B---3--:R-:W0:Y:S01]  /*9b80*/  LDC.64 R6, c[0x0][0x388] ;  /* 0x0000e200ff067b82 */ /* 0x008e220000000a00 */
[----:B------:R-:W-:-:S05]  /*9b90*/  LEA R5, R3, R5, 0x9 ;  /* 0x0000000503057211 */ /* 0x000fca00078e48ff */
[----:B0-----:R-:W-:Y:S01]  /*9ba0*/  IMAD.WIDE.U32 R6, R5, 0x8, R6 ;  /* 0x0000000805067825 */ /* 0x001fe200078e0006 */
[----:B------:R-:W-:-:S04]  /*9bb0*/  MOV R5, R23 ;  /* 0x0000001700057202 */ /* 0x000fc80000000f00 */
[----:B------:R0:W-:Y:S01]  /*9bc0*/  STG.E.64 desc[UR4][R6.64], R18 ;  /* 0x0000001206007986 */ /* 0x0001e2000c101b04 */
[----:B------:R-:W-:-:S13]  /*9bd0*/  ISETP.GE.AND P0, PT, R5, R4, PT ;  /* 0x000000040500720c */ /* 0x000fda0003f06270 */
[----:B------:R-:W-:Y:S05]  /*9be0*/  @P0 BREAK.RELIABLE B1 ;  /* 0x0000000000010942 */ /* 0x000fea0003800100 */
[----:B0-----:R-:W-:Y:S05]  /*9bf0*/  @P0 BRA `(.L_x_6810) ;  /* 0x0000000000300947 */ /* 0x001fea0003800000 */
[----:B------:R-:W0:Y:S01]  /*9c00*/  LDC.64 R6, c[0x0][0x388] ;  /* 0x0000e200ff067b82 */ /* 0x000e220000000a00 */
[----:B------:R-:W-:Y:S02]  /*9c10*/  LEA R9, R3, R5, 0x9 ;  /* 0x0000000503097211 */ /* 0x000fe400078e48ff */
[----:B------:R-:W-:-:S03]  /*9c20*/  IADD3 R5, PT, PT, R5, 0x80, RZ ;  /* 0x0000008005057810 */ /* 0x000fc60007ffe0ff */
[----:B0-----:R-:W-:-:S05]  /*9c30*/  IMAD.WIDE.U32 R6, R9, 0x8, R6 ;  /* 0x0000000809067825 */ /* 0x001fca00078e0006 */
[----:B------:R0:W-:Y:S02]  /*9c40*/  STG.E.64 desc[UR4][R6.64], R20 ;  /* 0x0000001406007986 */ /* 0x0001e4000c101b04 */
.L_x_6809:
[----:B------:R-:W-:Y:S05]  /*9c50*/  BSYNC.RELIABLE B1 ;  /* 0x0000000000017941 */ /* 0x000fea0003800100 */
.L_x_6808:
[----:B------:R-:W-:-:S13]  /*9c60*/  ISETP.GE.AND P0, PT, R5, R4, PT ;  /* 0x000000040500720c */ /* 0x000fda0003f06270 */
[----:B0--3--:R-:W0:Y:S01]  /*9c70*/  @!P0 LDC.64 R6, c[0x0][0x388] ;  /* 0x0000e200ff068b82 */ /* 0x009e220000000a00 */
[----:B------:R-:W-:Y:S02]  /*9c80*/  @!P0 LEA R9, R3, R5, 0x9 ;  /* 0x0000000503098211 */ /* 0x000fe400078e48ff */
[----:B------:R-:W-:-:S03]  /*9c90*/  @!P0 IADD3 R5, PT, PT, R5, 0x80, RZ ;  /* 0x0000008005058810 */ /* 0x000fc60007ffe0ff */
[----:B0-----:R-:W-:-:S05]  /*9ca0*/  @!P0 IMAD.WIDE.U32 R6, R9, 0x8, R6 ;  /* 0x0000000809068825 */ /* 0x001fca00078e0006 */
[----:B------:R0:W-:Y:S02]  /*9cb0*/  @!P0 STG.E.64 desc[UR4][R6.64], R12 ;  /* 0x0000000c06008986 */ /* 0x0001e4000c101b04 */
.L_x_6810:
[----:B------:R-:W-:Y:S05]  /*9cc0*/  BSYNC.RECONVERGENT B0 ;  /* 0x0000000000007941 */ /* 0x000fea0003800200 */
.L_x_6807:
[----:B------:R-:W-:Y:S05]  /*9cd0*/  WARPSYNC.ALL ;  /* 0x0000000000007948 */ /* 0x000fea0003800000 */
[----:B------:R-:W-:-:S13]  /*9ce0*/  ISETP.GE.AND P0, PT, R5, R4, PT ;  /* 0x000000040500720c */ /* 0x000fda0003f06270 */
[----:B------:R-:W-:Y:S05]  /*9cf0*/  @P0 EXIT ;  /* 0x000000000000094d */ /* 0x000fea0003800000 */
[----:B0-----:R-:W0:Y:S01]  /*9d00*/  LDC.64 R6, c[0x0][0x388] ;  /* 0x0000e200ff067b82 */ /* 0x001e220000000a00 */
[----:B------:R-:W-:-:S05]  /*9d10*/  LEA R3, R3, R5, 0x9 ;  /* 0x0000000503037211 */ /* 0x000fca00078e48ff */
[----:B0-----:R-:W-:-:S05]  /*9d20*/  IMAD.WIDE.U32 R2, R3, 0x8, R6 ;  /* 0x0000000803027825 */ /* 0x001fca00078e0006 */
[----:B------:R-:W-:Y:S01]  /*9d30*/  STG.E.64 desc[UR4][R2.64], R14 ;  /* 0x0000000e02007986 */ /* 0x000fe2000c101b04 */
[----:B------:R-:W-:Y:S05]  /*9d40*/  EXIT ;  /* 0x000000000000794d */ /* 0x000fea0003800000 */
        .weak           $__internal_15_$__cuda_sm3x_div_rn_ftz_f32_slowpath
        .type           $__internal_15_$__cuda_sm3x_div_rn_ftz_f32_slowpath,@function
        .size           $__internal_15_$__cuda_sm3x_div_rn_ftz_f32_slowpath,(.L_x_14259 - $__internal_15_$__cuda_sm3x_div_rn_ftz_f32_slowpath)
$__internal_15_$__cuda_sm3x_div_rn_ftz_f32_slowpath:
        /* <DEDUP_REMOVED lines=32> */
.L_x_6813:
[----:B------:R-:W-:Y:S05]  /*9f50*/  BSYNC.RELIABLE B1 ;  /* 0x0000000000017941 */ /* 0x000fea0003800100 */
.L_x_6812:
        /* <DEDUP_REMOVED lines=27> */
.L_x_6819:
[----:B------:R-:W-:-:S07]  /*a110*/  LEA R0, R7, R0, 0x17 ;  /* 0x0000000007007211 */ /* 0x000fce00078eb8ff */
.L_x_6820:
[----:B------:R-:W-:Y:S05]  /*a120*/  BSYNC.RECONVERGENT B1 ;  /* 0x0000000000017941 */ /* 0x000fea0003800200 */
.L_x_6818:
[----:B------:R-:W-:Y:S05]  /*a130*/  BRA `(.L_x_6821) ;  /* 0x0000000000207947 */ /* 0x000fea0003800000 */
.L_x_6817:
[----:B------:R-:W-:-:S04]  /*a140*/  LOP3.LUT R25, R10, 0x80000000, R25, 0x48, !PT ;  /* 0x800000000a197812 */ /* 0x000fc800078e4819 */
[----:B------:R-:W-:Y:S01]  /*a150*/  LOP3.LUT R0, R25, 0x7f800000, RZ, 0xfc, !PT ;  /* 0x7f80000019007812 */ /* 0x000fe200078efcff */
[----:B------:R-:W-:Y:S06]  /*a160*/  BRA `(.L_x_6821) ;  /* 0x0000000000147947 */ /* 0x000fec0003800000 */
.L_x_6816:
[----:B------:R-:W-:Y:S01]  /*a170*/  LOP3.LUT R0, R10, 0x80000000, R25, 0x48, !PT ;  /* 0x800000000a007812 */ /* 0x000fe200078e4819 */
[----:B------:R-:W-:Y:S06]  /*a180*/  BRA `(.L_x_6821) ;  /* 0x00000000000c7947 */ /* 0x000fec0003800000 */
.L_x_6815:
[----:B------:R-:W0:Y:S01]  /*a190*/  MUFU.RSQ R0, -QNAN ;  /* 0xffc0000000007908 */ /* 0x000e220000001400 */
[----:B------:R-:W-:Y:S05]  /*a1a0*/  BRA `(.L_x_6821) ;  /* 0x0000000000047947 */ /* 0x000fea0003800000 */
.L_x_6814:
[----:B------:R-:W-:-:S07]  /*a1b0*/  FADD.FTZ R0, R25, R10 ;  /* 0x0000000a19007221 */ /* 0x000fce0000010000 */
.L_x_6821:
[----:B------:R-:W-:Y:S05]  /*a1c0*/  BSYNC.RECONVERGENT B0 ;  /* 0x0000000000007941 */ /* 0x000fea0003800200 */
.L_x_6811:
[----:B------:R-:W-:Y:S01]  /*a1d0*/  MOV R6, R2 ;  /* 0x0000000200067202 */ /* 0x000fe20000000f00 */
[----:B------:R-:W-:-:S04]  /*a1e0*/  HFMA2 R7, -RZ, RZ, 0, 0 ;  /* 0x00000000ff077431 */ /* 0x000fc800000001ff */
[----:B0-----:R-:W-:Y:S05]  /*a1f0*/  RET.REL.NODEC R6 `(_ZN2at6native27unrolled_elementwise_kernelIZZZNS0_17acosh_kernel_cudaERNS_18TensorIteratorBaseEENKUlvE_clEvENKUlvE0_clEvEUlN3c107complexIfEEE_St5arrayIPcLm2EELi4E23TrivialOffsetCalculatorILi1EjESE_NS0_6memory15LoadWithoutCastENSF_16StoreWithoutCastEEEviT_T0_T2_T3_T4_T5_) ;  /* 0xffffff5c06807950 */ /* 0x001fea0003c3ffff */
.L_x_6822:
        /* <DEDUP_REMOVED lines=16> */
.L_x_14259:


//--------------------- .text._ZN2at6native29vectorized_elementwise_kernelILi2EZZZNS0_17acosh_kernel_cudaERNS_18TensorIteratorBaseEENKUlvE_clEvENKUlvE0_clEvEUlN3c107complexIfEEE_St5arrayIPcLm2EEEEviT0_T1_ --------------------------
	.section	.text._ZN2at6native29vectorized_elementwise_kernelILi2EZZZNS0_17acosh_kernel_cudaERNS_18TensorIteratorBaseEENKUlvE_clEvENKUlvE0_clEvEUlN3c107complexIfEEE_St5arrayIPcLm2EEEEviT0_T1_,"ax",@progbits
	.align	128
        .global         _ZN2at6native29vectorized_elementwise_kernelILi2EZZZNS0_17acosh_kernel_cudaERNS_18TensorIteratorBaseEENKUlvE_clEvENKUlvE0_clEvEUlN3c107complexIfEEE_St5arrayIPcLm2EEEEviT0_T1_
        .type           _ZN2at6native29vectorized_elementwise_kernelILi2EZZZNS0_17acosh_kernel_cudaERNS_18TensorIteratorBaseEENKUlvE_clEvENKUlvE0_clEvEUlN3c107complexIfEEE_St5arrayIPcLm2EEEEviT0_T1_,@function
        .size           _ZN2at6native29vectorized_elementwise_kernelILi2EZZZNS0_17acosh_kernel_cudaERNS_18TensorIteratorBaseEENKUlvE_clEvENKUlvE0_clEvEUlN3c107complexIfEEE_St5arrayIPcLm2EEEEviT0_T1_,(.L_x_14260 - _ZN2at6native29vectorized_elementwise_kernelILi2EZZZNS0_17acosh_kernel_cudaERNS_18TensorIteratorBaseEENKUlvE_clEvENKUlvE0_clEvEUlN3c107complexIfEEE_St5arrayIPcLm2EEEEviT0_T1_)
        .other          _ZN2at6native29vectorized_elementwise_kernelILi2EZZZNS0_17acosh_kernel_cudaERNS_18TensorIteratorBaseEENKUlvE_clEvENKUlvE0_clEvEUlN3c107complexIfEEE_St5arrayIPcLm2EEEEviT0_T1_,@"STO_CUDA_ENTRY STV_DEFAULT"
_ZN2at6native29vectorized_elementwise_kernelILi2EZZZNS0_17acosh_kernel_cudaERNS_18TensorIteratorBaseEENKUlvE_clEvENKUlvE0_clEvEUlN3c107complexIfEEE_St5arrayIPcLm2EEEEviT0_T1_:
.text._ZN2at6native29vectorized_elementwise_kernelILi2EZZZNS0_17acosh_kernel_cudaERNS_18TensorIteratorBaseEENKUlvE_clEvENKUlvE0_clEvEUlN3c107complexIfEEE_St5arrayIPcLm2EEEEviT0_T1_:
[----:B------:R-:W-:Y:S08]  /*0000*/  LDC R1, c[0x0][0x37c] ;  /* 0x0000df00ff017b82 */ /* 0x000ff00000000800 */
[----:B------:R-:W0:Y:S01]  /*0010*/  S2UR UR6, SR_CTAID.X ;  /* 0x00000000000679c3 */ /* 0x000e220000002500 */
[----:B------:R-:W1:Y:S01]  /*0020*/  LDCU UR4, c[0x0][0x380] ;  /* 0x00007000ff0477ac */ /* 0x000e620008000800 */
[----:B------:R-:W2:Y:S01]  /*0030*/  LDCU.64 UR8, c[0x0][0x358] ;  /* 0x00006b00ff0877ac */ /* 0x000ea20008000a00 */
[----:B0-----:R-:W-:-:S04]  /*0040*/  USHF.L.U32 UR6, UR6, 0xa, URZ ;  /* 0x0000000a06067899 */ /* 0x001fc800080006ff */
[----:B-1----:R-:W-:-:S04]  /*0050*/  UIADD3 UR4, UPT, UPT, -UR6, UR4, URZ ;  /* 0x0000000406047290 */ /* 0x002fc8000fffe1ff */
[----:B------:R-:W-:-:S09]  /*0060*/  UISETP.GT.U32.AND UP0, UPT, UR4, 0x3ff, UPT ;  /* 0x000003ff0400788c */ /* 0x000fd2000bf04070 */
[----:B--2---:R-:W-:Y:S05]  /*0070*/  BRA.U UP0, `(.L_x_6823) ;  /* 0x0000013900947547 */ /* 0x004fea000b800000 */
[----:B------:R-:W0:Y:S01]  /*0080*/  S2R R0, SR_TID.X ;  /* 0x0000000000007919 */ /* 0x000e220000002100 */
[----:B------:R-:W-:Y:S02]  /*0090*/  CS2R R16, SRZ ;  /* 0x0000000000107805 */ /* 0x000fe4000001ff00 */
[----:B0-----:R-:W-:Y:S02]  /*00a0*/  ISETP.GE.U32.AND P6, PT, R0, UR4, PT ;  /* 0x0000000400007c0c */ /* 0x001fe4000bfc6070 */
[----:B------:R-:W-:-:S11]  /*00b0*/  MOV R22, R0 ;  /* 0x0000000000167202 */ /* 0x000fd60000000f00 */
[C---:B------:R-:W-:Y:S01]  /*00c0*/  @!P6 IADD3 R0, PT, PT, R22.reuse, 0x80, RZ ;  /* 0x000000801600e810 */ /* 0x040fe20007ffe0ff */
[----:B------:R-:W0:Y:S01]  /*00d0*/  @!P6 LDC.64 R2, c[0x0][0x390] ;  /* 0x0000e400ff02eb82 */ /* 0x000e220000000a00 */
[----:B------:R-:W-:Y:S02]  /*00e0*/  @!P6 IADD3 R7, PT, PT, R22, UR6, RZ ;  /* 0x000000061607ec10 */ /* 0x000fe4000fffe0ff */
[----:B------:R-:W-:-:S13]  /*00f0*/  ISETP.GE.U32.AND P5, PT, R0, UR4, PT ;  /* 0x0000000400007c0c */ /* 0x000fda000bfa6070 */
[C---:B------:R-:W-:Y:S01]  /*0100*/  @!P5 IADD3 R23, PT, PT, R0.reuse, UR6, RZ ;  /* 0x000000060017dc10 */ /* 0x040fe2000fffe0ff */
[----:B------:R-:W1:Y:S01]  /*0110*/  @!P5 LDC.64 R14, c[0x0][0x390] ;  /* 0x0000e400ff0edb82 */ /* 0x000e620000000a00 */
[----:B------:R-:W-:-:S04]  /*0120*/  @!P5 IADD3 R0, PT, PT, R0, 0x80, RZ ;  /* 0x000000800000d810 */ /* 0x000fc80007ffe0ff */
[----:B------:R-:W-:Y:S01]  /*0130*/  ISETP.GE.U32.AND P4, PT, R0, UR4, PT ;  /* 0x0000000400007c0c */ /* 0x000fe2000bf86070 */
[----:B0-----:R-:W-:-:S05]  /*0140*/  @!P6 IMAD.WIDE.U32 R2, R7, 0x8, R2 ;  /* 0x000000080702e825 */ /* 0x001fca00078e0002 */
[----:B------:R0:W5:Y:S07]  /*0150*/  @!P6 LDG.E.64 R16, desc[UR8][R2.64] ;  /* 0x000000080210e981 */ /* 0x00016e000c1e1b00 */
[C---:B------:R-:W-:Y:S01]  /*0160*/  @!P4 IADD3 R21, PT, PT, R0.reuse, UR6, RZ ;  /* 0x000000060015cc10 */ /* 0x040fe2000fffe0ff */
[----:B------:R-:W2:Y:S01]  /*0170*/  @!P4 LDC.64 R8, c[0x0][0x390] ;  /* 0x0000e400ff08cb82 */ /* 0x000ea20000000a00 */
[----:B------:R-:W-:-:S04]  /*0180*/  @!P4 IADD3 R0, PT, PT, R0, 0x80, RZ ;  /* 0x000000800000c810 */ /* 0x000fc80007ffe0ff */
[----:B------:R-:W-:-:S13]  /*0190*/  ISETP.GE.U32.AND P3, PT, R0, UR4, PT ;  /* 0x0000000400007c0c */ /* 0x000fda000bf66070 */
[C---:B------:R-:W-:Y:S01]  /*01a0*/  @!P3 IADD3 R19, PT, PT, R0.reuse, UR6, RZ ;  /* 0x000000060013bc10 */ /* 0x040fe2000fffe0ff */
[----:B------:R-:W3:Y:S01]  /*01b0*/  @!P3 LDC.64 R10, c[0x0][0x390] ;  /* 0x0000e400ff0abb82 */ /* 0x000ee20000000a00 */
[----:B------:R-:W-:-:S04]  /*01c0*/  @!P3 IADD3 R0, PT, PT, R0, 0x80, RZ ;  /* 0x000000800000b810 */ /* 0x000fc80007ffe0ff */
[----:B------:R-:W-:-:S13]  /*01d0*/  ISETP.GE.U32.AND P2, PT, R0, UR4, PT ;  /* 0x0000000400007c0c */ /* 0x000fda000bf46070 */
[C---:B------:R-:W-:Y:S01]  /*01e0*/  @!P2 IADD3 R13, PT, PT, R0.reuse, UR6, RZ ;  /* 0x00000006000dac10 */ /* 0x040fe2000fffe0ff */
[----:B0-----:R-:W0:Y:S01]  /*01f0*/  @!P2 LDC.64 R2, c[0x0][0x390] ;  /* 0x0000e400ff02ab82 */ /* 0x001e220000000a00 */
[----:B------:R-:W-:-:S04]  /*0200*/  @!P2 IADD3 R0, PT, PT, R0, 0x80, RZ ;  /* 0x000000800000a810 */ /* 0x000fc80007ffe0ff */
[----:B------:R-:W-:-:S13]  /*0210*/  ISETP.GE.U32.AND P1, PT, R0, UR4, PT ;  /* 0x0000000400007c0c */ /* 0x000fda000bf26070 */
[C---:B------:R-:W-:Y:S01]  /*0220*/  @!P1 IADD3 R5, PT, PT, R0.reuse, UR6, RZ ;  /* 0x0000000600059c10 */ /* 0x040fe2000fffe0ff */
[----:B------:R-:W4:Y:S01]  /*0230*/  @!P1 LDC.64 R24, c[0x0][0x390] ;  /* 0x0000e400ff189b82 */ /* 0x000f220000000a00 */
[----:B------:R-:W-:-:S04]  /*0240*/  @!P1 IADD3 R0, PT, PT, R0, 0x80, RZ ;  /* 0x0000008000009810 */ /* 0x000fc80007ffe0ff */
[----:B------:R-:W-:-:S13]  /*0250*/  ISETP.GE.U32.AND P0, PT, R0, UR4, PT ;  /* 0x0000000400007c0c */ /* 0x000fda000bf06070 */
[C---:B------:R-:W-:Y:S01]  /*0260*/  @!P0 IADD3 R7, PT, PT, R0.reuse, UR6, RZ ;  /* 0x0000000600078c10 */ /* 0x040fe2000fffe0ff */
[----:B------:R-:W1:Y:S01]  /*0270*/  @!P0 LDC.64 R26, c[0x0][0x390] ;  /* 0x0000e400ff1a8b82 */ /* 0x000e620000000a00 */
[----:B------:R-:W-:-:S04]  /*0280*/  @!P0 IADD3 R0, PT, PT, R0, 0x80, RZ ;  /* 0x0000008000008810 */ /* 0x000fc80007ffe0ff */
[----:B------:R-:W-:-:S13]  /*0290*/  ISETP.GE.U32.AND P6, PT, R0, UR4, PT ;  /* 0x0000000400007c0c */ /* 0x000fda000bfc6070 */
[----:B------:R-:W3:Y:S01]  /*02a0*/  @!P6 LDC.64 R28, c[0x0][0x390] ;  /* 0x0000e400ff1ceb82 */ /* 0x000ee20000000a00 */
[----:B--2---:R-:W-:Y:S01]  /*02b0*/  @!P4 IMAD.WIDE.U32 R8, R21, 0x8, R8 ;  /* 0x000000081508c825 */ /* 0x004fe200078e0008 */
[----:B------:R-:W-:-:S03]  /*02c0*/  CS2R R20, SRZ ;  /* 0x0000000000147805 */ /* 0x000fc6000001ff00 */
[----:B0-----:R-:W-:Y:S01]  /*02d0*/  @!P2 IMAD.WIDE.U32 R2, R13, 0x8, R2 ;  /* 0x000000080d02a825 */ /* 0x001fe200078e0002 */
[----:B------:R-:W-:Y:S02]  /*02e0*/  @!P6 IADD3 R13, PT, PT, R0, UR6, RZ ;  /* 0x00000006000dec10 */ /* 0x000fe4000fffe0ff */
[----:B------:R0:W5:Y:S01]  /*02f0*/  @!P4 LDG.E.64 R20, desc[UR8][R8.64] ;  /* 0x000000080814c981 */ /* 0x000162000c1e1b00 */
[----:B-1----:R-:W-:Y:S01]  /*0300*/  @!P0 IMAD.WIDE.U32 R26, R7, 0x8, R26 ;  /* 0x00000008071a8825 */ /* 0x002fe200078e001a */
[----:B------:R-:W-:-:S03]  /*0310*/  CS2R R6, SRZ ;  /* 0x0000000000067805 */ /* 0x000fc6000001ff00 */
[----:B----4-:R-:W-:-:S03]  /*0320*/  @!P1 IMAD.WIDE.U32 R24, R5, 0x8, R24 ;  /* 0x0000000805189825 */ /* 0x010fc600078e0018 */
[----:B------:R-:W5:Y:S01]  /*0330*/  @!P2 LDG.E.64 R6, desc[UR8][R2.64] ;  /* 0x000000080206a981 */ /* 0x000f62000c1e1b00 */
[----:B0-----:R-:W-:Y:S01]  /*0340*/  CS2R R8, SRZ ;  /* 0x0000000000087805 */ /* 0x001fe2000001ff00 */
[----:B---3--:R-:W-:Y:S01]  /*0350*/  @!P6 IMAD.WIDE.U32 R28, R13, 0x8, R28 ;  /* 0x000000080d1ce825 */ /* 0x008fe200078e001c */
[----:B------:R-:W-:-:S04]  /*0360*/  CS2R R12, SRZ ;  /* 0x00000000000c7805 */ /* 0x000fc8000001ff00 */
[----:B------:R-:W5:Y:S04]  /*0370*/  @!P1 LDG.E.64 R8, desc[UR8][R24.64] ;  /* 0x0000000818089981 */ /* 0x000f68000c1e1b00 */
[----:B------:R-:W5:Y:S01]  /*0380*/  @!P6 LDG.E.64 R12, desc[UR8][R28.64] ;  /* 0x000000081c0ce981 */ /* 0x000f62000c1e1b00 */
[----:B------:R-:W-:Y:S01]  /*0390*/  CS2R R4, SRZ ;  /* 0x0000000000047805 */ /* 0x000fe2000001ff00 */
[----:B------:R-:W-:-:S05]  /*03a0*/  @!P3 IMAD.WIDE.U32 R10, R19, 0x8, R10 ;  /* 0x00000008130ab825 */ /* 0x000fca00078e000a */
[----:B------:R0:W5:Y:S02]  /*03b0*/  @!P3 LDG.E.64 R4, desc[UR8][R10.64] ;  /* 0x000000080a04b981 */ /* 0x000164000c1e1b00 */
[----:B0-----:R-:W-:-:S06]  /*03c0*/  CS2R R10, SRZ ;  /* 0x00000000000a7805 */ /* 0x001fcc000001ff00 */
[----:B------:R-:W5:Y:S01]  /*03d0*/  @!P0 LDG.E.64 R10, desc[UR8][R26.64] ;  /* 0x000000081a0a8981 */ /* 0x000f62000c1e1b00 */
[----:B------:R-:W-:Y:S02]  /*03e0*/  ISETP.GE.U32.AND P0, PT, R22, UR4, PT ;  /* 0x0000000416007c0c */ /* 0x000fe4000bf06070 */
[----:B------:R-:W-:Y:S01]  /*03f0*/  CS2R R18, SRZ ;  /* 0x0000000000127805 */ /* 0x000fe2000001ff00 */
[----:B------:R-:W-:Y:S01]  /*0400*/  @!P5 IMAD.WIDE.U32 R14, R23, 0x8, R14 ;  /* 0x00000008170ed825 */ /* 0x000fe200078e000e */
[----:B------:R-:W-:Y:S04]  /*0410*/  BSSY.RECONVERGENT B3, `(.L_x_6824) ;  /* 0x000025b000037945 */ /* 0x000fe80003800200 */
[----:B------:R0:W5:Y:S02]  /*0420*/  @!P5 LDG.E.64 R18, desc[UR8][R14.64] ;  /* 0x000000080e12d981 */ /* 0x000164000c1e1b00 */
[----:B0-----:R-:W-:-:S03]  /*0430*/  CS2R R14, SRZ ;  /* 0x00000000000e7805 */ /* 0x001fc6000001ff00 */
[----:B------:R-:W-:Y:S05]  /*0440*/  @P0 BRA `(.L_x_6825) ;  /* 0x00000024005c0947 */ /* 0x000fea0003800000 */
        /* <DEDUP_REMOVED lines=22> */
.L_x_6827:
        /* <DEDUP_REMOVED lines=41> */
[----:B------:R-:W-:Y:S05]  /*0840*/  CALL.REL.NOINC `($__internal_16_$__cuda_sm3x_div_rn_ftz_f32_slowpath) ;  /* 0x00000264000c7944 */ /* 0x000fea0003c00000 */
.L_x_6833:
[----:B------:R-:W-:Y:S05]  /*0850*/  BSYNC.RECONVERGENT B5 ;  /* 0x0000000000057941 */ /* 0x000fea0003800200 */
.L_x_6832:
        /* <DEDUP_REMOVED lines=28> */
.L_x_6831:
        /* <DEDUP_REMOVED lines=30> */
[----:B------:R-:W-:Y:S05]  /*0c00*/  CALL.REL.NOINC `($__internal_16_$__cuda_sm3x_div_rn_ftz_f32_slowpath) ;  /* 0x00000260001c7944 */ /* 0x000fea0003c00000 */
.L_x_6837:
[----:B------:R-:W-:Y:S05]  /*0c10*/  BSYNC.RECONVERGENT B5 ;  /* 0x0000000000057941 */ /* 0x000fea0003800200 */
.L_x_6836:
        /* <DEDUP_REMOVED lines=28> */
.L_x_6835:
        /* <DEDUP_REMOVED lines=15> */
[----:B------:R-:W-:Y:S05]  /*0ed0*/  CALL.REL.NOINC `($__internal_16_$__cuda_sm3x_div_rn_ftz_f32_slowpath) ;  /* 0x0000025c00687944 */ /* 0x000fea0003c00000 */
.L_x_6839:
[----:B------:R-:W-:Y:S05]  /*0ee0*/  BSYNC.RECONVERGENT B5 ;  /* 0x0000000000057941 */ /* 0x000fea0003800200 */
.L_x_6838:
        /* <DEDUP_REMOVED lines=27> */
.L_x_6834:
[----:B------:R-:W-:Y:S05]  /*10a0*/  BSYNC.RECONVERGENT B4 ;  /* 0x0000000000047941 */ /* 0x000fea0003800200 */
.L_x_6830:
[----:B------:R-:W-:Y:S01]  /*10b0*/  ISETP.GE.AND P0, PT, R17, RZ, PT ;  /* 0x000000ff1100720c */ /* 0x000fe20003f06270 */
[----:B------:R-:W-:Y:S01]  /*10c0*/  FADD.FTZ R15, R15, 0.69314718246459960938 ;  /* 0x3f3172180f0f7421 */ /* 0x000fe20000010000 */
[----:B------:R-:W-:-:S11]  /*10d0*/  FADD.FTZ R0, |R0|, -RZ ;  /* 0x800000ff00007221 */ /* 0x000fd60000010200 */
[----:B------:R-:W-:Y:S01]  /*10e0*/  @P0 FADD.FTZ R15, -R15, -RZ ;  /* 0x800000ff0f0f0221 */ /* 0x000fe20000010100 */
[----:B------:R-:W-:Y:S06]  /*10f0*/  BRA `(.L_x_6828) ;  /* 0x0000001800007947 */ /* 0x000fec0003800000 */
.L_x_6829:
        /* <DEDUP_REMOVED lines=13> */
[----:B------:R-:W-:Y:S01]  /*11d0*/  FADD.FTZ R0, R14, 1 ;  /* 0x3f8000000e007421 */ /* 0x000fe20000010000 */
[----:B------:R-:W-:Y:S01]  /*11e0*/  FADD.FTZ R15, |R3|, -RZ ;  /* 0x800000ff030f7221 */ /* 0x000fe20000010200 */
[----:B------:R-:W-:Y:S02]  /*11f0*/  BSSY.RECONVERGENT B0, `(.L_x_6840) ;  /* 0x0000096000007945 */ /* 0x000fe40003800200 */
        /* <DEDUP_REMOVED lines=11> */
[----:B------:R-:W-:-:S04]  /*12b0*/  FADD.FTZ R25, R14, -1 ;  /* 0xbf8000000e197421 */ /* 0x000fc80000010000 */
[----:B------:R-:W-:Y:S01]  /*12c0*/  FADD.FTZ R26, |R25|, -RZ ;  /* 0x800000ff191a7221 */ /* 0x000fe20000010200 */
[----:B------:R-:W0:Y:S02]  /*12d0*/  MUFU.SQRT R24, R24 ;  /* 0x0000001800187308 */ /* 0x000e240000002000 */
[----:B0-----:R-:W-:Y:S02]  /*12e0*/  @P0 FMUL.FTZ R27, R24, R23 ;  /* 0x00000017181b0220 */ /* 0x001fe40000410000 */
[-C--:B------:R-:W-:Y:S02]  /*12f0*/  VIMNMX R23, PT, PT, R15, R26.reuse, !PT ;  /* 0x0000001a0f177248 */ /* 0x080fe40007fe0100 */
[----:B------:R-:W-:Y:S02]  /*1300*/  FSETP.NEU.FTZ.AND P0, PT, R2, +INF , PT ;  /* 0x7f8000000200780b */ /* 0x000fe40003f1d000 */
[----:B------:R-:W-:Y:S02]  /*1310*/  LOP3.LUT R2, R23, 0xfe000000, RZ, 0xc0, !PT ;  /* 0xfe00000017027812 */ /* 0x000fe400078ec0ff */
[----:B------:R-:W-:-:S02]  /*1320*/  VIMNMX R15, PT, PT, R15, R26, PT ;  /* 0x0000001a0f0f7248 */ /* 0x000fc40003fe0100 */
[----:B------:R-:W-:Y:S02]  /*1330*/  LOP3.LUT R26, R2, 0x7e800000, RZ, 0x3c, !PT ;  /* 0x7e800000021a7812 */ /* 0x000fe400078e3cff */
[----:B------:R-:W-:Y:S02]  /*1340*/  FSETP.NEU.FTZ.AND P1, PT, R15, RZ, PT ;  /* 0x000000ff0f00720b */ /* 0x000fe40003f3d000 */
[----:B------:R-:W-:Y:S01]  /*1350*/  FSEL R27, R27, +INF , P0 ;  /* 0x7f8000001b1b7808 */ /* 0x000fe20000000000 */
[-C--:B------:R-:W-:Y:S01]  /*1360*/  FMUL.FTZ R24, R15, R26.reuse ;  /* 0x0000001a0f187220 */ /* 0x080fe20000410000 */
[----:B------:R-:W-:-:S03]  /*1370*/  FMUL.FTZ R26, R23, R26 ;  /* 0x0000001a171a7220 */ /* 0x000fc60000410000 */
[----:B------:R-:W-:-:S04]  /*1380*/  FMUL.FTZ R29, R24, R24 ;  /* 0x00000018181d7220 */ /* 0x000fc80000410000 */
[----:B------:R-:W-:Y:S01]  /*1390*/  FFMA.FTZ R26, R26, R26, R29 ;  /* 0x0000001a1a1a7223 */ /* 0x000fe2000001001d */
[----:B------:R-:W-:-:S05]  /*13a0*/  LOP3.LUT R29, R2, 0x800000, RZ, 0xfc, !PT ;  /* 0x00800000021d7812 */ /* 0x000fca00078efcff */
[----:B------:R-:W0:Y:S02]  /*13b0*/  MUFU.SQRT R26, R26 ;  /* 0x0000001a001a7308 */ /* 0x000e240000002000 */
[----:B0-----:R-:W-:Y:S01]  /*13c0*/  @P1 FMUL.FTZ R23, R26, R29 ;  /* 0x0000001d1a171220 */ /* 0x001fe20000410000 */
[----:B------:R-:W-:-:S04]  /*13d0*/  FSETP.NEU.FTZ.AND P1, PT, R15, +INF , PT ;  /* 0x7f8000000f00780b */ /* 0x000fc80003f3d000 */
        /* <DEDUP_REMOVED lines=14> */
[----:B------:R-:W-:Y:S01]  /*14c0*/  FSETP.GEU.FTZ.AND P0, PT, R0, RZ, PT ;  /* 0x000000ff0000720b */ /* 0x000fe20003f1e000 */
[----:B------:R-:W-:-:S12]  /*14d0*/  BSSY.RECONVERGENT B1, `(.L_x_6844) ;  /* 0x000000a000017945 */ /* 0x000fd80003800200 */
[----:B------:R-:W-:-:S04]  /*14e0*/  @!P0 FADD.FTZ R15, -R0, R27 ;  /* 0x0000001b000f8221 */ /* 0x000fc80000010100 */
[----:B------:R-:W-:Y:S01]  /*14f0*/  @!P0 FMUL.FTZ R15, R15, 0.5 ;  /* 0x3f0000000f0f8820 */ /* 0x000fe20000410000 */
[----:B------:R-:W-:Y:S06]  /*1500*/  @!P0 BRA `(.L_x_6845) ;  /* 0x0000000000188947 */ /* 0x000fec0003800000 */
[----:B------:R-:W-:-:S13]  /*1510*/  FSETP.NEU.FTZ.AND P0, PT, R0, RZ, PT ;  /* 0x000000ff0000720b */ /* 0x000fda0003f1d000 */
[----:B------:R-:W-:Y:S01]  /*1520*/  @P0 FADD.FTZ R24, R0, R27 ;  /* 0x0000001b00180221 */ /* 0x000fe20000010000 */
[C---:B-1----:R-:W-:Y:S01]  /*1530*/  @P0 FMUL.FTZ R23, R17.reuse, R17 ;  /* 0x0000001111170220 */ /* 0x042fe20000410000 */
[----:B------:R-:W-:-:S04]  /*1540*/  @!P0 FMUL.FTZ R15, |R17|, 0.5 ;  /* 0x3f000000110f8820 */ /* 0x000fc80000410200 */
[----:B------:R-:W1:Y:S02]  /*1550*/  @P0 MUFU.RCP R24, R24 ;  /* 0x0000001800180308 */ /* 0x000e640000001000 */
[----:B-1----:R-:W-:-:S07]  /*1560*/  @P0 FMUL.FTZ.D2 R15, R23, R24 ;  /* 0x00000018170f0220 */ /* 0x002fce0000310000 */
.L_x_6845:
[----:B------:R-:W-:Y:S05]  /*1570*/  BSYNC.RECONVERGENT B1 ;  /* 0x0000000000017941 */ /* 0x000fea0003800200 */
.L_x_6844:
[----:B------:R-:W-:Y:S01]  /*1580*/  FADD.FTZ R26, -R14, 1 ;  /* 0x3f8000000e1a7421 */ /* 0x000fe20000010100 */
[----:B------:R-:W-:Y:S04]  /*1590*/  BSSY.RECONVERGENT B1, `(.L_x_6846) ;  /* 0x000000b000017945 */ /* 0x000fe80003800200 */
[----:B------:R-:W-:-:S13]  /*15a0*/  FSETP.GEU.FTZ.AND P0, PT, R26, RZ, PT ;  /* 0x000000ff1a00720b */ /* 0x000fda0003f1e000 */
[----:B-1----:R-:W-:-:S04]  /*15b0*/  @!P0 FADD.FTZ R23, R2, -R26 ;  /* 0x8000001a02178221 */ /* 0x002fc80000010000 */
        /* <DEDUP_REMOVED lines=8> */
.L_x_6847:
[----:B------:R-:W-:Y:S05]  /*1640*/  BSYNC.RECONVERGENT B1 ;  /* 0x0000000000017941 */ /* 0x000fea0003800200 */
.L_x_6846:
[----:B------:R-:W-:Y:S01]  /*1650*/  FADD.FTZ R15, R24, R15 ;  /* 0x0000000f180f7221 */ /* 0x000fe20000010000 */
[----:B------:R-:W-:Y:S01]  /*1660*/  FADD.FTZ R24, R29, 1 ;  /* 0x3f8000001d187421 */ /* 0x000fe20000010000 */
[----:B------:R-:W-:-:S03]  /*1670*/  HFMA2 R28, -RZ, RZ, 1.875, 0 ;  /* 0x3f800000ff1c7431 */ /* 0x000fc600000001ff */
[----:B------:R-:W-:-:S06]  /*1680*/  FMUL.FTZ R26, R15, R24 ;  /* 0x000000180f1a7220 */ /* 0x000fcc0000410000 */
[----:B------:R-:W1:Y:S02]  /*1690*/  MUFU.SQRT R26, R26 ;  /* 0x0000001a001a7308 */ /* 0x000e640000002000 */
[----:B-1----:R-:W-:-:S04]  /*16a0*/  FADD.FTZ R15, R15, R26 ;  /* 0x0000001a0f0f7221 */ /* 0x002fc80000010000 */
[C---:B------:R-:W-:Y:S01]  /*16b0*/  FADD.FTZ.RZ R23, R15.reuse, 1 ;  /* 0x3f8000000f177421 */ /* 0x040fe2000001c000 */
[----:B------:R-:W-:-:S04]  /*16c0*/  ISETP.GE.U32.AND P0, PT, R15, 0x7f800000, PT ;  /* 0x7f8000000f00780c */ /* 0x000fc80003f06070 */
[----:B------:R-:W-:-:S04]  /*16d0*/  IADD3 R23, PT, PT, R23, -0x3f400000, RZ ;  /* 0xc0c0000017177810 */ /* 0x000fc80007ffe0ff */
[----:B------:R-:W-:-:S04]  /*16e0*/  LOP3.LUT R24, R23, 0xff800000, RZ, 0xc0, !PT ;  /* 0xff80000017187812 */ /* 0x000fc800078ec0ff */
[----:B------:R-:W-:-:S05]  /*16f0*/  IADD3 R23, PT, PT, -R24, 0x40800000, RZ ;  /* 0x4080000018177810 */ /* 0x000fca0007ffe1ff */
[----:B------:R-:W-:Y:S01]  /*1700*/  FFMA.FTZ R28, R23, 0.25, -R28 ;  /* 0x3e800000171c7823 */ /* 0x000fe2000001081c */
        /* <DEDUP_REMOVED lines=17> */
[----:B------:R-:W-:Y:S02]  /*1820*/  ISETP.GT.AND P0, PT, R15, -0x40800000, PT ;  /* 0xbf8000000f00780c */ /* 0x000fe40003f04270 */
[----:B------:R-:W-:-:S11]  /*1830*/  MOV R24, 0x7f800000 ;  /* 0x7f80000000187802 */ /* 0x000fd60000000f00 */
[C---:B------:R-:W-:Y:S01]  /*1840*/  @P0 FFMA.FTZ R23, R15.reuse, R24, +INF ;  /* 0x7f8000000f170423 */ /* 0x040fe20000010018 */
[----:B------:R-:W-:-:S04]  /*1850*/  FSETP.NEU.FTZ.AND P0, PT, R15, RZ, PT ;  /* 0x000000ff0f00720b */ /* 0x000fc80003f1d000 */
[----:B------:R-:W-:Y:S01]  /*1860*/  FSEL R23, R23, -RZ, P0 ;  /* 0x800000ff17177208 */ /* 0x000fe20000000000 */
[----:B------:R-:W-:Y:S08]  /*1870*/  BRA `(.L_x_6842) ;  /* 0x0000000000b47947 */ /* 0x000ff00003800000 */
.L_x_6843:
        /* <DEDUP_REMOVED lines=8> */
[----:B------:R-:W-:-:S05]  /*1900*/  HFMA2 R28, -RZ, RZ, 1.875, 0 ;  /* 0x3f800000ff1c7431 */ /* 0x000fca00000001ff */
        /* <DEDUP_REMOVED lines=31> */
.L_x_6841:
[----:B------:R-:W-:-:S04]  /*1b00*/  FFMA.FTZ R15, R29, R29, -1 ;  /* 0xbf8000001d0f7423 */ /* 0x000fc8000001001d */
[----:B------:R-:W0:Y:S02]  /*1b10*/  MUFU.SQRT R24, R15 ;  /* 0x0000000f00187308 */ /* 0x000e240000002000 */
[----:B0-----:R-:W-:-:S06]  /*1b20*/  FADD.FTZ R24, R29, R24 ;  /* 0x000000181d187221 */ /* 0x001fcc0000010000 */
[----:B------:R-:W0:Y:S02]  /*1b30*/  MUFU.LG2 R24, R24 ;  /* 0x0000001800187308 */ /* 0x000e240000000c00 */
[----:B0-----:R-:W-:-:S07]  /*1b40*/  FMUL.FTZ R23, R24, 0.69314718246459960938 ;  /* 0x3f31721818177820 */ /* 0x001fce0000410000 */
.L_x_6842:
[----:B------:R-:W-:Y:S05]  /*1b50*/  BSYNC.RECONVERGENT B0 ;  /* 0x0000000000007941 */ /* 0x000fea0003800200 */
.L_x_6840:
        /* <DEDUP_REMOVED lines=32> */
[----:B------:R-:W-:Y:S02]  /*1d60*/  @!P1 FMUL.FTZ R0, |R17|, 0.5 ;  /* 0x3f00000011009820 */ /* 0x000fe40000410200 */
[----:B------:R-:W0:Y:S02]  /*1d70*/  @P1 MUFU.RCP R24, R27 ;  /* 0x0000001b00181308 */ /* 0x000e240000001000 */
[----:B0-----:R-:W-:Y:S01]  /*1d80*/  @P1 FMUL.FTZ.D2 R0, R3, R24 ;  /* 0x0000001803001220 */ /* 0x001fe20000310000 */
[----:B------:R-:W-:-:S04]  /*1d90*/  @!P0 FADD.FTZ R3, -R25, R2 ;  /* 0x0000000219038221 */ /* 0x000fc80000010100 */
        /* <DEDUP_REMOVED lines=8> */
.L_x_6855:
[----:B------:R-:W-:Y:S05]  /*1e20*/  BSYNC.RECONVERGENT B5 ;  /* 0x0000000000057941 */ /* 0x000fea0003800200 */
.L_x_6854:
[----:B------:R-:W-:-:S04]  /*1e30*/  FADD.FTZ R0, R3, R0 ;  /* 0x0000000003007221 */ /* 0x000fc80000010000 */
[----:B------:R-:W-:-:S04]  /*1e40*/  FMUL.FTZ R0, R0, R29 ;  /* 0x0000001d00007220 */ /* 0x000fc80000410000 */
[----:B------:R0:W1:Y:S01]  /*1e50*/  MUFU.SQRT R23, R0 ;  /* 0x0000000000177308 */ /* 0x0000620000002000 */
[----:B------:R-:W-:Y:S05]  /*1e60*/  BRA `(.L_x_6852) ;  /* 0x00000000002c7947 */ /* 0x000fea0003800000 */
.L_x_6853:
        /* <DEDUP_REMOVED lines=10> */
[----:B------:R2:W3:Y:S02]  /*1f10*/  @!P0 MUFU.SQRT R23, R27 ;  /* 0x0000001b00178308 */ /* 0x0004e40000002000 */
.L_x_6852:
[----:B------:R-:W-:Y:S05]  /*1f20*/  BSYNC.RECONVERGENT B1 ;  /* 0x0000000000017941 */ /* 0x000fea0003800200 */
.L_x_6850:
[----:B------:R-:W-:Y:S05]  /*1f30*/  BSYNC.RELIABLE B0 ;  /* 0x0000000000007941 */ /* 0x000fea0003800100 */
.L_x_6849:
[----:B------:R-:W-:-:S13]  /*1f40*/  ISETP.GE.AND P0, PT, R16, RZ, PT ;  /* 0x000000ff1000720c */ /* 0x000fda0003f06270 */
[----:B------:R-:W-:Y:S05]  /*1f50*/  @!P0 BRA `(.L_x_6856) ;  /* 0x0000000000b88947 */ /* 0x000fea0003800000 */
[----:B--2---:R-:W-:Y:S01]  /*1f60*/  FADD.FTZ R27, |R14|, -RZ ;  /* 0x800000ff0e1b7221 */ /* 0x004fe20000010200 */
[C---:B01-3--:R-:W-:Y:S01]  /*1f70*/  FADD.FTZ R0, |R23|.reuse, -RZ ;  /* 0x800000ff17007221 */ /* 0x04bfe20000010200 */
        /* <DEDUP_REMOVED lines=14> */
[----:B------:R-:W-:Y:S05]  /*2060*/  CALL.REL.NOINC `($__internal_16_$__cuda_sm3x_div_rn_ftz_f32_slowpath) ;  /* 0x0000024c00047944 */ /* 0x000fea0003c00000 */
.L_x_6858:
[----:B------:R-:W-:Y:S05]  /*2070*/  BSYNC.RECONVERGENT B5 ;  /* 0x0000000000057941 */ /* 0x000fea0003800200 */
.L_x_6857:
        /* <DEDUP_REMOVED lines=28> */
.L_x_6856:
[----:B------:R-:W-:Y:S01]  /*2240*/  FADD.FTZ R14, -R14, -RZ ;  /* 0x800000ff0e0e7221 */ /* 0x000fe20000010100 */
[C---:B-1-3--:R-:W-:Y:S01]  /*2250*/  FADD.FTZ R2, |R23|.reuse, -RZ ;  /* 0x800000ff17027221 */ /* 0x04afe20000010200 */
[----:B------:R-:W-:Y:S02]  /*2260*/  BSSY.RECONVERGENT B5, `(.L_x_6860) ;  /* 0x0000010000057945 */ /* 0x000fe40003800200 */
[----:B--2---:R-:W-:Y:S01]  /*2270*/  FADD.FTZ R27, |R14|, -RZ ;  /* 0x800000ff0e1b7221 */ /* 0x004fe20000010200 */
        /* <DEDUP_REMOVED lines=14> */
.L_x_6861:
[----:B------:R-:W-:Y:S05]  /*2360*/  BSYNC.RECONVERGENT B5 ;  /* 0x0000000000057941 */ /* 0x000fea0003800200 */
.L_x_6860:
        /* <DEDUP_REMOVED lines=28> */
.L_x_6851:
[----:B------:R-:W-:-:S13]  /*2530*/  ISETP.GE.AND P0, PT, R16, RZ, PT ;  /* 0x000000ff1000720c */ /* 0x000fda0003f06270 */
[----:B------:R-:W-:Y:S05]  /*2540*/  @!P0 BRA `(.L_x_6862) ;  /* 0x0000000000708947 */ /* 0x000fea0003800000 */
        /* <DEDUP_REMOVED lines=28> */
.L_x_6862:
        /* <DEDUP_REMOVED lines=9> */
[----:B------:R-:W-:-:S03]  /*27a0*/  HFMA2 R2, -RZ, RZ, 1.857421875, -1409 ;  /* 0x3f6ee581ff027431 */ /* 0x000fc600000001ff */
        /* <DEDUP_REMOVED lines=18> */
.L_x_6859:
[----:B------:R-:W-:Y:S05]  /*28d0*/  BSYNC.RECONVERGENT B4 ;  /* 0x0000000000047941 */ /* 0x000fea0003800200 */
.L_x_6848:
[----:B------:R-:W-:-:S13]  /*28e0*/  ISETP.GE.AND P0, PT, R17, RZ, PT ;  /* 0x000000ff1100720c */ /* 0x000fda0003f06270 */
[----:B------:R-:W-:-:S07]  /*28f0*/  @P0 FADD.FTZ R15, -R15, -RZ ;  /* 0x800000ff0f0f0221 */ /* 0x000fce0000010100 */
.L_x_6828:
[----:B------:R-:W-:Y:S05]  /*2900*/  BSYNC.RECONVERGENT B2 ;  /* 0x0000000000027941 */ /* 0x000fea0003800200 */
.L_x_6826:
        /* <DEDUP_REMOVED lines=11> */
.L_x_6825:
[----:B------:R-:W-:Y:S05]  /*29c0*/  BSYNC.RECONVERGENT B3 ;  /* 0x0000000000037941 */ /* 0x000fea0003800200 */
.L_x_6824:
[----:B------:R-:W-:Y:S05]  /*29d0*/  WARPSYNC.ALL ;  /* 0x0000000000007948 */ /* 0x000fea0003800000 */
[----:B------:R-:W-:Y:S01]  /*29e0*/  IADD3 R23, PT, PT, R22, 0x80, RZ ;  /* 0x0000008016177810 */ /* 0x000fe20007ffe0ff */
[----:B------:R-:W-:Y:S01]  /*29f0*/  BSSY.RECONVERGENT B3, `(.L_x_6863) ;  /* 0x0000264000037945 */ /* 0x000fe20003800200 */
[----:B-----5:R-:W-:Y:S02]  /*2a00*/  CS2R R16, SRZ ;  /* 0x0000000000107805 */ /* 0x020fe4000001ff00 */
[----:B------:R-:W-:-:S13]  /*2a10*/  ISETP.GE.U32.AND P0, PT, R23, UR4, PT ;  /* 0x0000000417007c0c */ /* 0x000fda000bf06070 */
        /* <DEDUP_REMOVED lines=23> */
.L_x_6866:
        /* <DEDUP_REMOVED lines=23> */
[----:B------:R-:W-:-:S04]  /*2d00*/  FADD.FTZ R2, R29, -1 ;  /* 0xbf8000001d027421 */ /* 0x000fc80000010000 */
[----:B------:R-:W0:Y:S01]  /*2d10*/  MUFU.SQRT R26, R26 ;  /* 0x0000001a001a7308 */ /* 0x000e220000002000 */
[----:B------:R-:W-:Y:S01]  /*2d20*/  FADD.FTZ R28, |R2|, -RZ ;  /* 0x800000ff021c7221 */ /* 0x000fe20000010200 */
[----:B0-----:R-:W-:-:S04]  /*2d30*/  @P0 FMUL.FTZ R16, R26, R25 ;  /* 0x000000191a100220 */ /* 0x001fc80000410000 */
[-C--:B------:R-:W-:Y:S02]  /*2d40*/  VIMNMX R25, PT, PT, R17, R28.reuse, !PT ;  /* 0x0000001c11197248 */ /* 0x080fe40007fe0100 */
[----:B------:R-:W-:Y:S02]  /*2d50*/  FSETP.NEU.FTZ.AND P0, PT, R24, +INF , PT ;  /* 0x7f8000001800780b */ /* 0x000fe40003f1d000 */
[----:B------:R-:W-:Y:S02]  /*2d60*/  LOP3.LUT R24, R25, 0xfe000000, RZ, 0xc0, !PT ;  /* 0xfe00000019187812 */ /* 0x000fe400078ec0ff */
[----:B------:R-:W-:Y:S02]  /*2d70*/  VIMNMX R17, PT, PT, R17, R28, PT ;  /* 0x0000001c11117248 */ /* 0x000fe40003fe0100 */
[----:B------:R-:W-:Y:S02]  /*2d80*/  LOP3.LUT R28, R24, 0x7e800000, RZ, 0x3c, !PT ;  /* 0x7e800000181c7812 */ /* 0x000fe400078e3cff */
[----:B------:R-:W-:-:S02]  /*2d90*/  FSETP.NEU.FTZ.AND P1, PT, R17, RZ, PT ;  /* 0x000000ff1100720b */ /* 0x000fc40003f3d000 */
[----:B------:R-:W-:Y:S01]  /*2da0*/  LOP3.LUT R24, R24, 0x800000, RZ, 0xfc, !PT ;  /* 0x0080000018187812 */ /* 0x000fe200078efcff */
[-C--:B------:R-:W-:Y:S01]  /*2db0*/  FMUL.FTZ R26, R17, R28.reuse ;  /* 0x0000001c111a7220 */ /* 0x080fe20000410000 */
[----:B------:R-:W-:Y:S01]  /*2dc0*/  FMUL.FTZ R28, R25, R28 ;  /* 0x0000001c191c7220 */ /* 0x000fe20000410000 */
[----:B------:R-:W-:Y:S02]  /*2dd0*/  FSEL R16, R16, +INF , P0 ;  /* 0x7f80000010107808 */ /* 0x000fe40000000000 */
[----:B------:R-:W-:-:S04]  /*2de0*/  FMUL.FTZ R27, R26, R26 ;  /* 0x0000001a1a1b7220 */ /* 0x000fc80000410000 */
[----:B------:R-:W-:-:S06]  /*2df0*/  FFMA.FTZ R27, R28, R28, R27 ;  /* 0x0000001c1c1b7223 */ /* 0x000fcc000001001b */
        /* <DEDUP_REMOVED lines=30> */
.L_x_6876:
[----:B------:R-:W-:-:S04]  /*2fe0*/  FADD.FTZ R17, -R3, R16 ;  /* 0x0000001003117221 */ /* 0x000fc80000010100 */
[----:B------:R-:W-:-:S07]  /*2ff0*/  FMUL.FTZ R17, R17, 0.5 ;  /* 0x3f00000011117820 */ /* 0x000fce0000410000 */
.L_x_6877:
[----:B------:R-:W-:Y:S05]  /*3000*/  BSYNC.RECONVERGENT B1 ;  /* 0x0000000000017941 */ /* 0x000fea0003800200 */
.L_x_6875:
        /* <DEDUP_REMOVED lines=11> */
.L_x_6879:
[----:B------:R-:W-:-:S04]  /*30c0*/  FADD.FTZ R28, R25, -R26 ;  /* 0x8000001a191c7221 */ /* 0x000fc80000010000 */
[----:B------:R-:W-:-:S07]  /*30d0*/  FMUL.FTZ R28, R28, 0.5 ;  /* 0x3f0000001c1c7820 */ /* 0x000fce0000410000 */
.L_x_6880:
[----:B------:R-:W-:Y:S05]  /*30e0*/  BSYNC.RECONVERGENT B1 ;  /* 0x0000000000017941 */ /* 0x000fea0003800200 */
.L_x_6878:
[----:B------:R-:W-:Y:S01]  /*30f0*/  FADD.FTZ R17, R28, R17 ;  /* 0x000000111c117221 */ /* 0x000fe20000010000 */
[----:B------:R-:W-:-:S04]  /*3100*/  FADD.FTZ R26, R24, 1 ;  /* 0x3f800000181a7421 */ /* 0x000fc80000010000 */
[----:B------:R-:W-:-:S06]  /*3110*/  FMUL.FTZ R28, R17, R26 ;  /* 0x0000001a111c7220 */ /* 0x000fcc0000410000 */
[----:B------:R-:W0:Y:S02]  /*3120*/  MUFU.SQRT R28, R28 ;  /* 0x0000001c001c7308 */ /* 0x000e240000002000 */
[----:B0-----:R-:W-:Y:S01]  /*3130*/  FADD.FTZ R17, R17, R28 ;  /* 0x0000001c11117221 */ /* 0x001fe20000010000 */
[----:B------:R-:W-:-:S03]  /*3140*/  HFMA2 R28, -RZ, RZ, 1.625, 0 ;  /* 0x3e800000ff1c7431 */ /* 0x000fc600000001ff */
[C---:B------:R-:W-:Y:S01]  /*3150*/  FADD.FTZ.RZ R26, R17.reuse, 1 ;  /* 0x3f800000111a7421 */ /* 0x040fe2000001c000 */
[----:B------:R-:W-:-:S04]  /*3160*/  ISETP.GE.U32.AND P0, PT, R17, 0x7f800000, PT ;  /* 0x7f8000001100780c */ /* 0x000fc80003f06070 */
[----:B------:R-:W-:-:S04]  /*3170*/  IADD3 R26, PT, PT, R26, -0x3f400000, RZ ;  /* 0xc0c000001a1a7810 */ /* 0x000fc80007ffe0ff */
        /* <DEDUP_REMOVED lines=26> */
.L_x_6874:
[----:B------:R-:W-:-:S13]  /*3320*/  FSETP.GEU.FTZ.AND P0, PT, R29, 1, PT ;  /* 0x3f8000001d00780b */ /* 0x000fda0003f1e000 */
[----:B------:R-:W-:Y:S05]  /*3330*/  @!P0 BRA `(.L_x_6881) ;  /* 0x0000000000848947 */ /* 0x000fea0003800000 */
[----:B------:R-:W-:-:S04]  /*3340*/  FMUL.FTZ R28, R3, R2 ;  /* 0x00000002031c7220 */ /* 0x000fc80000410000 */
[----:B------:R0:W1:Y:S02]  /*3350*/  MUFU.SQRT R17, R28 ;  /* 0x0000001c00117308 */ /* 0x0000640000002000 */
[----:B0-----:R-:W-:Y:S02]  /*3360*/  HFMA2 R28, -RZ, RZ, 1.625, 0 ;  /* 0x3e800000ff1c7431 */ /* 0x001fe400000001ff */
[----:B-1----:R-:W-:-:S04]  /*3370*/  FADD.FTZ R17, R2, R17 ;  /* 0x0000001102117221 */ /* 0x002fc80000010000 */
        /* <DEDUP_REMOVED lines=29> */
.L_x_6881:
[----:B------:R-:W-:-:S04]  /*3550*/  FADD.FTZ R26, -R29, 1 ;  /* 0x3f8000001d1a7421 */ /* 0x000fc80000010100 */
[----:B------:R-:W-:-:S06]  /*3560*/  FMUL.FTZ R17, R3, R26 ;  /* 0x0000001a03117220 */ /* 0x000fcc0000410000 */
[----:B------:R-:W0:Y:S08]  /*3570*/  MUFU.SQRT R17, R17 ;  /* 0x0000001100117308 */ /* 0x000e300000002000 */
[----:B0-----:R-:W0:Y:S02]  /*3580*/  MUFU.RCP R26, R17 ;  /* 0x00000011001a7308 */ /* 0x001e240000001000 */
[----:B0-----:R-:W-:Y:S01]  /*3590*/  FMUL.FTZ R27, R26, |R19| ;  /* 0x400000131a1b7220 */ /* 0x001fe20000410000 */
[----:B------:R-:W-:Y:S06]  /*35a0*/  BRA `(.L_x_6872) ;  /* 0x0000000000047947 */ /* 0x000fec0003800000 */
.L_x_6873:
[----:B------:R0:W1:Y:S02]  /*35b0*/  MUFU.SQRT R27, R0 ;  /* 0x00000000001b7308 */ /* 0x0000640000002000 */
.L_x_6872:
[----:B------:R-:W-:Y:S05]  /*35c0*/  BSYNC.RECONVERGENT B0 ;  /* 0x0000000000007941 */ /* 0x000fea0003800200 */
.L_x_6871:
        /* <DEDUP_REMOVED lines=41> */
.L_x_6886:
[----:B------:R-:W-:Y:S01]  /*3860*/  MOV R3, 0x3f000000 ;  /* 0x3f00000000037802 */ /* 0x000fe20000000f00 */
[C---:B------:R-:W-:Y:S01]  /*3870*/  FADD.FTZ R25, |R26|.reuse, -RZ ;  /* 0x800000ff1a197221 */ /* 0x040fe20000010200 */
[C---:B------:R-:W-:Y:S02]  /*3880*/  FSETP.GT.FTZ.AND P0, PT, |R26|.reuse, 0.56000000238418579102, PT ;  /* 0x3f0f5c291a00780b */ /* 0x040fe40003f14200 */
[C---:B------:R-:W-:Y:S01]  /*3890*/  FSETP.NEU.FTZ.AND P1, PT, |R26|.reuse, 1, PT ;  /* 0x3f8000001a00780b */ /* 0x040fe20003f3d200 */
[----:B0-----:R-:W-:-:S04]  /*38a0*/  FFMA.FTZ R0, |R26|, -R3, 0.5 ;  /* 0x3f0000001a007423 */ /* 0x001fc80000010a03 */
        /* <DEDUP_REMOVED lines=23> */
.L_x_6885:
[----:B------:R-:W-:Y:S01]  /*3a20*/  FSETP.NEU.FTZ.AND P1, PT, R29, 1, PT ;  /* 0x3f8000001d00780b */ /* 0x000fe20003f3d000 */
[----:B------:R-:W-:Y:S01]  /*3a30*/  BSSY.RECONVERGENT B1, `(.L_x_6888) ;  /* 0x0000030000017945 */ /* 0x000fe20003800200 */
[----:B------:R-:W-:-:S13]  /*3a40*/  FSETP.GEU.FTZ.AND P0, PT, |R19|, 9.3132257461547851562e-10, PT ;  /* 0x308000001300780b */ /* 0x000fda0003f1e200 */
[----:B------:R-:W-:Y:S05]  /*3a50*/  @!P0 BRA !P1, `(.L_x_6889) ;  /* 0x00000000009c8947 */ /* 0x000fea0004800000 */
[----:B0-----:R-:W-:-:S05]  /*3a60*/  FMUL.FTZ R0, |R2|, 1.1920928955078125e-07 ;  /* 0x3400000002007820 */ /* 0x001fca0000410200 */
[----:B------:R-:W-:-:S13]  /*3a70*/  FSETP.GE.FTZ.AND P0, PT, |R19|, R0, PT ;  /* 0x000000001300720b */ /* 0x000fda0003f16200 */
[----:B------:R-:W-:Y:S05]  /*3a80*/  @!P0 BRA `(.L_x_6890) ;  /* 0x0000000000608947 */ /* 0x000fea0003800000 */
[----:B------:R-:W-:Y:S01]  /*3a90*/  FSETP.NEU.FTZ.AND P1, PT, R3, RZ, PT ;  /* 0x000000ff0300720b */ /* 0x000fe20003f3d000 */
[----:B------:R-:W-:Y:S01]  /*3aa0*/  BSSY.RECONVERGENT B5, `(.L_x_6891) ;  /* 0x0000011000057945 */ /* 0x000fe20003800200 */
[----:B------:R-:W-:-:S11]  /*3ab0*/  FSETP.GEU.FTZ.AND P0, PT, R2, RZ, PT ;  /* 0x000000ff0200720b */ /* 0x000fd60003f1e000 */
[----:B------:R-:W-:Y:S01]  /*3ac0*/  @P1 FADD.FTZ R3, R3, R16 ;  /* 0x0000001003031221 */ /* 0x000fe20000010000 */
[----:B------:R-:W-:-:S05]  /*3ad0*/  @P1 FMUL.FTZ R0, R19, R19 ;  /* 0x0000001313001220 */ /* 0x000fca0000410000 */
        /* <DEDUP_REMOVED lines=11> */
.L_x_6892:
[----:B------:R-:W-:-:S04]  /*3b90*/  FADD.FTZ R2, -R2, R25 ;  /* 0x0000001902027221 */ /* 0x000fc80000010100 */
[----:B------:R-:W-:-:S07]  /*3ba0*/  FMUL.FTZ R3, R2, 0.5 ;  /* 0x3f00000002037820 */ /* 0x000fce0000410000 */
.L_x_6893:
[----:B------:R-:W-:Y:S05]  /*3bb0*/  BSYNC.RECONVERGENT B5 ;  /* 0x0000000000057941 */ /* 0x000fea0003800200 */
.L_x_6891:
[----:B------:R-:W-:Y:S01]  /*3bc0*/  FADD.FTZ R0, R3, R0 ;  /* 0x0000000003007221 */ /* 0x000fe20000010000 */
[----:B------:R-:W-:-:S04]  /*3bd0*/  FADD.FTZ R3, R29, R24 ;  /* 0x000000181d037221 */ /* 0x000fc80000010000 */
[----:B------:R-:W-:-:S04]  /*3be0*/  FMUL.FTZ R0, R0, R3 ;  /* 0x0000000300007220 */ /* 0x000fc80000410000 */
[----:B------:R1:W2:Y:S01]  /*3bf0*/  MUFU.SQRT R16, R0 ;  /* 0x0000000000107308 */ /* 0x0002a20000002000 */
[----:B------:R-:W-:Y:S05]  /*3c00*/  BRA `(.L_x_6894) ;  /* 0x0000000000487947 */ /* 0x000fea0003800000 */
.L_x_6890:
[----:B------:R-:W-:-:S13]  /*3c10*/  FSETP.GT.FTZ.AND P0, PT, R29, 1, PT ;  /* 0x3f8000001d00780b */ /* 0x000fda0003f14000 */
[----:B------:R-:W-:Y:S01]  /*3c20*/  @P0 FMUL.FTZ R24, R3, R2 ;  /* 0x0000000203180220 */ /* 0x000fe20000410000 */
[----:B------:R-:W-:-:S04]  /*3c30*/  @!P0 FADD.FTZ R0, -R29, 1 ;  /* 0x3f8000001d008421 */ /* 0x000fc80000010100 */
        /* <DEDUP_REMOVED lines=9> */
.L_x_6889:
[----:B------:R-:W-:Y:S01]  /*3cd0*/  FADD.FTZ R2, R24, 1 ;  /* 0x3f80000018027421 */ /* 0x000fe20000010000 */
[----:B------:R-:W-:Y:S01]  /*3ce0*/  MUFU.SQRT R3, R0 ;  /* 0x0000000000037308 */ /* 0x000fe20000002000 */
[----:B------:R-:W-:Y:S02]  /*3cf0*/  HFMA2 R29, -RZ, RZ, 1.875, 0 ;  /* 0x3f800000ff1d7431 */ /* 0x000fe400000001ff */
[----:B------:R-:W-:-:S06]  /*3d00*/  FMUL.FTZ R2, R2, 0.5 ;  /* 0x3f00000002027820 */ /* 0x000fcc0000410000 */
[----:B------:R-:W1:Y:S02]  /*3d10*/  MUFU.SQRT R2, R2 ;  /* 0x0000000200027308 */ /* 0x000e640000002000 */
[----:B-1----:R-:W-:-:S07]  /*3d20*/  FMUL.FTZ R16, R3, R2 ;  /* 0x0000000203107220 */ /* 0x002fce0000410000 */
.L_x_6894:
[----:B------:R-:W-:Y:S05]  /*3d30*/  BSYNC.RECONVERGENT B1 ;  /* 0x0000000000017941 */ /* 0x000fea0003800200 */
.L_x_6888:
[----:B------:R-:W-:Y:S05]  /*3d40*/  BRA `(.L_x_6895) ;  /* 0x0000000000087947 */ /* 0x000fea0003800000 */
.L_x_6884:
[----:B------:R-:W-:Y:S01]  /*3d50*/  FMUL.FTZ R16, R24, 16777216 ;  /* 0x4b80000018107820 */ /* 0x000fe20000410000 */
[----:B------:R-:W-:-:S07]  /*3d60*/  FMUL.FTZ R29, R29, 16777216 ;  /* 0x4b8000001d1d7820 */ /* 0x000fce0000410000 */
.L_x_6895:
[----:B------:R-:W-:Y:S05]  /*3d70*/  BSYNC.RELIABLE B0 ;  /* 0x0000000000007941 */ /* 0x000fea0003800100 */
.L_x_6883:
[----:B------:R-:W-:-:S13]  /*3d80*/  ISETP.GT.AND P0, PT, R18, -0x1, PT ;  /* 0xffffffff1200780c */ /* 0x000fda0003f04270 */
[----:B------:R-:W-:Y:S05]  /*3d90*/  @P0 BRA `(.L_x_6896) ;  /* 0x0000000000c00947 */ /* 0x000fea0003800000 */
[----:B------:R-:W-:Y:S01]  /*3da0*/  FADD.FTZ R29, -R29, -RZ ;  /* 0x800000ff1d1d7221 */ /* 0x000fe20000010100 */
[C---:B012---:R-:W-:Y:S01]  /*3db0*/  FADD.FTZ R0, |R16|.reuse, -RZ ;  /* 0x800000ff10007221 */ /* 0x047fe20000010200 */
[----:B------:R-:W-:Y:S02]  /*3dc0*/  BSSY.RECONVERGENT B5, `(.L_x_6897) ;  /* 0x0000010000057945 */ /* 0x000fe40003800200 */
[----:B------:R-:W-:Y:S01]  /*3dd0*/  FADD.FTZ R27, |R29|, -RZ ;  /* 0x800000ff1d1b7221 */ /* 0x000fe20000010200 */
        /* <DEDUP_REMOVED lines=14> */
.L_x_6898:
[----:B------:R-:W-:Y:S05]  /*3ec0*/  BSYNC.RECONVERGENT B5 ;  /* 0x0000000000057941 */ /* 0x000fea0003800200 */
.L_x_6897:
        /* <DEDUP_REMOVED lines=29> */
.L_x_6896:
        /* <DEDUP_REMOVED lines=16> */
[----:B------:R-:W-:Y:S05]  /*41a0*/  CALL.REL.NOINC `($__internal_16_$__cuda_sm3x_div_rn_ftz_f32_slowpath) ;  /* 0x0000022800b47944 */ /* 0x000fea0003c00000 */
.L_x_6900:
[----:B------:R-:W-:Y:S05]  /*41b0*/  BSYNC.RECONVERGENT B5 ;  /* 0x0000000000057941 */ /* 0x000fea0003800200 */
.L_x_6899:
        /* <DEDUP_REMOVED lines=28> */
.L_x_6887:
[----:B------:R-:W-:Y:S05]  /*4380*/  BSYNC.RECONVERGENT B4 ;  /* 0x0000000000047941 */ /* 0x000fea0003800200 */
.L_x_6882:
[----:B------:R-:W-:-:S13]  /*4390*/  ISETP.GE.AND P0, PT, R19, RZ, PT ;  /* 0x000000ff1300720c */ /* 0x000fda0003f06270 */
[----:B------:R-:W-:Y:S01]  /*43a0*/  @P0 FADD.FTZ R17, -R17, -RZ ;  /* 0x800000ff11110221 */ /* 0x000fe20000010100 */
[----:B------:R-:W-:Y:S06]  /*43b0*/  BRA `(.L_x_6867) ;  /* 0x0000000800ec7947 */ /* 0x000fec0003800000 */
.L_x_6870:
[----:B------:R-:W-:Y:S01]  /*43c0*/  FADD.FTZ R0, -R18, 6.1232342629258392722e-17 ;  /* 0x248d313212007421 */ /* 0x000fe20000010100 */
[----:B------:R-:W-:-:S03]  /*43d0*/  FADD.FTZ R17, -R19, -RZ ;  /* 0x800000ff13117221 */ /* 0x000fc60000010100 */
[----:B------:R-:W-:Y:S01]  /*43e0*/  FADD.FTZ R0, R0, 1.5707963705062866211 ;  /* 0x3fc90fdb00007421 */ /* 0x000fe20000010000 */
[----:B------:R-:W-:Y:S06]  /*43f0*/  BRA `(.L_x_6867) ;  /* 0x0000000800dc7947 */ /* 0x000fec0003800000 */
.L_x_6869:
[----:B------:R-:W-:Y:S02]  /*4400*/  HFMA2 R0, -RZ, RZ, 0, 0 ;  /* 0x00000000ff007431 */ /* 0x000fe400000001ff */
[----:B------:R-:W-:Y:S01]  /*4410*/  FADD.FTZ R17, -R19, -RZ ;  /* 0x800000ff13117221 */ /* 0x000fe20000010100 */
[----:B------:R-:W-:Y:S06]  /*4420*/  BRA `(.L_x_6867) ;  /* 0x0000000800d07947 */ /* 0x000fec0003800000 */
.L_x_6868:
        /* <DEDUP_REMOVED lines=19> */
[----:B------:R-:W-:-:S04]  /*4560*/  FFMA R2, -R16, R17, R27 ;  /* 0x0000001110027223 */ /* 0x000fc8000000011b */
[----:B------:R-:W-:Y:S01]  /*4570*/  FFMA R2, R0, R2, R17 ;  /* 0x0000000200027223 */ /* 0x000fe20000000011 */
[----:B-1----:R-:W-:Y:S01]  /*4580*/  FMUL.FTZ.D2 R17, R3, 0.69314718246459960938 ;  /* 0x3f31721803117820 */ /* 0x002fe20000310000 */
[----:B------:R-:W-:Y:S06]  /*4590*/  @!P0 BRA `(.L_x_6905) ;  /* 0x00000000000c8947 */ /* 0x000fec0003800000 */
[----:B------:R-:W-:Y:S02]  /*45a0*/  MOV R2, R16 ;  /* 0x0000001000027202 */ /* 0x000fe40000000f00 */
[----:B------:R-:W-:-:S07]  /*45b0*/  MOV R0, 0x45d0 ;  /* 0x000045d000007802 */ /* 0x000fce0000000f00 */
[----:B------:R-:W-:Y:S05]  /*45c0*/  CALL.REL.NOINC `($__internal_16_$__cuda_sm3x_div_rn_ftz_f32_slowpath) ;  /* 0x0000022400ac7944 */ /* 0x000fea0003c00000 */
.L_x_6905:
[----:B------:R-:W-:Y:S05]  /*45d0*/  BSYNC.RECONVERGENT B5 ;  /* 0x0000000000057941 */ /* 0x000fea0003800200 */
.L_x_6904:
        /* <DEDUP_REMOVED lines=29> */
.L_x_6903:
        /* <DEDUP_REMOVED lines=28> */
.L_x_6908:
[----:B------:R-:W-:Y:S05]  /*4970*/  BSYNC.RECONVERGENT B5 ;  /* 0x0000000000057941 */ /* 0x000fea0003800200 */
.L_x_6907:
        /* <DEDUP_REMOVED lines=29> */
.L_x_6902:
        /* <DEDUP_REMOVED lines=22> */
[----:B------:R-:W0:Y:S01]  /*4cb0*/  MUFU.LG2 R0, R0 ;  /* 0x0000000000007308 */ /* 0x000e220000000c00 */
[----:B------:R-:W-:Y:S02]  /*4cc0*/  HFMA2 R17, -RZ, RZ, 1.875, 0 ;  /* 0x3f800000ff117431 */ /* 0x000fe400000001ff */
[----:B------:R-:W-:-:S04]  /*4cd0*/  FFMA R3, R27, R2, RZ ;  /* 0x000000021b037223 */ /* 0x000fc800000000ff */
[----:B------:R-:W-:Y:S01]  /*4ce0*/  FFMA R24, -R16, R3, R27 ;  /* 0x0000000310187223 */ /* 0x000fe2000000011b */
[----:B------:R-:W1:Y:S03]  /*4cf0*/  FCHK P0, R27, R16 ;  /* 0x000000101b007302 */ /* 0x000e660000000000 */
[----:B------:R-:W-:Y:S01]  /*4d00*/  FFMA R2, R2, R24, R3 ;  /* 0x0000001802027223 */ /* 0x000fe20000000003 */
[----:B0-----:R-:W-:Y:S01]  /*4d10*/  FFMA.FTZ R17, R0, 0.69314718246459960938, R17 ;  /* 0x3f31721800117823 */ /* 0x001fe20000010011 */
[----:B-1----:R-:W-:Y:S06]  /*4d20*/  @!P0 BRA `(.L_x_6910) ;  /* 0x00000000000c8947 */ /* 0x002fec0003800000 */
[----:B------:R-:W-:Y:S02]  /*4d30*/  MOV R2, R16 ;  /* 0x0000001000027202 */ /* 0x000fe40000000f00 */
[----:B------:R-:W-:-:S07]  /*4d40*/  MOV R0, 0x4d60 ;  /* 0x00004d6000007802 */ /* 0x000fce0000000f00 */
[----:B------:R-:W-:Y:S05]  /*4d50*/  CALL.REL.NOINC `($__internal_16_$__cuda_sm3x_div_rn_ftz_f32_slowpath) ;  /* 0x0000021c00c87944 */ /* 0x000fea0003c00000 */
.L_x_6910:
[----:B------:R-:W-:Y:S05]  /*4d60*/  BSYNC.RECONVERGENT B5 ;  /* 0x0000000000057941 */ /* 0x000fea0003800200 */
.L_x_6909:
        /* <DEDUP_REMOVED lines=26> */
[----:B------:R-:W-:-:S07]  /*4f10*/  FSEL R0, R29, R0, P0 ;  /* 0x000000001d007208 */ /* 0x000fce0000000000 */
.L_x_6906:
[----:B------:R-:W-:Y:S05]  /*4f20*/  BSYNC.RECONVERGENT B4 ;  /* 0x0000000000047941 */ /* 0x000fea0003800200 */
.L_x_6901:
[----:B------:R-:W-:Y:S01]  /*4f30*/  ISETP.GE.AND P0, PT, R19, RZ, PT ;  /* 0x000000ff1300720c */ /* 0x000fe20003f06270 */
[----:B------:R-:W-:Y:S01]  /*4f40*/  FADD.FTZ R17, R17, 0.69314718246459960938 ;  /* 0x3f31721811117421 */ /* 0x000fe20000010000 */
[----:B------:R-:W-:-:S11]  /*4f50*/  FADD.FTZ R0, |R0|, -RZ ;  /* 0x800000ff00007221 */ /* 0x000fd60000010200 */
[----:B------:R-:W-:-:S07]  /*4f60*/  @P0 FADD.FTZ R17, -R17, -RZ ;  /* 0x800000ff11110221 */ /* 0x000fce0000010100 */
.L_x_6867:
[----:B------:R-:W-:Y:S05]  /*4f70*/  BSYNC.RECONVERGENT B2 ;  /* 0x0000000000027941 */ /* 0x000fea0003800200 */
.L_x_6865:
        /* <DEDUP_REMOVED lines=11> */
.L_x_6864:
[----:B------:R-:W-:Y:S05]  /*5030*/  BSYNC.RECONVERGENT B3 ;  /* 0x0000000000037941 */ /* 0x000fea0003800200 */
.L_x_6863:
[----:B------:R-:W-:Y:S05]  /*5040*/  WARPSYNC.ALL ;  /* 0x0000000000007948 */ /* 0x000fea0003800000 */
[----:B------:R-:W-:Y:S01]  /*5050*/  IADD3 R0, PT, PT, R22, 0x100, RZ ;  /* 0x0000010016007810 */ /* 0x000fe20007ffe0ff */
[----:B------:R-:W-:Y:S01]  /*5060*/  BSSY.RECONVERGENT B3, `(.L_x_6911) ;  /* 0x0000264000037945 */ /* 0x000fe20003800200 */
[----:B------:R-:W-:Y:S02]  /*5070*/  CS2R R18, SRZ ;  /* 0x0000000000127805 */ /* 0x000fe4000001ff00 */
        /* <DEDUP_REMOVED lines=24> */
.L_x_6914:
        /* <DEDUP_REMOVED lines=69> */
.L_x_6924:
[----:B------:R-:W-:-:S04]  /*5650*/  FADD.FTZ R19, -R3, R18 ;  /* 0x0000001203137221 */ /* 0x000fc80000010100 */
[----:B------:R-:W-:-:S07]  /*5660*/  FMUL.FTZ R19, R19, 0.5 ;  /* 0x3f00000013137820 */ /* 0x000fce0000410000 */
.L_x_6925:
[----:B------:R-:W-:Y:S05]  /*5670*/  BSYNC.RECONVERGENT B1 ;  /* 0x0000000000017941 */ /* 0x000fea0003800200 */
.L_x_6923:
        /* <DEDUP_REMOVED lines=11> */
.L_x_6927:
[----:B------:R-:W-:-:S04]  /*5730*/  FADD.FTZ R28, R25, -R26 ;  /* 0x8000001a191c7221 */ /* 0x000fc80000010000 */
[----:B------:R-:W-:-:S07]  /*5740*/  FMUL.FTZ R28, R28, 0.5 ;  /* 0x3f0000001c1c7820 */ /* 0x000fce0000410000 */
.L_x_6928:
[----:B------:R-:W-:Y:S05]  /*5750*/  BSYNC.RECONVERGENT B1 ;  /* 0x0000000000017941 */ /* 0x000fea0003800200 */
.L_x_6926:
        /* <DEDUP_REMOVED lines=35> */
.L_x_6922:
        /* <DEDUP_REMOVED lines=35> */
.L_x_6929:
[----:B------:R-:W-:-:S04]  /*5bc0*/  FADD.FTZ R26, -R29, 1 ;  /* 0x3f8000001d1a7421 */ /* 0x000fc80000010100 */
[----:B------:R-:W-:-:S06]  /*5bd0*/  FMUL.FTZ R19, R3, R26 ;  /* 0x0000001a03137220 */ /* 0x000fcc0000410000 */
[----:B------:R-:W0:Y:S08]  /*5be0*/  MUFU.SQRT R19, R19 ;  /* 0x0000001300137308 */ /* 0x000e300000002000 */
[----:B0-----:R-:W0:Y:S02]  /*5bf0*/  MUFU.RCP R26, R19 ;  /* 0x00000013001a7308 */ /* 0x001e240000001000 */
[----:B0-----:R-:W-:Y:S01]  /*5c00*/  FMUL.FTZ R27, R26, |R21| ;  /* 0x400000151a1b7220 */ /* 0x001fe20000410000 */
[----:B------:R-:W-:Y:S06]  /*5c10*/  BRA `(.L_x_6920) ;  /* 0x0000000000047947 */ /* 0x000fec0003800000 */
.L_x_6921:
[----:B------:R0:W1:Y:S02]  /*5c20*/  MUFU.SQRT R27, R0 ;  /* 0x00000000001b7308 */ /* 0x0000640000002000 */
.L_x_6920:
[----:B------:R-:W-:Y:S05]  /*5c30*/  BSYNC.RECONVERGENT B0 ;  /* 0x0000000000007941 */ /* 0x000fea0003800200 */
.L_x_6919:
        /* <DEDUP_REMOVED lines=41> */
.L_x_6934:
        /* <DEDUP_REMOVED lines=28> */
.L_x_6933:
        /* <DEDUP_REMOVED lines=23> */
.L_x_6940:
[----:B------:R-:W-:-:S04]  /*6200*/  FADD.FTZ R2, -R2, R25 ;  /* 0x0000001902027221 */ /* 0x000fc80000010100 */
[----:B------:R-:W-:-:S07]  /*6210*/  FMUL.FTZ R3, R2, 0.5 ;  /* 0x3f00000002037820 */ /* 0x000fce0000410000 */
.L_x_6941:
[----:B------:R-:W-:Y:S05]  /*6220*/  BSYNC.RECONVERGENT B5 ;  /* 0x0000000000057941 */ /* 0x000fea0003800200 */
.L_x_6939:
[----:B------:R-:W-:Y:S01]  /*6230*/  FADD.FTZ R0, R3, R0 ;  /* 0x0000000003007221 */ /* 0x000fe20000010000 */
[----:B------:R-:W-:-:S04]  /*6240*/  FADD.FTZ R3, R29, R24 ;  /* 0x000000181d037221 */ /* 0x000fc80000010000 */
[----:B------:R-:W-:-:S04]  /*6250*/  FMUL.FTZ R0, R0, R3 ;  /* 0x0000000300007220 */ /* 0x000fc80000410000 */
[----:B------:R1:W2:Y:S01]  /*6260*/  MUFU.SQRT R18, R0 ;  /* 0x0000000000127308 */ /* 0x0002a20000002000 */
[----:B------:R-:W-:Y:S05]  /*6270*/  BRA `(.L_x_6942) ;  /* 0x0000000000487947 */ /* 0x000fea0003800000 */
.L_x_6938:
        /* <DEDUP_REMOVED lines=12> */
.L_x_6937:
[----:B------:R-:W-:Y:S01]  /*6340*/  FADD.FTZ R2, R24, 1 ;  /* 0x3f80000018027421 */ /* 0x000fe20000010000 */
[----:B------:R-:W-:Y:S01]  /*6350*/  MUFU.SQRT R3, R0 ;  /* 0x0000000000037308 */ /* 0x000fe20000002000 */
[----:B------:R-:W-:Y:S02]  /*6360*/  HFMA2 R29, -RZ, RZ, 1.875, 0 ;  /* 0x3f800000ff1d7431 */ /* 0x000fe400000001ff */
[----:B------:R-:W-:-:S06]  /*6370*/  FMUL.FTZ R2, R2, 0.5 ;  /* 0x3f00000002027820 */ /* 0x000fcc0000410000 */
[----:B------:R-:W1:Y:S02]  /*6380*/  MUFU.SQRT R2, R2 ;  /* 0x0000000200027308 */ /* 0x000e640000002000 */
[----:B-1----:R-:W-:-:S07]  /*6390*/  FMUL.FTZ R18, R3, R2 ;  /* 0x0000000203127220 */ /* 0x002fce0000410000 */
.L_x_6942:
[----:B------:R-:W-:Y:S05]  /*63a0*/  BSYNC.RECONVERGENT B1 ;  /* 0x0000000000017941 */ /* 0x000fea0003800200 */
.L_x_6936:
[----:B------:R-:W-:Y:S05]  /*63b0*/  BRA `(.L_x_6943) ;  /* 0x0000000000087947 */ /* 0x000fea0003800000 */
.L_x_6932:
[----:B------:R-:W-:Y:S01]  /*63c0*/  FMUL.FTZ R18, R24, 16777216 ;  /* 0x4b80000018127820 */ /* 0x000fe20000410000 */
[----:B------:R-:W-:-:S07]  /*63d0*/  FMUL.FTZ R29, R29, 16777216 ;  /* 0x4b8000001d1d7820 */ /* 0x000fce0000410000 */
.L_x_6943:
[----:B------:R-:W-:Y:S05]  /*63e0*/  BSYNC.RELIABLE B0 ;  /* 0x0000000000007941 */ /* 0x000fea0003800100 */
.L_x_6931:
        /* <DEDUP_REMOVED lines=20> */
.L_x_6946:
[----:B------:R-:W-:Y:S05]  /*6530*/  BSYNC.RECONVERGENT B5 ;  /* 0x0000000000057941 */ /* 0x000fea0003800200 */
.L_x_6945:
        /* <DEDUP_REMOVED lines=29> */
.L_x_6944:
        /* <DEDUP_REMOVED lines=17> */
.L_x_6948:
[----:B------:R-:W-:Y:S05]  /*6820*/  BSYNC.RECONVERGENT B5 ;  /* 0x0000000000057941 */ /* 0x000fea0003800200 */
.L_x_6947:
        /* <DEDUP_REMOVED lines=28> */
.L_x_6935:
[----:B------:R-:W-:Y:S05]  /*69f0*/  BSYNC.RECONVERGENT B4 ;  /* 0x0000000000047941 */ /* 0x000fea0003800200 */
.L_x_6930:
[----:B------:R-:W-:-:S13]  /*6a00*/  ISETP.GE.AND P0, PT, R21, RZ, PT ;  /* 0x000000ff1500720c */ /* 0x000fda0003f06270 */
[----:B------:R-:W-:Y:S01]  /*6a10*/  @P0 FADD.FTZ R19, -R19, -RZ ;  /* 0x800000ff13130221 */ /* 0x000fe20000010100 */
[----:B------:R-:W-:Y:S06]  /*6a20*/  BRA `(.L_x_6915) ;  /* 0x0000000800ec7947 */ /* 0x000fec0003800000 */
.L_x_6918:
[----:B------:R-:W-:Y:S01]  /*6a30*/  FADD.FTZ R0, -R20, 6.1232342629258392722e-17 ;  /* 0x248d313214007421 */ /* 0x000fe20000010100 */
[----:B------:R-:W-:-:S03]  /*6a40*/  FADD.FTZ R19, -R21, -RZ ;  /* 0x800000ff15137221 */ /* 0x000fc60000010100 */
[----:B------:R-:W-:Y:S01]  /*6a50*/  FADD.FTZ R0, R0, 1.5707963705062866211 ;  /* 0x3fc90fdb00007421 */ /* 0x000fe20000010000 */
[----:B------:R-:W-:Y:S06]  /*6a60*/  BRA `(.L_x_6915) ;  /* 0x0000000800dc7947 */ /* 0x000fec0003800000 */
.L_x_6917:
[----:B------:R-:W-:Y:S02]  /*6a70*/  HFMA2 R0, -RZ, RZ, 0, 0 ;  /* 0x00000000ff007431 */ /* 0x000fe400000001ff */
[----:B------:R-:W-:Y:S01]  /*6a80*/  FADD.FTZ R19, -R21, -RZ ;  /* 0x800000ff15137221 */ /* 0x000fe20000010100 */
[----:B------:R-:W-:Y:S06]  /*6a90*/  BRA `(.L_x_6915) ;  /* 0x0000000800d07947 */ /* 0x000fec0003800000 */
.L_x_6916:
        /* <DEDUP_REMOVED lines=26> */
.L_x_6953:
[----:B------:R-:W-:Y:S05]  /*6c40*/  BSYNC.RECONVERGENT B5 ;  /* 0x0000000000057941 */ /* 0x000fea0003800200 */
.L_x_6952:
        /* <DEDUP_REMOVED lines=29> */
.L_x_6951:
        /* <DEDUP_REMOVED lines=28> */
.L_x_6956:
[----:B------:R-:W-:Y:S05]  /*6fe0*/  BSYNC.RECONVERGENT B5 ;  /* 0x0000000000057941 */ /* 0x000fea0003800200 */
.L_x_6955:
        /* <DEDUP_REMOVED lines=29> */
.L_x_6950:
        /* <DEDUP_REMOVED lines=33> */
.L_x_6958:
[----:B------:R-:W-:Y:S05]  /*73d0*/  BSYNC.RECONVERGENT B5 ;  /* 0x0000000000057941 */ /* 0x000fea0003800200 */
.L_x_6957:
        /* <DEDUP_REMOVED lines=27> */
.L_x_6954:
[----:B------:R-:W-:Y:S05]  /*7590*/  BSYNC.RECONVERGENT B4 ;  /* 0x0000000000047941 */ /* 0x000fea0003800200 */
.L_x_6949:
[----:B------:R-:W-:Y:S01]  /*75a0*/  ISETP.GE.AND P0, PT, R21, RZ, PT ;  /* 0x000000ff1500720c */ /* 0x000fe20003f06270 */
[----:B------:R-:W-:Y:S01]  /*75b0*/  FADD.FTZ R19, R19, 0.69314718246459960938 ;  /* 0x3f31721813137421 */ /* 0x000fe20000010000 */
[----:B------:R-:W-:-:S11]  /*75c0*/  FADD.FTZ R0, |R0|, -RZ ;  /* 0x800000ff00007221 */ /* 0x000fd60000010200 */
[----:B------:R-:W-:-:S07]  /*75d0*/  @P0 FADD.FTZ R19, -R19, -RZ ;  /* 0x800000ff13130221 */ /* 0x000fce0000010100 */
.L_x_6915:
[----:B------:R-:W-:Y:S05]  /*75e0*/  BSYNC.RECONVERGENT B2 ;  /* 0x0000000000027941 */ /* 0x000fea0003800200 */
.L_x_6913:
        /* <DEDUP_REMOVED lines=11> */
.L_x_6912:
[----:B------:R-:W-:Y:S05]  /*76a0*/  BSYNC.RECONVERGENT B3 ;  /* 0x0000000000037941 */ /* 0x000fea0003800200 */
.L_x_6911:
        /* <DEDUP_REMOVED lines=28> */
.L_x_6962:
        /* <DEDUP_REMOVED lines=69> */
.L_x_6972:
[----:B------:R-:W-:-:S04]  /*7cc0*/  FADD.FTZ R21, -R3, R20 ;  /* 0x0000001403157221 */ /* 0x000fc80000010100 */
[----:B------:R-:W-:-:S07]  /*7cd0*/  FMUL.FTZ R21, R21, 0.5 ;  /* 0x3f00000015157820 */ /* 0x000fce0000410000 */
.L_x_6973:
[----:B------:R-:W-:Y:S05]  /*7ce0*/  BSYNC.RECONVERGENT B1 ;  /* 0x0000000000017941 */ /* 0x000fea0003800200 */
.L_x_6971:
        /* <DEDUP_REMOVED lines=11> */
.L_x_6975:
[----:B------:R-:W-:-:S04]  /*7da0*/  FADD.FTZ R28, R25, -R26 ;  /* 0x8000001a191c7221 */ /* 0x000fc80000010000 */
[----:B------:R-:W-:-:S07]  /*7db0*/  FMUL.FTZ R28, R28, 0.5 ;  /* 0x3f0000001c1c7820 */ /* 0x000fce0000410000 */
.L_x_6976:
[----:B------:R-:W-:Y:S05]  /*7dc0*/  BSYNC.RECONVERGENT B1 ;  /* 0x0000000000017941 */ /* 0x000fea0003800200 */
.L_x_6974:
        /* <DEDUP_REMOVED lines=35> */
.L_x_6970:
        /* <DEDUP_REMOVED lines=35> */
.L_x_6977:
[----:B------:R-:W-:-:S04]  /*8230*/  FADD.FTZ R26, -R29, 1 ;  /* 0x3f8000001d1a7421 */ /* 0x000fc80000010100 */
[----:B------:R-:W-:-:S06]  /*8240*/  FMUL.FTZ R21, R3, R26 ;  /* 0x0000001a03157220 */ /* 0x000fcc0000410000 */
[----:B------:R-:W0:Y:S08]  /*8250*/  MUFU.SQRT R21, R21 ;  /* 0x0000001500157308 */ /* 0x000e300000002000 */
[----:B0-----:R-:W0:Y:S02]  /*8260*/  MUFU.RCP R26, R21 ;  /* 0x00000015001a7308 */ /* 0x001e240000001000 */
[----:B0-----:R-:W-:Y:S01]  /*8270*/  FMUL.FTZ R27, R26, |R5| ;  /* 0x400000051a1b7220 */ /* 0x001fe20000410000 */
[----:B------:R-:W-:Y:S06]  /*8280*/  BRA `(.L_x_6968) ;  /* 0x0000000000047947 */ /* 0x000fec0003800000 */
.L_x_6969:
[----:B------:R0:W1:Y:S02]  /*8290*/  MUFU.SQRT R27, R0 ;  /* 0x00000000001b7308 */ /* 0x0000640000002000 */
.L_x_6968:
[----:B------:R-:W-:Y:S05]  /*82a0*/  BSYNC.RECONVERGENT B0 ;  /* 0x0000000000007941 */ /* 0x000fea0003800200 */
.L_x_6967:
        /* <DEDUP_REMOVED lines=41> */
.L_x_6982:
        /* <DEDUP_REMOVED lines=28> */
.L_x_6981:
        /* <DEDUP_REMOVED lines=23> */
.L_x_6988:
[----:B------:R-:W-:-:S04]  /*8870*/  FADD.FTZ R2, -R2, R25 ;  /* 0x0000001902027221 */ /* 0x000fc80000010100 */
[----:B------:R-:W-:-:S07]  /*8880*/  FMUL.FTZ R3, R2, 0.5 ;  /* 0x3f00000002037820 */ /* 0x000fce0000410000 */
.L_x_6989:
[----:B------:R-:W-:Y:S05]  /*8890*/  BSYNC.RECONVERGENT B5 ;  /* 0x0000000000057941 */ /* 0x000fea0003800200 */
.L_x_6987:
[----:B------:R-:W-:Y:S01]  /*88a0*/  FADD.FTZ R0, R3, R0 ;  /* 0x0000000003007221 */ /* 0x000fe20000010000 */
[----:B------:R-:W-:-:S04]  /*88b0*/  FADD.FTZ R3, R29, R24 ;  /* 0x000000181d037221 */ /* 0x000fc80000010000 */
[----:B------:R-:W-:-:S04]  /*88c0*/  FMUL.FTZ R0, R0, R3 ;  /* 0x0000000300007220 */ /* 0x000fc80000410000 */
[----:B------:R1:W2:Y:S01]  /*88d0*/  MUFU.SQRT R20, R0 ;  /* 0x0000000000147308 */ /* 0x0002a20000002000 */
[----:B------:R-:W-:Y:S05]  /*88e0*/  BRA `(.L_x_6990) ;  /* 0x0000000000487947 */ /* 0x000fea0003800000 */
.L_x_6986:
        /* <DEDUP_REMOVED lines=12> */
.L_x_6985:
[----:B------:R-:W-:Y:S01]  /*89b0*/  FADD.FTZ R2, R24, 1 ;  /* 0x3f80000018027421 */ /* 0x000fe20000010000 */
[----:B------:R-:W-:Y:S01]  /*89c0*/  MUFU.SQRT R3, R0 ;  /* 0x0000000000037308 */ /* 0x000fe20000002000 */
[----:B------:R-:W-:Y:S02]  /*89d0*/  HFMA2 R29, -RZ, RZ, 1.875, 0 ;  /* 0x3f800000ff1d7431 */ /* 0x000fe400000001ff */
[----:B------:R-:W-:-:S06]  /*89e0*/  FMUL.FTZ R2, R2, 0.5 ;  /* 0x3f00000002027820 */ /* 0x000fcc0000410000 */
[----:B------:R-:W1:Y:S02]  /*89f0*/  MUFU.SQRT R2, R2 ;  /* 0x0000000200027308 */ /* 0x000e640000002000 */
[----:B-1----:R-:W-:-:S07]  /*8a00*/  FMUL.FTZ R20, R3, R2 ;  /* 0x0000000203147220 */ /* 0x002fce0000410000 */
.L_x_6990:
[----:B------:R-:W-:Y:S05]  /*8a10*/  BSYNC.RECONVERGENT B1 ;  /* 0x0000000000017941 */ /* 0x000fea0003800200 */
.L_x_6984:
[----:B------:R-:W-:Y:S05]  /*8a20*/  BRA `(.L_x_6991) ;  /* 0x0000000000087947 */ /* 0x000fea0003800000 */
.L_x_6980:
[----:B------:R-:W-:Y:S01]  /*8a30*/  FMUL.FTZ R20, R24, 16777216 ;  /* 0x4b80000018147820 */ /* 0x000fe20000410000 */
[----:B------:R-:W-:-:S07]  /*8a40*/  FMUL.FTZ R29, R29, 16777216 ;  /* 0x4b8000001d1d7820 */ /* 0x000fce0000410000 */
.L_x_6991:
[----:B------:R-:W-:Y:S05]  /*8a50*/  BSYNC.RELIABLE B0 ;  /* 0x0000000000007941 */ /* 0x000fea0003800100 */
.L_x_6979:
        /* <DEDUP_REMOVED lines=20> */
.L_x_6994:
[----:B------:R-:W-:Y:S05]  /*8ba0*/  BSYNC.RECONVERGENT B5 ;  /* 0x0000000000057941 */ /* 0x000fea0003800200 */
.L_x_6993:
        /* <DEDUP_REMOVED lines=29> */
.L_x_6992:
        /* <DEDUP_REMOVED lines=17> */
.L_x_6996:
[----:B------:R-:W-:Y:S05]  /*8e90*/  BSYNC.RECONVERGENT B5 ;  /* 0x0000000000057941 */ /* 0x000fea0003800200 */
.L_x_6995:
        /* <DEDUP_REMOVED lines=28> */
.L_x_6983:
[----:B------:R-:W-:Y:S05]  /*9060*/  BSYNC.RECONVERGENT B4 ;  /* 0x0000000000047941 */ /* 0x000fea0003800200 */
.L_x_6978:
[----:B------:R-:W-:-:S13]  /*9070*/  ISETP.GE.AND P0, PT, R5, RZ, PT ;  /* 0x000000ff0500720c */ /* 0x000fda0003f06270 */
[----:B------:R-:W-:Y:S01]  /*9080*/  @P0 FADD.FTZ R21, -R21, -RZ ;  /* 0x800000ff15150221 */ /* 0x000fe20000010100 */
[----:B------:R-:W-:Y:S06]  /*9090*/  BRA `(.L_x_6963) ;  /* 0x0000000800ec7947 */ /* 0x000fec0003800000 */
.L_x_6966:
[----:B------:R-:W-:Y:S01]  /*90a0*/  FADD.FTZ R0, -R4, 6.1232342629258392722e-17 ;  /* 0x248d313204007421 */ /* 0x000fe20000010100 */
[----:B------:R-:W-:-:S03]  /*90b0*/  FADD.FTZ R21, -R5, -RZ ;  /* 0x800000ff05157221 */ /* 0x000fc60000010100 */
[----:B------:R-:W-:Y:S01]  /*90c0*/  FADD.FTZ R0, R0, 1.5707963705062866211 ;  /* 0x3fc90fdb00007421 */ /* 0x000fe20000010000 */
[----:B------:R-:W-:Y:S06]  /*90d0*/  BRA `(.L_x_6963) ;  /* 0x0000000800dc7947 */ /* 0x000fec0003800000 */
.L_x_6965:
[----:B------:R-:W-:Y:S02]  /*90e0*/  HFMA2 R0, -RZ, RZ, 0, 0 ;  /* 0x00000000ff007431 */ /* 0x000fe400000001ff */
[----:B------:R-:W-:Y:S01]  /*90f0*/  FADD.FTZ R21, -R5, -RZ ;  /* 0x800000ff05157221 */ /* 0x000fe20000010100 */
[----:B------:R-:W-:Y:S06]  /*9100*/  BRA `(.L_x_6963) ;  /* 0x0000000800d07947 */ /* 0x000fec0003800000 */
.L_x_6964:
        /* <DEDUP_REMOVED lines=26> */
.L_x_7001:
[----:B------:R-:W-:Y:S05]  /*92b0*/  BSYNC.RECONVERGENT B5 ;  /* 0x0000000000057941 */ /* 0x000fea0003800200 */
.L_x_7000:
        /* <DEDUP_REMOVED lines=29> */
.L_x_6999:
        /* <DEDUP_REMOVED lines=28> */
.L_x_7004:
[----:B------:R-:W-:Y:S05]  /*9650*/  BSYNC.RECONVERGENT B5 ;  /* 0x0000000000057941 */ /* 0x000fea0003800200 */
.L_x_7003:
        /* <DEDUP_REMOVED lines=29> */
.L_x_6998:
        /* <DEDUP_REMOVED lines=33> */
.L_x_7006:
[----:B------:R-:W-:Y:S05]  /*9a40*/  BSYNC.RECONVERGENT B5 ;  /* 0x0000000000057941 */ /* 0x000fea0003800200 */
.L_x_7005:
        /* <DEDUP_REMOVED lines=27> */
.L_x_7002:
[----:B------:R-:W-:Y:S05]  /*9c00*/  BSYNC.RECONVERGENT B4 ;  /* 0x0000000000047941 */ /* 0x000fea0003800200 */
.L_x_6997:
[----:B------:R-:W-:Y:S01]  /*9c10*/  ISETP.GE.AND P0, PT, R5, RZ, PT ;  /* 0x000000ff0500720c */ /* 0x000fe20003f06270 */
[----:B------:R-:W-:Y:S01]  /*9c20*/  FADD.FTZ R21, R21, 0.69314718246459960938 ;  /* 0x3f31721815157421 */ /* 0x000fe20000010000 */
[----:B------:R-:W-:-:S11]  /*9c30*/  FADD.FTZ R0, |R0|, -RZ ;  /* 0x800000ff00007221 */ /* 0x000fd60000010200 */
[----:B------:R-:W-:-:S07]  /*9c40*/  @P0 FADD.FTZ R21, -R21, -RZ ;  /* 0x800000ff15150221 */ /* 0x000fce0000010100 */
.L_x_6963:
[----:B------:R-:W-:Y:S05]  /*9c50*/  BSYNC.RECONVERGENT B2 ;  /* 0x0000000000027941 */ /* 0x000fea0003800200 */
.L_x_6961:
        /* <DEDUP_REMOVED lines=11> */
.L_x_6960:
[----:B------:R-:W-:Y:S05]  /*9d10*/  BSYNC.RECONVERGENT B3 ;  /* 0x0000000000037941 */ /* 0x000fea0003800200 */
.L_x_6959:
        /* <DEDUP_REMOVED lines=28> */
.L_x_7010:
        /* <DEDUP_REMOVED lines=69> */
.L_x_7020:
[----:B------:R-:W-:-:S04]  /*a330*/  FADD.FTZ R5, -R3, R4 ;  /* 0x0000000403057221 */ /* 0x000fc80000010100 */
[----:B------:R-:W-:-:S07]  /*a340*/  FMUL.FTZ R5, R5, 0.5 ;  /* 0x3f00000005057820 */ /* 0x000fce0000410000 */
.L_x_7021:
[----:B------:R-:W-:Y:S05]  /*a350*/  BSYNC.RECONVERGENT B1 ;  /* 0x0000000000017941 */ /* 0x000fea0003800200 */
.L_x_7019:
        /* <DEDUP_REMOVED lines=11> */
.L_x_7023:
[----:B------:R-:W-:-:S04]  /*a410*/  FADD.FTZ R28, R25, -R26 ;  /* 0x8000001a191c7221 */ /* 0x000fc80000010000 */
[----:B------:R-:W-:-:S07]  /*a420*/  FMUL.FTZ R28, R28, 0.5 ;  /* 0x3f0000001c1c7820 */ /* 0x000fce0000410000 */
.L_x_7024:
[----:B------:R-:W-:Y:S05]  /*a430*/  BSYNC.RECONVERGENT B1 ;  /* 0x0000000000017941 */ /* 0x000fea0003800200 */
.L_x_7022:
        /* <DEDUP_REMOVED lines=35> */
.L_x_7018:
        /* <DEDUP_REMOVED lines=35> */
.L_x_7025:
[----:B------:R-:W-:-:S04]  /*a8a0*/  FADD.FTZ R26, -R29, 1 ;  /* 0x3f8000001d1a7421 */ /* 0x000fc80000010100 */
[----:B------:R-:W-:-:S06]  /*a8b0*/  FMUL.FTZ R5, R3, R26 ;  /* 0x0000001a03057220 */ /* 0x000fcc0000410000 */
[----:B------:R-:W0:Y:S08]  /*a8c0*/  MUFU.SQRT R5, R5 ;  /* 0x0000000500057308 */ /* 0x000e300000002000 */
[----:B0-----:R-:W0:Y:S02]  /*a8d0*/  MUFU.RCP R26, R5 ;  /* 0x00000005001a7308 */ /* 0x001e240000001000 */
[----:B0-----:R-:W-:Y:S01]  /*a8e0*/  FMUL.FTZ R27, R26, |R7| ;  /* 0x400000071a1b7220 */ /* 0x001fe20000410000 */
[----:B------:R-:W-:Y:S06]  /*a8f0*/  BRA `(.L_x_7016) ;  /* 0x0000000000047947 */ /* 0x000fec0003800000 */
.L_x_7017:
[----:B------:R0:W1:Y:S02]  /*a900*/  MUFU.SQRT R27, R0 ;  /* 0x00000000001b7308 */ /* 0x0000640000002000 */
.L_x_7016:
[----:B------:R-:W-:Y:S05]  /*a910*/  BSYNC.RECONVERGENT B0 ;  /* 0x0000000000007941 */ /* 0x000fea0003800200 */
.L_x_7015:
        /* <DEDUP_REMOVED lines=41> */
.L_x_7030:
        /* <DEDUP_REMOVED lines=28> */
.L_x_7029:
        /* <DEDUP_REMOVED lines=23> */
.L_x_7036:
[----:B------:R-:W-:-:S04]  /*aee0*/  FADD.FTZ R2, -R2, R25 ;  /* 0x0000001902027221 */ /* 0x000fc80000010100 */
[----:B------:R-:W-:-:S07]  /*aef0*/  FMUL.FTZ R3, R2, 0.5 ;  /* 0x3f00000002037820 */ /* 0x000fce0000410000 */
.L_x_7037:
[----:B------:R-:W-:Y:S05]  /*af00*/  BSYNC.RECONVERGENT B5 ;  /* 0x0000000000057941 */ /* 0x000fea0003800200 */
.L_x_7035:
[----:B------:R-:W-:Y:S01]  /*af10*/  FADD.FTZ R0, R3, R0 ;  /* 0x0000000003007221 */ /* 0x000fe20000010000 */
[----:B------:R-:W-:-:S04]  /*af20*/  FADD.FTZ R3, R29, R24 ;  /* 0x000000181d037221 */ /* 0x000fc80000010000 */
[----:B------:R-:W-:-:S04]  /*af30*/  FMUL.FTZ R0, R0, R3 ;  /* 0x0000000300007220 */ /* 0x000fc80000410000 */
[----:B------:R1:W2:Y:S01]  /*af40*/  MUFU.SQRT R4, R0 ;  /* 0x0000000000047308 */ /* 0x0002a20000002000 */
[----:B------:R-:W-:Y:S05]  /*af50*/  BRA `(.L_x_7038) ;  /* 0x0000000000487947 */ /* 0x000fea0003800000 */
.L_x_7034:
        /* <DEDUP_REMOVED lines=12> */
.L_x_7033:
[----:B------:R-:W-:Y:S01]  /*b020*/  FADD.FTZ R2, R24, 1 ;  /* 0x3f80000018027421 */ /* 0x000fe20000010000 */
[----:B------:R-:W-:Y:S01]  /*b030*/  MUFU.SQRT R3, R0 ;  /* 0x0000000000037308 */ /* 0x000fe20000002000 */
[----:B------:R-:W-:Y:S02]  /*b040*/  HFMA2 R29, -RZ, RZ, 1.875, 0 ;  /* 0x3f800000ff1d7431 */ /* 0x000fe400000001ff */
[----:B------:R-:W-:-:S06]  /*b050*/  FMUL.FTZ R2, R2, 0.5 ;  /* 0x3f00000002027820 */ /* 0x000fcc0000410000 */
[----:B------:R-:W1:Y:S02]  /*b060*/  MUFU.SQRT R2, R2 ;  /* 0x0000000200027308 */ /* 0x000e640000002000 */
[----:B-1----:R-:W-:-:S07]  /*b070*/  FMUL.FTZ R4, R3, R2 ;  /* 0x0000000203047220 */ /* 0x002fce0000410000 */
.L_x_7038:
[----:B------:R-:W-:Y:S05]  /*b080*/  BSYNC.RECONVERGENT B1 ;  /* 0x0000000000017941 */ /* 0x000fea0003800200 */
.L_x_7032:
[----:B------:R-:W-:Y:S05]  /*b090*/  BRA `(.L_x_7039) ;  /* 0x0000000000087947 */ /* 0x000fea0003800000 */
.L_x_7028:
[----:B------:R-:W-:Y:S01]  /*b0a0*/  FMUL.FTZ R4, R24, 16777216 ;  /* 0x4b80000018047820 */ /* 0x000fe20000410000 */
[----:B------:R-:W-:-:S07]  /*b0b0*/  FMUL.FTZ R29, R29, 16777216 ;  /* 0x4b8000001d1d7820 */ /* 0x000fce0000410000 */
.L_x_7039:
[----:B------:R-:W-:Y:S05]  /*b0c0*/  BSYNC.RELIABLE B0 ;  /* 0x0000000000007941 */ /* 0x000fea0003800100 */
.L_x_7027:
        /* <DEDUP_REMOVED lines=20> */
.L_x_7042:
[----:B------:R-:W-:Y:S05]  /*b210*/  BSYNC.RECONVERGENT B5 ;  /* 0x0000000000057941 */ /* 0x000fea0003800200 */
.L_x_7041:
        /* <DEDUP_REMOVED lines=29> */
.L_x_7040:
        /* <DEDUP_REMOVED lines=17> */
.L_x_7044:
[----:B------:R-:W-:Y:S05]  /*b500*/  BSYNC.RECONVERGENT B5 ;  /* 0x0000000000057941 */ /* 0x000fea0003800200 */
.L_x_7043:
        /* <DEDUP_REMOVED lines=28> */
.L_x_7031:
[----:B------:R-:W-:Y:S05]  /*b6d0*/  BSYNC.RECONVERGENT B4 ;  /* 0x0000000000047941 */ /* 0x000fea0003800200 */
.L_x_7026:
[----:B------:R-:W-:-:S13]  /*b6e0*/  ISETP.GE.AND P0, PT, R7, RZ, PT ;  /* 0x000000ff0700720c */ /* 0x000fda0003f06270 */
[----:B------:R-:W-:Y:S01]  /*b6f0*/  @P0 FADD.FTZ R5, -R5, -RZ ;  /* 0x800000ff05050221 */ /* 0x000fe20000010100 */
[----:B------:R-:W-:Y:S06]  /*b700*/  BRA `(.L_x_7011) ;  /* 0x0000000800ec7947 */ /* 0x000fec0003800000 */
.L_x_7014:
[----:B------:R-:W-:Y:S01]  /*b710*/  FADD.FTZ R0, -R6, 6.1232342629258392722e-17 ;  /* 0x248d313206007421 */ /* 0x000fe20000010100 */
[----:B------:R-:W-:-:S03]  /*b720*/  FADD.FTZ R5, -R7, -RZ ;  /* 0x800000ff07057221 */ /* 0x000fc60000010100 */
[----:B------:R-:W-:Y:S01]  /*b730*/  FADD.FTZ R0, R0, 1.5707963705062866211 ;  /* 0x3fc90fdb00007421 */ /* 0x000fe20000010000 */
[----:B------:R-:W-:Y:S06]  /*b740*/  BRA `(.L_x_7011) ;  /* 0x0000000800dc7947 */ /* 0x000fec0003800000 */
.L_x_7013:
[----:B------:R-:W-:Y:S02]  /*b750*/  HFMA2 R0, -RZ, RZ, 0, 0 ;  /* 0x00000000ff007431 */ /* 0x000fe400000001ff */
[----:B------:R-:W-:Y:S01]  /*b760*/  FADD.FTZ R5, -R7, -RZ ;  /* 0x800000ff07057221 */ /* 0x000fe20000010100 */
[----:B------:R-:W-:Y:S06]  /*b770*/  BRA `(.L_x_7011) ;  /* 0x0000000800d07947 */ /* 0x000fec0003800000 */
.L_x_7012:
        /* <DEDUP_REMOVED lines=26> */
.L_x_7049:
[----:B------:R-:W-:Y:S05]  /*b920*/  BSYNC.RECONVERGENT B5 ;  /* 0x0000000000057941 */ /* 0x000fea0003800200 */
.L_x_7048:
        /* <DEDUP_REMOVED lines=29> */
.L_x_7047:
        /* <DEDUP_REMOVED lines=28> */
.L_x_7052:
[----:B------:R-:W-:Y:S05]  /*bcc0*/  BSYNC.RECONVERGENT B5 ;  /* 0x0000000000057941 */ /* 0x000fea0003800200 */
.L_x_7051:
        /* <DEDUP_REMOVED lines=29> */
.L_x_7046:
        /* <DEDUP_REMOVED lines=33> */
.L_x_7054:
[----:B------:R-:W-:Y:S05]  /*c0b0*/  BSYNC.RECONVERGENT B5 ;  /* 0x0000000000057941 */ /* 0x000fea0003800200 */
.L_x_7053:
        /* <DEDUP_REMOVED lines=27> */
.L_x_7050:
[----:B------:R-:W-:Y:S05]  /*c270*/  BSYNC.RECONVERGENT B4 ;  /* 0x0000000000047941 */ /* 0x000fea0003800200 */
.L_x_7045:
[----:B------:R-:W-:Y:S01]  /*c280*/  ISETP.GE.AND P0, PT, R7, RZ, PT ;  /* 0x000000ff0700720c */ /* 0x000fe20003f06270 */
[----:B------:R-:W-:Y:S01]  /*c290*/  FADD.FTZ R5, R5, 0.69314718246459960938 ;  /* 0x3f31721805057421 */ /* 0x000fe20000010000 */
[----:B------:R-:W-:-:S11]  /*c2a0*/  FADD.FTZ R0, |R0|, -RZ ;  /* 0x800000ff00007221 */ /* 0x000fd60000010200 */
[----:B------:R-:W-:-:S07]  /*c2b0*/  @P0 FADD.FTZ R5, -R5, -RZ ;  /* 0x800000ff05050221 */ /* 0x000fce0000010100 */
.L_x_7011:
[----:B------:R-:W-:Y:S05]  /*c2c0*/  BSYNC.RECONVERGENT B2 ;  /* 0x0000000000027941 */ /* 0x000fea0003800200 */
.L_x_7009:
        /* <DEDUP_REMOVED lines=11> */
.L_x_7008:
[----:B------:R-:W-:Y:S05]  /*c380*/  BSYNC.RECONVERGENT B3 ;  /* 0x0000000000037941 */ /* 0x000fea0003800200 */
.L_x_7007:
        /* <DEDUP_REMOVED lines=28> */
.L_x_7058:
        /* <DEDUP_REMOVED lines=69> */
.L_x_7068:
[----:B------:R-:W-:-:S04]  /*c9a0*/  FADD.FTZ R7, -R3, R6 ;  /* 0x0000000603077221 */ /* 0x000fc80000010100 */
[----:B------:R-:W-:-:S07]  /*c9b0*/  FMUL.FTZ R7, R7, 0.5 ;  /* 0x3f00000007077820 */ /* 0x000fce0000410000 */
.L_x_7069:
[----:B------:R-:W-:Y:S05]  /*c9c0*/  BSYNC.RECONVERGENT B1 ;  /* 0x0000000000017941 */ /* 0x000fea0003800200 */
.L_x_7067:
        /* <DEDUP_REMOVED lines=11> */
.L_x_7071:
[----:B------:R-:W-:-:S04]  /*ca80*/  FADD.FTZ R28, R25, -R26 ;  /* 0x8000001a191c7221 */ /* 0x000fc80000010000 */
[----:B------:R-:W-:-:S07]  /*ca90*/  FMUL.FTZ R28, R28, 0.5 ;  /* 0x3f0000001c1c7820 */ /* 0x000fce0000410000 */
.L_x_7072:
[----:B------:R-:W-:Y:S05]  /*caa0*/  BSYNC.RECONVERGENT B1 ;  /* 0x0000000000017941 */ /* 0x000fea0003800200 */
.L_x_7070:
        /* <DEDUP_REMOVED lines=35> */
.L_x_7066:
        /* <DEDUP_REMOVED lines=35> */
.L_x_7073:
[----:B------:R-:W-:-:S04]  /*cf10*/  FADD.FTZ R26, -R29, 1 ;  /* 0x3f8000001d1a7421 */ /* 0x000fc80000010100 */
[----:B------:R-:W-:-:S06]  /*cf20*/  FMUL.FTZ R7, R3, R26 ;  /* 0x0000001a03077220 */ /* 0x000fcc0000410000 */
[----:B------:R-:W0:Y:S08]  /*cf30*/  MUFU.SQRT R7, R7 ;  /* 0x0000000700077308 */ /* 0x000e300000002000 */
[----:B0-----:R-:W0:Y:S02]  /*cf40*/  MUFU.RCP R26, R7 ;  /* 0x00000007001a7308 */ /* 0x001e240000001000 */
[----:B0-----:R-:W-:Y:S01]  /*cf50*/  FMUL.FTZ R27, R26, |R9| ;  /* 0x400000091a1b7220 */ /* 0x001fe20000410000 */
[----:B------:R-:W-:Y:S06]  /*cf60*/  BRA `(.L_x_7064) ;  /* 0x0000000000047947 */ /* 0x000fec0003800000 */
.L_x_7065:
[----:B------:R0:W1:Y:S02]  /*cf70*/  MUFU.SQRT R27, R0 ;  /* 0x00000000001b7308 */ /* 0x0000640000002000 */
.L_x_7064:
[----:B------:R-:W-:Y:S05]  /*cf80*/  BSYNC.RECONVERGENT B0 ;  /* 0x0000000000007941 */ /* 0x000fea0003800200 */
.L_x_7063:
        /* <DEDUP_REMOVED lines=41> */
.L_x_7078:
        /* <DEDUP_REMOVED lines=28> */
.L_x_7077:
        /* <DEDUP_REMOVED lines=23> */
.L_x_7084:
[----:B------:R-:W-:-:S04]  /*d550*/  FADD.FTZ R2, -R2, R25 ;  /* 0x0000001902027221 */ /* 0x000fc80000010100 */
[----:B------:R-:W-:-:S07]  /*d560*/  FMUL.FTZ R3, R2, 0.5 ;  /* 0x3f00000002037820 */ /* 0x000fce0000410000 */
.L_x_7085:
[----:B------:R-:W-:Y:S05]  /*d570*/  BSYNC.RECONVERGENT B5 ;  /* 0x0000000000057941 */ /* 0x000fea0003800200 */
.L_x_7083:
[----:B------:R-:W-:Y:S01]  /*d580*/  FADD.FTZ R0, R3, R0 ;  /* 0x0000000003007221 */ /* 0x000fe20000010000 */
[----:B------:R-:W-:-:S04]  /*d590*/  FADD.FTZ R3, R29, R24 ;  /* 0x000000181d037221 */ /* 0x000fc80000010000 */
[----:B------:R-:W-:-:S04]  /*d5a0*/  FMUL.FTZ R0, R0, R3 ;  /* 0x0000000300007220 */ /* 0x000fc80000410000 */
[----:B------:R1:W2:Y:S01]  /*d5b0*/  MUFU.SQRT R6, R0 ;  /* 0x0000000000067308 */ /* 0x0002a20000002000 */
[----:B------:R-:W-:Y:S05]  /*d5c0*/  BRA `(.L_x_7086) ;  /* 0x0000000000487947 */ /* 0x000fea0003800000 */
.L_x_7082:
        /* <DEDUP_REMOVED lines=12> */
.L_x_7081:
[----:B------:R-:W-:Y:S01]  /*d690*/  FADD.FTZ R2, R24, 1 ;  /* 0x3f80000018027421 */ /* 0x000fe20000010000 */
[----:B------:R-:W-:Y:S01]  /*d6a0*/  MUFU.SQRT R3, R0 ;  /* 0x0000000000037308 */ /* 0x000fe20000002000 */
[----:B------:R-:W-:Y:S02]  /*d6b0*/  HFMA2 R29, -RZ, RZ, 1.875, 0 ;  /* 0x3f800000ff1d7431 */ /* 0x000fe400000001ff */
[----:B------:R-:W-:-:S06]  /*d6c0*/  FMUL.FTZ R2, R2, 0.5 ;  /* 0x3f00000002027820 */ /* 0x000fcc0000410000 */
[----:B------:R-:W1:Y:S02]  /*d6d0*/  MUFU.SQRT R2, R2 ;  /* 0x0000000200027308 */ /* 0x000e640000002000 */
[----:B-1----:R-:W-:-:S07]  /*d6e0*/  FMUL.FTZ R6, R3, R2 ;  /* 0x0000000203067220 */ /* 0x002fce0000410000 */
.L_x_7086:
[----:B------:R-:W-:Y:S05]  /*d6f0*/  BSYNC.RECONVERGENT B1 ;  /* 0x0000000000017941 */ /* 0x000fea0003800200 */
.L_x_7080:
[----:B------:R-:W-:Y:S05]  /*d700*/  BRA `(.L_x_7087) ;  /* 0x0000000000087947 */ /* 0x000fea0003800000 */
.L_x_7076:
[----:B------:R-:W-:Y:S01]  /*d710*/  FMUL.FTZ R6, R24, 16777216 ;  /* 0x4b80000018067820 */ /* 0x000fe20000410000 */
[----:B------:R-:W-:-:S07]  /*d720*/  FMUL.FTZ R29, R29, 16777216 ;  /* 0x4b8000001d1d7820 */ /* 0x000fce0000410000 */
.L_x_7087:
[----:B------:R-:W-:Y:S05]  /*d730*/  BSYNC.RELIABLE B0 ;  /* 0x0000000000007941 */ /* 0x000fea0003800100 */
.L_x_7075:
        /* <DEDUP_REMOVED lines=20> */
.L_x_7090:
[----:B------:R-:W-:Y:S05]  /*d880*/  BSYNC.RECONVERGENT B5 ;  /* 0x0000000000057941 */ /* 0x000fea0003800200 */
.L_x_7089:
        /* <DEDUP_REMOVED lines=29> */
.L_x_7088:
        /* <DEDUP_REMOVED lines=17> */
.L_x_7092:
[----:B------:R-:W-:Y:S05]  /*db70*/  BSYNC.RECONVERGENT B5 ;  /* 0x0000000000057941 */ /* 0x000fea0003800200 */
.L_x_7091:
        /* <DEDUP_REMOVED lines=28> */
.L_x_7079:
[----:B------:R-:W-:Y:S05]  /*dd40*/  BSYNC.RECONVERGENT B4 ;  /* 0x0000000000047941 */ /* 0x000fea0003800200 */
.L_x_7074:
[----:B------:R-:W-:-:S13]  /*dd50*/  ISETP.GE.AND P0, PT, R9, RZ, PT ;  /* 0x000000ff0900720c */ /* 0x000fda0003f06270 */
[----:B------:R-:W-:Y:S01]  /*dd60*/  @P0 FADD.FTZ R7, -R7, -RZ ;  /* 0x800000ff07070221 */ /* 0x000fe20000010100 */
[----:B------:R-:W-:Y:S06]  /*dd70*/  BRA `(.L_x_7059) ;  /* 0x0000000800ec7947 */ /* 0x000fec0003800000 */
.L_x_7062:
[----:B------:R-:W-:Y:S01]  /*dd80*/  FADD.FTZ R0, -R8, 6.1232342629258392722e-17 ;  /* 0x248d313208007421 */ /* 0x000fe20000010100 */
[----:B------:R-:W-:-:S03]  /*dd90*/  FADD.FTZ R7, -R9, -RZ ;  /* 0x800000ff09077221 */ /* 0x000fc60000010100 */
[----:B------:R-:W-:Y:S01]  /*dda0*/  FADD.FTZ R0, R0, 1.5707963705062866211 ;  /* 0x3fc90fdb00007421 */ /* 0x000fe20000010000 */
[----:B------:R-:W-:Y:S06]  /*ddb0*/  BRA `(.L_x_7059) ;  /* 0x0000000800dc7947 */ /* 0x000fec0003800000 */
.L_x_7061:
[----:B------:R-:W-:Y:S02]  /*ddc0*/  HFMA2 R0, -RZ, RZ, 0, 0 ;  /* 0x00000000ff007431 */ /* 0x000fe400000001ff */
[----:B------:R-:W-:Y:S01]  /*ddd0*/  FADD.FTZ R7, -R9, -RZ ;  /* 0x800000ff09077221 */ /* 0x000fe20000010100 */
[----:B------:R-:W-:Y:S06]  /*dde0*/  BRA `(.L_x_7059) ;  /* 0x0000000800d07947 */ /* 0x000fec0003800000 */
.L_x_7060:
        /* <DEDUP_REMOVED lines=26> */
.L_x_7097:
[----:B------:R-:W-:Y:S05]  /*df90*/  BSYNC.RECONVERGENT B5 ;  /* 0x0000000000057941 */ /* 0x000fea0003800200 */
.L_x_7096:
        /* <DEDUP_REMOVED lines=29> */
.L_x_7095:
        /* <DEDUP_REMOVED lines=28> */
.L_x_7100:
[----:B------:R-:W-:Y:S05]  /*e330*/  BSYNC.RECONVERGENT B5 ;  /* 0x0000000000057941 */ /* 0x000fea0003800200 */
.L_x_7099:
        /* <DEDUP_REMOVED lines=29> */
.L_x_7094:
        /* <DEDUP_REMOVED lines=33> */
.L_x_7102:
[----:B------:R-:W-:Y:S05]  /*e720*/  BSYNC.RECONVERGENT B5 ;  /* 0x0000000000057941 */ /* 0x000fea0003800200 */
.L_x_7101:
        /* <DEDUP_REMOVED lines=27> */
.L_x_7098:
[----:B------:R-:W-:Y:S05]  /*e8e0*/  BSYNC.RECONVERGENT B4 ;  /* 0x0000000000047941 */ /* 0x000fea0003800200 */
.L_x_7093:
[----:B------:R-:W-:Y:S01]  /*e8f0*/  ISETP.GE.AND P0, PT, R9, RZ, PT ;  /* 0x000000ff0900720c */ /* 0x000fe20003f06270 */
[----:B------:R-:W-:Y:S01]  /*e900*/  FADD.FTZ R7, R7, 0.69314718246459960938 ;  /* 0x3f31721807077421 */ /* 0x000fe20000010000 */
[----:B------:R-:W-:-:S11]  /*e910*/  FADD.FTZ R0, |R0|, -RZ ;  /* 0x800000ff00007221 */ /* 0x000fd60000010200 */
[----:B------:R-:W-:-:S07]  /*e920*/  @P0 FADD.FTZ R7, -R7, -RZ ;  /* 0x800000ff07070221 */ /* 0x000fce0000010100 */
.L_x_7059:
[----:B------:R-:W-:Y:S05]  /*e930*/  BSYNC.RECONVERGENT B2 ;  /* 0x0000000000027941 */ /* 0x000fea0003800200 */
.L_x_7057:
        /* <DEDUP_REMOVED lines=11> */
.L_x_7056:
[----:B------:R-:W-:Y:S05]  /*e9f0*/  BSYNC.RECONVERGENT B3 ;  /* 0x0000000000037941 */ /* 0x000fea0003800200 */
.L_x_7055:
        /* <DEDUP_REMOVED lines=28> */
.L_x_7106:
        /* <DEDUP_REMOVED lines=69> */
.L_x_7116:
[----:B------:R-:W-:-:S04]  /*f010*/  FADD.FTZ R9, -R3, R8 ;  /* 0x0000000803097221 */ /* 0x000fc80000010100 */
[----:B------:R-:W-:-:S07]  /*f020*/  FMUL.FTZ R9, R9, 0.5 ;  /* 0x3f00000009097820 */ /* 0x000fce0000410000 */
.L_x_7117:
[----:B------:R-:W-:Y:S05]  /*f030*/  BSYNC.RECONVERGENT B1 ;  /* 0x0000000000017941 */ /* 0x000fea0003800200 */
.L_x_7115:
        /* <DEDUP_REMOVED lines=11> */
.L_x_7119:
[----:B------:R-:W-:-:S04]  /*f0f0*/  FADD.FTZ R28, R25, -R26 ;  /* 0x8000001a191c7221 */ /* 0x000fc80000010000 */
[----:B------:R-:W-:-:S07]  /*f100*/  FMUL.FTZ R28, R28, 0.5 ;  /* 0x3f0000001c1c7820 */ /* 0x000fce0000410000 */
.L_x_7120:
[----:B------:R-:W-:Y:S05]  /*f110*/  BSYNC.RECONVERGENT B1 ;  /* 0x0000000000017941 */ /* 0x000fea0003800200 */
.L_x_7118:
        /* <DEDUP_REMOVED lines=35> */
.L_x_7114:
        /* <DEDUP_REMOVED lines=35> */
.L_x_7121:
[----:B------:R-:W-:-:S04]  /*f580*/  FADD.FTZ R26, -R29, 1 ;  /* 0x3f8000001d1a7421 */ /* 0x000fc80000010100 */
[----:B------:R-:W-:-:S06]  /*f590*/  FMUL.FTZ R9, R3, R26 ;  /* 0x0000001a03097220 */ /* 0x000fcc0000410000 */
[----:B------:R-:W0:Y:S08]  /*f5a0*/  MUFU.SQRT R9, R9 ;  /* 0x0000000900097308 */ /* 0x000e300000002000 */
[----:B0-----:R-:W0:Y:S02]  /*f5b0*/  MUFU.RCP R26, R9 ;  /* 0x00000009001a7308 */ /* 0x001e240000001000 */
[----:B0-----:R-:W-:Y:S01]  /*f5c0*/  FMUL.FTZ R27, R26, |R11| ;  /* 0x4000000b1a1b7220 */ /* 0x001fe20000410000 */
[----:B------:R-:W-:Y:S06]  /*f5d0*/  BRA `(.L_x_7112) ;  /* 0x0000000000047947 */ /* 0x000fec0003800000 */
.L_x_7113:
[----:B------:R0:W1:Y:S02]  /*f5e0*/  MUFU.SQRT R27, R0 ;  /* 0x00000000001b7308 */ /* 0x0000640000002000 */
.L_x_7112:
[----:B------:R-:W-:Y:S05]  /*f5f0*/  BSYNC.RECONVERGENT B0 ;  /* 0x0000000000007941 */ /* 0x000fea0003800200 */
.L_x_7111:
        /* <DEDUP_REMOVED lines=41> */
.L_x_7126:
        /* <DEDUP_REMOVED lines=28> */
.L_x_7125:
        /* <DEDUP_REMOVED lines=23> */
.L_x_7132:
[----:B------:R-:W-:-:S04]  /*fbc0*/  FADD.FTZ R2, -R2, R25 ;  /* 0x0000001902027221 */ /* 0x000fc80000010100 */
[----:B------:R-:W-:-:S07]  /*fbd0*/  FMUL.FTZ R3, R2, 0.5 ;  /* 0x3f00000002037820 */ /* 0x000fce0000410000 */
.L_x_7133:
[----:B------:R-:W-:Y:S05]  /*fbe0*/  BSYNC.RECONVERGENT B5 ;  /* 0x0000000000057941 */ /* 0x000fea0003800200 */
.L_x_7131:
[----:B------:R-:W-:Y:S01]  /*fbf0*/  FADD.FTZ R0, R3, R0 ;  /* 0x0000000003007221 */ /* 0x000fe20000010000 */
[----:B------:R-:W-:-:S04]  /*fc00*/  FADD.FTZ R3, R29, R24 ;  /* 0x000000181d037221 */ /* 0x000fc80000010000 */
[----:B------:R-:W-:-:S04]  /*fc10*/  FMUL.FTZ R0, R0, R3 ;  /* 0x0000000300007220 */ /* 0x000fc80000410000 */
[----:B------:R1:W2:Y:S01]  /*fc20*/  MUFU.SQRT R8, R0 ;  /* 0x0000000000087308 */ /* 0x0002a20000002000 */
[----:B------:R-:W-:Y:S05]  /*fc30*/  BRA `(.L_x_7134) ;  /* 0x0000000000487947 */ /* 0x000fea0003800000 */
.L_x_7130:
        /* <DEDUP_REMOVED lines=12> */
.L_x_7129:
[----:B------:R-:W-:Y:S01]  /*fd00*/  FADD.FTZ R2, R24, 1 ;  /* 0x3f80000018027421 */ /* 0x000fe20000010000 */
[----:B------:R-:W-:Y:S01]  /*fd10*/  MUFU.SQRT R3, R0 ;  /* 0x0000000000037308 */ /* 0x000fe20000002000 */
[----:B------:R-:W-:Y:S02]  /*fd20*/  HFMA2 R29, -RZ, RZ, 1.875, 0 ;  /* 0x3f800000ff1d7431 */ /* 0x000fe400000001ff */
[----:B------:R-:W-:-:S06]  /*fd30*/  FMUL.FTZ R2, R2, 0.5 ;  /* 0x3f00000002027820 */ /* 0x000fcc0000410000 */
[----:B------:R-:W1:Y:S02]  /*fd40*/  MUFU.SQRT R2, R2 ;  /* 0x0000000200027308 */ /* 0x000e640000002000 */
[----:B-1----:R-:W-:-:S07]  /*fd50*/  FMUL.FTZ R8, R3, R2 ;  /* 0x0000000203087220 */ /* 0x002fce0000410000 */
.L_x_7134:
[----:B------:R-:W-:Y:S05]  /*fd60*/  BSYNC.RECONVERGENT B1 ;  /* 0x0000000000017941 */ /* 0x000fea0003800200 */
.L_x_7128:
[----:B------:R-:W-:Y:S05]  /*fd70*/  BRA `(.L_x_7135) ;  /* 0x0000000000087947 */ /* 0x000fea0003800000 */
.L_x_7124:
[----:B------:R-:W-:Y:S01]  /*fd80*/  FMUL.FTZ R8, R24, 16777216 ;  /* 0x4b80000018087820 */ /* 0x000fe20000410000 */
[----:B------:R-:W-:-:S07]  /*fd90*/  FMUL.FTZ R29, R29, 16777216 ;  /* 0x4b8000001d1d7820 */ /* 0x000fce0000410000 */
.L_x_7135:
[----:B------:R-:W-:Y:S05]  /*fda0*/  BSYNC.RELIABLE B0 ;  /* 0x0000000000007941 */ /* 0x000fea0003800100 */
.L_x_7123:
        /* <DEDUP_REMOVED lines=20> */
.L_x_7138:
[----:B------:R-:W-:Y:S05]  /*fef0*/  BSYNC.RECONVERGENT B5 ;  /* 0x0000000000057941 */ /* 0x000fea0003800200 */
.L_x_7137:
        /* <DEDUP_REMOVED lines=29> */
.L_x_7136:
        /* <DEDUP_REMOVED lines=17> */
.L_x_7140:
[----:B------:R-:W-:Y:S05]  /*101e0*/  BSYNC.RECONVERGENT B5 ;  /* 0x0000000000057941 */ /* 0x000fea0003800200 */
.L_x_7139:
        /* <DEDUP_REMOVED lines=28> */
.L_x_7127:
[----:B------:R-:W-:Y:S05]  /*103b0*/  BSYNC.RECONVERGENT B4 ;  /* 0x0000000000047941 */ /* 0x000fea0003800200 */
.L_x_7122:
[----:B------:R-:W-:-:S13]  /*103c0*/  ISETP.GE.AND P0, PT, R11, RZ, PT ;  /* 0x000000ff0b00720c */ /* 0x000fda0003f06270 */
[----:B------:R-:W-:Y:S01]  /*103d0*/  @P0 FADD.FTZ R9, -R9, -RZ ;  /* 0x800000ff09090221 */ /* 0x000fe20000010100 */
[----:B------:R-:W-:Y:S06]  /*103e0*/  BRA `(.L_x_7107) ;  /* 0x0000000800ec7947 */ /* 0x000fec0003800000 */
.L_x_7110:
[----:B------:R-:W-:Y:S01]  /*103f0*/  FADD.FTZ R0, -R10, 6.1232342629258392722e-17 ;  /* 0x248d31320a007421 */ /* 0x000fe20000010100 */
[----:B------:R-:W-:-:S03]  /*10400*/  FADD.FTZ R9, -R11, -RZ ;  /* 0x800000ff0b097221 */ /* 0x000fc60000010100 */
[----:B------:R-:W-:Y:S01]  /*10410*/  FADD.FTZ R0, R0, 1.5707963705062866211 ;  /* 0x3fc90fdb00007421 */ /* 0x000fe20000010000 */
[----:B------:R-:W-:Y:S06]  /*10420*/  BRA `(.L_x_7107) ;  /* 0x0000000800dc7947 */ /* 0x000fec0003800000 */
.L_x_7109:
[----:B------:R-:W-:Y:S02]  /*10430*/  HFMA2 R0, -RZ, RZ, 0, 0 ;  /* 0x00000000ff007431 */ /* 0x000fe400000001ff */
[----:B------:R-:W-:Y:S01]  /*10440*/  FADD.FTZ R9, -R11, -RZ ;  /* 0x800000ff0b097221 */ /* 0x000fe20000010100 */
[----:B------:R-:W-:Y:S06]  /*10450*/  BRA `(.L_x_7107) ;  /* 0x0000000800d07947 */ /* 0x000fec0003800000 */
.L_x_7108:
        /* <DEDUP_REMOVED lines=26> */
.L_x_7145:
[----:B------:R-:W-:Y:S05]  /*10600*/  BSYNC.RECONVERGENT B5 ;  /* 0x0000000000057941 */ /* 0x000fea0003800200 */
.L_x_7144:
        /* <DEDUP_REMOVED lines=29> */
.L_x_7143:
        /* <DEDUP_REMOVED lines=28> */
.L_x_7148:
[----:B------:R-:W-:Y:S05]  /*109a0*/  BSYNC.RECONVERGENT B5 ;  /* 0x0000000000057941 */ /* 0x000fea0003800200 */
.L_x_7147:
        /* <DEDUP_REMOVED lines=29> */
.L_x_7142:
        /* <DEDUP_REMOVED lines=33> */
.L_x_7150:
[----:B------:R-:W-:Y:S05]  /*10d90*/  BSYNC.RECONVERGENT B5 ;  /* 0x0000000000057941 */ /* 0x000fea0003800200 */
.L_x_7149:
        /* <DEDUP_REMOVED lines=27> */
.L_x_7146:
[----:B------:R-:W-:Y:S05]  /*10f50*/  BSYNC.RECONVERGENT B4 ;  /* 0x0000000000047941 */ /* 0x000fea0003800200 */
.L_x_7141:
[----:B------:R-:W-:Y:S01]  /*10f60*/  ISETP.GE.AND P0, PT, R11, RZ, PT ;  /* 0x000000ff0b00720c */ /* 0x000fe20003f06270 */
[----:B------:R-:W-:Y:S01]  /*10f70*/  FADD.FTZ R9, R9, 0.69314718246459960938 ;  /* 0x3f31721809097421 */ /* 0x000fe20000010000 */
[----:B------:R-:W-:-:S11]  /*10f80*/  FADD.FTZ R0, |R0|, -RZ ;  /* 0x800000ff00007221 */ /* 0x000fd60000010200 */
[----:B------:R-:W-:-:S07]  /*10f90*/  @P0 FADD.FTZ R9, -R9, -RZ ;  /* 0x800000ff09090221 */ /* 0x000fce0000010100 */
.L_x_7107:
[----:B------:R-:W-:Y:S05]  /*10fa0*/  BSYNC.RECONVERGENT B2 ;  /* 0x0000000000027941 */ /* 0x000fea0003800200 */
.L_x_7105:
        /* <DEDUP_REMOVED lines=11> */
.L_x_7104:
[----:B------:R-:W-:Y:S05]  /*11060*/  BSYNC.RECONVERGENT B3 ;  /* 0x0000000000037941 */ /* 0x000fea0003800200 */
.L_x_7103:
        /* <DEDUP_REMOVED lines=28> */
.L_x_7154:
        /* <DEDUP_REMOVED lines=24> */
[----:B------:R-:W0:Y:S02]  /*113b0*/  MUFU.SQRT R26, R26 ;  /* 0x0000001a001a7308 */ /* 0x000e240000002000 */
[----:B0-----:R-:W-:Y:S01]  /*113c0*/  @P0 FMUL.FTZ R24, R26, R25 ;  /* 0x000000191a180220 */ /* 0x001fe20000410000 */
[----:B------:R-:W-:Y:S01]  /*113d0*/  FADD.FTZ R25, |R2|, -RZ ;  /* 0x800000ff02197221 */ /* 0x000fe20000010200 */
[----:B------:R-:W-:-:S04]  /*113e0*/  FSETP.NEU.FTZ.AND P0, PT, R11, +INF , PT ;  /* 0x7f8000000b00780b */ /* 0x000fc80003f1d000 */
[CC--:B------:R-:W-:Y:S02]  /*113f0*/  VIMNMX R11, PT, PT, R10.reuse, R25.reuse, !PT ;  /* 0x000000190a0b7248 */ /* 0x0c0fe40007fe0100 */
[----:B------:R-:W-:Y:S02]  /*11400*/  VIMNMX R10, PT, PT, R10, R25, PT ;  /* 0x000000190a0a7248 */ /* 0x000fe40003fe0100 */
[----:B------:R-:W-:Y:S02]  /*11410*/  LOP3.LUT R25, R11, 0xfe000000, RZ, 0xc0, !PT ;  /* 0xfe0000000b197812 */ /* 0x000fe400078ec0ff */
[----:B------:R-:W-:Y:S02]  /*11420*/  FSETP.NEU.FTZ.AND P1, PT, R10, RZ, PT ;  /* 0x000000ff0a00720b */ /* 0x000fe40003f3d000 */
[----:B------:R-:W-:Y:S02]  /*11430*/  LOP3.LUT R27, R25, 0x7e800000, RZ, 0x3c, !PT ;  /* 0x7e800000191b7812 */ /* 0x000fe400078e3cff */
[----:B------:R-:W-:-:S03]  /*11440*/  FSEL R24, R24, +INF , P0 ;  /* 0x7f80000018187808 */ /* 0x000fc60000000000 */
        /* <DEDUP_REMOVED lines=35> */
.L_x_7164:
[----:B------:R-:W-:-:S04]  /*11680*/  FADD.FTZ R10, -R3, R24 ;  /* 0x00000018030a7221 */ /* 0x000fc80000010100 */
[----:B------:R-:W-:-:S07]  /*11690*/  FMUL.FTZ R10, R10, 0.5 ;  /* 0x3f0000000a0a7820 */ /* 0x000fce0000410000 */
.L_x_7165:
[----:B------:R-:W-:Y:S05]  /*116a0*/  BSYNC.RECONVERGENT B1 ;  /* 0x0000000000017941 */ /* 0x000fea0003800200 */
.L_x_7163:
        /* <DEDUP_REMOVED lines=11> */
.L_x_7167:
[----:B------:R-:W-:-:S04]  /*11760*/  FADD.FTZ R27, R11, -R28 ;  /* 0x8000001c0b1b7221 */ /* 0x000fc80000010000 */
[----:B------:R-:W-:-:S07]  /*11770*/  FMUL.FTZ R27, R27, 0.5 ;  /* 0x3f0000001b1b7820 */ /* 0x000fce0000410000 */
.L_x_7168:
[----:B------:R-:W-:Y:S05]  /*11780*/  BSYNC.RECONVERGENT B1 ;  /* 0x0000000000017941 */ /* 0x000fea0003800200 */
.L_x_7166:
[----:B------:R-:W-:Y:S01]  /*11790*/  FADD.FTZ R10, R27, R10 ;  /* 0x0000000a1b0a7221 */ /* 0x000fe20000010000 */
[----:B------:R-:W-:-:S04]  /*117a0*/  FADD.FTZ R25, R26, 1 ;  /* 0x3f8000001a197421 */ /* 0x000fc80000010000 */
        /* <DEDUP_REMOVED lines=13> */
[----:B------:R-:W-:-:S05]  /*11880*/  MOV R28, 0x3d39bf78 ;  /* 0x3d39bf78001c7802 */ /* 0x000fca0000000f00 */
        /* <DEDUP_REMOVED lines=10> */
[----:B------:R-:W-:-:S04]  /*11930*/  FMUL.FTZ R28, R25, 1.1920928955078125e-07 ;  /* 0x34000000191c7820 */ /* 0x000fc80000410000 */
        /* <DEDUP_REMOVED lines=8> */
.L_x_7162:
        /* <DEDUP_REMOVED lines=35> */
.L_x_7169:
[----:B------:R-:W-:-:S04]  /*11bf0*/  FADD.FTZ R10, -R29, 1 ;  /* 0x3f8000001d0a7421 */ /* 0x000fc80000010100 */
[----:B------:R-:W-:-:S06]  /*11c00*/  FMUL.FTZ R10, R3, R10 ;  /* 0x0000000a030a7220 */ /* 0x000fcc0000410000 */
[----:B------:R-:W0:Y:S08]  /*11c10*/  MUFU.SQRT R10, R10 ;  /* 0x0000000a000a7308 */ /* 0x000e300000002000 */
[----:B0-----:R-:W0:Y:S02]  /*11c20*/  MUFU.RCP R28, R10 ;  /* 0x0000000a001c7308 */ /* 0x001e240000001000 */
[----:B0-----:R-:W-:Y:S01]  /*11c30*/  FMUL.FTZ R27, R28, |R13| ;  /* 0x4000000d1c1b7220 */ /* 0x001fe20000410000 */
[----:B------:R-:W-:Y:S06]  /*11c40*/  BRA `(.L_x_7160) ;  /* 0x0000000000047947 */ /* 0x000fec0003800000 */
.L_x_7161:
[----:B------:R0:W1:Y:S02]  /*11c50*/  MUFU.SQRT R27, R0 ;  /* 0x00000000001b7308 */ /* 0x0000640000002000 */
.L_x_7160:
[----:B------:R-:W-:Y:S05]  /*11c60*/  BSYNC.RECONVERGENT B0 ;  /* 0x0000000000007941 */ /* 0x000fea0003800200 */
.L_x_7159:
        /* <DEDUP_REMOVED lines=41> */
.L_x_7174:
        /* <DEDUP_REMOVED lines=28> */
.L_x_7173:
        /* <DEDUP_REMOVED lines=23> */
.L_x_7180:
[----:B------:R-:W-:-:S04]  /*12230*/  FADD.FTZ R2, -R2, R11 ;  /* 0x0000000b02027221 */ /* 0x000fc80000010100 */
[----:B------:R-:W-:-:S07]  /*12240*/  FMUL.FTZ R3, R2, 0.5 ;  /* 0x3f00000002037820 */ /* 0x000fce0000410000 */
.L_x_7181:
[----:B------:R-:W-:Y:S05]  /*12250*/  BSYNC.RECONVERGENT B5 ;  /* 0x0000000000057941 */ /* 0x000fea0003800200 */
.L_x_7179:
[----:B------:R-:W-:Y:S01]  /*12260*/  FADD.FTZ R0, R3, R0 ;  /* 0x0000000003007221 */ /* 0x000fe20000010000 */
[----:B------:R-:W-:-:S04]  /*12270*/  FADD.FTZ R3, R29, R26 ;  /* 0x0000001a1d037221 */ /* 0x000fc80000010000 */
[----:B------:R-:W-:-:S04]  /*12280*/  FMUL.FTZ R0, R0, R3 ;  /* 0x0000000300007220 */ /* 0x000fc80000410000 */
[----:B------:R1:W2:Y:S01]  /*12290*/  MUFU.SQRT R11, R0 ;  /* 0x00000000000b7308 */ /* 0x0002a20000002000 */
[----:B------:R-:W-:Y:S05]  /*122a0*/  BRA `(.L_x_7182) ;  /* 0x0000000000487947 */ /* 0x000fea0003800000 */
.L_x_7178:
        /* <DEDUP_REMOVED lines=12> */
.L_x_7177:
[----:B------:R-:W-:Y:S01]  /*12370*/  FADD.FTZ R2, R26, 1 ;  /* 0x3f8000001a027421 */ /* 0x000fe20000010000 */
[----:B------:R-:W-:Y:S01]  /*12380*/  MUFU.SQRT R11, R0 ;  /* 0x00000000000b7308 */ /* 0x000fe20000002000 */
[----:B------:R-:W-:Y:S02]  /*12390*/  HFMA2 R29, -RZ, RZ, 1.875, 0 ;  /* 0x3f800000ff1d7431 */ /* 0x000fe400000001ff */
[----:B------:R-:W-:-:S06]  /*123a0*/  FMUL.FTZ R2, R2, 0.5 ;  /* 0x3f00000002027820 */ /* 0x000fcc0000410000 */
[----:B------:R-:W1:Y:S02]  /*123b0*/  MUFU.SQRT R2, R2 ;  /* 0x0000000200027308 */ /* 0x000e640000002000 */
[----:B-1----:R-:W-:-:S07]  /*123c0*/  FMUL.FTZ R11, R11, R2 ;  /* 0x000000020b0b7220 */ /* 0x002fce0000410000 */
.L_x_7182:
[----:B------:R-:W-:Y:S05]  /*123d0*/  BSYNC.RECONVERGENT B1 ;  /* 0x0000000000017941 */ /* 0x000fea0003800200 */
.L_x_7176:
[----:B------:R-:W-:Y:S05]  /*123e0*/  BRA `(.L_x_7183) ;  /* 0x0000000000087947 */ /* 0x000fea0003800000 */
.L_x_7172:
[----:B------:R-:W-:Y:S01]  /*123f0*/  FMUL.FTZ R11, R26, 16777216 ;  /* 0x4b8000001a0b7820 */ /* 0x000fe20000410000 */
[----:B------:R-:W-:-:S07]  /*12400*/  FMUL.FTZ R29, R29, 16777216 ;  /* 0x4b8000001d1d7820 */ /* 0x000fce0000410000 */
.L_x_7183:
[----:B------:R-:W-:Y:S05]  /*12410*/  BSYNC.RELIABLE B0 ;  /* 0x0000000000007941 */ /* 0x000fea0003800100 */
.L_x_7171:
[----:B------:R-:W-:-:S13]  /*12420*/  ISETP.GT.AND P0, PT, R12, -0x1, PT ;  /* 0xffffffff0c00780c */ /* 0x000fda0003f04270 */
[----:B------:R-:W-:Y:S05]  /*12430*/  @P0 BRA `(.L_x_7184) ;  /* 0x0000000000c00947 */ /* 0x000fea0003800000 */
[----:B------:R-:W-:Y:S01]  /*12440*/  FADD.FTZ R29, -R29, -RZ ;  /* 0x800000ff1d1d7221 */ /* 0x000fe20000010100 */
[----:B012---:R-:W-:Y:S01]  /*12450*/  FADD.FTZ R0, |R11|, -RZ ;  /* 0x800000ff0b007221 */ /* 0x007fe20000010200 */
        /* <DEDUP_REMOVED lines=16> */
.L_x_7186:
[----:B------:R-:W-:Y:S05]  /*12560*/  BSYNC.RECONVERGENT B5 ;  /* 0x0000000000057941 */ /* 0x000fea0003800200 */
.L_x_7185:
[----:B------:R-:W-:Y:S02]  /*12570*/  HFMA2 R3, -RZ, RZ, 0.89990234375, 10328 ;  /* 0x3b33710bff037431 */ /* 0x000fe400000001ff */
[----:B------:R-:W-:Y:S01]  /*12580*/  FMUL.FTZ R0, R2, R2 ;  /* 0x0000000202007220 */ /* 0x000fe20000410000 */
[----:B------:R-:W-:Y:S02]  /*12590*/  MOV R25, 0x3fd774eb ;  /* 0x3fd774eb00197802 */ /* 0x000fe40000000f00 */
[C---:B------:R-:W-:Y:S01]  /*125a0*/  ISETP.GE.AND P0, PT, R29.reuse, RZ, PT ;  /* 0x000000ff1d00720c */ /* 0x040fe20003f06270 */
        /* <DEDUP_REMOVED lines=25> */
.L_x_7184:
        /* <DEDUP_REMOVED lines=17> */
.L_x_7188:
[----:B------:R-:W-:Y:S05]  /*12850*/  BSYNC.RECONVERGENT B5 ;  /* 0x0000000000057941 */ /* 0x000fea0003800200 */
.L_x_7187:
        /* <DEDUP_REMOVED lines=28> */
.L_x_7175:
[----:B------:R-:W-:Y:S05]  /*12a20*/  BSYNC.RECONVERGENT B4 ;  /* 0x0000000000047941 */ /* 0x000fea0003800200 */
.L_x_7170:
[----:B------:R-:W-:-:S13]  /*12a30*/  ISETP.GE.AND P0, PT, R13, RZ, PT ;  /* 0x000000ff0d00720c */ /* 0x000fda0003f06270 */
[----:B------:R-:W-:-:S05]  /*12a40*/  @P0 FADD.FTZ R10, -R10, -RZ ;  /* 0x800000ff0a0a0221 */ /* 0x000fca0000010100 */
[----:B------:R-:W-:Y:S01]  /*12a50*/  MOV R3, R10 ;  /* 0x0000000a00037202 */ /* 0x000fe20000000f00 */
[----:B------:R-:W-:Y:S06]  /*12a60*/  BRA `(.L_x_7155) ;  /* 0x0000000800ec7947 */ /* 0x000fec0003800000 */
.L_x_7158:
[----:B------:R-:W-:Y:S01]  /*12a70*/  FADD.FTZ R0, -R12, 6.1232342629258392722e-17 ;  /* 0x248d31320c007421 */ /* 0x000fe20000010100 */
[----:B------:R-:W-:-:S03]  /*12a80*/  FADD.FTZ R3, -R13, -RZ ;  /* 0x800000ff0d037221 */ /* 0x000fc60000010100 */
[----:B------:R-:W-:Y:S01]  /*12a90*/  FADD.FTZ R0, R0, 1.5707963705062866211 ;  /* 0x3fc90fdb00007421 */ /* 0x000fe20000010000 */
[----:B------:R-:W-:Y:S06]  /*12aa0*/  BRA `(.L_x_7155) ;  /* 0x0000000800dc7947 */ /* 0x000fec0003800000 */
.L_x_7157:
[----:B------:R-:W-:Y:S02]  /*12ab0*/  HFMA2 R0, -RZ, RZ, 0, 0 ;  /* 0x00000000ff007431 */ /* 0x000fe400000001ff */
[----:B------:R-:W-:Y:S01]  /*12ac0*/  FADD.FTZ R3, -R13, -RZ ;  /* 0x800000ff0d037221 */ /* 0x000fe20000010100 */
[----:B------:R-:W-:Y:S06]  /*12ad0*/  BRA `(.L_x_7155) ;  /* 0x0000000800d07947 */ /* 0x000fec0003800000 */
.L_x_7156:
        /* <DEDUP_REMOVED lines=26> */
.L_x_7193:
[----:B------:R-:W-:Y:S05]  /*12c80*/  BSYNC.RECONVERGENT B5 ;  /* 0x0000000000057941 */ /* 0x000fea0003800200 */
.L_x_7192:
[----:B------:R-:W-:Y:S02]  /*12c90*/  HFMA2 R3, -RZ, RZ, 0.89990234375, 10328 ;  /* 0x3b33710bff037431 */ /* 0x000fe400000001ff */
[----:B------:R-:W-:Y:S01]  /*12ca0*/  FMUL.FTZ R0, R2, R2 ;  /* 0x0000000202007220 */ /* 0x000fe20000410000 */
[----:B------:R-:W-:Y:S02]  /*12cb0*/  MOV R25, 0x3fd774eb ;  /* 0x3fd774eb00197802 */ /* 0x000fe40000000f00 */
[----:B------:R-:W-:Y:S01]  /*12cc0*/  ISETP.GE.AND P0, PT, R12, RZ, PT ;  /* 0x000000ff0c00720c */ /* 0x000fe20003f06270 */
[C---:B------:R-:W-:Y:S01]  /*12cd0*/  FFMA.FTZ R3, R0.reuse, R3, -0.015681877732276916504 ;  /* 0xbc80774800037423 */ /* 0x040fe20000010003 */
        /* <DEDUP_REMOVED lines=24> */
.L_x_7191:
        /* <DEDUP_REMOVED lines=28> */
.L_x_7196:
[----:B------:R-:W-:Y:S05]  /*13020*/  BSYNC.RECONVERGENT B5 ;  /* 0x0000000000057941 */ /* 0x000fea0003800200 */
.L_x_7195:
        /* <DEDUP_REMOVED lines=29> */
.L_x_7190:
        /* <DEDUP_REMOVED lines=33> */
.L_x_7198:
[----:B------:R-:W-:Y:S05]  /*13410*/  BSYNC.RECONVERGENT B5 ;  /* 0x0000000000057941 */ /* 0x000fea0003800200 */
.L_x_7197:
[----:B------:R-:W-:Y:S01]  /*13420*/  MOV R3, 0x3b33710b ;  /* 0x3b33710b00037802 */ /* 0x000fe20000000f00 */
[----:B------:R-:W-:Y:S01]  /*13430*/  FMUL.FTZ R0, R2, R2 ;  /* 0x0000000202007220 */ /* 0x000fe20000410000 */
[----:B------:R-:W-:Y:S01]  /*13440*/  HFMA2 R25, -RZ, RZ, 1.857421875, -1409 ;  /* 0x3f6ee581ff197431 */ /* 0x000fe200000001ff */
[----:B------:R-:W-:Y:S02]  /*13450*/  ISETP.GE.AND P0, PT, R12, RZ, PT ;  /* 0x000000ff0c00720c */ /* 0x000fe40003f06270 */
[C---:B------:R-:W-:Y:S01]  /*13460*/  FFMA.FTZ R3, R0.reuse, R3, -0.015681877732276916504 ;  /* 0xbc80774800037423 */ /* 0x040fe20000010003 */
        /* <DEDUP_REMOVED lines=22> */
.L_x_7194:
[----:B------:R-:W-:Y:S05]  /*135d0*/  BSYNC.RECONVERGENT B4 ;  /* 0x0000000000047941 */ /* 0x000fea0003800200 */
.L_x_7189:
[----:B------:R-:W-:Y:S01]  /*135e0*/  ISETP.GE.AND P0, PT, R13, RZ, PT ;  /* 0x000000ff0d00720c */ /* 0x000fe20003f06270 */
[----:B------:R-:W-:Y:S01]  /*135f0*/  FADD.FTZ R3, R10, 0.69314718246459960938 ;  /* 0x3f3172180a037421 */ /* 0x000fe20000010000 */
[----:B------:R-:W-:-:S11]  /*13600*/  FADD.FTZ R0, |R0|, -RZ ;  /* 0x800000ff00007221 */ /* 0x000fd60000010200 */
[----:B------:R-:W-:-:S07]  /*13610*/  @P0 FADD.FTZ R3, -R3, -RZ ;  /* 0x800000ff03030221 */ /* 0x000fce0000010100 */
.L_x_7155:
[----:B------:R-:W-:Y:S05]  /*13620*/  BSYNC.RECONVERGENT B2 ;  /* 0x0000000000027941 */ /* 0x000fea0003800200 */
.L_x_7153:
        /* <DEDUP_REMOVED lines=11> */
.L_x_7152:
[----:B------:R-:W-:Y:S05]  /*136e0*/  BSYNC.RECONVERGENT B3 ;  /* 0x0000000000037941 */ /* 0x000fea0003800200 */
.L_x_7151:
[----:B------:R-:W-:Y:S05]  /*136f0*/  WARPSYNC.ALL ;  /* 0x0000000000007948 */ /* 0x000fea0003800000 */
[----:B------:R-:W-:Y:S01]  /*13700*/  ISETP.GE.U32.AND P0, PT, R22, UR4, PT ;  /* 0x0000000416007c0c */ /* 0x000fe2000bf06070 */
[----:B------:R-:W-:Y:S04]  /*13710*/  BSSY.RECONVERGENT B0, `(.L_x_7199) ;  /* 0x0000033000007945 */ /* 0x000fe80003800200 */
[----:B------:R-:W-:Y:S08]  /*13720*/  BSSY.RELIABLE B1, `(.L_x_7200) ;  /* 0x000002b000017945 */ /* 0x000ff00003800100 */
[----:B------:R-:W-:Y:S05]  /*13730*/  @P0 BRA `(.L_x_7201) ;  /* 0x0000000000300947 */ /* 0x000fea0003800000 */
[----:B------:R-:W0:Y:S01]  /*13740*/  LDC.64 R10, c[0x0][0x388] ;  /* 0x0000e200ff0a7b82 */ /* 0x000e220000000a00 */
[----:B------:R-:W-:Y:S02]  /*13750*/  IADD3 R13, PT, PT, R22, UR6, RZ ;  /* 0x00000006160d7c10 */ /* 0x000fe4000fffe0ff */
[----:B------:R-:W-:-:S04]  /*13760*/  MOV R22, R23 ;  /* 0x0000001700167202 */ /* 0x000fc80000000f00 */
[----:B------:R-:W-:Y:S01]  /*13770*/  ISETP.GE.AND P0, PT, R22, UR4, PT ;  /* 0x0000000416007c0c */ /* 0x000fe2000bf06270 */
[----:B0-----:R-:W-:-:S05]  /*13780*/  IMAD.WIDE.U32 R10, R13, 0x8, R10 ;  /* 0x000000080d0a7825 */ /* 0x001fca00078e000a */
[----:B------:R0:W-:Y:S07]  /*13790*/  STG.E.64 desc[UR8][R10.64], R14 ;  /* 0x0000000e0a007986 */ /* 0x0001ee000c101b08 */
[----:B------:R-:W-:Y:S05]  /*137a0*/  @P0 BRA `(.L_x_7202) ;  /* 0x0000000000300947 */ /* 0x000fea0003800000 */
[----:B0-----:R-:W0:Y:S01]  /*137b0*/  LDC.64 R10, c[0x0][0x388] ;  /* 0x0000e200ff0a7b82 */ /* 0x001e220000000a00 */
[C---:B------:R-:W-:Y:S02]  /*137c0*/  IADD3 R13, PT, PT, R22.reuse, UR6, RZ ;  /* 0x00000006160d7c10 */ /* 0x040fe4000fffe0ff */
[----:B------:R-:W-:-:S03]  /*137d0*/  IADD3 R22, PT, PT, R22, 0x80, RZ ;  /* 0x0000008016167810 */ /* 0x000fc60007ffe0ff */
[----:B0-----:R-:W-:-:S05]  /*137e0*/  IMAD.WIDE.U32 R10, R13, 0x8, R10 ;  /* 0x000000080d0a7825 */ /* 0x001fca00078e000a */
[----:B------:R0:W-:Y:S02]  /*137f0*/  STG.E.64 desc[UR8][R10.64], R16 ;  /* 0x000000100a007986 */ /* 0x0001e4000c101b08 */
.L_x_7201:
[----:B------:R-:W-:-:S13]  /*13800*/  ISETP.GE.AND P0, PT, R22, UR4, PT ;  /* 0x0000000416007c0c */ /* 0x000fda000bf06270 */
[----:B------:R-:W-:Y:S05]  /*13810*/  @P0 BRA `(.L_x_7203) ;  /* 0x0000000000300947 */ /* 0x000fea0003800000 */
[----:B0-----:R-:W0:Y:S01]  /*13820*/  LDC.64 R10, c[0x0][0x388] ;  /* 0x0000e200ff0a7b82 */ /* 0x001e220000000a00 */
[C---:B------:R-:W-:Y:S02]  /*13830*/  IADD3 R13, PT, PT, R22.reuse, UR6, RZ ;  /* 0x00000006160d7c10 */ /* 0x040fe4000fffe0ff */
[----:B------:R-:W-:-:S03]  /*13840*/  IADD3 R22, PT, PT, R22, 0x80, RZ ;  /* 0x0000008016167810 */ /* 0x000fc60007ffe0ff */
[----:B0-----:R-:W-:-:S05]  /*13850*/  IMAD.WIDE.U32 R10, R13, 0x8, R10 ;  /* 0x000000080d0a7825 */ /* 0x001fca00078e000a */
[----:B------:R1:W-:Y:S02]  /*13860*/  STG.E.64 desc[UR8][R10.64], R18 ;  /* 0x000000120a007986 */ /* 0x0003e4000c101b08 */
.L_x_7202:
[----:B------:R-:W-:-:S13]  /*13870*/  ISETP.GE.AND P0, PT, R22, UR4, PT ;  /* 0x0000000416007c0c */ /* 0x000fda000bf06270 */
[----:B------:R-:W-:Y:S05]  /*13880*/  @P0 BRA `(.L_x_7204) ;  /* 0x0000000000300947 */ /* 0x000fea0003800000 */
[----:B01----:R-:W0:Y:S01]  /*13890*/  LDC.64 R10, c[0x0][0x388] ;  /* 0x0000e200ff0a7b82 */ /* 0x003e220000000a00 */
[C---:B------:R-:W-:Y:S02]  /*138a0*/  IADD3 R13, PT, PT, R22.reuse, UR6, RZ ;  /* 0x00000006160d7c10 */ /* 0x040fe4000fffe0ff */
[----:B------:R-:W-:-:S03]  /*138b0*/  IADD3 R22, PT, PT, R22, 0x80, RZ ;  /* 0x0000008016167810 */ /* 0x000fc60007ffe0ff */
[----:B0-----:R-:W-:-:S05]  /*138c0*/  IMAD.WIDE.U32 R10, R13, 0x8, R10 ;  /* 0x000000080d0a7825 */ /* 0x001fca00078e000a */
[----:B------:R1:W-:Y:S02]  /*138d0*/  STG.E.64 desc[UR8][R10.64], R20 ;  /* 0x000000140a007986 */ /* 0x0003e4000c101b08 */
.L_x_7203:
[----:B------:R-:W-:-:S13]  /*138e0*/  ISETP.GE.AND P0, PT, R22, UR4, PT ;  /* 0x0000000416007c0c */ /* 0x000fda000bf06270 */
[----:B------:R-:W-:Y:S05]  /*138f0*/  @P0 BRA `(.L_x_7205) ;  /* 0x0000000000340947 */ /* 0x000fea0003800000 */
[----:B01----:R-:W0:Y:S01]  /*13900*/  LDC.64 R10, c[0x0][0x388] ;  /* 0x0000e200ff0a7b82 */ /* 0x003e220000000a00 */
[C---:B------:R-:W-:Y:S02]  /*13910*/  IADD3 R13, PT, PT, R22.reuse, UR6, RZ ;  /* 0x00000006160d7c10 */ /* 0x040fe4000fffe0ff */
[----:B------:R-:W-:-:S03]  /*13920*/  IADD3 R22, PT, PT, R22, 0x80, RZ ;  /* 0x0000008016167810 */ /* 0x000fc60007ffe0ff */
[----:B0-----:R-:W-:-:S05]  /*13930*/  IMAD.WIDE.U32 R10, R13, 0x8, R10 ;  /* 0x000000080d0a7825 */ /* 0x001fca00078e000a */
[----:B------:R2:W-:Y:S02]  /*13940*/  STG.E.64 desc[UR8][R10.64], R4 ;  /* 0x000000040a007986 */ /* 0x0005e4000c101b08 */
.L_x_7204:
[----:B------:R-:W-:-:S13]  /*13950*/  ISETP.GE.AND P0, PT, R22, UR4, PT ;  /* 0x0000000416007c0c */ /* 0x000fda000bf06270 */
[----:B------:R-:W-:Y:S05]  /*13960*/  @P0 BREAK.RELIABLE B1 ;  /* 0x0000000000010942 */ /* 0x000fea0003800100 */
[----:B------:R-:W-:Y:S05]  /*13970*/  @P0 BRA `(.L_x_7206) ;  /* 0x0000000000300947 */ /* 0x000fea0003800000 */
[----:B--2---:R-:W2:Y:S01]  /*13980*/  LDC.64 R4, c[0x0][0x388] ;  /* 0x0000e200ff047b82 */ /* 0x004ea20000000a00 */
[C---:B01----:R-:W-:Y:S02]  /*13990*/  IADD3 R11, PT, PT, R22.reuse, UR6, RZ ;  /* 0x00000006160b7c10 */ /* 0x043fe4000fffe0ff */
[----:B------:R-:W-:-:S03]  /*139a0*/  IADD3 R22, PT, PT, R22, 0x80, RZ ;  /* 0x0000008016167810 */ /* 0x000fc60007ffe0ff */
[----:B--2---:R-:W-:-:S05]  /*139b0*/  IMAD.WIDE.U32 R4, R11, 0x8, R4 ;  /* 0x000000080b047825 */ /* 0x004fca00078e0004 */
[----:B------:R2:W-:Y:S02]  /*139c0*/  STG.E.64 desc[UR8][R4.64], R6 ;  /* 0x0000000604007986 */ /* 0x0005e4000c101b08 */
.L_x_7205:
[----:B------:R-:W-:Y:S05]  /*139d0*/  BSYNC.RELIABLE B1 ;  /* 0x0000000000017941 */ /* 0x000fea0003800100 */
.L_x_7200:
[----:B------:R-:W-:-:S13]  /*139e0*/  ISETP.GE.AND P0, PT, R22, UR4, PT ;  /* 0x0000000416007c0c */ /* 0x000fda000bf06270 */
[----:B--2---:R-:W2:Y:S01]  /*139f0*/  @!P0 LDC.64 R4, c[0x0][0x388] ;  /* 0x0000e200ff048b82 */ /* 0x004ea20000000a00 */
[C---:B------:R-:W-:Y:S02]  /*13a00*/  @!P0 IADD3 R7, PT, PT, R22.reuse, UR6, RZ ;  /* 0x0000000616078c10 */ /* 0x040fe4000fffe0ff */
[----:B------:R-:W-:-:S03]  /*13a10*/  @!P0 IADD3 R22, PT, PT, R22, 0x80, RZ ;  /* 0x0000008016168810 */ /* 0x000fc60007ffe0ff */
[----:B--2---:R-:W-:-:S05]  /*13a20*/  @!P0 IMAD.WIDE.U32 R4, R7, 0x8, R4 ;  /* 0x0000000807048825 */ /* 0x004fca00078e0004 */
[----:B------:R3:W-:Y:S02]  /*13a30*/  @!P0 STG.E.64 desc[UR8][R4.64], R8 ;  /* 0x0000000804008986 */ /* 0x0007e4000c101b08 */
.L_x_7206:
[----:B------:R-:W-:Y:S05]  /*13a40*/  BSYNC.RECONVERGENT B0 ;  /* 0x0000000000007941 */ /* 0x000fea0003800200 */
.L_x_7199:
[----:B------:R-:W-:Y:S05]  /*13a50*/  WARPSYNC.ALL ;  /* 0x0000000000007948 */ /* 0x000fea0003800000 */
[----:B------:R-:W-:-:S13]  /*13a60*/  ISETP.GE.AND P0, PT, R22, UR4, PT ;  /* 0x0000000416007c0c */ /* 0x000fda000bf06270 */
[----:B------:R-:W-:Y:S05]  /*13a70*/  @P0 EXIT ;  /* 0x000000000000094d */ /* 0x000fea0003800000 */
[----:B--23--:R-:W2:Y:S01]  /*13a80*/  LDC.64 R4, c[0x0][0x388] ;  /* 0x0000e200ff047b82 */ /* 0x00cea20000000a00 */
[----:B------:R-:W-:-:S05]  /*13a90*/  IADD3 R7, PT, PT, R22, UR6, RZ ;  /* 0x0000000616077c10 */ /* 0x000fca000fffe0ff */
[----:B--2---:R-:W-:-:S05]  /*13aa0*/  IMAD.WIDE.U32 R4, R7, 0x8, R4 ;  /* 0x0000000807047825 */ /* 0x004fca00078e0004 */
[----:B------:R-:W-:Y:S01]  /*13ab0*/  STG.E.64 desc[UR8][R4.64], R2 ;  /* 0x0000000204007986 */ /* 0x000fe2000c101b08 */
[----:B------:R-:W-:Y:S05]  /*13ac0*/  EXIT ;  /* 0x000000000000794d */ /* 0x000fea0003800000 */
.L_x_6823:
[----:B------:R-:W0:Y:S01]  /*13ad0*/  S2R R29, SR_TID.X ;  /* 0x00000000001d7919 */ /* 0x000e220000002100 */
[----:B------:R-:W1:Y:S02]  /*13ae0*/  LDCU.64 UR4, c[0x0][0x390] ;  /* 0x00007200ff0477ac */ /* 0x000e640008000a00 */
[----:B-1----:R-:W-:-:S06]  /*13af0*/  UIMAD.WIDE.U32 UR4, UR6, 0x8, UR4 ;  /* 0x00000008060478a5 */ /* 0x002fcc000f8e0004 */
[----:B------:R-:W-:Y:S02]  /*13b00*/  MOV R2, UR4 ;  /* 0x0000000400027c02 */ /* 0x000fe40008000f00 */
[----:B------:R-:W-:-:S03]  /*13b10*/  MOV R3, UR5 ;  /* 0x0000000500037c02 */ /* 0x000fc60008000f00 */
[----:B0-----:R-:W-:-:S05]  /*13b20*/  IMAD.WIDE.U32 R2, R29, 0x10, R2 ;  /* 0x000000101d027825 */ /* 0x001fca00078e0002 */
[----:B------:R-:W2:Y:S04]  /*13b30*/  LDG.E.128 R4, desc[UR8][R2.64] ;  /* 0x0000000802047981 */ /* 0x000ea8000c1e1d00 */
[----:B------:R0:W5:Y:S04]  /*13b40*/  LDG.E.128 R20, desc[UR8][R2.64+0x800] ;  /* 0x0008000802147981 */ /* 0x000168000c1e1d00 */
[----:B------:R0:W5:Y:S04]  /*13b50*/  LDG.E.128 R16, desc[UR8][R2.64+0x1000] ;  /* 0x0010000802107981 */ /* 0x000168000c1e1d00 */
[----:B------:R0:W5:Y:S01]  /*13b60*/  LDG.E.128 R12, desc[UR8][R2.64+0x1800] ;  /* 0x00180008020c7981 */ /* 0x000162000c1e1d00 */
[----:B------:R-:W-:Y:S01]  /*13b70*/  BSSY.RECONVERGENT B2, `(.L_x_7207) ;  /* 0x000024b000027945 */ /* 0x000fe20003800200 */
[C---:B--2---:R-:W-:Y:S01]  /*13b80*/  FSETP.NAN.FTZ.AND P1, PT, |R4|.reuse, |R4|, PT ;  /* 0x400000040400720b */ /* 0x044fe20003f38200 */
        /* <DEDUP_REMOVED lines=20> */
.L_x_7208:
        /* <DEDUP_REMOVED lines=28> */
[----:B------:R-:W-:-:S03]  /*13e90*/  HFMA2 R11, -RZ, RZ, 1.875, 0 ;  /* 0x3f800000ff0b7431 */ /* 0x000fc600000001ff */
        /* <DEDUP_REMOVED lines=12> */
[----:B-----5:R-:W-:Y:S05]  /*13f60*/  CALL.REL.NOINC `($__internal_16_$__cuda_sm3x_div_rn_ftz_f32_slowpath) ;  /* 0x0000012c00447944 */ /* 0x020fea0003c00000 */
.L_x_7214:
[----:B------:R-:W-:Y:S05]  /*13f70*/  BSYNC.RECONVERGENT B4 ;  /* 0x0000000000047941 */ /* 0x000fea0003800200 */
.L_x_7213:
        /* <DEDUP_REMOVED lines=28> */
.L_x_7212:
        /* <DEDUP_REMOVED lines=30> */
[----:B-----5:R-:W-:Y:S05]  /*14320*/  CALL.REL.NOINC `($__internal_16_$__cuda_sm3x_div_rn_ftz_f32_slowpath) ;  /* 0x0000012800547944 */ /* 0x020fea0003c00000 */
.L_x_7218:
[----:B------:R-:W-:Y:S05]  /*14330*/  BSYNC.RECONVERGENT B4 ;  /* 0x0000000000047941 */ /* 0x000fea0003800200 */
.L_x_7217:
        /* <DEDUP_REMOVED lines=28> */
.L_x_7216:
        /* <DEDUP_REMOVED lines=15> */
[----:B-----5:R-:W-:Y:S05]  /*145f0*/  CALL.REL.NOINC `($__internal_16_$__cuda_sm3x_div_rn_ftz_f32_slowpath) ;  /* 0x0000012400a07944 */ /* 0x020fea0003c00000 */
.L_x_7220:
[----:B------:R-:W-:Y:S05]  /*14600*/  BSYNC.RECONVERGENT B4 ;  /* 0x0000000000047941 */ /* 0x000fea0003800200 */
.L_x_7219:
        /* <DEDUP_REMOVED lines=26> */
[----:B------:R-:W-:-:S07]  /*147b0*/  FSEL R0, R9, R0, P0 ;  /* 0x0000000009007208 */ /* 0x000fce0000000000 */
.L_x_7215:
[----:B------:R-:W-:Y:S05]  /*147c0*/  BSYNC.RECONVERGENT B3 ;  /* 0x0000000000037941 */ /* 0x000fea0003800200 */
.L_x_7211:
[----:B------:R-:W-:Y:S01]  /*147d0*/  ISETP.GE.AND P0, PT, R5, RZ, PT ;  /* 0x000000ff0500720c */ /* 0x000fe20003f06270 */
[----:B------:R-:W-:Y:S01]  /*147e0*/  FADD.FTZ R8, R8, 0.69314718246459960938 ;  /* 0x3f31721808087421 */ /* 0x000fe20000010000 */
[----:B------:R-:W-:-:S11]  /*147f0*/  FADD.FTZ R2, |R0|, -RZ ;  /* 0x800000ff00027221 */ /* 0x000fd60000010200 */
[----:B------:R-:W-:Y:S01]  /*14800*/  @P0 FADD.FTZ R8, -R8, -RZ ;  /* 0x800000ff08080221 */ /* 0x000fe20000010100 */
[----:B------:R-:W-:Y:S06]  /*14810*/  BRA `(.L_x_7209) ;  /* 0x0000001800007947 */ /* 0x000fec0003800000 */
.L_x_7210:
        /* <DEDUP_REMOVED lines=29> */
[----:B------:R-:W-:-:S05]  /*149f0*/  FADD.FTZ R27, |R3|, -RZ ;  /* 0x800000ff031b7221 */ /* 0x000fca0000010200 */
[CC--:B------:R-:W-:Y:S02]  /*14a00*/  VIMNMX R26, PT, PT, R10.reuse, R27.reuse, !PT ;  /* 0x0000001b0a1a7248 */ /* 0x0c0fe40007fe0100 */
[----:B------:R-:W-:-:S04]  /*14a10*/  VIMNMX R10, PT, PT, R10, R27, PT ;  /* 0x0000001b0a0a7248 */ /* 0x000fc80003fe0100 */
[----:B------:R-:W-:Y:S01]  /*14a20*/  FSETP.NEU.FTZ.AND P1, PT, R10, RZ, PT ;  /* 0x000000ff0a00720b */ /* 0x000fe20003f3d000 */
[----:B0-----:R-:W-:Y:S01]  /*14a30*/  @P0 FMUL.FTZ R11, R25, R24 ;  /* 0x00000018190b0220 */ /* 0x001fe20000410000 */
[----:B------:R-:W-:Y:S02]  /*14a40*/  FSETP.NEU.FTZ.AND P0, PT, R8, +INF , PT ;  /* 0x7f8000000800780b */ /* 0x000fe40003f1d000 */
[----:B------:R-:W-:Y:S02]  /*14a50*/  LOP3.LUT R8, R26, 0xfe000000, RZ, 0xc0, !PT ;  /* 0xfe0000001a087812 */ /* 0x000fe400078ec0ff */
[----:B------:R-:W-:Y:S02]  /*14a60*/  FSEL R11, R11, +INF , P0 ;  /* 0x7f8000000b0b7808 */ /* 0x000fe40000000000 */
        /* <DEDUP_REMOVED lines=34> */
.L_x_7226:
[----:B------:R-:W-:Y:S05]  /*14c90*/  BSYNC.RECONVERGENT B1 ;  /* 0x0000000000017941 */ /* 0x000fea0003800200 */
.L_x_7225:
        /* <DEDUP_REMOVED lines=12> */
.L_x_7228:
[----:B------:R-:W-:Y:S05]  /*14d60*/  BSYNC.RECONVERGENT B1 ;  /* 0x0000000000017941 */ /* 0x000fea0003800200 */
.L_x_7227:
        /* <DEDUP_REMOVED lines=35> */
.L_x_7224:
        /* <DEDUP_REMOVED lines=8> */
[----:B------:R-:W-:-:S03]  /*15020*/  HFMA2 R28, -RZ, RZ, 1.875, 0 ;  /* 0x3f800000ff1c7431 */ /* 0x000fc600000001ff */
        /* <DEDUP_REMOVED lines=31> */
.L_x_7222:
[----:B------:R-:W-:-:S04]  /*15220*/  FFMA.FTZ R8, R24, R24, -1 ;  /* 0xbf80000018087423 */ /* 0x000fc80000010018 */
[----:B------:R-:W0:Y:S02]  /*15230*/  MUFU.SQRT R25, R8 ;  /* 0x0000000800197308 */ /* 0x000e240000002000 */
[----:B0-----:R-:W-:-:S06]  /*15240*/  FADD.FTZ R25, R24, R25 ;  /* 0x0000001918197221 */ /* 0x001fcc0000010000 */
[----:B------:R-:W0:Y:S02]  /*15250*/  MUFU.LG2 R25, R25 ;  /* 0x0000001900197308 */ /* 0x000e240000000c00 */
[----:B0-----:R-:W-:-:S07]  /*15260*/  FMUL.FTZ R10, R25, 0.69314718246459960938 ;  /* 0x3f317218190a7820 */ /* 0x001fce0000410000 */
.L_x_7223:
[----:B------:R-:W-:Y:S05]  /*15270*/  BSYNC.RECONVERGENT B0 ;  /* 0x0000000000007941 */ /* 0x000fea0003800200 */
.L_x_7221:
        /* <DEDUP_REMOVED lines=44> */
.L_x_7236:
[----:B------:R-:W-:Y:S05]  /*15540*/  BSYNC.RECONVERGENT B4 ;  /* 0x0000000000047941 */ /* 0x000fea0003800200 */
.L_x_7235:
[----:B------:R-:W-:-:S04]  /*15550*/  FADD.FTZ R0, R11, R0 ;  /* 0x000000000b007221 */ /* 0x000fc80000010000 */
[----:B------:R-:W-:-:S04]  /*15560*/  FMUL.FTZ R0, R0, R25 ;  /* 0x0000001900007220 */ /* 0x000fc80000410000 */
[----:B------:R2:W3:Y:S01]  /*15570*/  MUFU.SQRT R10, R0 ;  /* 0x00000000000a7308 */ /* 0x0004e20000002000 */
[----:B------:R-:W-:Y:S05]  /*15580*/  BRA `(.L_x_7233) ;  /* 0x00000000002c7947 */ /* 0x000fea0003800000 */
.L_x_7234:
        /* <DEDUP_REMOVED lines=10> */
[----:B------:R0:W1:Y:S02]  /*15630*/  @!P0 MUFU.SQRT R10, R25 ;  /* 0x00000019000a8308 */ /* 0x0000640000002000 */
.L_x_7233:
[----:B------:R-:W-:Y:S05]  /*15640*/  BSYNC.RECONVERGENT B1 ;  /* 0x0000000000017941 */ /* 0x000fea0003800200 */
.L_x_7231:
[----:B------:R-:W-:Y:S05]  /*15650*/  BSYNC.RELIABLE B0 ;  /* 0x0000000000007941 */ /* 0x000fea0003800100 */
.L_x_7230:
[----:B------:R-:W-:-:S13]  /*15660*/  ISETP.GE.AND P0, PT, R4, RZ, PT ;  /* 0x000000ff0400720c */ /* 0x000fda0003f06270 */
[----:B------:R-:W-:Y:S05]  /*15670*/  @!P0 BRA `(.L_x_7237) ;  /* 0x0000000000b88947 */ /* 0x000fea0003800000 */
[----:B------:R-:W-:Y:S01]  /*15680*/  FADD.FTZ R27, |R9|, -RZ ;  /* 0x800000ff091b7221 */ /* 0x000fe20000010200 */
[C---:B0123--:R-:W-:Y:S01]  /*15690*/  FADD.FTZ R0, |R10|.reuse, -RZ ;  /* 0x800000ff0a007221 */ /* 0x04ffe20000010200 */
        /* <DEDUP_REMOVED lines=14> */
[----:B-----5:R-:W-:Y:S05]  /*15780*/  CALL.REL.NOINC `($__internal_16_$__cuda_sm3x_div_rn_ftz_f32_slowpath) ;  /* 0x00000114003c7944 */ /* 0x020fea0003c00000 */
.L_x_7239:
[----:B------:R-:W-:Y:S05]  /*15790*/  BSYNC.RECONVERGENT B4 ;  /* 0x0000000000047941 */ /* 0x000fea0003800200 */
.L_x_7238:
        /* <DEDUP_REMOVED lines=28> */
.L_x_7237:
[----:B------:R-:W-:Y:S01]  /*15960*/  FADD.FTZ R9, -R9, -RZ ;  /* 0x800000ff09097221 */ /* 0x000fe20000010100 */
[C---:B-1-3--:R-:W-:Y:S01]  /*15970*/  FADD.FTZ R2, |R10|.reuse, -RZ ;  /* 0x800000ff0a027221 */ /* 0x04afe20000010200 */
[----:B------:R-:W-:Y:S02]  /*15980*/  BSSY.RECONVERGENT B4, `(.L_x_7241) ;  /* 0x0000010000047945 */ /* 0x000fe40003800200 */
[----:B------:R-:W-:Y:S01]  /*15990*/  FADD.FTZ R27, |R9|, -RZ ;  /* 0x800000ff091b7221 */ /* 0x000fe20000010200 */
[----:B------:R-:W-:-:S04]  /*159a0*/  FSETP.GT.FTZ.AND P2, PT, |R10|, |R9|, PT ;  /* 0x400000090a00720b */ /* 0x000fc80003f54200 */
[----:B------:R-:W-:Y:S02]  /*159b0*/  FSEL R4, R2, R27, P2 ;  /* 0x0000001b02047208 */ /* 0x000fe40001000000 */
[----:B------:R-:W-:Y:S02]  /*159c0*/  FSEL R27, R27, R2, P2 ;  /* 0x000000021b1b7208 */ /* 0x000fe40001000000 */
[----:B------:R-:W0:Y:S08]  /*159d0*/  MUFU.RCP R3, R4 ;  /* 0x0000000400037308 */ /* 0x000e300000001000 */
[----:B------:R-:W1:Y:S01]  /*159e0*/  FCHK P0, R27, R4 ;  /* 0x000000041b007302 */ /* 0x000e620000000000 */
[----:B0-2---:R-:W-:-:S04]  /*159f0*/  FFMA R0, -R4, R3, 1 ;  /* 0x3f80000004007423 */ /* 0x005fc80000000103 */
        /* <DEDUP_REMOVED lines=8> */
.L_x_7242:
[----:B------:R-:W-:Y:S05]  /*15a80*/  BSYNC.RECONVERGENT B4 ;  /* 0x0000000000047941 */ /* 0x000fea0003800200 */
.L_x_7241:
        /* <DEDUP_REMOVED lines=28> */
.L_x_7232:
[----:B------:R-:W-:-:S13]  /*15c50*/  ISETP.GE.AND P0, PT, R4, RZ, PT ;  /* 0x000000ff0400720c */ /* 0x000fda0003f06270 */
[----:B------:R-:W-:Y:S05]  /*15c60*/  @!P0 BRA `(.L_x_7243) ;  /* 0x0000000000708947 */ /* 0x000fea0003800000 */
        /* <DEDUP_REMOVED lines=28> */
.L_x_7243:
        /* <DEDUP_REMOVED lines=23> */
[----:B------:R-:W-:-:S03]  /*15fa0*/  HFMA2 R0, -RZ, RZ, 1.857421875, -1409 ;  /* 0x3f6ee581ff007431 */ /* 0x000fc600000001ff */
[----:B------:R-:W-:-:S05]  /*15fb0*/  FADD.FTZ R3, -R2, -RZ ;  /* 0x800000ff02037221 */ /* 0x000fca0000010100 */
[----:B------:R-:W-:-:S05]  /*15fc0*/  FSEL R3, R2, R3, P0 ;  /* 0x0000000302037208 */ /* 0x000fca0000000000 */
[----:B------:R-:W-:-:S04]  /*15fd0*/  @P1 FFMA.FTZ R2, R0, 1.6832555532455444336, R3 ;  /* 0x3fd774eb00021823 */ /* 0x000fc80000010003 */
[----:B------:R-:W-:-:S07]  /*15fe0*/  @P0 FADD.FTZ R2, R2, R2 ;  /* 0x0000000202020221 */ /* 0x000fce0000010000 */
.L_x_7240:
[----:B------:R-:W-:Y:S05]  /*15ff0*/  BSYNC.RECONVERGENT B3 ;  /* 0x0000000000037941 */ /* 0x000fea0003800200 */
.L_x_7229:
[----:B------:R-:W-:-:S13]  /*16000*/  ISETP.GE.AND P0, PT, R5, RZ, PT ;  /* 0x000000ff0500720c */ /* 0x000fda0003f06270 */
[----:B------:R-:W-:-:S07]  /*16010*/  @P0 FADD.FTZ R8, -R8, -RZ ;  /* 0x800000ff08080221 */ /* 0x000fce0000010100 */
.L_x_7209:
[----:B------:R-:W-:Y:S05]  /*16020*/  BSYNC.RECONVERGENT B2 ;  /* 0x0000000000027941 */ /* 0x000fea0003800200 */
.L_x_7207:
[----:B------:R-:W-:Y:S05]  /*16030*/  WARPSYNC.ALL ;  /* 0x0000000000007948 */ /* 0x000fea0003800000 */
[----:B------:R-:W-:Y:S01]  /*16040*/  FSETP.NAN.FTZ.AND P0, PT, |R2|, |R2|, PT ;  /* 0x400000020200720b */ /* 0x000fe20003f18200 */
[----:B------:R-:W-:Y:S01]  /*16050*/  BSSY.RECONVERGENT B0, `(.L_x_7244) ;  /* 0x000000c000007945 */ /* 0x000fe20003800200 */
[----:B------:R-:W-:Y:S02]  /*16060*/  FSETP.NAN.FTZ.AND P3, PT, |R6|, |R6|, PT ;  /* 0x400000060600720b */ /* 0x000fe40003f78200 */
[----:B------:R-:W-:Y:S02]  /*16070*/  FSETP.NAN.OR P2, PT, |R8|, |R8|, !P0 ;  /* 0x400000080800720b */ /* 0x000fe40004748600 */
[----:B------:R-:W-:-:S07]  /*16080*/  FSETP.NAN.FTZ.AND P1, PT, |R7|, |R7|, PT ;  /* 0x400000070700720b */ /* 0x000fce0003f38200 */
        /* <DEDUP_REMOVED lines=8> */
.L_x_7245:
[----:B------:R-:W-:Y:S05]  /*16110*/  BSYNC.RECONVERGENT B0 ;  /* 0x0000000000007941 */ /* 0x000fea0003800200 */
.L_x_7244:
        /* <DEDUP_REMOVED lines=20> */
.L_x_7247:
        /* <DEDUP_REMOVED lines=33> */
[----:B------:R-:W-:Y:S01]  /*16470*/  FSEL R11, R11, +INF , P0 ;  /* 0x7f8000000b0b7808 */ /* 0x000fe20000000000 */
[-C--:B------:R-:W-:Y:S01]  /*16480*/  FMUL.FTZ R25, R10, R27.reuse ;  /* 0x0000001b0a197220 */ /* 0x080fe20000410000 */
[----:B------:R-:W-:-:S03]  /*16490*/  FMUL.FTZ R27, R24, R27 ;  /* 0x0000001b181b7220 */ /* 0x000fc60000410000 */
[----:B------:R-:W-:Y:S01]  /*164a0*/  FMUL.FTZ R26, R25, R25 ;  /* 0x00000019191a7220 */ /* 0x000fe20000410000 */
[----:B------:R-:W-:-:S03]  /*164b0*/  LOP3.LUT R25, R4, 0x800000, RZ, 0xfc, !PT ;  /* 0x0080000004197812 */ /* 0x000fc600078efcff */
        /* <DEDUP_REMOVED lines=31> */
.L_x_7257:
[----:B------:R-:W-:-:S04]  /*166b0*/  FADD.FTZ R10, -R2, R11 ;  /* 0x0000000b020a7221 */ /* 0x000fc80000010100 */
[----:B------:R-:W-:-:S07]  /*166c0*/  FMUL.FTZ R10, R10, 0.5 ;  /* 0x3f0000000a0a7820 */ /* 0x000fce0000410000 */
.L_x_7258:
[----:B------:R-:W-:Y:S05]  /*166d0*/  BSYNC.RECONVERGENT B1 ;  /* 0x0000000000017941 */ /* 0x000fea0003800200 */
.L_x_7256:
        /* <DEDUP_REMOVED lines=11> */
.L_x_7260:
[----:B------:R-:W-:-:S04]  /*16790*/  FADD.FTZ R27, R4, -R25 ;  /* 0x80000019041b7221 */ /* 0x000fc80000010000 */
[----:B------:R-:W-:-:S07]  /*167a0*/  FMUL.FTZ R27, R27, 0.5 ;  /* 0x3f0000001b1b7820 */ /* 0x000fce0000410000 */
.L_x_7261:
[----:B------:R-:W-:Y:S05]  /*167b0*/  BSYNC.RECONVERGENT B1 ;  /* 0x0000000000017941 */ /* 0x000fea0003800200 */
.L_x_7259:
[----:B------:R-:W-:Y:S01]  /*167c0*/  FADD.FTZ R10, R27, R10 ;  /* 0x0000000a1b0a7221 */ /* 0x000fe20000010000 */
[----:B------:R-:W-:Y:S01]  /*167d0*/  FADD.FTZ R25, R24, 1 ;  /* 0x3f80000018197421 */ /* 0x000fe20000010000 */
[----:B------:R-:W-:-:S03]  /*167e0*/  HFMA2 R28, -RZ, RZ, 1.625, 0 ;  /* 0x3e800000ff1c7431 */ /* 0x000fc600000001ff */
[----:B------:R-:W-:-:S06]  /*167f0*/  FMUL.FTZ R27, R10, R25 ;  /* 0x000000190a1b7220 */ /* 0x000fcc0000410000 */
[----:B------:R-:W0:Y:S02]  /*16800*/  MUFU.SQRT R27, R27 ;  /* 0x0000001b001b7308 */ /* 0x000e240000002000 */
[----:B0-----:R-:W-:-:S04]  /*16810*/  FADD.FTZ R10, R10, R27 ;  /* 0x0000001b0a0a7221 */ /* 0x001fc80000010000 */
        /* <DEDUP_REMOVED lines=29> */
.L_x_7255:
[----:B------:R-:W-:-:S13]  /*169f0*/  FSETP.GEU.FTZ.AND P0, PT, R5, 1, PT ;  /* 0x3f8000000500780b */ /* 0x000fda0003f1e000 */
[----:B------:R-:W-:Y:S05]  /*16a00*/  @!P0 BRA `(.L_x_7262) ;  /* 0x0000000000848947 */ /* 0x000fea0003800000 */
[----:B------:R-:W-:Y:S01]  /*16a10*/  FMUL.FTZ R27, R2, R3 ;  /* 0x00000003021b7220 */ /* 0x000fe20000410000 */
[----:B------:R-:W-:-:S03]  /*16a20*/  HFMA2 R28, -RZ, RZ, 1.625, 0 ;  /* 0x3e800000ff1c7431 */ /* 0x000fc600000001ff */
        /* <DEDUP_REMOVED lines=31> */
.L_x_7262:
[----:B------:R-:W-:-:S04]  /*16c20*/  FADD.FTZ R25, -R5, 1 ;  /* 0x3f80000005197421 */ /* 0x000fc80000010100 */
[----:B------:R-:W-:-:S06]  /*16c30*/  FMUL.FTZ R10, R2, R25 ;  /* 0x00000019020a7220 */ /* 0x000fcc0000410000 */
[----:B------:R-:W0:Y:S08]  /*16c40*/  MUFU.SQRT R10, R10 ;  /* 0x0000000a000a7308 */ /* 0x000e300000002000 */
[----:B0-----:R-:W0:Y:S02]  /*16c50*/  MUFU.RCP R26, R10 ;  /* 0x0000000a001a7308 */ /* 0x001e240000001000 */
[----:B0-----:R-:W-:Y:S01]  /*16c60*/  FMUL.FTZ R26, |R7|, R26 ;  /* 0x0000001a071a7220 */ /* 0x001fe20000410200 */
[----:B------:R-:W-:Y:S06]  /*16c70*/  BRA `(.L_x_7253) ;  /* 0x0000000000047947 */ /* 0x000fec0003800000 */
.L_x_7254:
[----:B------:R0:W1:Y:S02]  /*16c80*/  MUFU.SQRT R26, R0 ;  /* 0x00000000001a7308 */ /* 0x0000640000002000 */
.L_x_7253:
[----:B------:R-:W-:Y:S05]  /*16c90*/  BSYNC.RECONVERGENT B0 ;  /* 0x0000000000007941 */ /* 0x000fea0003800200 */
.L_x_7252:
        /* <DEDUP_REMOVED lines=41> */
.L_x_7267:
        /* <DEDUP_REMOVED lines=28> */
.L_x_7266:
        /* <DEDUP_REMOVED lines=11> */
[----:B------:R-:W-:-:S03]  /*171a0*/  @P1 FMUL.FTZ R0, R7, R7 ;  /* 0x0000000707001220 */ /* 0x000fc60000410000 */
        /* <DEDUP_REMOVED lines=11> */
.L_x_7273:
[----:B------:R-:W-:-:S04]  /*17260*/  FADD.FTZ R3, -R3, R4 ;  /* 0x0000000403037221 */ /* 0x000fc80000010100 */
[----:B------:R-:W-:-:S07]  /*17270*/  FMUL.FTZ R11, R3, 0.5 ;  /* 0x3f000000030b7820 */ /* 0x000fce0000410000 */
.L_x_7274:
[----:B------:R-:W-:Y:S05]  /*17280*/  BSYNC.RECONVERGENT B4 ;  /* 0x0000000000047941 */ /* 0x000fea0003800200 */
.L_x_7272:
[----:B------:R-:W-:Y:S01]  /*17290*/  FADD.FTZ R0, R11, R0 ;  /* 0x000000000b007221 */ /* 0x000fe20000010000 */
[----:B------:R-:W-:-:S04]  /*172a0*/  FADD.FTZ R3, R5, R24 ;  /* 0x0000001805037221 */ /* 0x000fc80000010000 */
[----:B------:R-:W-:-:S04]  /*172b0*/  FMUL.FTZ R0, R0, R3 ;  /* 0x0000000300007220 */ /* 0x000fc80000410000 */
[----:B------:R0:W1:Y:S01]  /*172c0*/  MUFU.SQRT R4, R0 ;  /* 0x0000000000047308 */ /* 0x0000620000002000 */
[----:B------:R-:W-:Y:S05]  /*172d0*/  BRA `(.L_x_7275) ;  /* 0x0000000000487947 */ /* 0x000fea0003800000 */
.L_x_7271:
[----:B------:R-:W-:-:S13]  /*172e0*/  FSETP.GT.FTZ.AND P0, PT, R5, 1, PT ;  /* 0x3f8000000500780b */ /* 0x000fda0003f14000 */
[----:B------:R-:W-:Y:S01]  /*172f0*/  @P0 FMUL.FTZ R11, R2, R3 ;  /* 0x00000003020b0220 */ /* 0x000fe20000410000 */
[----:B------:R-:W-:Y:S01]  /*17300*/  @!P0 FADD.FTZ R3, -R5, 1 ;  /* 0x3f80000005038421 */ /* 0x000fe20000010100 */
[----:B------:R-:W-:-:S03]  /*17310*/  @P0 FMUL.FTZ R0, |R7|, 2.81474976710656000000e+14 ;  /* 0x5780000007000820 */ /* 0x000fc60000410200 */
        /* <DEDUP_REMOVED lines=8> */
.L_x_7270:
[----:B------:R-:W-:Y:S01]  /*173a0*/  FADD.FTZ R2, R24, 1 ;  /* 0x3f80000018027421 */ /* 0x000fe20000010000 */
[----:B------:R-:W-:Y:S01]  /*173b0*/  MUFU.SQRT R3, R0 ;  /* 0x0000000000037308 */ /* 0x000fe20000002000 */
[----:B------:R-:W-:Y:S02]  /*173c0*/  HFMA2 R5, -RZ, RZ, 1.875, 0 ;  /* 0x3f800000ff057431 */ /* 0x000fe400000001ff */
[----:B------:R-:W-:-:S06]  /*173d0*/  FMUL.FTZ R2, R2, 0.5 ;  /* 0x3f00000002027820 */ /* 0x000fcc0000410000 */
[----:B------:R-:W1:Y:S02]  /*173e0*/  MUFU.SQRT R2, R2 ;  /* 0x0000000200027308 */ /* 0x000e640000002000 */
[----:B-1----:R-:W-:-:S07]  /*173f0*/  FMUL.FTZ R4, R3, R2 ;  /* 0x0000000203047220 */ /* 0x002fce0000410000 */
.L_x_7275:
[----:B------:R-:W-:Y:S05]  /*17400*/  BSYNC.RECONVERGENT B1 ;  /* 0x0000000000017941 */ /* 0x000fea0003800200 */
.L_x_7269:
[----:B------:R-:W-:Y:S05]  /*17410*/  BRA `(.L_x_7276) ;  /* 0x0000000000087947 */ /* 0x000fea0003800000 */
.L_x_7265:
[----:B------:R-:W-:Y:S01]  /*17420*/  FMUL.FTZ R4, R24, 16777216 ;  /* 0x4b80000018047820 */ /* 0x000fe20000410000 */
[----:B------:R-:W-:-:S07]  /*17430*/  FMUL.FTZ R5, R5, 16777216 ;  /* 0x4b80000005057820 */ /* 0x000fce0000410000 */
.L_x_7276:
[----:B------:R-:W-:Y:S05]  /*17440*/  BSYNC.RELIABLE B0 ;  /* 0x0000000000007941 */ /* 0x000fea0003800100 */
.L_x_7264:
[----:B------:R-:W-:-:S13]  /*17450*/  ISETP.GT.AND P0, PT, R6, -0x1, PT ;  /* 0xffffffff0600780c */ /* 0x000fda0003f04270 */
[----:B------:R-:W-:Y:S05]  /*17460*/  @P0 BRA `(.L_x_7277) ;  /* 0x0000000000c00947 */ /* 0x000fea0003800000 */
[----:B------:R-:W-:Y:S01]  /*17470*/  FADD.FTZ R5, -R5, -RZ ;  /* 0x800000ff05057221 */ /* 0x000fe20000010100 */
[C---:B01----:R-:W-:Y:S01]  /*17480*/  FADD.FTZ R0, |R4|.reuse, -RZ ;  /* 0x800000ff04007221 */ /* 0x043fe20000010200 */
        /* <DEDUP_REMOVED lines=16> */
.L_x_7279:
[----:B------:R-:W-:Y:S05]  /*17590*/  BSYNC.RECONVERGENT B4 ;  /* 0x0000000000047941 */ /* 0x000fea0003800200 */
.L_x_7278:
        /* <DEDUP_REMOVED lines=29> */
.L_x_7277:
[----:B------:R-:W-:Y:S01]  /*17770*/  FADD.FTZ R27, |R5|, -RZ ;  /* 0x800000ff051b7221 */ /* 0x000fe20000010200 */
[C---:B-1----:R-:W-:Y:S01]  /*17780*/  FADD.FTZ R2, |R4|.reuse, -RZ ;  /* 0x800000ff04027221 */ /* 0x042fe20000010200 */
        /* <DEDUP_REMOVED lines=15> */
.L_x_7281:
[----:B------:R-:W-:Y:S05]  /*17880*/  BSYNC.RECONVERGENT B4 ;  /* 0x0000000000047941 */ /* 0x000fea0003800200 */
.L_x_7280:
        /* <DEDUP_REMOVED lines=28> */
.L_x_7268:
[----:B------:R-:W-:Y:S05]  /*17a50*/  BSYNC.RECONVERGENT B3 ;  /* 0x0000000000037941 */ /* 0x000fea0003800200 */
.L_x_7263:
[----:B------:R-:W-:-:S13]  /*17a60*/  ISETP.GE.AND P0, PT, R7, RZ, PT ;  /* 0x000000ff0700720c */ /* 0x000fda0003f06270 */
[----:B------:R-:W-:Y:S01]  /*17a70*/  @P0 FADD.FTZ R10, -R10, -RZ ;  /* 0x800000ff0a0a0221 */ /* 0x000fe20000010100 */
[----:B------:R-:W-:Y:S06]  /*17a80*/  BRA `(.L_x_7248) ;  /* 0x0000000800ec7947 */ /* 0x000fec0003800000 */
.L_x_7251:
[----:B------:R-:W-:Y:S01]  /*17a90*/  FADD.FTZ R0, -R6, 6.1232342629258392722e-17 ;  /* 0x248d313206007421 */ /* 0x000fe20000010100 */
[----:B------:R-:W-:-:S03]  /*17aa0*/  FADD.FTZ R10, -R7, -RZ ;  /* 0x800000ff070a7221 */ /* 0x000fc60000010100 */
[----:B------:R-:W-:Y:S01]  /*17ab0*/  FADD.FTZ R0, R0, 1.5707963705062866211 ;  /* 0x3fc90fdb00007421 */ /* 0x000fe20000010000 */
[----:B------:R-:W-:Y:S06]  /*17ac0*/  BRA `(.L_x_7248) ;  /* 0x0000000800dc7947 */ /* 0x000fec0003800000 */
.L_x_7250:
[----:B------:R-:W-:Y:S02]  /*17ad0*/  HFMA2 R0, -RZ, RZ, 0, 0 ;  /* 0x00000000ff007431 */ /* 0x000fe400000001ff */
[----:B------:R-:W-:Y:S01]  /*17ae0*/  FADD.FTZ R10, -R7, -RZ ;  /* 0x800000ff070a7221 */ /* 0x000fe20000010100 */
[----:B------:R-:W-:Y:S06]  /*17af0*/  BRA `(.L_x_7248) ;  /* 0x0000000800d07947 */ /* 0x000fec0003800000 */
.L_x_7249:
        /* <DEDUP_REMOVED lines=26> */
.L_x_7286:
[----:B------:R-:W-:Y:S05]  /*17ca0*/  BSYNC.RECONVERGENT B4 ;  /* 0x0000000000047941 */ /* 0x000fea0003800200 */
.L_x_7285:
        /* <DEDUP_REMOVED lines=29> */
.L_x_7284:
        /* <DEDUP_REMOVED lines=28> */
.L_x_7289:
[----:B------:R-:W-:Y:S05]  /*18040*/  BSYNC.RECONVERGENT B4 ;  /* 0x0000000000047941 */ /* 0x000fea0003800200 */
.L_x_7288:
        /* <DEDUP_REMOVED lines=29> */
.L_x_7283:
        /* <DEDUP_REMOVED lines=33> */
.L_x_7291:
[----:B------:R-:W-:Y:S05]  /*18430*/  BSYNC.RECONVERGENT B4 ;  /* 0x0000000000047941 */ /* 0x000fea0003800200 */
.L_x_7290:
        /* <DEDUP_REMOVED lines=27> */
.L_x_7287:
[----:B------:R-:W-:Y:S05]  /*185f0*/  BSYNC.RECONVERGENT B3 ;  /* 0x0000000000037941 */ /* 0x000fea0003800200 */
.L_x_7282:
[----:B------:R-:W-:Y:S01]  /*18600*/  ISETP.GE.AND P0, PT, R7, RZ, PT ;  /* 0x000000ff0700720c */ /* 0x000fe20003f06270 */
[----:B------:R-:W-:Y:S01]  /*18610*/  FADD.FTZ R10, R10, 0.69314718246459960938 ;  /* 0x3f3172180a0a7421 */ /* 0x000fe20000010000 */
[----:B------:R-:W-:-:S11]  /*18620*/  FADD.FTZ R0, |R0|, -RZ ;  /* 0x800000ff00007221 */ /* 0x000fd60000010200 */
[----:B------:R-:W-:-:S07]  /*18630*/  @P0 FADD.FTZ R10, -R10, -RZ ;  /* 0x800000ff0a0a0221 */ /* 0x000fce0000010100 */
.L_x_7248:
[----:B------:R-:W-:Y:S05]  /*18640*/  BSYNC.RECONVERGENT B2 ;  /* 0x0000000000027941 */ /* 0x000fea0003800200 */
.L_x_7246:
[----:B------:R-:W-:Y:S05]  /*18650*/  WARPSYNC.ALL ;  /* 0x0000000000007948 */ /* 0x000fea0003800000 */
[----:B------:R-:W-:Y:S01]  /*18660*/  FSETP.NAN.FTZ.AND P0, PT, |R0|, |R0|, PT ;  /* 0x400000000000720b */ /* 0x000fe20003f18200 */
[----:B------:R-:W-:Y:S01]  /*18670*/  BSSY.RECONVERGENT B0, `(.L_x_7292) ;  /* 0x000000c000007945 */ /* 0x000fe20003800200 */
[----:B-----5:R-:W-:Y:S02]  /*18680*/  FSETP.NAN.FTZ.AND P3, PT, |R20|, |R20|, PT ;  /* 0x400000141400720b */ /* 0x020fe40003f78200 */
        /* <DEDUP_REMOVED lines=10> */
.L_x_7293:
[----:B------:R-:W-:Y:S05]  /*18730*/  BSYNC.RECONVERGENT B0 ;  /* 0x0000000000007941 */ /* 0x000fea0003800200 */
.L_x_7292:
        /* <DEDUP_REMOVED lines=20> */
.L_x_7295:
        /* <DEDUP_REMOVED lines=69> */
.L_x_7305:
[----:B------:R-:W-:-:S04]  /*18cd0*/  FADD.FTZ R4, -R0, R7 ;  /* 0x0000000700047221 */ /* 0x000fc80000010100 */
[----:B------:R-:W-:-:S07]  /*18ce0*/  FMUL.FTZ R4, R4, 0.5 ;  /* 0x3f00000004047820 */ /* 0x000fce0000410000 */
.L_x_7306:
[----:B------:R-:W-:Y:S05]  /*18cf0*/  BSYNC.RECONVERGENT B1 ;  /* 0x0000000000017941 */ /* 0x000fea0003800200 */
.L_x_7304:
        /* <DEDUP_REMOVED lines=11> */
.L_x_7308:
[----:B------:R-:W-:-:S04]  /*18db0*/  FADD.FTZ R27, R2, -R27 ;  /* 0x8000001b021b7221 */ /* 0x000fc80000010000 */
[----:B------:R-:W-:-:S07]  /*18dc0*/  FMUL.FTZ R27, R27, 0.5 ;  /* 0x3f0000001b1b7820 */ /* 0x000fce0000410000 */
.L_x_7309:
[----:B------:R-:W-:Y:S05]  /*18dd0*/  BSYNC.RECONVERGENT B1 ;  /* 0x0000000000017941 */ /* 0x000fea0003800200 */
.L_x_7307:
[----:B------:R-:W-:Y:S01]  /*18de0*/  FADD.FTZ R4, R27, R4 ;  /* 0x000000041b047221 */ /* 0x000fe20000010000 */
[----:B------:R-:W-:Y:S01]  /*18df0*/  FADD.FTZ R27, R25, 1 ;  /* 0x3f800000191b7421 */ /* 0x000fe20000010000 */
[----:B------:R-:W-:-:S03]  /*18e00*/  HFMA2 R28, -RZ, RZ, 1.625, 0 ;  /* 0x3e800000ff1c7431 */ /* 0x000fc600000001ff */
[----:B------:R-:W-:-:S04]  /*18e10*/  FMUL.FTZ R26, R4, R27 ;  /* 0x0000001b041a7220 */ /* 0x000fc80000410000 */
        /* <DEDUP_REMOVED lines=31> */
.L_x_7303:
        /* <DEDUP_REMOVED lines=35> */
.L_x_7310:
[----:B------:R-:W-:-:S04]  /*19240*/  FADD.FTZ R27, -R6, 1 ;  /* 0x3f800000061b7421 */ /* 0x000fc80000010100 */
[----:B------:R-:W-:-:S06]  /*19250*/  FMUL.FTZ R4, R0, R27 ;  /* 0x0000001b00047220 */ /* 0x000fcc0000410000 */
[----:B------:R-:W0:Y:S08]  /*19260*/  MUFU.SQRT R4, R4 ;  /* 0x0000000400047308 */ /* 0x000e300000002000 */
[----:B0-----:R-:W0:Y:S02]  /*19270*/  MUFU.RCP R26, R4 ;  /* 0x00000004001a7308 */ /* 0x001e240000001000 */
[----:B0-----:R-:W-:Y:S01]  /*19280*/  FMUL.FTZ R26, |R21|, R26 ;  /* 0x0000001a151a7220 */ /* 0x001fe20000410200 */
[----:B------:R-:W-:Y:S06]  /*19290*/  BRA `(.L_x_7301) ;  /* 0x0000000000047947 */ /* 0x000fec0003800000 */
.L_x_7302:
[----:B------:R0:W1:Y:S02]  /*192a0*/  MUFU.SQRT R26, R3 ;  /* 0x00000003001a7308 */ /* 0x0000640000002000 */
.L_x_7301:
[----:B------:R-:W-:Y:S05]  /*192b0*/  BSYNC.RECONVERGENT B0 ;  /* 0x0000000000007941 */ /* 0x000fea0003800200 */
.L_x_7300:
        /* <DEDUP_REMOVED lines=41> */
.L_x_7315:
        /* <DEDUP_REMOVED lines=28> */
.L_x_7314:
        /* <DEDUP_REMOVED lines=23> */
.L_x_7321:
[----:B------:R-:W-:-:S04]  /*19880*/  FADD.FTZ R2, -R5, R2 ;  /* 0x0000000205027221 */ /* 0x000fc80000010100 */
[----:B0-----:R-:W-:-:S07]  /*19890*/  FMUL.FTZ R3, R2, 0.5 ;  /* 0x3f00000002037820 */ /* 0x001fce0000410000 */
.L_x_7322:
[----:B------:R-:W-:Y:S05]  /*198a0*/  BSYNC.RECONVERGENT B4 ;  /* 0x0000000000047941 */ /* 0x000fea0003800200 */
.L_x_7320:
[----:B------:R-:W-:Y:S01]  /*198b0*/  FADD.FTZ R0, R3, R0 ;  /* 0x0000000003007221 */ /* 0x000fe20000010000 */
[----:B------:R-:W-:-:S04]  /*198c0*/  FADD.FTZ R25, R6, R25 ;  /* 0x0000001906197221 */ /* 0x000fc80000010000 */
[----:B------:R-:W-:-:S04]  /*198d0*/  FMUL.FTZ R0, R0, R25 ;  /* 0x0000001900007220 */ /* 0x000fc80000410000 */
[----:B------:R0:W1:Y:S01]  /*198e0*/  MUFU.SQRT R5, R0 ;  /* 0x0000000000057308 */ /* 0x0000620000002000 */
[----:B------:R-:W-:Y:S05]  /*198f0*/  BRA `(.L_x_7323) ;  /* 0x0000000000487947 */ /* 0x000fea0003800000 */
.L_x_7319:
        /* <DEDUP_REMOVED lines=12> */
.L_x_7318:
[----:B------:R-:W-:Y:S01]  /*199c0*/  FADD.FTZ R0, R25, 1 ;  /* 0x3f80000019007421 */ /* 0x000fe20000010000 */
[----:B0-----:R-:W-:Y:S01]  /*199d0*/  MUFU.SQRT R3, R3 ;  /* 0x0000000300037308 */ /* 0x001fe20000002000 */
[----:B------:R-:W-:Y:S02]  /*199e0*/  HFMA2 R6, -RZ, RZ, 1.875, 0 ;  /* 0x3f800000ff067431 */ /* 0x000fe400000001ff */
[----:B------:R-:W-:-:S06]  /*199f0*/  FMUL.FTZ R0, R0, 0.5 ;  /* 0x3f00000000007820 */ /* 0x000fcc0000410000 */
[----:B------:R-:W0:Y:S02]  /*19a00*/  MUFU.SQRT R0, R0 ;  /* 0x0000000000007308 */ /* 0x000e240000002000 */
[----:B0-----:R-:W-:-:S07]  /*19a10*/  FMUL.FTZ R5, R3, R0 ;  /* 0x0000000003057220 */ /* 0x001fce0000410000 */
.L_x_7323:
[----:B------:R-:W-:Y:S05]  /*19a20*/  BSYNC.RECONVERGENT B1 ;  /* 0x0000000000017941 */ /* 0x000fea0003800200 */
.L_x_7317:
[----:B------:R-:W-:Y:S05]  /*19a30*/  BRA `(.L_x_7324) ;  /* 0x0000000000087947 */ /* 0x000fea0003800000 */
.L_x_7313:
[----:B------:R-:W-:Y:S01]  /*19a40*/  FMUL.FTZ R5, R25, 16777216 ;  /* 0x4b80000019057820 */ /* 0x000fe20000410000 */
[----:B------:R-:W-:-:S07]  /*19a50*/  FMUL.FTZ R6, R6, 16777216 ;  /* 0x4b80000006067820 */ /* 0x000fce0000410000 */
.L_x_7324:
[----:B------:R-:W-:Y:S05]  /*19a60*/  BSYNC.RELIABLE B0 ;  /* 0x0000000000007941 */ /* 0x000fea0003800100 */
.L_x_7312:
        /* <DEDUP_REMOVED lines=20> */
.L_x_7327:
[----:B------:R-:W-:Y:S05]  /*19bb0*/  BSYNC.RECONVERGENT B4 ;  /* 0x0000000000047941 */ /* 0x000fea0003800200 */
.L_x_7326:
        /* <DEDUP_REMOVED lines=29> */
.L_x_7325:
        /* <DEDUP_REMOVED lines=17> */
.L_x_7329:
[----:B------:R-:W-:Y:S05]  /*19ea0*/  BSYNC.RECONVERGENT B4 ;  /* 0x0000000000047941 */ /* 0x000fea0003800200 */
.L_x_7328:
        /* <DEDUP_REMOVED lines=28> */
.L_x_7316:
[----:B------:R-:W-:Y:S05]  /*1a070*/  BSYNC.RECONVERGENT B3 ;  /* 0x0000000000037941 */ /* 0x000fea0003800200 */
.L_x_7311:
[----:B------:R-:W-:-:S13]  /*1a080*/  ISETP.GE.AND P0, PT, R21, RZ, PT ;  /* 0x000000ff1500720c */ /* 0x000fda0003f06270 */
[----:B------:R-:W-:Y:S01]  /*1a090*/  @P0 FADD.FTZ R4, -R4, -RZ ;  /* 0x800000ff04040221 */ /* 0x000fe20000010100 */
[----:B------:R-:W-:Y:S06]  /*1a0a0*/  BRA `(.L_x_7296) ;  /* 0x0000000800ec7947 */ /* 0x000fec0003800000 */
.L_x_7299:
[----:B------:R-:W-:Y:S01]  /*1a0b0*/  FADD.FTZ R0, -R20, 6.1232342629258392722e-17 ;  /* 0x248d313214007421 */ /* 0x000fe20000010100 */
[----:B------:R-:W-:-:S03]  /*1a0c0*/  FADD.FTZ R4, -R21, -RZ ;  /* 0x800000ff15047221 */ /* 0x000fc60000010100 */
[----:B------:R-:W-:Y:S01]  /*1a0d0*/  FADD.FTZ R0, R0, 1.5707963705062866211 ;  /* 0x3fc90fdb00007421 */ /* 0x000fe20000010000 */
[----:B------:R-:W-:Y:S06]  /*1a0e0*/  BRA `(.L_x_7296) ;  /* 0x0000000800dc7947 */ /* 0x000fec0003800000 */
.L_x_7298:
[----:B------:R-:W-:Y:S02]  /*1a0f0*/  HFMA2 R0, -RZ, RZ, 0, 0 ;  /* 0x00000000ff007431 */ /* 0x000fe400000001ff */
[----:B------:R-:W-:Y:S01]  /*1a100*/  FADD.FTZ R4, -R21, -RZ ;  /* 0x800000ff15047221 */ /* 0x000fe20000010100 */
[----:B------:R-:W-:Y:S06]  /*1a110*/  BRA `(.L_x_7296) ;  /* 0x0000000800d07947 */ /* 0x000fec0003800000 */
.L_x_7297:
        /* <DEDUP_REMOVED lines=26> */
.L_x_7334:
[----:B------:R-:W-:Y:S05]  /*1a2c0*/  BSYNC.RECONVERGENT B4 ;  /* 0x0000000000047941 */ /* 0x000fea0003800200 */
.L_x_7333:
        /* <DEDUP_REMOVED lines=29> */
.L_x_7332:
        /* <DEDUP_REMOVED lines=28> */
.L_x_7337:
[----:B------:R-:W-:Y:S05]  /*1a660*/  BSYNC.RECONVERGENT B4 ;  /* 0x0000000000047941 */ /* 0x000fea0003800200 */
.L_x_7336:
        /* <DEDUP_REMOVED lines=29> */
.L_x_7331:
        /* <DEDUP_REMOVED lines=33> */
.L_x_7339:
[----:B------:R-:W-:Y:S05]  /*1aa50*/  BSYNC.RECONVERGENT B4 ;  /* 0x0000000000047941 */ /* 0x000fea0003800200 */
.L_x_7338:
[----:B------:R-:W-:Y:S01]  /*1aa60*/  MOV R3, 0x3b33710b ;  /* 0x3b33710b00037802 */ /* 0x000fe20000000f00 */
        /* <DEDUP_REMOVED lines=26> */
.L_x_7335:
[----:B------:R-:W-:Y:S05]  /*1ac10*/  BSYNC.RECONVERGENT B3 ;  /* 0x0000000000037941 */ /* 0x000fea0003800200 */
.L_x_7330:
[----:B------:R-:W-:Y:S01]  /*1ac20*/  ISETP.GE.AND P0, PT, R21, RZ, PT ;  /* 0x000000ff1500720c */ /* 0x000fe20003f06270 */
[----:B------:R-:W-:Y:S01]  /*1ac30*/  FADD.FTZ R4, R4, 0.69314718246459960938 ;  /* 0x3f31721804047421 */ /* 0x000fe20000010000 */
[----:B------:R-:W-:-:S11]  /*1ac40*/  FADD.FTZ R0, |R0|, -RZ ;  /* 0x800000ff00007221 */ /* 0x000fd60000010200 */
[----:B------:R-:W-:-:S07]  /*1ac50*/  @P0 FADD.FTZ R4, -R4, -RZ ;  /* 0x800000ff04040221 */ /* 0x000fce0000010100 */
.L_x_7296:
[----:B------:R-:W-:Y:S05]  /*1ac60*/  BSYNC.RECONVERGENT B2 ;  /* 0x0000000000027941 */ /* 0x000fea0003800200 */
.L_x_7294:
        /* <DEDUP_REMOVED lines=14> */
.L_x_7341:
[----:B------:R-:W-:Y:S05]  /*1ad50*/  BSYNC.RECONVERGENT B0 ;  /* 0x0000000000007941 */ /* 0x000fea0003800200 */
.L_x_7340:
        /* <DEDUP_REMOVED lines=20> */
.L_x_7343:
        /* <DEDUP_REMOVED lines=69> */
.L_x_7353:
[----:B------:R-:W-:-:S04]  /*1b2f0*/  FADD.FTZ R6, -R0, R21 ;  /* 0x0000001500067221 */ /* 0x000fc80000010100 */
[----:B------:R-:W-:-:S07]  /*1b300*/  FMUL.FTZ R6, R6, 0.5 ;  /* 0x3f00000006067820 */ /* 0x000fce0000410000 */
.L_x_7354:
[----:B------:R-:W-:Y:S05]  /*1b310*/  BSYNC.RECONVERGENT B1 ;  /* 0x0000000000017941 */ /* 0x000fea0003800200 */
.L_x_7352:
        /* <DEDUP_REMOVED lines=11> */
.L_x_7356:
[----:B------:R-:W-:-:S04]  /*1b3d0*/  FADD.FTZ R27, R2, -R27 ;  /* 0x8000001b021b7221 */ /* 0x000fc80000010000 */
[----:B------:R-:W-:-:S07]  /*1b3e0*/  FMUL.FTZ R27, R27, 0.5 ;  /* 0x3f0000001b1b7820 */ /* 0x000fce0000410000 */
.L_x_7357:
[----:B------:R-:W-:Y:S05]  /*1b3f0*/  BSYNC.RECONVERGENT B1 ;  /* 0x0000000000017941 */ /* 0x000fea0003800200 */
.L_x_7355:
        /* <DEDUP_REMOVED lines=35> */
.L_x_7351:
        /* <DEDUP_REMOVED lines=35> */
.L_x_7358:
[----:B------:R-:W-:-:S04]  /*1b860*/  FADD.FTZ R27, -R20, 1 ;  /* 0x3f800000141b7421 */ /* 0x000fc80000010100 */
[----:B------:R-:W-:-:S06]  /*1b870*/  FMUL.FTZ R6, R0, R27 ;  /* 0x0000001b00067220 */ /* 0x000fcc0000410000 */
[----:B------:R-:W0:Y:S08]  /*1b880*/  MUFU.SQRT R6, R6 ;  /* 0x0000000600067308 */ /* 0x000e300000002000 */
[----:B0-----:R-:W0:Y:S02]  /*1b890*/  MUFU.RCP R26, R6 ;  /* 0x00000006001a7308 */ /* 0x001e240000001000 */
[----:B0-----:R-:W-:Y:S01]  /*1b8a0*/  FMUL.FTZ R26, |R23|, R26 ;  /* 0x0000001a171a7220 */ /* 0x001fe20000410200 */
[----:B------:R-:W-:Y:S06]  /*1b8b0*/  BRA `(.L_x_7349) ;  /* 0x0000000000047947 */ /* 0x000fec0003800000 */
.L_x_7350:
[----:B------:R0:W1:Y:S02]  /*1b8c0*/  MUFU.SQRT R26, R3 ;  /* 0x00000003001a7308 */ /* 0x0000640000002000 */
.L_x_7349:
[----:B------:R-:W-:Y:S05]  /*1b8d0*/  BSYNC.RECONVERGENT B0 ;  /* 0x0000000000007941 */ /* 0x000fea0003800200 */
.L_x_7348:
        /* <DEDUP_REMOVED lines=41> */
.L_x_7363:
        /* <DEDUP_REMOVED lines=28> */
.L_x_7362:
        /* <DEDUP_REMOVED lines=23> */
.L_x_7369:
[----:B------:R-:W-:-:S04]  /*1bea0*/  FADD.FTZ R2, -R7, R2 ;  /* 0x0000000207027221 */ /* 0x000fc80000010100 */
[----:B0-----:R-:W-:-:S07]  /*1beb0*/  FMUL.FTZ R3, R2, 0.5 ;  /* 0x3f00000002037820 */ /* 0x001fce0000410000 */
.L_x_7370:
[----:B------:R-:W-:Y:S05]  /*1bec0*/  BSYNC.RECONVERGENT B4 ;  /* 0x0000000000047941 */ /* 0x000fea0003800200 */
.L_x_7368:
[----:B------:R-:W-:Y:S01]  /*1bed0*/  FADD.FTZ R0, R3, R0 ;  /* 0x0000000003007221 */ /* 0x000fe20000010000 */
[----:B------:R-:W-:-:S04]  /*1bee0*/  FADD.FTZ R25, R20, R25 ;  /* 0x0000001914197221 */ /* 0x000fc80000010000 */
[----:B------:R-:W-:-:S04]  /*1bef0*/  FMUL.FTZ R0, R0, R25 ;  /* 0x0000001900007220 */ /* 0x000fc80000410000 */
[----:B------:R0:W1:Y:S01]  /*1bf00*/  MUFU.SQRT R7, R0 ;  /* 0x0000000000077308 */ /* 0x0000620000002000 */
[----:B------:R-:W-:Y:S05]  /*1bf10*/  BRA `(.L_x_7371) ;  /* 0x0000000000487947 */ /* 0x000fea0003800000 */
.L_x_7367:
        /* <DEDUP_REMOVED lines=12> */
.L_x_7366:
[----:B------:R-:W-:Y:S01]  /*1bfe0*/  FADD.FTZ R0, R25, 1 ;  /* 0x3f80000019007421 */ /* 0x000fe20000010000 */
[----:B0-----:R-:W-:Y:S01]  /*1bff0*/  MUFU.SQRT R3, R3 ;  /* 0x0000000300037308 */ /* 0x001fe20000002000 */
[----:B------:R-:W-:Y:S02]  /*1c000*/  HFMA2 R20, -RZ, RZ, 1.875, 0 ;  /* 0x3f800000ff147431 */ /* 0x000fe400000001ff */
[----:B------:R-:W-:-:S06]  /*1c010*/  FMUL.FTZ R0, R0, 0.5 ;  /* 0x3f00000000007820 */ /* 0x000fcc0000410000 */
[----:B------:R-:W0:Y:S02]  /*1c020*/  MUFU.SQRT R0, R0 ;  /* 0x0000000000007308 */ /* 0x000e240000002000 */
[----:B0-----:R-:W-:-:S07]  /*1c030*/  FMUL.FTZ R7, R3, R0 ;  /* 0x0000000003077220 */ /* 0x001fce0000410000 */
.L_x_7371:
[----:B------:R-:W-:Y:S05]  /*1c040*/  BSYNC.RECONVERGENT B1 ;  /* 0x0000000000017941 */ /* 0x000fea0003800200 */
.L_x_7365:
[----:B------:R-:W-:Y:S05]  /*1c050*/  BRA `(.L_x_7372) ;  /* 0x0000000000087947 */ /* 0x000fea0003800000 */
.L_x_7361:
[----:B------:R-:W-:Y:S01]  /*1c060*/  FMUL.FTZ R7, R25, 16777216 ;  /* 0x4b80000019077820 */ /* 0x000fe20000410000 */
[----:B------:R-:W-:-:S07]  /*1c070*/  FMUL.FTZ R20, R20, 16777216 ;  /* 0x4b80000014147820 */ /* 0x000fce0000410000 */
.L_x_7372:
[----:B------:R-:W-:Y:S05]  /*1c080*/  BSYNC.RELIABLE B0 ;  /* 0x0000000000007941 */ /* 0x000fea0003800100 */
.L_x_7360:
        /* <DEDUP_REMOVED lines=20> */
.L_x_7375:
[----:B------:R-:W-:Y:S05]  /*1c1d0*/  BSYNC.RECONVERGENT B4 ;  /* 0x0000000000047941 */ /* 0x000fea0003800200 */
.L_x_7374:
        /* <DEDUP_REMOVED lines=29> */
.L_x_7373:
        /* <DEDUP_REMOVED lines=17> */
.L_x_7377:
[----:B------:R-:W-:Y:S05]  /*1c4c0*/  BSYNC.RECONVERGENT B4 ;  /* 0x0000000000047941 */ /* 0x000fea0003800200 */
.L_x_7376:
        /* <DEDUP_REMOVED lines=28> */
.L_x_7364:
[----:B------:R-:W-:Y:S05]  /*1c690*/  BSYNC.RECONVERGENT B3 ;  /* 0x0000000000037941 */ /* 0x000fea0003800200 */
.L_x_7359:
[----:B------:R-:W-:-:S13]  /*1c6a0*/  ISETP.GE.AND P0, PT, R23, RZ, PT ;  /* 0x000000ff1700720c */ /* 0x000fda0003f06270 */
[----:B------:R-:W-:Y:S01]  /*1c6b0*/  @P0 FADD.FTZ R6, -R6, -RZ ;  /* 0x800000ff06060221 */ /* 0x000fe20000010100 */
[----:B------:R-:W-:Y:S06]  /*1c6c0*/  BRA `(.L_x_7344) ;  /* 0x0000000800ec7947 */ /* 0x000fec0003800000 */
.L_x_7347:
[----:B------:R-:W-:Y:S01]  /*1c6d0*/  FADD.FTZ R0, -R22, 6.1232342629258392722e-17 ;  /* 0x248d313216007421 */ /* 0x000fe20000010100 */
[----:B------:R-:W-:-:S03]  /*1c6e0*/  FADD.FTZ R6, -R23, -RZ ;  /* 0x800000ff17067221 */ /* 0x000fc60000010100 */
[----:B------:R-:W-:Y:S01]  /*1c6f0*/  FADD.FTZ R0, R0, 1.5707963705062866211 ;  /* 0x3fc90fdb00007421 */ /* 0x000fe20000010000 */
[----:B------:R-:W-:Y:S06]  /*1c700*/  BRA `(.L_x_7344) ;  /* 0x0000000800dc7947 */ /* 0x000fec0003800000 */
.L_x_7346:
[----:B------:R-:W-:Y:S02]  /*1c710*/  HFMA2 R0, -RZ, RZ, 0, 0 ;  /* 0x00000000ff007431 */ /* 0x000fe400000001ff */
[----:B------:R-:W-:Y:S01]  /*1c720*/  FADD.FTZ R6, -R23, -RZ ;  /* 0x800000ff17067221 */ /* 0x000fe20000010100 */
[----:B------:R-:W-:Y:S06]  /*1c730*/  BRA `(.L_x_7344) ;  /* 0x0000000800d07947 */ /* 0x000fec0003800000 */
.L_x_7345:
        /* <DEDUP_REMOVED lines=26> */
.L_x_7382:
[----:B------:R-:W-:Y:S05]  /*1c8e0*/  BSYNC.RECONVERGENT B4 ;  /* 0x0000000000047941 */ /* 0x000fea0003800200 */
.L_x_7381:
        /* <DEDUP_REMOVED lines=29> */
.L_x_7380:
        /* <DEDUP_REMOVED lines=28> */
.L_x_7385:
[----:B------:R-:W-:Y:S05]  /*1cc80*/  BSYNC.RECONVERGENT B4 ;  /* 0x0000000000047941 */ /* 0x000fea0003800200 */
.L_x_7384:
        /* <DEDUP_REMOVED lines=29> */
.L_x_7379:
        /* <DEDUP_REMOVED lines=33> */
.L_x_7387:
[----:B------:R-:W-:Y:S05]  /*1d070*/  BSYNC.RECONVERGENT B4 ;  /* 0x0000000000047941 */ /* 0x000fea0003800200 */
.L_x_7386:
        /* <DEDUP_REMOVED lines=27> */
.L_x_7383:
[----:B------:R-:W-:Y:S05]  /*1d230*/  BSYNC.RECONVERGENT B3 ;  /* 0x0000000000037941 */ /* 0x000fea0003800200 */
.L_x_7378:
[----:B------:R-:W-:Y:S01]  /*1d240*/  ISETP.GE.AND P0, PT, R23, RZ, PT ;  /* 0x000000ff1700720c */ /* 0x000fe20003f06270 */
[----:B------:R-:W-:Y:S01]  /*1d250*/  FADD.FTZ R6, R6, 0.69314718246459960938 ;  /* 0x3f31721806067421 */ /* 0x000fe20000010000 */
[----:B------:R-:W-:-:S11]  /*1d260*/  FADD.FTZ R0, |R0|, -RZ ;  /* 0x800000ff00007221 */ /* 0x000fd60000010200 */
[----:B------:R-:W-:-:S07]  /*1d270*/  @P0 FADD.FTZ R6, -R6, -RZ ;  /* 0x800000ff06060221 */ /* 0x000fce0000010100 */
.L_x_7344:
[----:B------:R-:W-:Y:S05]  /*1d280*/  BSYNC.RECONVERGENT B2 ;  /* 0x0000000000027941 */ /* 0x000fea0003800200 */
.L_x_7342:
        /* <DEDUP_REMOVED lines=14> */
.L_x_7389:
[----:B------:R-:W-:Y:S05]  /*1d370*/  BSYNC.RECONVERGENT B0 ;  /* 0x0000000000007941 */ /* 0x000fea0003800200 */
.L_x_7388:
        /* <DEDUP_REMOVED lines=20> */
.L_x_7391:
        /* <DEDUP_REMOVED lines=69> */
.L_x_7401:
[----:B------:R-:W-:-:S04]  /*1d910*/  FADD.FTZ R20, -R0, R23 ;  /* 0x0000001700147221 */ /* 0x000fc80000010100 */
[----:B------:R-:W-:-:S07]  /*1d920*/  FMUL.FTZ R20, R20, 0.5 ;  /* 0x3f00000014147820 */ /* 0x000fce0000410000 */
.L_x_7402:
[----:B------:R-:W-:Y:S05]  /*1d930*/  BSYNC.RECONVERGENT B1 ;  /* 0x0000000000017941 */ /* 0x000fea0003800200 */
.L_x_7400:
        /* <DEDUP_REMOVED lines=11> */
.L_x_7404:
[----:B------:R-:W-:-:S04]  /*1d9f0*/  FADD.FTZ R27, R2, -R27 ;  /* 0x8000001b021b7221 */ /* 0x000fc80000010000 */
[----:B------:R-:W-:-:S07]  /*1da00*/  FMUL.FTZ R27, R27, 0.5 ;  /* 0x3f0000001b1b7820 */ /* 0x000fce0000410000 */
.L_x_7405:
[----:B------:R-:W-:Y:S05]  /*1da10*/  BSYNC.RECONVERGENT B1 ;  /* 0x0000000000017941 */ /* 0x000fea0003800200 */
.L_x_7403:
        /* <DEDUP_REMOVED lines=35> */
.L_x_7399:
        /* <DEDUP_REMOVED lines=35> */
.L_x_7406:
[----:B------:R-:W-:-:S04]  /*1de80*/  FADD.FTZ R27, -R22, 1 ;  /* 0x3f800000161b7421 */ /* 0x000fc80000010100 */
[----:B------:R-:W-:-:S06]  /*1de90*/  FMUL.FTZ R20, R0, R27 ;  /* 0x0000001b00147220 */ /* 0x000fcc0000410000 */
[----:B------:R-:W0:Y:S08]  /*1dea0*/  MUFU.SQRT R20, R20 ;  /* 0x0000001400147308 */ /* 0x000e300000002000 */
[----:B0-----:R-:W0:Y:S02]  /*1deb0*/  MUFU.RCP R26, R20 ;  /* 0x00000014001a7308 */ /* 0x001e240000001000 */
[----:B0-----:R-:W-:Y:S01]  /*1dec0*/  FMUL.FTZ R26, |R17|, R26 ;  /* 0x0000001a111a7220 */ /* 0x001fe20000410200 */
[----:B------:R-:W-:Y:S06]  /*1ded0*/  BRA `(.L_x_7397) ;  /* 0x0000000000047947 */ /* 0x000fec0003800000 */
.L_x_7398:
[----:B------:R0:W1:Y:S02]  /*1dee0*/  MUFU.SQRT R26, R3 ;  /* 0x00000003001a7308 */ /* 0x0000640000002000 */
.L_x_7397:
[----:B------:R-:W-:Y:S05]  /*1def0*/  BSYNC.RECONVERGENT B0 ;  /* 0x0000000000007941 */ /* 0x000fea0003800200 */
.L_x_7396:
        /* <DEDUP_REMOVED lines=41> */
.L_x_7411:
        /* <DEDUP_REMOVED lines=28> */
.L_x_7410:
        /* <DEDUP_REMOVED lines=23> */
.L_x_7417:
[----:B------:R-:W-:-:S04]  /*1e4c0*/  FADD.FTZ R2, -R21, R2 ;  /* 0x0000000215027221 */ /* 0x000fc80000010100 */
[----:B0-----:R-:W-:-:S07]  /*1e4d0*/  FMUL.FTZ R3, R2, 0.5 ;  /* 0x3f00000002037820 */ /* 0x001fce0000410000 */
.L_x_7418:
[----:B------:R-:W-:Y:S05]  /*1e4e0*/  BSYNC.RECONVERGENT B4 ;  /* 0x0000000000047941 */ /* 0x000fea0003800200 */
.L_x_7416:
[----:B------:R-:W-:Y:S01]  /*1e4f0*/  FADD.FTZ R0, R3, R0 ;  /* 0x0000000003007221 */ /* 0x000fe20000010000 */
[----:B------:R-:W-:-:S04]  /*1e500*/  FADD.FTZ R25, R22, R25 ;  /* 0x0000001916197221 */ /* 0x000fc80000010000 */
[----:B------:R-:W-:-:S04]  /*1e510*/  FMUL.FTZ R0, R0, R25 ;  /* 0x0000001900007220 */ /* 0x000fc80000410000 */
[----:B------:R0:W1:Y:S01]  /*1e520*/  MUFU.SQRT R21, R0 ;  /* 0x0000000000157308 */ /* 0x0000620000002000 */
[----:B------:R-:W-:Y:S05]  /*1e530*/  BRA `(.L_x_7419) ;  /* 0x0000000000487947 */ /* 0x000fea0003800000 */
.L_x_7415:
        /* <DEDUP_REMOVED lines=12> */
.L_x_7414:
[----:B------:R-:W-:Y:S01]  /*1e600*/  FADD.FTZ R0, R25, 1 ;  /* 0x3f80000019007421 */ /* 0x000fe20000010000 */
[----:B0-----:R-:W-:Y:S01]  /*1e610*/  MUFU.SQRT R3, R3 ;  /* 0x0000000300037308 */ /* 0x001fe20000002000 */
[----:B------:R-:W-:Y:S02]  /*1e620*/  HFMA2 R22, -RZ, RZ, 1.875, 0 ;  /* 0x3f800000ff167431 */ /* 0x000fe400000001ff */
[----:B------:R-:W-:-:S06]  /*1e630*/  FMUL.FTZ R0, R0, 0.5 ;  /* 0x3f00000000007820 */ /* 0x000fcc0000410000 */
[----:B------:R-:W0:Y:S02]  /*1e640*/  MUFU.SQRT R0, R0 ;  /* 0x0000000000007308 */ /* 0x000e240000002000 */
[----:B0-----:R-:W-:-:S07]  /*1e650*/  FMUL.FTZ R21, R3, R0 ;  /* 0x0000000003157220 */ /* 0x001fce0000410000 */
.L_x_7419:
[----:B------:R-:W-:Y:S05]  /*1e660*/  BSYNC.RECONVERGENT B1 ;  /* 0x0000000000017941 */ /* 0x000fea0003800200 */
.L_x_7413:
[----:B------:R-:W-:Y:S05]  /*1e670*/  BRA `(.L_x_7420) ;  /* 0x0000000000087947 */ /* 0x000fea0003800000 */
.L_x_7409:
[----:B------:R-:W-:Y:S01]  /*1e680*/  FMUL.FTZ R21, R25, 16777216 ;  /* 0x4b80000019157820 */ /* 0x000fe20000410000 */
[----:B------:R-:W-:-:S07]  /*1e690*/  FMUL.FTZ R22, R22, 16777216 ;  /* 0x4b80000016167820 */ /* 0x000fce0000410000 */
.L_x_7420:
[----:B------:R-:W-:Y:S05]  /*1e6a0*/  BSYNC.RELIABLE B0 ;  /* 0x0000000000007941 */ /* 0x000fea0003800100 */
.L_x_7408:
        /* <DEDUP_REMOVED lines=20> */
.L_x_7423:
[----:B------:R-:W-:Y:S05]  /*1e7f0*/  BSYNC.RECONVERGENT B4 ;  /* 0x0000000000047941 */ /* 0x000fea0003800200 */
.L_x_7422:
        /* <DEDUP_REMOVED lines=29> */
.L_x_7421:
        /* <DEDUP_REMOVED lines=17> */
.L_x_7425:
[----:B------:R-:W-:Y:S05]  /*1eae0*/  BSYNC.RECONVERGENT B4 ;  /* 0x0000000000047941 */ /* 0x000fea0003800200 */
.L_x_7424:
        /* <DEDUP_REMOVED lines=28> */
.L_x_7412:
[----:B------:R-:W-:Y:S05]  /*1ecb0*/  BSYNC.RECONVERGENT B3 ;  /* 0x0000000000037941 */ /* 0x000fea0003800200 */
.L_x_7407:
[----:B------:R-:W-:-:S13]  /*1ecc0*/  ISETP.GE.AND P0, PT, R17, RZ, PT ;  /* 0x000000ff1100720c */ /* 0x000fda0003f06270 */
[----:B------:R-:W-:Y:S01]  /*1ecd0*/  @P0 FADD.FTZ R20, -R20, -RZ ;  /* 0x800000ff14140221 */ /* 0x000fe20000010100 */
[----:B------:R-:W-:Y:S06]  /*1ece0*/  BRA `(.L_x_7392) ;  /* 0x0000000800ec7947 */ /* 0x000fec0003800000 */
.L_x_7395:
[----:B------:R-:W-:Y:S01]  /*1ecf0*/  FADD.FTZ R0, -R16, 6.1232342629258392722e-17 ;  /* 0x248d313210007421 */ /* 0x000fe20000010100 */
[----:B------:R-:W-:-:S03]  /*1ed00*/  FADD.FTZ R20, -R17, -RZ ;  /* 0x800000ff11147221 */ /* 0x000fc60000010100 */
[----:B------:R-:W-:Y:S01]  /*1ed10*/  FADD.FTZ R0, R0, 1.5707963705062866211 ;  /* 0x3fc90fdb00007421 */ /* 0x000fe20000010000 */
[----:B------:R-:W-:Y:S06]  /*1ed20*/  BRA `(.L_x_7392) ;  /* 0x0000000800dc7947 */ /* 0x000fec0003800000 */
.L_x_7394:
[----:B------:R-:W-:Y:S02]  /*1ed30*/  HFMA2 R0, -RZ, RZ, 0, 0 ;  /* 0x00000000ff007431 */ /* 0x000fe400000001ff */
[----:B------:R-:W-:Y:S01]  /*1ed40*/  FADD.FTZ R20, -R17, -RZ ;  /* 0x800000ff11147221 */ /* 0x000fe20000010100 */
[----:B------:R-:W-:Y:S06]  /*1ed50*/  BRA `(.L_x_7392) ;  /* 0x0000000800d07947 */ /* 0x000fec0003800000 */
.L_x_7393:
        /* <DEDUP_REMOVED lines=26> */
.L_x_7430:
[----:B------:R-:W-:Y:S05]  /*1ef00*/  BSYNC.RECONVERGENT B4 ;  /* 0x0000000000047941 */ /* 0x000fea0003800200 */
.L_x_7429:
        /* <DEDUP_REMOVED lines=29> */
.L_x_7428:
        /* <DEDUP_REMOVED lines=28> */
.L_x_7433:
[----:B------:R-:W-:Y:S05]  /*1f2a0*/  BSYNC.RECONVERGENT B4 ;  /* 0x0000000000047941 */ /* 0x000fea0003800200 */
.L_x_7432:
        /* <DEDUP_REMOVED lines=29> */
.L_x_7427:
        /* <DEDUP_REMOVED lines=33> */
.L_x_7435:
[----:B------:R-:W-:Y:S05]  /*1f690*/  BSYNC.RECONVERGENT B4 ;  /* 0x0000000000047941 */ /* 0x000fea0003800200 */
.L_x_7434:
        /* <DEDUP_REMOVED lines=27> */
.L_x_7431:
[----:B------:R-:W-:Y:S05]  /*1f850*/  BSYNC.RECONVERGENT B3 ;  /* 0x0000000000037941 */ /* 0x000fea0003800200 */
.L_x_7426:
[----:B------:R-:W-:Y:S01]  /*1f860*/  ISETP.GE.AND P0, PT, R17, RZ, PT ;  /* 0x000000ff1100720c */ /* 0x000fe20003f06270 */
[----:B------:R-:W-:Y:S01]  /*1f870*/  FADD.FTZ R20, R20, 0.69314718246459960938 ;  /* 0x3f31721814147421 */ /* 0x000fe20000010000 */
[----:B------:R-:W-:-:S11]  /*1f880*/  FADD.FTZ R0, |R0|, -RZ ;  /* 0x800000ff00007221 */ /* 0x000fd60000010200 */
[----:B------:R-:W-:-:S07]  /*1f890*/  @P0 FADD.FTZ R20, -R20, -RZ ;  /* 0x800000ff14140221 */ /* 0x000fce0000010100 */
.L_x_7392:
[----:B------:R-:W-:Y:S05]  /*1f8a0*/  BSYNC.RECONVERGENT B2 ;  /* 0x0000000000027941 */ /* 0x000fea0003800200 */
.L_x_7390:
        /* <DEDUP_REMOVED lines=14> */
.L_x_7437:
[----:B------:R-:W-:Y:S05]  /*1f990*/  BSYNC.RECONVERGENT B0 ;  /* 0x0000000000007941 */ /* 0x000fea0003800200 */
.L_x_7436:
        /* <DEDUP_REMOVED lines=20> */
.L_x_7439:
        /* <DEDUP_REMOVED lines=69> */
.L_x_7449:
[----:B------:R-:W-:-:S04]  /*1ff30*/  FADD.FTZ R22, -R2, R23 ;  /* 0x0000001702167221 */ /* 0x000fc80000010100 */
[----:B------:R-:W-:-:S07]  /*1ff40*/  FMUL.FTZ R22, R22, 0.5 ;  /* 0x3f00000016167820 */ /* 0x000fce0000410000 */
.L_x_7450:
[----:B------:R-:W-:Y:S05]  /*1ff50*/  BSYNC.RECONVERGENT B1 ;  /* 0x0000000000017941 */ /* 0x000fea0003800200 */
.L_x_7448:
        /* <DEDUP_REMOVED lines=11> */
.L_x_7452:
[----:B------:R-:W-:-:S04]  /*20010*/  FADD.FTZ R27, R16, -R25 ;  /* 0x80000019101b7221 */ /* 0x000fc80000010000 */
[----:B------:R-:W-:-:S07]  /*20020*/  FMUL.FTZ R27, R27, 0.5 ;  /* 0x3f0000001b1b7820 */ /* 0x000fce0000410000 */
.L_x_7453:
[----:B------:R-:W-:Y:S05]  /*20030*/  BSYNC.RECONVERGENT B1 ;  /* 0x0000000000017941 */ /* 0x000fea0003800200 */
.L_x_7451:
        /* <DEDUP_REMOVED lines=35> */
.L_x_7447:
        /* <DEDUP_REMOVED lines=35> */
.L_x_7454:
[----:B------:R-:W-:-:S04]  /*204a0*/  FADD.FTZ R25, -R17, 1 ;  /* 0x3f80000011197421 */ /* 0x000fc80000010100 */
[----:B------:R-:W-:-:S06]  /*204b0*/  FMUL.FTZ R22, R2, R25 ;  /* 0x0000001902167220 */ /* 0x000fcc0000410000 */
[----:B------:R-:W0:Y:S08]  /*204c0*/  MUFU.SQRT R22, R22 ;  /* 0x0000001600167308 */ /* 0x000e300000002000 */
[----:B0-----:R-:W0:Y:S02]  /*204d0*/  MUFU.RCP R26, R22 ;  /* 0x00000016001a7308 */ /* 0x001e240000001000 */
[----:B0-----:R-:W-:Y:S01]  /*204e0*/  FMUL.FTZ R26, |R19|, R26 ;  /* 0x0000001a131a7220 */ /* 0x001fe20000410200 */
[----:B------:R-:W-:Y:S06]  /*204f0*/  BRA `(.L_x_7445) ;  /* 0x0000000000047947 */ /* 0x000fec0003800000 */
.L_x_7446:
[----:B------:R0:W1:Y:S02]  /*20500*/  MUFU.SQRT R26, R0 ;  /* 0x00000000001a7308 */ /* 0x0000640000002000 */
.L_x_7445:
[----:B------:R-:W-:Y:S05]  /*20510*/  BSYNC.RECONVERGENT B0 ;  /* 0x0000000000007941 */ /* 0x000fea0003800200 */
.L_x_7444:
        /* <DEDUP_REMOVED lines=41> */
.L_x_7459:
        /* <DEDUP_REMOVED lines=28> */
.L_x_7458:
        /* <DEDUP_REMOVED lines=23> */
.L_x_7465:
[----:B------:R-:W-:-:S04]  /*20ae0*/  FADD.FTZ R3, -R3, R16 ;  /* 0x0000001003037221 */ /* 0x000fc80000010100 */
[----:B------:R-:W-:-:S07]  /*20af0*/  FMUL.FTZ R23, R3, 0.5 ;  /* 0x3f00000003177820 */ /* 0x000fce0000410000 */
.L_x_7466:
[----:B------:R-:W-:Y:S05]  /*20b00*/  BSYNC.RECONVERGENT B4 ;  /* 0x0000000000047941 */ /* 0x000fea0003800200 */
.L_x_7464:
[----:B------:R-:W-:Y:S01]  /*20b10*/  FADD.FTZ R0, R23, R0 ;  /* 0x0000000017007221 */ /* 0x000fe20000010000 */
[----:B------:R-:W-:-:S04]  /*20b20*/  FADD.FTZ R3, R17, R24 ;  /* 0x0000001811037221 */ /* 0x000fc80000010000 */
[----:B------:R-:W-:-:S04]  /*20b30*/  FMUL.FTZ R0, R0, R3 ;  /* 0x0000000300007220 */ /* 0x000fc80000410000 */
[----:B------:R1:W2:Y:S01]  /*20b40*/  MUFU.SQRT R16, R0 ;  /* 0x0000000000107308 */ /* 0x0002a20000002000 */
[----:B------:R-:W-:Y:S05]  /*20b50*/  BRA `(.L_x_7467) ;  /* 0x0000000000487947 */ /* 0x000fea0003800000 */
.L_x_7463:
        /* <DEDUP_REMOVED lines=12> */
.L_x_7462:
[----:B------:R-:W-:Y:S01]  /*20c20*/  FADD.FTZ R2, R24, 1 ;  /* 0x3f80000018027421 */ /* 0x000fe20000010000 */
[----:B------:R-:W-:Y:S01]  /*20c30*/  MUFU.SQRT R3, R0 ;  /* 0x0000000000037308 */ /* 0x000fe20000002000 */
[----:B------:R-:W-:Y:S02]  /*20c40*/  HFMA2 R17, -RZ, RZ, 1.875, 0 ;  /* 0x3f800000ff117431 */ /* 0x000fe400000001ff */
[----:B------:R-:W-:-:S06]  /*20c50*/  FMUL.FTZ R2, R2, 0.5 ;  /* 0x3f00000002027820 */ /* 0x000fcc0000410000 */
[----:B------:R-:W1:Y:S02]  /*20c60*/  MUFU.SQRT R2, R2 ;  /* 0x0000000200027308 */ /* 0x000e640000002000 */
[----:B-1----:R-:W-:-:S07]  /*20c70*/  FMUL.FTZ R16, R3, R2 ;  /* 0x0000000203107220 */ /* 0x002fce0000410000 */
.L_x_7467:
[----:B------:R-:W-:Y:S05]  /*20c80*/  BSYNC.RECONVERGENT B1 ;  /* 0x0000000000017941 */ /* 0x000fea0003800200 */
.L_x_7461:
[----:B------:R-:W-:Y:S05]  /*20c90*/  BRA `(.L_x_7468) ;  /* 0x0000000000087947 */ /* 0x000fea0003800000 */
.L_x_7457:
[----:B------:R-:W-:Y:S01]  /*20ca0*/  FMUL.FTZ R16, R24, 16777216 ;  /* 0x4b80000018107820 */ /* 0x000fe20000410000 */
[----:B------:R-:W-:-:S07]  /*20cb0*/  FMUL.FTZ R17, R17, 16777216 ;  /* 0x4b80000011117820 */ /* 0x000fce0000410000 */
.L_x_7468:
[----:B------:R-:W-:Y:S05]  /*20cc0*/  BSYNC.RELIABLE B0 ;  /* 0x0000000000007941 */ /* 0x000fea0003800100 */
.L_x_7456:
        /* <DEDUP_REMOVED lines=20> */
.L_x_7471:
[----:B------:R-:W-:Y:S05]  /*20e10*/  BSYNC.RECONVERGENT B4 ;  /* 0x0000000000047941 */ /* 0x000fea0003800200 */
.L_x_7470:
        /* <DEDUP_REMOVED lines=29> */
.L_x_7469:
        /* <DEDUP_REMOVED lines=17> */
.L_x_7473:
[----:B------:R-:W-:Y:S05]  /*21100*/  BSYNC.RECONVERGENT B4 ;  /* 0x0000000000047941 */ /* 0x000fea0003800200 */
.L_x_7472:
        /* <DEDUP_REMOVED lines=28> */
.L_x_7460:
[----:B------:R-:W-:Y:S05]  /*212d0*/  BSYNC.RECONVERGENT B3 ;  /* 0x0000000000037941 */ /* 0x000fea0003800200 */
.L_x_7455:
[----:B------:R-:W-:-:S13]  /*212e0*/  ISETP.GE.AND P0, PT, R19, RZ, PT ;  /* 0x000000ff1300720c */ /* 0x000fda0003f06270 */
[----:B------:R-:W-:Y:S01]  /*212f0*/  @P0 FADD.FTZ R22, -R22, -RZ ;  /* 0x800000ff16160221 */ /* 0x000fe20000010100 */
[----:B------:R-:W-:Y:S06]  /*21300*/  BRA `(.L_x_7440) ;  /* 0x0000000800ec7947 */ /* 0x000fec0003800000 */
.L_x_7443:
[----:B------:R-:W-:Y:S01]  /*21310*/  FADD.FTZ R0, -R18, 6.1232342629258392722e-17 ;  /* 0x248d313212007421 */ /* 0x000fe20000010100 */
[----:B------:R-:W-:-:S03]  /*21320*/  FADD.FTZ R22, -R19, -RZ ;  /* 0x800000ff13167221 */ /* 0x000fc60000010100 */
[----:B------:R-:W-:Y:S01]  /*21330*/  FADD.FTZ R0, R0, 1.5707963705062866211 ;  /* 0x3fc90fdb00007421 */ /* 0x000fe20000010000 */
[----:B------:R-:W-:Y:S06]  /*21340*/  BRA `(.L_x_7440) ;  /* 0x0000000800dc7947 */ /* 0x000fec0003800000 */
.L_x_7442:
[----:B------:R-:W-:Y:S02]  /*21350*/  HFMA2 R0, -RZ, RZ, 0, 0 ;  /* 0x00000000ff007431 */ /* 0x000fe400000001ff */
[----:B------:R-:W-:Y:S01]  /*21360*/  FADD.FTZ R22, -R19, -RZ ;  /* 0x800000ff13167221 */ /* 0x000fe20000010100 */
[----:B------:R-:W-:Y:S06]  /*21370*/  BRA `(.L_x_7440) ;  /* 0x0000000800d07947 */ /* 0x000fec0003800000 */
.L_x_7441:
        /* <DEDUP_REMOVED lines=26> */
.L_x_7478:
[----:B------:R-:W-:Y:S05]  /*21520*/  BSYNC.RECONVERGENT B4 ;  /* 0x0000000000047941 */ /* 0x000fea0003800200 */
.L_x_7477:
        /* <DEDUP_REMOVED lines=29> */
.L_x_7476:
        /* <DEDUP_REMOVED lines=28> */
.L_x_7481:
[----:B------:R-:W-:Y:S05]  /*218c0*/  BSYNC.RECONVERGENT B4 ;  /* 0x0000000000047941 */ /* 0x000fea0003800200 */
.L_x_7480:
        /* <DEDUP_REMOVED lines=29> */
.L_x_7475:
        /* <DEDUP_REMOVED lines=33> */
.L_x_7483:
[----:B------:R-:W-:Y:S05]  /*21cb0*/  BSYNC.RECONVERGENT B4 ;  /* 0x0000000000047941 */ /* 0x000fea0003800200 */
.L_x_7482:
        /* <DEDUP_REMOVED lines=27> */
.L_x_7479:
[----:B------:R-:W-:Y:S05]  /*21e70*/  BSYNC.RECONVERGENT B3 ;  /* 0x0000000000037941 */ /* 0x000fea0003800200 */
.L_x_7474:
[----:B------:R-:W-:Y:S01]  /*21e80*/  ISETP.GE.AND P0, PT, R19, RZ, PT ;  /* 0x000000ff1300720c */ /* 0x000fe20003f06270 */
[----:B------:R-:W-:Y:S01]  /*21e90*/  FADD.FTZ R22, R22, 0.69314718246459960938 ;  /* 0x3f31721816167421 */ /* 0x000fe20000010000 */
[----:B------:R-:W-:-:S11]  /*21ea0*/  FADD.FTZ R0, |R0|, -RZ ;  /* 0x800000ff00007221 */ /* 0x000fd60000010200 */
[----:B------:R-:W-:-:S07]  /*21eb0*/  @P0 FADD.FTZ R22, -R22, -RZ ;  /* 0x800000ff16160221 */ /* 0x000fce0000010100 */
.L_x_7440:
[----:B------:R-:W-:Y:S05]  /*21ec0*/  BSYNC.RECONVERGENT B2 ;  /* 0x0000000000027941 */ /* 0x000fea0003800200 */
.L_x_7438:
        /* <DEDUP_REMOVED lines=14> */
.L_x_7485:
[----:B------:R-:W-:Y:S05]  /*21fb0*/  BSYNC.RECONVERGENT B0 ;  /* 0x0000000000007941 */ /* 0x000fea0003800200 */
.L_x_7484:
        /* <DEDUP_REMOVED lines=20> */
.L_x_7487:
        /* <DEDUP_REMOVED lines=69> */
.L_x_7497:
[----:B------:R-:W-:-:S04]  /*22550*/  FADD.FTZ R16, -R0, R19 ;  /* 0x0000001300107221 */ /* 0x000fc80000010100 */
[----:B------:R-:W-:-:S07]  /*22560*/  FMUL.FTZ R16, R16, 0.5 ;  /* 0x3f00000010107820 */ /* 0x000fce0000410000 */
.L_x_7498:
[----:B------:R-:W-:Y:S05]  /*22570*/  BSYNC.RECONVERGENT B1 ;  /* 0x0000000000017941 */ /* 0x000fea0003800200 */
.L_x_7496:
        /* <DEDUP_REMOVED lines=11> */
.L_x_7500:
[----:B------:R-:W-:-:S04]  /*22630*/  FADD.FTZ R27, R2, -R27 ;  /* 0x8000001b021b7221 */ /* 0x000fc80000010000 */
[----:B------:R-:W-:-:S07]  /*22640*/  FMUL.FTZ R27, R27, 0.5 ;  /* 0x3f0000001b1b7820 */ /* 0x000fce0000410000 */
.L_x_7501:
[----:B------:R-:W-:Y:S05]  /*22650*/  BSYNC.RECONVERGENT B1 ;  /* 0x0000000000017941 */ /* 0x000fea0003800200 */
.L_x_7499:
        /* <DEDUP_REMOVED lines=35> */
.L_x_7495:
        /* <DEDUP_REMOVED lines=35> */
.L_x_7502:
[----:B------:R-:W-:-:S04]  /*22ac0*/  FADD.FTZ R27, -R18, 1 ;  /* 0x3f800000121b7421 */ /* 0x000fc80000010100 */
[----:B------:R-:W-:-:S06]  /*22ad0*/  FMUL.FTZ R16, R0, R27 ;  /* 0x0000001b00107220 */ /* 0x000fcc0000410000 */
[----:B------:R-:W0:Y:S08]  /*22ae0*/  MUFU.SQRT R16, R16 ;  /* 0x0000001000107308 */ /* 0x000e300000002000 */
[----:B0-----:R-:W0:Y:S02]  /*22af0*/  MUFU.RCP R26, R16 ;  /* 0x00000010001a7308 */ /* 0x001e240000001000 */
[----:B0-----:R-:W-:Y:S01]  /*22b00*/  FMUL.FTZ R26, |R13|, R26 ;  /* 0x0000001a0d1a7220 */ /* 0x001fe20000410200 */
[----:B------:R-:W-:Y:S06]  /*22b10*/  BRA `(.L_x_7493) ;  /* 0x0000000000047947 */ /* 0x000fec0003800000 */
.L_x_7494:
[----:B------:R0:W1:Y:S02]  /*22b20*/  MUFU.SQRT R26, R3 ;  /* 0x00000003001a7308 */ /* 0x0000640000002000 */
.L_x_7493:
[----:B------:R-:W-:Y:S05]  /*22b30*/  BSYNC.RECONVERGENT B0 ;  /* 0x0000000000007941 */ /* 0x000fea0003800200 */
.L_x_7492:
        /* <DEDUP_REMOVED lines=41> */
.L_x_7507:
        /* <DEDUP_REMOVED lines=28> */
.L_x_7506:
        /* <DEDUP_REMOVED lines=23> */
.L_x_7513:
[----:B------:R-:W-:-:S04]  /*23100*/  FADD.FTZ R2, -R17, R2 ;  /* 0x0000000211027221 */ /* 0x000fc80000010100 */
[----:B0-----:R-:W-:-:S07]  /*23110*/  FMUL.FTZ R3, R2, 0.5 ;  /* 0x3f00000002037820 */ /* 0x001fce0000410000 */
.L_x_7514:
[----:B------:R-:W-:Y:S05]  /*23120*/  BSYNC.RECONVERGENT B4 ;  /* 0x0000000000047941 */ /* 0x000fea0003800200 */
.L_x_7512:
[----:B------:R-:W-:Y:S01]  /*23130*/  FADD.FTZ R0, R3, R0 ;  /* 0x0000000003007221 */ /* 0x000fe20000010000 */
[----:B------:R-:W-:-:S04]  /*23140*/  FADD.FTZ R25, R18, R25 ;  /* 0x0000001912197221 */ /* 0x000fc80000010000 */
[----:B------:R-:W-:-:S04]  /*23150*/  FMUL.FTZ R0, R0, R25 ;  /* 0x0000001900007220 */ /* 0x000fc80000410000 */
[----:B------:R0:W1:Y:S01]  /*23160*/  MUFU.SQRT R17, R0 ;  /* 0x0000000000117308 */ /* 0x0000620000002000 */
[----:B------:R-:W-:Y:S05]  /*23170*/  BRA `(.L_x_7515) ;  /* 0x0000000000487947 */ /* 0x000fea0003800000 */
.L_x_7511:
        /* <DEDUP_REMOVED lines=12> */
.L_x_7510:
[----:B------:R-:W-:Y:S01]  /*23240*/  FADD.FTZ R0, R25, 1 ;  /* 0x3f80000019007421 */ /* 0x000fe20000010000 */
[----:B0-----:R-:W-:Y:S01]  /*23250*/  MUFU.SQRT R3, R3 ;  /* 0x0000000300037308 */ /* 0x001fe20000002000 */
[----:B------:R-:W-:Y:S02]  /*23260*/  HFMA2 R18, -RZ, RZ, 1.875, 0 ;  /* 0x3f800000ff127431 */ /* 0x000fe400000001ff */
[----:B------:R-:W-:-:S06]  /*23270*/  FMUL.FTZ R0, R0, 0.5 ;  /* 0x3f00000000007820 */ /* 0x000fcc0000410000 */
[----:B------:R-:W0:Y:S02]  /*23280*/  MUFU.SQRT R0, R0 ;  /* 0x0000000000007308 */ /* 0x000e240000002000 */
[----:B0-----:R-:W-:-:S07]  /*23290*/  FMUL.FTZ R17, R3, R0 ;  /* 0x0000000003117220 */ /* 0x001fce0000410000 */
.L_x_7515:
[----:B------:R-:W-:Y:S05]  /*232a0*/  BSYNC.RECONVERGENT B1 ;  /* 0x0000000000017941 */ /* 0x000fea0003800200 */
.L_x_7509:
[----:B------:R-:W-:Y:S05]  /*232b0*/  BRA `(.L_x_7516) ;  /* 0x0000000000087947 */ /* 0x000fea0003800000 */
.L_x_7505:
[----:B------:R-:W-:Y:S01]  /*232c0*/  FMUL.FTZ R17, R25, 16777216 ;  /* 0x4b80000019117820 */ /* 0x000fe20000410000 */
[----:B------:R-:W-:-:S07]  /*232d0*/  FMUL.FTZ R18, R18, 16777216 ;  /* 0x4b80000012127820 */ /* 0x000fce0000410000 */
.L_x_7516:
[----:B------:R-:W-:Y:S05]  /*232e0*/  BSYNC.RELIABLE B0 ;  /* 0x0000000000007941 */ /* 0x000fea0003800100 */
.L_x_7504:
        /* <DEDUP_REMOVED lines=20> */
.L_x_7519:
[----:B------:R-:W-:Y:S05]  /*23430*/  BSYNC.RECONVERGENT B4 ;  /* 0x0000000000047941 */ /* 0x000fea0003800200 */
.L_x_7518:
        /* <DEDUP_REMOVED lines=29> */
.L_x_7517:
        /* <DEDUP_REMOVED lines=17> */
.L_x_7521:
[----:B------:R-:W-:Y:S05]  /*23720*/  BSYNC.RECONVERGENT B4 ;  /* 0x0000000000047941 */ /* 0x000fea0003800200 */
.L_x_7520:
        /* <DEDUP_REMOVED lines=28> */
.L_x_7508:
[----:B------:R-:W-:Y:S05]  /*238f0*/  BSYNC.RECONVERGENT B3 ;  /* 0x0000000000037941 */ /* 0x000fea0003800200 */
.L_x_7503:
[----:B------:R-:W-:-:S13]  /*23900*/  ISETP.GE.AND P0, PT, R13, RZ, PT ;  /* 0x000000ff0d00720c */ /* 0x000fda0003f06270 */
[----:B------:R-:W-:Y:S01]  /*23910*/  @P0 FADD.FTZ R16, -R16, -RZ ;  /* 0x800000ff10100221 */ /* 0x000fe20000010100 */
[----:B------:R-:W-:Y:S06]  /*23920*/  BRA `(.L_x_7488) ;  /* 0x0000000800ec7947 */ /* 0x000fec0003800000 */
.L_x_7491:
[----:B------:R-:W-:Y:S01]  /*23930*/  FADD.FTZ R0, -R12, 6.1232342629258392722e-17 ;  /* 0x248d31320c007421 */ /* 0x000fe20000010100 */
[----:B------:R-:W-:-:S03]  /*23940*/  FADD.FTZ R16, -R13, -RZ ;  /* 0x800000ff0d107221 */ /* 0x000fc60000010100 */
[----:B------:R-:W-:Y:S01]  /*23950*/  FADD.FTZ R0, R0, 1.5707963705062866211 ;  /* 0x3fc90fdb00007421 */ /* 0x000fe20000010000 */
[----:B------:R-:W-:Y:S06]  /*23960*/  BRA `(.L_x_7488) ;  /* 0x0000000800dc7947 */ /* 0x000fec0003800000 */
.L_x_7490:
[----:B------:R-:W-:Y:S02]  /*23970*/  HFMA2 R0, -RZ, RZ, 0, 0 ;  /* 0x00000000ff007431 */ /* 0x000fe400000001ff */
[----:B------:R-:W-:Y:S01]  /*23980*/  FADD.FTZ R16, -R13, -RZ ;  /* 0x800000ff0d107221 */ /* 0x000fe20000010100 */
[----:B------:R-:W-:Y:S06]  /*23990*/  BRA `(.L_x_7488) ;  /* 0x0000000800d07947 */ /* 0x000fec0003800000 */
.L_x_7489:
        /* <DEDUP_REMOVED lines=26> */
.L_x_7526:
[----:B------:R-:W-:Y:S05]  /*23b40*/  BSYNC.RECONVERGENT B4 ;  /* 0x0000000000047941 */ /* 0x000fea0003800200 */
.L_x_7525:
        /* <DEDUP_REMOVED lines=29> */
.L_x_7524:
        /* <DEDUP_REMOVED lines=28> */
.L_x_7529:
[----:B------:R-:W-:Y:S05]  /*23ee0*/  BSYNC.RECONVERGENT B4 ;  /* 0x0000000000047941 */ /* 0x000fea0003800200 */
.L_x_7528:
        /* <DEDUP_REMOVED lines=29> */
.L_x_7523:
        /* <DEDUP_REMOVED lines=33> */
.L_x_7531:
[----:B------:R-:W-:Y:S05]  /*242d0*/  BSYNC.RECONVERGENT B4 ;  /* 0x0000000000047941 */ /* 0x000fea0003800200 */
.L_x_7530:
        /* <DEDUP_REMOVED lines=27> */
.L_x_7527:
[----:B------:R-:W-:Y:S05]  /*24490*/  BSYNC.RECONVERGENT B3 ;  /* 0x0000000000037941 */ /* 0x000fea0003800200 */
.L_x_7522:
[----:B------:R-:W-:Y:S01]  /*244a0*/  ISETP.GE.AND P0, PT, R13, RZ, PT ;  /* 0x000000ff0d00720c */ /* 0x000fe20003f06270 */
[----:B------:R-:W-:Y:S01]  /*244b0*/  FADD.FTZ R16, R16, 0.69314718246459960938 ;  /* 0x3f31721810107421 */ /* 0x000fe20000010000 */
[----:B------:R-:W-:-:S11]  /*244c0*/  FADD.FTZ R0, |R0|, -RZ ;  /* 0x800000ff00007221 */ /* 0x000fd60000010200 */
[----:B------:R-:W-:-:S07]  /*244d0*/  @P0 FADD.FTZ R16, -R16, -RZ ;  /* 0x800000ff10100221 */ /* 0x000fce0000010100 */
.L_x_7488:
[----:B------:R-:W-:Y:S05]  /*244e0*/  BSYNC.RECONVERGENT B2 ;  /* 0x0000000000027941 */ /* 0x000fea0003800200 */
.L_x_7486:
        /* <DEDUP_REMOVED lines=14> */
.L_x_7533:
[----:B------:R-:W-:Y:S05]  /*245d0*/  BSYNC.RECONVERGENT B0 ;  /* 0x0000000000007941 */ /* 0x000fea0003800200 */
.L_x_7532:
        /* <DEDUP_REMOVED lines=20> */
.L_x_7535:
        /* <DEDUP_REMOVED lines=69> */
.L_x_7545:
[----:B------:R-:W-:-:S04]  /*24b70*/  FADD.FTZ R18, -R2, R19 ;  /* 0x0000001302127221 */ /* 0x000fc80000010100 */
[----:B------:R-:W-:-:S07]  /*24b80*/  FMUL.FTZ R18, R18, 0.5 ;  /* 0x3f00000012127820 */ /* 0x000fce0000410000 */
.L_x_7546:
[----:B------:R-:W-:Y:S05]  /*24b90*/  BSYNC.RECONVERGENT B1 ;  /* 0x0000000000017941 */ /* 0x000fea0003800200 */
.L_x_7544:
        /* <DEDUP_REMOVED lines=11> */
.L_x_7548:
[----:B------:R-:W-:-:S04]  /*24c50*/  FADD.FTZ R27, R12, -R25 ;  /* 0x800000190c1b7221 */ /* 0x000fc80000010000 */
[----:B------:R-:W-:-:S07]  /*24c60*/  FMUL.FTZ R27, R27, 0.5 ;  /* 0x3f0000001b1b7820 */ /* 0x000fce0000410000 */
.L_x_7549:
[----:B------:R-:W-:Y:S05]  /*24c70*/  BSYNC.RECONVERGENT B1 ;  /* 0x0000000000017941 */ /* 0x000fea0003800200 */
.L_x_7547:
        /* <DEDUP_REMOVED lines=35> */
.L_x_7543:
        /* <DEDUP_REMOVED lines=35> */
.L_x_7550:
[----:B------:R-:W-:-:S04]  /*250e0*/  FADD.FTZ R25, -R13, 1 ;  /* 0x3f8000000d197421 */ /* 0x000fc80000010100 */
[----:B------:R-:W-:-:S06]  /*250f0*/  FMUL.FTZ R18, R2, R25 ;  /* 0x0000001902127220 */ /* 0x000fcc0000410000 */
[----:B------:R-:W0:Y:S08]  /*25100*/  MUFU.SQRT R18, R18 ;  /* 0x0000001200127308 */ /* 0x000e300000002000 */
[----:B0-----:R-:W0:Y:S02]  /*25110*/  MUFU.RCP R26, R18 ;  /* 0x00000012001a7308 */ /* 0x001e240000001000 */
[----:B0-----:R-:W-:Y:S01]  /*25120*/  FMUL.FTZ R26, |R15|, R26 ;  /* 0x0000001a0f1a7220 */ /* 0x001fe20000410200 */
[----:B------:R-:W-:Y:S06]  /*25130*/  BRA `(.L_x_7541) ;  /* 0x0000000000047947 */ /* 0x000fec0003800000 */
.L_x_7542:
[----:B------:R0:W1:Y:S02]  /*25140*/  MUFU.SQRT R26, R0 ;  /* 0x00000000001a7308 */ /* 0x0000640000002000 */
.L_x_7541:
[----:B------:R-:W-:Y:S05]  /*25150*/  BSYNC.RECONVERGENT B0 ;  /* 0x0000000000007941 */ /* 0x000fea0003800200 */
.L_x_7540:
        /* <DEDUP_REMOVED lines=41> */
.L_x_7555:
        /* <DEDUP_REMOVED lines=28> */
.L_x_7554:
        /* <DEDUP_REMOVED lines=23> */
.L_x_7561:
[----:B------:R-:W-:-:S04]  /*25720*/  FADD.FTZ R3, -R3, R12 ;  /* 0x0000000c03037221 */ /* 0x000fc80000010100 */
[----:B------:R-:W-:-:S07]  /*25730*/  FMUL.FTZ R19, R3, 0.5 ;  /* 0x3f00000003137820 */ /* 0x000fce0000410000 */
.L_x_7562:
[----:B------:R-:W-:Y:S05]  /*25740*/  BSYNC.RECONVERGENT B4 ;  /* 0x0000000000047941 */ /* 0x000fea0003800200 */
.L_x_7560:
[----:B------:R-:W-:Y:S01]  /*25750*/  FADD.FTZ R0, R19, R0 ;  /* 0x0000000013007221 */ /* 0x000fe20000010000 */
[----:B------:R-:W-:-:S04]  /*25760*/  FADD.FTZ R3, R13, R24 ;  /* 0x000000180d037221 */ /* 0x000fc80000010000 */
[----:B------:R-:W-:-:S04]  /*25770*/  FMUL.FTZ R0, R0, R3 ;  /* 0x0000000300007220 */ /* 0x000fc80000410000 */
[----:B------:R1:W2:Y:S01]  /*25780*/  MUFU.SQRT R12, R0 ;  /* 0x00000000000c7308 */ /* 0x0002a20000002000 */
[----:B------:R-:W-:Y:S05]  /*25790*/  BRA `(.L_x_7563) ;  /* 0x0000000000487947 */ /* 0x000fea0003800000 */
.L_x_7559:
        /* <DEDUP_REMOVED lines=12> */
.L_x_7558:
[----:B------:R-:W-:Y:S01]  /*25860*/  FADD.FTZ R2, R24, 1 ;  /* 0x3f80000018027421 */ /* 0x000fe20000010000 */
[----:B------:R-:W-:Y:S01]  /*25870*/  MUFU.SQRT R3, R0 ;  /* 0x0000000000037308 */ /* 0x000fe20000002000 */
[----:B------:R-:W-:Y:S02]  /*25880*/  HFMA2 R13, -RZ, RZ, 1.875, 0 ;  /* 0x3f800000ff0d7431 */ /* 0x000fe400000001ff */
[----:B------:R-:W-:-:S06]  /*25890*/  FMUL.FTZ R2, R2, 0.5 ;  /* 0x3f00000002027820 */ /* 0x000fcc0000410000 */
[----:B------:R-:W1:Y:S02]  /*258a0*/  MUFU.SQRT R2, R2 ;  /* 0x0000000200027308 */ /* 0x000e640000002000 */
[----:B-1----:R-:W-:-:S07]  /*258b0*/  FMUL.FTZ R12, R3, R2 ;  /* 0x00000002030c7220 */ /* 0x002fce0000410000 */
.L_x_7563:
[----:B------:R-:W-:Y:S05]  /*258c0*/  BSYNC.RECONVERGENT B1 ;  /* 0x0000000000017941 */ /* 0x000fea0003800200 */
.L_x_7557:
[----:B------:R-:W-:Y:S05]  /*258d0*/  BRA `(.L_x_7564) ;  /* 0x0000000000087947 */ /* 0x000fea0003800000 */
.L_x_7553:
[----:B------:R-:W-:Y:S01]  /*258e0*/  FMUL.FTZ R12, R24, 16777216 ;  /* 0x4b800000180c7820 */ /* 0x000fe20000410000 */
[----:B------:R-:W-:-:S07]  /*258f0*/  FMUL.FTZ R13, R13, 16777216 ;  /* 0x4b8000000d0d7820 */ /* 0x000fce0000410000 */
.L_x_7564:
[----:B------:R-:W-:Y:S05]  /*25900*/  BSYNC.RELIABLE B0 ;  /* 0x0000000000007941 */ /* 0x000fea0003800100 */
.L_x_7552:
        /* <DEDUP_REMOVED lines=20> */
.L_x_7567:
[----:B------:R-:W-:Y:S05]  /*25a50*/  BSYNC.RECONVERGENT B4 ;  /* 0x0000000000047941 */ /* 0x000fea0003800200 */
.L_x_7566:
        /* <DEDUP_REMOVED lines=29> */
.L_x_7565:
        /* <DEDUP_REMOVED lines=17> */
.L_x_7569:
[----:B------:R-:W-:Y:S05]  /*25d40*/  BSYNC.RECONVERGENT B4 ;  /* 0x0000000000047941 */ /* 0x000fea0003800200 */
.L_x_7568:
        /* <DEDUP_REMOVED lines=28> */
.L_x_7556:
[----:B------:R-:W-:Y:S05]  /*25f10*/  BSYNC.RECONVERGENT B3 ;  /* 0x0000000000037941 */ /* 0x000fea0003800200 */
.L_x_7551:
[----:B------:R-:W-:-:S13]  /*25f20*/  ISETP.GE.AND P0, PT, R15, RZ, PT ;  /* 0x000000ff0f00720c */ /* 0x000fda0003f06270 */
[----:B------:R-:W-:Y:S01]  /*25f30*/  @P0 FADD.FTZ R18, -R18, -RZ ;  /* 0x800000ff12120221 */ /* 0x000fe20000010100 */
[----:B------:R-:W-:Y:S06]  /*25f40*/  BRA `(.L_x_7536) ;  /* 0x0000000800ec7947 */ /* 0x000fec0003800000 */
.L_x_7539:
[----:B------:R-:W-:Y:S01]  /*25f50*/  FADD.FTZ R0, -R14, 6.1232342629258392722e-17 ;  /* 0x248d31320e007421 */ /* 0x000fe20000010100 */
[----:B------:R-:W-:-:S03]  /*25f60*/  FADD.FTZ R18, -R15, -RZ ;  /* 0x800000ff0f127221 */ /* 0x000fc60000010100 */
[----:B------:R-:W-:Y:S01]  /*25f70*/  FADD.FTZ R0, R0, 1.5707963705062866211 ;  /* 0x3fc90fdb00007421 */ /* 0x000fe20000010000 */
[----:B------:R-:W-:Y:S06]  /*25f80*/  BRA `(.L_x_7536) ;  /* 0x0000000800dc7947 */ /* 0x000fec0003800000 */
.L_x_7538:
[----:B------:R-:W-:Y:S02]  /*25f90*/  HFMA2 R0, -RZ, RZ, 0, 0 ;  /* 0x00000000ff007431 */ /* 0x000fe400000001ff */
[----:B------:R-:W-:Y:S01]  /*25fa0*/  FADD.FTZ R18, -R15, -RZ ;  /* 0x800000ff0f127221 */ /* 0x000fe20000010100 */
[----:B------:R-:W-:Y:S06]  /*25fb0*/  BRA `(.L_x_7536) ;  /* 0x0000000800d07947 */ /* 0x000fec0003800000 */
.L_x_7537:
        /* <DEDUP_REMOVED lines=26> */
.L_x_7574:
[----:B------:R-:W-:Y:S05]  /*26160*/  BSYNC.RECONVERGENT B4 ;  /* 0x0000000000047941 */ /* 0x000fea0003800200 */
.L_x_7573:
        /* <DEDUP_REMOVED lines=29> */
.L_x_7572:
        /* <DEDUP_REMOVED lines=28> */
.L_x_7577:
[----:B------:R-:W-:Y:S05]  /*26500*/  BSYNC.RECONVERGENT B4 ;  /* 0x0000000000047941 */ /* 0x000fea0003800200 */
.L_x_7576:
        /* <DEDUP_REMOVED lines=29> */
.L_x_7571:
        /* <DEDUP_REMOVED lines=33> */
.L_x_7579:
[----:B------:R-:W-:Y:S05]  /*268f0*/  BSYNC.RECONVERGENT B4 ;  /* 0x0000000000047941 */ /* 0x000fea0003800200 */
.L_x_7578:
        /* <DEDUP_REMOVED lines=27> */
.L_x_7575:
[----:B------:R-:W-:Y:S05]  /*26ab0*/  BSYNC.RECONVERGENT B3 ;  /* 0x0000000000037941 */ /* 0x000fea0003800200 */
.L_x_7570:
[----:B------:R-:W-:Y:S01]  /*26ac0*/  ISETP.GE.AND P0, PT, R15, RZ, PT ;  /* 0x000000ff0f00720c */ /* 0x000fe20003f06270 */
[----:B------:R-:W-:Y:S01]  /*26ad0*/  FADD.FTZ R18, R18, 0.69314718246459960938 ;  /* 0x3f31721812127421 */ /* 0x000fe20000010000 */
[----:B------:R-:W-:-:S11]  /*26ae0*/  FADD.FTZ R0, |R0|, -RZ ;  /* 0x800000ff00007221 */ /* 0x000fd60000010200 */
[----:B------:R-:W-:-:S07]  /*26af0*/  @P0 FADD.FTZ R18, -R18, -RZ ;  /* 0x800000ff12120221 */ /* 0x000fce0000010100 */
.L_x_7536:
[----:B------:R-:W-:Y:S05]  /*26b00*/  BSYNC.RECONVERGENT B2 ;  /* 0x0000000000027941 */ /* 0x000fea0003800200 */
.L_x_7534:
        /* <DEDUP_REMOVED lines=12> */
.L_x_7581:
[----:B------:R-:W-:Y:S05]  /*26bd0*/  BSYNC.RECONVERGENT B0 ;  /* 0x0000000000007941 */ /* 0x000fea0003800200 */
.L_x_7580:
[----:B------:R-:W0:Y:S02]  /*26be0*/  LDCU.64 UR4, c[0x0][0x388] ;  /* 0x00007100ff0477ac */ /* 0x000e240008000a00 */
[----:B0-----:R-:W-:-:S06]  /*26bf0*/  UIMAD.WIDE.U32 UR4, UR6, 0x8, UR4 ;  /* 0x00000008060478a5 */ /* 0x001fcc000f8e0004 */
[----:B------:R-:W-:Y:S02]  /*26c00*/  MOV R2, UR4 ;  /* 0x0000000400027c02 */ /* 0x000fe40008000f00 */
[----:B------:R-:W-:-:S03]  /*26c10*/  MOV R3, UR5 ;  /* 0x0000000500037c02 */ /* 0x000fc60008000f00 */
[----:B------:R-:W-:-:S05]  /*26c20*/  IMAD.WIDE.U32 R2, R29, 0x10, R2 ;  /* 0x000000101d027825 */ /* 0x000fca00078e0002 */
[----:B------:R-:W-:Y:S04]  /*26c30*/  STG.E.128 desc[UR8][R2.64], R8 ;  /* 0x0000000802007986 */ /* 0x000fe8000c101d08 */
[----:B------:R-:W-:Y:S04]  /*26c40*/  STG.E.128 desc[UR8][R2.64+0x800], R4 ;  /* 0x0008000402007986 */ /* 0x000fe8000c101d08 */
[----:B------:R-:W-:Y:S04]  /*26c50*/  STG.E.128 desc[UR8][R2.64+0x1000], R20 ;  /* 0x0010001402007986 */ /* 0x000fe8000c101d08 */
[----:B------:R-:W-:Y:S01]  /*26c60*/  STG.E.128 desc[UR8][R2.64+0x1800], R16 ;  /* 0x0018001002007986 */ /* 0x000fe2000c101d08 */
[----:B------:R-:W-:Y:S05]  /*26c70*/  EXIT ;  /* 0x000000000000794d */ /* 0x000fea0003800000 */
        .weak           $__internal_16_$__cuda_sm3x_div_rn_ftz_f32_slowpath
        .type           $__internal_16_$__cuda_sm3x_div_rn_ftz_f32_slowpath,@function
        .size           $__internal_16_$__cuda_sm3x_div_rn_ftz_f32_slowpath,(.L_x_14260 - $__internal_16_$__cuda_sm3x_div_rn_ftz_f32_slowpath)
$__internal_16_$__cuda_sm3x_div_rn_ftz_f32_slowpath:
        /* <DEDUP_REMOVED lines=32> */
.L_x_7584:
[----:B------:R-:W-:Y:S05]  /*26e80*/  BSYNC.RELIABLE B1 ;  /* 0x0000000000017941 */ /* 0x000fea0003800100 */
.L_x_7583:
[----:B------:R-:W-:Y:S01]  /*26e90*/  IADD3 R26, PT, PT, R26, -0x7f, RZ ;  /* 0xffffff811a1a7810 */ /* 0x000fe20007ffe0ff */
[----:B------:R-:W-:Y:S01]  /*26ea0*/  BSSY.RECONVERGENT B1, `(.L_x_7589) ;  /* 0x000001b000017945 */ /* 0x000fe20003800200 */
[----:B------:R-:W-:-:S03]  /*26eb0*/  IADD3 R28, PT, PT, R28, -0x7f, RZ ;  /* 0xffffff811c1c7810 */ /* 0x000fc60007ffe0ff */
[----:B------:R-:W-:Y:S01]  /*26ec0*/  IMAD R25, R26, -0x800000, R2 ;  /* 0xff8000001a197824 */ /* 0x000fe200078e0202 */
[C---:B------:R-:W-:Y:S01]  /*26ed0*/  IADD3 R26, PT, PT, R28.reuse, -R26, RZ ;  /* 0x8000001a1c1a7210 */ /* 0x040fe20007ffe0ff */
        /* <DEDUP_REMOVED lines=22> */
.L_x_7590:
[----:B------:R-:W-:-:S07]  /*27040*/  LEA R25, R26, R25, 0x17 ;  /* 0x000000191a197211 */ /* 0x000fce00078eb8ff */
.L_x_7591:
[----:B------:R-:W-:Y:S05]  /*27050*/  BSYNC.RECONVERGENT B1 ;  /* 0x0000000000017941 */ /* 0x000fea0003800200 */
.L_x_7589:
[----:B------:R-:W-:Y:S01]  /*27060*/  MOV R27, R25 ;  /* 0x00000019001b7202 */ /* 0x000fe20000000f00 */
[----:B------:R-:W-:Y:S06]  /*27070*/  BRA `(.L_x_7592) ;  /* 0x0000000000207947 */ /* 0x000fec0003800000 */
.L_x_7588:
[----:B------:R-:W-:-:S04]  /*27080*/  LOP3.LUT R27, R2, 0x80000000, R27, 0x48, !PT ;  /* 0x80000000021b7812 */ /* 0x000fc800078e481b */
[----:B------:R-:W-:Y:S01]  /*27090*/  LOP3.LUT R27, R27, 0x7f800000, RZ, 0xfc, !PT ;  /* 0x7f8000001b1b7812 */ /* 0x000fe200078efcff */
[----:B------:R-:W-:Y:S06]  /*270a0*/  BRA `(.L_x_7592) ;  /* 0x0000000000147947 */ /* 0x000fec0003800000 */
.L_x_7587:
[----:B------:R-:W-:Y:S01]  /*270b0*/  LOP3.LUT R27, R2, 0x80000000, R27, 0x48, !PT ;  /* 0x80000000021b7812 */ /* 0x000fe200078e481b */
[----:B------:R-:W-:Y:S06]  /*270c0*/  BRA `(.L_x_7592) ;  /* 0x00000000000c7947 */ /* 0x000fec0003800000 */
.L_x_7586:
[----:B------:R-:W0:Y:S01]  /*270d0*/  MUFU.RSQ R27, -QNAN ;  /* 0xffc00000001b7908 */ /* 0x000e220000001400 */
[----:B------:R-:W-:Y:S05]  /*270e0*/  BRA `(.L_x_7592) ;  /* 0x0000000000047947 */ /* 0x000fea0003800000 */
.L_x_7585:
[----:B------:R-:W-:-:S07]  /*270f0*/  FADD.FTZ R27, R27, R2 ;  /* 0x000000021b1b7221 */ /* 0x000fce0000010000 */
.L_x_7592:
[----:B------:R-:W-:Y:S05]  /*27100*/  BSYNC.RECONVERGENT B0 ;  /* 0x0000000000007941 */ /* 0x000fea0003800200 */
.L_x_7582:
[----:B------:R-:W-:Y:S01]  /*27110*/  MOV R24, R0 ;  /* 0x0000000000187202 */ /* 0x000fe20000000f00 */
[----:B------:R-:W-:Y:S01]  /*27120*/  HFMA2 R25, -RZ, RZ, 0, 0 ;  /* 0x00000000ff197431 */ /* 0x000fe200000001ff */
[----:B0-----:R-:W-:-:S03]  /*27130*/  MOV R2, R27 ;  /* 0x0000001b00027202 */ /* 0x001fc60000000f00 */
[----:B------:R-:W-:Y:S05]  /*27140*/  RET.REL.NODEC R24 `(_ZN2at6native29vectorized_elementwise_kernelILi2EZZZNS0_17acosh_kernel_cudaERNS_18TensorIteratorBaseEENKUlvE_clEvENKUlvE0_clEvEUlN3c107complexIfEEE_St5arrayIPcLm2EEEEviT0_T1_) ;  /* 0xfffffd8c18ac7950 */ /* 0x000fea0003c3ffff */
.L_x_7593:
        /* <DEDUP_REMOVED lines=11> */
.L_x_14260:


//--------------------- .text._ZN2at6native29vectorized_elementwise_kernelILi4EZZZNS0_17acosh_kernel_cudaERNS_18TensorIteratorBaseEENKUlvE_clEvENKUlvE0_clEvEUlN3c107complexIfEEE_St5arrayIPcLm2EEEEviT0_T1_ --------------------------
	.section	.text._ZN2at6native29vectorized_elementwise_kernelILi4EZZZNS0_17acosh_kernel_cudaERNS_18TensorIteratorBaseEENKUlvE_clEvENKUlvE0_clEvEUlN3c107complexIfEEE_St5arrayIPcLm2EEEEviT0_T1_,"ax",@progbits
	.align	128
        .global         _ZN2at6native29vectorized_elementwise_kernelILi4EZZZNS0_17acosh_kernel_cudaERNS_18TensorIteratorBaseEENKUlvE_clEvENKUlvE0_clEvEUlN3c107complexIfEEE_St5arrayIPcLm2EEEEviT0_T1_
        .type           _ZN2at6native29vectorized_elementwise_kernelILi4EZZZNS0_17acosh_kernel_cudaERNS_18TensorIteratorBaseEENKUlvE_clEvENKUlvE0_clEvEUlN3c107complexIfEEE_St5arrayIPcLm2EEEEviT0_T1_,@function
        .size           _ZN2at6native29vectorized_elementwise_kernelILi4EZZZNS0_17acosh_kernel_cudaERNS_18TensorIteratorBaseEENKUlvE_clEvENKUlvE0_clEvEUlN3c107complexIfEEE_St5arrayIPcLm2EEEEviT0_T1_,(.L_x_14261 - _ZN2at6native29vectorized_elementwise_kernelILi4EZZZNS0_17acosh_kernel_cudaERNS_18TensorIteratorBaseEENKUlvE_clEvENKUlvE0_clEvEUlN3c107complexIfEEE_St5arrayIPcLm2EEEEviT0_T1_)
        .other          _ZN2at6native29vectorized_elementwise_kernelILi4EZZZNS0_17acosh_kernel_cudaERNS_18TensorIteratorBaseEENKUlvE_clEvENKUlvE0_clEvEUlN3c107complexIfEEE_St5arrayIPcLm2EEEEviT0_T1_,@"STO_CUDA_ENTRY STV_DEFAULT"
_ZN2at6native29vectorized_elementwise_kernelILi4EZZZNS0_17acosh_kernel_cudaERNS_18TensorIteratorBaseEENKUlvE_clEvENKUlvE0_clEvEUlN3c107complexIfEEE_St5arrayIPcLm2EEEEviT0_T1_:
.text._ZN2at6native29vectorized_elementwise_kernelILi4EZZZNS0_17acosh_kernel_cudaERNS_18TensorIteratorBaseEENKUlvE_clEvENKUlvE0_clEvEUlN3c107complexIfEEE_St5arrayIPcLm2EEEEviT0_T1_:
        /* <DEDUP_REMOVED lines=91> */
.L_x_7598:
        /* <DEDUP_REMOVED lines=41> */
[----:B------:R-:W-:Y:S05]  /*0840*/  CALL.REL.NOINC `($__internal_17_$__cuda_sm3x_div_rn_ftz_f32_slowpath) ;  /* 0x0000026000fc7944 */ /* 0x000fea0003c00000 */
.L_x_7604:
[----:B------:R-:W-:Y:S05]  /*0850*/  BSYNC.RECONVERGENT B5 ;  /* 0x0000000000057941 */ /* 0x000fea0003800200 */
.L_x_7603:
        /* <DEDUP_REMOVED lines=28> */
.L_x_7602:
        /* <DEDUP_REMOVED lines=30> */
[----:B------:R-:W-:Y:S05]  /*0c00*/  CALL.REL.NOINC `($__internal_17_$__cuda_sm3x_div_rn_ftz_f32_slowpath) ;  /* 0x00000260000c7944 */ /* 0x000fea0003c00000 */
.L_x_7608:
[----:B------:R-:W-:Y:S05]  /*0c10*/  BSYNC.RECONVERGENT B5 ;  /* 0x0000000000057941 */ /* 0x000fea0003800200 */
.L_x_7607:
        /* <DEDUP_REMOVED lines=28> */
.L_x_7606:
        /* <DEDUP_REMOVED lines=15> */
[----:B------:R-:W-:Y:S05]  /*0ed0*/  CALL.REL.NOINC `($__internal_17_$__cuda_sm3x_div_rn_ftz_f32_slowpath) ;  /* 0x0000025c00587944 */ /* 0x000fea0003c00000 */
.L_x_7610:
[----:B------:R-:W-:Y:S05]  /*0ee0*/  BSYNC.RECONVERGENT B5 ;  /* 0x0000000000057941 */ /* 0x000fea0003800200 */
.L_x_7609:
        /* <DEDUP_REMOVED lines=27> */
.L_x_7605:
[----:B------:R-:W-:Y:S05]  /*10a0*/  BSYNC.RECONVERGENT B4 ;  /* 0x0000000000047941 */ /* 0x000fea0003800200 */
.L_x_7601:
[----:B------:R-:W-:Y:S01]  /*10b0*/  ISETP.GE.AND P0, PT, R17, RZ, PT ;  /* 0x000000ff1100720c */ /* 0x000fe20003f06270 */
[----:B------:R-:W-:Y:S01]  /*10c0*/  FADD.FTZ R15, R15, 0.69314718246459960938 ;  /* 0x3f3172180f0f7421 */ /* 0x000fe20000010000 */
[----:B------:R-:W-:-:S11]  /*10d0*/  FADD.FTZ R0, |R0|, -RZ ;  /* 0x800000ff00007221 */ /* 0x000fd60000010200 */
[----:B------:R-:W-:Y:S01]  /*10e0*/  @P0 FADD.FTZ R15, -R15, -RZ ;  /* 0x800000ff0f0f0221 */ /* 0x000fe20000010100 */
[----:B------:R-:W-:Y:S06]  /*10f0*/  BRA `(.L_x_7599) ;  /* 0x0000001800007947 */ /* 0x000fec0003800000 */
.L_x_7600:
        /* <DEDUP_REMOVED lines=71> */
.L_x_7616:
[----:B------:R-:W-:Y:S05]  /*1570*/  BSYNC.RECONVERGENT B1 ;  /* 0x0000000000017941 */ /* 0x000fea0003800200 */
.L_x_7615:
        /* <DEDUP_REMOVED lines=12> */
.L_x_7618:
[----:B------:R-:W-:Y:S05]  /*1640*/  BSYNC.RECONVERGENT B1 ;  /* 0x0000000000017941 */ /* 0x000fea0003800200 */
.L_x_7617:
        /* <DEDUP_REMOVED lines=35> */
.L_x_7614:
        /* <DEDUP_REMOVED lines=40> */
.L_x_7612:
[----:B------:R-:W-:-:S04]  /*1b00*/  FFMA.FTZ R15, R29, R29, -1 ;  /* 0xbf8000001d0f7423 */ /* 0x000fc8000001001d */
[----:B------:R-:W0:Y:S02]  /*1b10*/  MUFU.SQRT R24, R15 ;  /* 0x0000000f00187308 */ /* 0x000e240000002000 */
[----:B0-----:R-:W-:-:S06]  /*1b20*/  FADD.FTZ R24, R29, R24 ;  /* 0x000000181d187221 */ /* 0x001fcc0000010000 */
[----:B------:R-:W0:Y:S02]  /*1b30*/  MUFU.LG2 R24, R24 ;  /* 0x0000001800187308 */ /* 0x000e240000000c00 */
[----:B0-----:R-:W-:-:S07]  /*1b40*/  FMUL.FTZ R23, R24, 0.69314718246459960938 ;  /* 0x3f31721818177820 */ /* 0x001fce0000410000 */
.L_x_7613:
[----:B------:R-:W-:Y:S05]  /*1b50*/  BSYNC.RECONVERGENT B0 ;  /* 0x0000000000007941 */ /* 0x000fea0003800200 */
.L_x_7611:
        /* <DEDUP_REMOVED lines=44> */
.L_x_7626:
[----:B------:R-:W-:Y:S05]  /*1e20*/  BSYNC.RECONVERGENT B5 ;  /* 0x0000000000057941 */ /* 0x000fea0003800200 */
.L_x_7625:
[----:B------:R-:W-:-:S04]  /*1e30*/  FADD.FTZ R0, R3, R0 ;  /* 0x0000000003007221 */ /* 0x000fc80000010000 */
[----:B------:R-:W-:-:S04]  /*1e40*/  FMUL.FTZ R0, R0, R29 ;  /* 0x0000001d00007220 */ /* 0x000fc80000410000 */
[----:B------:R0:W1:Y:S01]  /*1e50*/  MUFU.SQRT R23, R0 ;  /* 0x0000000000177308 */ /* 0x0000620000002000 */
[----:B------:R-:W-:Y:S05]  /*1e60*/  BRA `(.L_x_7623) ;  /* 0x00000000002c7947 */ /* 0x000fea0003800000 */
.L_x_7624:
        /* <DEDUP_REMOVED lines=11> */
.L_x_7623:
[----:B------:R-:W-:Y:S05]  /*1f20*/  BSYNC.RECONVERGENT B1 ;  /* 0x0000000000017941 */ /* 0x000fea0003800200 */
.L_x_7621:
[----:B------:R-:W-:Y:S05]  /*1f30*/  BSYNC.RELIABLE B0 ;  /* 0x0000000000007941 */ /* 0x000fea0003800100 */
.L_x_7620:
        /* <DEDUP_REMOVED lines=18> */
[----:B------:R-:W-:Y:S05]  /*2060*/  CALL.REL.NOINC `($__internal_17_$__cuda_sm3x_div_rn_ftz_f32_slowpath) ;  /* 0x0000024800f47944 */ /* 0x000fea0003c00000 */
.L_x_7629:
[----:B------:R-:W-:Y:S05]  /*2070*/  BSYNC.RECONVERGENT B5 ;  /* 0x0000000000057941 */ /* 0x000fea0003800200 */
.L_x_7628:
        /* <DEDUP_REMOVED lines=28> */
.L_x_7627:
        /* <DEDUP_REMOVED lines=18> */
.L_x_7632:
[----:B------:R-:W-:Y:S05]  /*2360*/  BSYNC.RECONVERGENT B5 ;  /* 0x0000000000057941 */ /* 0x000fea0003800200 */
.L_x_7631:
        /* <DEDUP_REMOVED lines=28> */
.L_x_7622:
        /* <DEDUP_REMOVED lines=30> */
.L_x_7633:
        /* <DEDUP_REMOVED lines=28> */
.L_x_7630:
[----:B------:R-:W-:Y:S05]  /*28d0*/  BSYNC.RECONVERGENT B4 ;  /* 0x0000000000047941 */ /* 0x000fea0003800200 */
.L_x_7619:
[----:B------:R-:W-:-:S13]  /*28e0*/  ISETP.GE.AND P0, PT, R17, RZ, PT ;  /* 0x000000ff1100720c */ /* 0x000fda0003f06270 */
[----:B------:R-:W-:-:S07]  /*28f0*/  @P0 FADD.FTZ R15, -R15, -RZ ;  /* 0x800000ff0f0f0221 */ /* 0x000fce0000010100 */
.L_x_7599:
[----:B------:R-:W-:Y:S05]  /*2900*/  BSYNC.RECONVERGENT B2 ;  /* 0x0000000000027941 */ /* 0x000fea0003800200 */
.L_x_7597:
        /* <DEDUP_REMOVED lines=11> */
.L_x_7596:
[----:B------:R-:W-:Y:S05]  /*29c0*/  BSYNC.RECONVERGENT B3 ;  /* 0x0000000000037941 */ /* 0x000fea0003800200 */
.L_x_7595:
        /* <DEDUP_REMOVED lines=28> */
.L_x_7637:
        /* <DEDUP_REMOVED lines=69> */
.L_x_7647:
[----:B------:R-:W-:-:S04]  /*2fe0*/  FADD.FTZ R17, -R3, R16 ;  /* 0x0000001003117221 */ /* 0x000fc80000010100 */
[----:B------:R-:W-:-:S07]  /*2ff0*/  FMUL.FTZ R17, R17, 0.5 ;  /* 0x3f00000011117820 */ /* 0x000fce0000410000 */
.L_x_7648:
[----:B------:R-:W-:Y:S05]  /*3000*/  BSYNC.RECONVERGENT B1 ;  /* 0x0000000000017941 */ /* 0x000fea0003800200 */
.L_x_7646:
        /* <DEDUP_REMOVED lines=11> */
.L_x_7650:
[----:B------:R-:W-:-:S04]  /*30c0*/  FADD.FTZ R28, R25, -R26 ;  /* 0x8000001a191c7221 */ /* 0x000fc80000010000 */
[----:B------:R-:W-:-:S07]  /*30d0*/  FMUL.FTZ R28, R28, 0.5 ;  /* 0x3f0000001c1c7820 */ /* 0x000fce0000410000 */
.L_x_7651:
[----:B------:R-:W-:Y:S05]  /*30e0*/  BSYNC.RECONVERGENT B1 ;  /* 0x0000000000017941 */ /* 0x000fea0003800200 */
.L_x_7649:
        /* <DEDUP_REMOVED lines=35> */
.L_x_7645:
        /* <DEDUP_REMOVED lines=35> */
.L_x_7652:
[----:B------:R-:W-:-:S04]  /*3550*/  FADD.FTZ R26, -R29, 1 ;  /* 0x3f8000001d1a7421 */ /* 0x000fc80000010100 */
[----:B------:R-:W-:-:S06]  /*3560*/  FMUL.FTZ R17, R3, R26 ;  /* 0x0000001a03117220 */ /* 0x000fcc0000410000 */
[----:B------:R-:W0:Y:S08]  /*3570*/  MUFU.SQRT R17, R17 ;  /* 0x0000001100117308 */ /* 0x000e300000002000 */
[----:B0-----:R-:W0:Y:S02]  /*3580*/  MUFU.RCP R26, R17 ;  /* 0x00000011001a7308 */ /* 0x001e240000001000 */
[----:B0-----:R-:W-:Y:S01]  /*3590*/  FMUL.FTZ R27, R26, |R19| ;  /* 0x400000131a1b7220 */ /* 0x001fe20000410000 */
[----:B------:R-:W-:Y:S06]  /*35a0*/  BRA `(.L_x_7643) ;  /* 0x0000000000047947 */ /* 0x000fec0003800000 */
.L_x_7644:
[----:B------:R0:W1:Y:S02]  /*35b0*/  MUFU.SQRT R27, R0 ;  /* 0x00000000001b7308 */ /* 0x0000640000002000 */
.L_x_7643:
[----:B------:R-:W-:Y:S05]  /*35c0*/  BSYNC.RECONVERGENT B0 ;  /* 0x0000000000007941 */ /* 0x000fea0003800200 */
.L_x_7642:
        /* <DEDUP_REMOVED lines=41> */
.L_x_7657:
        /* <DEDUP_REMOVED lines=28> */
.L_x_7656:
        /* <DEDUP_REMOVED lines=23> */
.L_x_7663:
[----:B------:R-:W-:-:S04]  /*3b90*/  FADD.FTZ R2, -R2, R25 ;  /* 0x0000001902027221 */ /* 0x000fc80000010100 */
[----:B------:R-:W-:-:S07]  /*3ba0*/  FMUL.FTZ R3, R2, 0.5 ;  /* 0x3f00000002037820 */ /* 0x000fce0000410000 */
.L_x_7664:
[----:B------:R-:W-:Y:S05]  /*3bb0*/  BSYNC.RECONVERGENT B5 ;  /* 0x0000000000057941 */ /* 0x000fea0003800200 */
.L_x_7662:
[----:B------:R-:W-:Y:S01]  /*3bc0*/  FADD.FTZ R0, R3, R0 ;  /* 0x0000000003007221 */ /* 0x000fe20000010000 */
[----:B------:R-:W-:-:S04]  /*3bd0*/  FADD.FTZ R3, R29, R24 ;  /* 0x000000181d037221 */ /* 0x000fc80000010000 */
[----:B------:R-:W-:-:S04]  /*3be0*/  FMUL.FTZ R0, R0, R3 ;  /* 0x0000000300007220 */ /* 0x000fc80000410000 */
[----:B------:R1:W2:Y:S01]  /*3bf0*/  MUFU.SQRT R16, R0 ;  /* 0x0000000000107308 */ /* 0x0002a20000002000 */
[----:B------:R-:W-:Y:S05]  /*3c00*/  BRA `(.L_x_7665) ;  /* 0x0000000000487947 */ /* 0x000fea0003800000 */
.L_x_7661:
        /* <DEDUP_REMOVED lines=12> */
.L_x_7660:
[----:B------:R-:W-:Y:S01]  /*3cd0*/  FADD.FTZ R2, R24, 1 ;  /* 0x3f80000018027421 */ /* 0x000fe20000010000 */
[----:B------:R-:W-:Y:S01]  /*3ce0*/  MUFU.SQRT R3, R0 ;  /* 0x0000000000037308 */ /* 0x000fe20000002000 */
[----:B------:R-:W-:Y:S02]  /*3cf0*/  HFMA2 R29, -RZ, RZ, 1.875, 0 ;  /* 0x3f800000ff1d7431 */ /* 0x000fe400000001ff */
[----:B------:R-:W-:-:S06]  /*3d00*/  FMUL.FTZ R2, R2, 0.5 ;  /* 0x3f00000002027820 */ /* 0x000fcc0000410000 */
[----:B------:R-:W1:Y:S02]  /*3d10*/  MUFU.SQRT R2, R2 ;  /* 0x0000000200027308 */ /* 0x000e640000002000 */
[----:B-1----:R-:W-:-:S07]  /*3d20*/  FMUL.FTZ R16, R3, R2 ;  /* 0x0000000203107220 */ /* 0x002fce0000410000 */
.L_x_7665:
[----:B------:R-:W-:Y:S05]  /*3d30*/  BSYNC.RECONVERGENT B1 ;  /* 0x0000000000017941 */ /* 0x000fea0003800200 */
.L_x_7659:
[----:B------:R-:W-:Y:S05]  /*3d40*/  BRA `(.L_x_7666) ;  /* 0x0000000000087947 */ /* 0x000fea0003800000 */
.L_x_7655:
[----:B------:R-:W-:Y:S01]  /*3d50*/  FMUL.FTZ R16, R24, 16777216 ;  /* 0x4b80000018107820 */ /* 0x000fe20000410000 */
[----:B------:R-:W-:-:S07]  /*3d60*/  FMUL.FTZ R29, R29, 16777216 ;  /* 0x4b8000001d1d7820 */ /* 0x000fce0000410000 */
.L_x_7666:
[----:B------:R-:W-:Y:S05]  /*3d70*/  BSYNC.RELIABLE B0 ;  /* 0x0000000000007941 */ /* 0x000fea0003800100 */
.L_x_7654:
        /* <DEDUP_REMOVED lines=20> */
.L_x_7669:
[----:B------:R-:W-:Y:S05]  /*3ec0*/  BSYNC.RECONVERGENT B5 ;  /* 0x0000000000057941 */ /* 0x000fea0003800200 */
.L_x_7668:
        /* <DEDUP_REMOVED lines=29> */
.L_x_7667:
        /* <DEDUP_REMOVED lines=16> */
[----:B------:R-:W-:Y:S05]  /*41a0*/  CALL.REL.NOINC `($__internal_17_$__cuda_sm3x_div_rn_ftz_f32_slowpath) ;  /* 0x0000022800a47944 */ /* 0x000fea0003c00000 */
.L_x_7671:
[----:B------:R-:W-:Y:S05]  /*41b0*/  BSYNC.RECONVERGENT B5 ;  /* 0x0000000000057941 */ /* 0x000fea0003800200 */
.L_x_7670:
        /* <DEDUP_REMOVED lines=28> */
.L_x_7658:
[----:B------:R-:W-:Y:S05]  /*4380*/  BSYNC.RECONVERGENT B4 ;  /* 0x0000000000047941 */ /* 0x000fea0003800200 */
.L_x_7653:
[----:B------:R-:W-:-:S13]  /*4390*/  ISETP.GE.AND P0, PT, R19, RZ, PT ;  /* 0x000000ff1300720c */ /* 0x000fda0003f06270 */
[----:B------:R-:W-:Y:S01]  /*43a0*/  @P0 FADD.FTZ R17, -R17, -RZ ;  /* 0x800000ff11110221 */ /* 0x000fe20000010100 */
[----:B------:R-:W-:Y:S06]  /*43b0*/  BRA `(.L_x_7638) ;  /* 0x0000000800ec7947 */ /* 0x000fec0003800000 */
.L_x_7641:
[----:B------:R-:W-:Y:S01]  /*43c0*/  FADD.FTZ R0, -R18, 6.1232342629258392722e-17 ;  /* 0x248d313212007421 */ /* 0x000fe20000010100 */
[----:B------:R-:W-:-:S03]  /*43d0*/  FADD.FTZ R17, -R19, -RZ ;  /* 0x800000ff13117221 */ /* 0x000fc60000010100 */
[----:B------:R-:W-:Y:S01]  /*43e0*/  FADD.FTZ R0, R0, 1.5707963705062866211 ;  /* 0x3fc90fdb00007421 */ /* 0x000fe20000010000 */
[----:B------:R-:W-:Y:S06]  /*43f0*/  BRA `(.L_x_7638) ;  /* 0x0000000800dc7947 */ /* 0x000fec0003800000 */
.L_x_7640:
[----:B------:R-:W-:Y:S02]  /*4400*/  HFMA2 R0, -RZ, RZ, 0, 0 ;  /* 0x00000000ff007431 */ /* 0x000fe400000001ff */
[----:B------:R-:W-:Y:S01]  /*4410*/  FADD.FTZ R17, -R19, -RZ ;  /* 0x800000ff13117221 */ /* 0x000fe20000010100 */
[----:B------:R-:W-:Y:S06]  /*4420*/  BRA `(.L_x_7638) ;  /* 0x0000000800d07947 */ /* 0x000fec0003800000 */
.L_x_7639:
        /* <DEDUP_REMOVED lines=25> */
[----:B------:R-:W-:Y:S05]  /*45c0*/  CALL.REL.NOINC `($__internal_17_$__cuda_sm3x_div_rn_ftz_f32_slowpath) ;  /* 0x00000224009c7944 */ /* 0x000fea0003c00000 */
.L_x_7676:
[----:B------:R-:W-:Y:S05]  /*45d0*/  BSYNC.RECONVERGENT B5 ;  /* 0x0000000000057941 */ /* 0x000fea0003800200 */
.L_x_7675:
        /* <DEDUP_REMOVED lines=29> */
.L_x_7674:
        /* <DEDUP_REMOVED lines=28> */
.L_x_7679:
[----:B------:R-:W-:Y:S05]  /*4970*/  BSYNC.RECONVERGENT B5 ;  /* 0x0000000000057941 */ /* 0x000fea0003800200 */
.L_x_7678:
        /* <DEDUP_REMOVED lines=29> */
.L_x_7673:
        /* <DEDUP_REMOVED lines=32> */
[----:B------:R-:W-:Y:S05]  /*4d50*/  CALL.REL.NOINC `($__internal_17_$__cuda_sm3x_div_rn_ftz_f32_slowpath) ;  /* 0x0000021c00b87944 */ /* 0x000fea0003c00000 */
.L_x_7681:
[----:B------:R-:W-:Y:S05]  /*4d60*/  BSYNC.RECONVERGENT B5 ;  /* 0x0000000000057941 */ /* 0x000fea0003800200 */
.L_x_7680:
        /* <DEDUP_REMOVED lines=27> */
.L_x_7677:
[----:B------:R-:W-:Y:S05]  /*4f20*/  BSYNC.RECONVERGENT B4 ;  /* 0x0000000000047941 */ /* 0x000fea0003800200 */
.L_x_7672:
[----:B------:R-:W-:Y:S01]  /*4f30*/  ISETP.GE.AND P0, PT, R19, RZ, PT ;  /* 0x000000ff1300720c */ /* 0x000fe20003f06270 */
[----:B------:R-:W-:Y:S01]  /*4f40*/  FADD.FTZ R17, R17, 0.69314718246459960938 ;  /* 0x3f31721811117421 */ /* 0x000fe20000010000 */
[----:B------:R-:W-:-:S11]  /*4f50*/  FADD.FTZ R0, |R0|, -RZ ;  /* 0x800000ff00007221 */ /* 0x000fd60000010200 */
[----:B------:R-:W-:-:S07]  /*4f60*/  @P0 FADD.FTZ R17, -R17, -RZ ;  /* 0x800000ff11110221 */ /* 0x000fce0000010100 */
.L_x_7638:
[----:B------:R-:W-:Y:S05]  /*4f70*/  BSYNC.RECONVERGENT B2 ;  /* 0x0000000000027941 */ /* 0x000fea0003800200 */
.L_x_7636:
        /* <DEDUP_REMOVED lines=11> */
.L_x_7635:
[----:B------:R-:W-:Y:S05]  /*5030*/  BSYNC.RECONVERGENT B3 ;  /* 0x0000000000037941 */ /* 0x000fea0003800200 */
.L_x_7634:
        /* <DEDUP_REMOVED lines=28> */
.L_x_7685:
        /* <DEDUP_REMOVED lines=69> */
.L_x_7695:
[----:B------:R-:W-:-:S04]  /*5650*/  FADD.FTZ R19, -R3, R18 ;  /* 0x0000001203137221 */ /* 0x000fc80000010100 */
[----:B------:R-:W-:-:S07]  /*5660*/  FMUL.FTZ R19, R19, 0.5 ;  /* 0x3f00000013137820 */ /* 0x000fce0000410000 */
.L_x_7696:
[----:B------:R-:W-:Y:S05]  /*5670*/  BSYNC.RECONVERGENT B1 ;  /* 0x0000000000017941 */ /* 0x000fea0003800200 */
.L_x_7694:
        /* <DEDUP_REMOVED lines=11> */
.L_x_7698:
[----:B------:R-:W-:-:S04]  /*5730*/  FADD.FTZ R28, R25, -R26 ;  /* 0x8000001a191c7221 */ /* 0x000fc80000010000 */
[----:B------:R-:W-:-:S07]  /*5740*/  FMUL.FTZ R28, R28, 0.5 ;  /* 0x3f0000001c1c7820 */ /* 0x000fce0000410000 */
.L_x_7699:
[----:B------:R-:W-:Y:S05]  /*5750*/  BSYNC.RECONVERGENT B1 ;  /* 0x0000000000017941 */ /* 0x000fea0003800200 */
.L_x_7697:
        /* <DEDUP_REMOVED lines=35> */
.L_x_7693:
        /* <DEDUP_REMOVED lines=35> */
.L_x_7700:
[----:B------:R-:W-:-:S04]  /*5bc0*/  FADD.FTZ R26, -R29, 1 ;  /* 0x3f8000001d1a7421 */ /* 0x000fc80000010100 */
[----:B------:R-:W-:-:S06]  /*5bd0*/  FMUL.FTZ R19, R3, R26 ;  /* 0x0000001a03137220 */ /* 0x000fcc0000410000 */
[----:B------:R-:W0:Y:S08]  /*5be0*/  MUFU.SQRT R19, R19 ;  /* 0x0000001300137308 */ /* 0x000e300000002000 */
[----:B0-----:R-:W0:Y:S02]  /*5bf0*/  MUFU.RCP R26, R19 ;  /* 0x00000013001a7308 */ /* 0x001e240000001000 */
[----:B0-----:R-:W-:Y:S01]  /*5c00*/  FMUL.FTZ R27, R26, |R21| ;  /* 0x400000151a1b7220 */ /* 0x001fe20000410000 */
[----:B------:R-:W-:Y:S06]  /*5c10*/  BRA `(.L_x_7691) ;  /* 0x0000000000047947 */ /* 0x000fec0003800000 */
.L_x_7692:
[----:B------:R0:W1:Y:S02]  /*5c20*/  MUFU.SQRT R27, R0 ;  /* 0x00000000001b7308 */ /* 0x0000640000002000 */
.L_x_7691:
[----:B------:R-:W-:Y:S05]  /*5c30*/  BSYNC.RECONVERGENT B0 ;  /* 0x0000000000007941 */ /* 0x000fea0003800200 */
.L_x_7690:
        /* <DEDUP_REMOVED lines=41> */
.L_x_7705:
        /* <DEDUP_REMOVED lines=28> */
.L_x_7704:
        /* <DEDUP_REMOVED lines=23> */
.L_x_7711:
[----:B------:R-:W-:-:S04]  /*6200*/  FADD.FTZ R2, -R2, R25 ;  /* 0x0000001902027221 */ /* 0x000fc80000010100 */
[----:B------:R-:W-:-:S07]  /*6210*/  FMUL.FTZ R3, R2, 0.5 ;  /* 0x3f00000002037820 */ /* 0x000fce0000410000 */
.L_x_7712:
[----:B------:R-:W-:Y:S05]  /*6220*/  BSYNC.RECONVERGENT B5 ;  /* 0x0000000000057941 */ /* 0x000fea0003800200 */
.L_x_7710:
[----:B------:R-:W-:Y:S01]  /*6230*/  FADD.FTZ R0, R3, R0 ;  /* 0x0000000003007221 */ /* 0x000fe20000010000 */
[----:B------:R-:W-:-:S04]  /*6240*/  FADD.FTZ R3, R29, R24 ;  /* 0x000000181d037221 */ /* 0x000fc80000010000 */
[----:B------:R-:W-:-:S04]  /*6250*/  FMUL.FTZ R0, R0, R3 ;  /* 0x0000000300007220 */ /* 0x000fc80000410000 */
[----:B------:R1:W2:Y:S01]  /*6260*/  MUFU.SQRT R18, R0 ;  /* 0x0000000000127308 */ /* 0x0002a20000002000 */
[----:B------:R-:W-:Y:S05]  /*6270*/  BRA `(.L_x_7713) ;  /* 0x0000000000487947 */ /* 0x000fea0003800000 */
.L_x_7709:
        /* <DEDUP_REMOVED lines=12> */
.L_x_7708:
[----:B------:R-:W-:Y:S01]  /*6340*/  FADD.FTZ R2, R24, 1 ;  /* 0x3f80000018027421 */ /* 0x000fe20000010000 */
[----:B------:R-:W-:Y:S01]  /*6350*/  MUFU.SQRT R3, R0 ;  /* 0x0000000000037308 */ /* 0x000fe20000002000 */
[----:B------:R-:W-:Y:S02]  /*6360*/  HFMA2 R29, -RZ, RZ, 1.875, 0 ;  /* 0x3f800000ff1d7431 */ /* 0x000fe400000001ff */
[----:B------:R-:W-:-:S06]  /*6370*/  FMUL.FTZ R2, R2, 0.5 ;  /* 0x3f00000002027820 */ /* 0x000fcc0000410000 */
[----:B------:R-:W1:Y:S02]  /*6380*/  MUFU.SQRT R2, R2 ;  /* 0x0000000200027308 */ /* 0x000e640000002000 */
[----:B-1----:R-:W-:-:S07]  /*6390*/  FMUL.FTZ R18, R3, R2 ;  /* 0x0000000203127220 */ /* 0x002fce0000410000 */
.L_x_7713:
[----:B------:R-:W-:Y:S05]  /*63a0*/  BSYNC.RECONVERGENT B1 ;  /* 0x0000000000017941 */ /* 0x000fea0003800200 */
.L_x_7707:
[----:B------:R-:W-:Y:S05]  /*63b0*/  BRA `(.L_x_7714) ;  /* 0x0000000000087947 */ /* 0x000fea0003800000 */
.L_x_7703:
[----:B------:R-:W-:Y:S01]  /*63c0*/  FMUL.FTZ R18, R24, 16777216 ;  /* 0x4b80000018127820 */ /* 0x000fe20000410000 */
[----:B------:R-:W-:-:S07]  /*63d0*/  FMUL.FTZ R29, R29, 16777216 ;  /* 0x4b8000001d1d7820 */ /* 0x000fce0000410000 */
.L_x_7714:
[----:B------:R-:W-:Y:S05]  /*63e0*/  BSYNC.RELIABLE B0 ;  /* 0x0000000000007941 */ /* 0x000fea0003800100 */
.L_x_7702:
        /* <DEDUP_REMOVED lines=20> */
.L_x_7717:
[----:B------:R-:W-:Y:S05]  /*6530*/  BSYNC.RECONVERGENT B5 ;  /* 0x0000000000057941 */ /* 0x000fea0003800200 */
.L_x_7716:
        /* <DEDUP_REMOVED lines=29> */
.L_x_7715:
        /* <DEDUP_REMOVED lines=17> */
.L_x_7719:
[----:B------:R-:W-:Y:S05]  /*6820*/  BSYNC.RECONVERGENT B5 ;  /* 0x0000000000057941 */ /* 0x000fea0003800200 */
.L_x_7718:
        /* <DEDUP_REMOVED lines=28> */
.L_x_7706:
[----:B------:R-:W-:Y:S05]  /*69f0*/  BSYNC.RECONVERGENT B4 ;  /* 0x0000000000047941 */ /* 0x000fea0003800200 */
.L_x_7701:
[----:B------:R-:W-:-:S13]  /*6a00*/  ISETP.GE.AND P0, PT, R21, RZ, PT ;  /* 0x000000ff1500720c */ /* 0x000fda0003f06270 */
[----:B------:R-:W-:Y:S01]  /*6a10*/  @P0 FADD.FTZ R19, -R19, -RZ ;  /* 0x800000ff13130221 */ /* 0x000fe20000010100 */
[----:B------:R-:W-:Y:S06]  /*6a20*/  BRA `(.L_x_7686) ;  /* 0x0000000800ec7947 */ /* 0x000fec0003800000 */
.L_x_7689:
[----:B------:R-:W-:Y:S01]  /*6a30*/  FADD.FTZ R0, -R20, 6.1232342629258392722e-17 ;  /* 0x248d313214007421 */ /* 0x000fe20000010100 */
[----:B------:R-:W-:-:S03]  /*6a40*/  FADD.FTZ R19, -R21, -RZ ;  /* 0x800000ff15137221 */ /* 0x000fc60000010100 */
[----:B------:R-:W-:Y:S01]  /*6a50*/  FADD.FTZ R0, R0, 1.5707963705062866211 ;  /* 0x3fc90fdb00007421 */ /* 0x000fe20000010000 */
[----:B------:R-:W-:Y:S06]  /*6a60*/  BRA `(.L_x_7686) ;  /* 0x0000000800dc7947 */ /* 0x000fec0003800000 */
.L_x_7688:
[----:B------:R-:W-:Y:S02]  /*6a70*/  HFMA2 R0, -RZ, RZ, 0, 0 ;  /* 0x00000000ff007431 */ /* 0x000fe400000001ff */
[----:B------:R-:W-:Y:S01]  /*6a80*/  FADD.FTZ R19, -R21, -RZ ;  /* 0x800000ff15137221 */ /* 0x000fe20000010100 */
[----:B------:R-:W-:Y:S06]  /*6a90*/  BRA `(.L_x_7686) ;  /* 0x0000000800d07947 */ /* 0x000fec0003800000 */
.L_x_7687:
        /* <DEDUP_REMOVED lines=26> */
.L_x_7724:
[----:B------:R-:W-:Y:S05]  /*6c40*/  BSYNC.RECONVERGENT B5 ;  /* 0x0000000000057941 */ /* 0x000fea0003800200 */
.L_x_7723:
        /* <DEDUP_REMOVED lines=29> */
.L_x_7722:
        /* <DEDUP_REMOVED lines=28> */
.L_x_7727:
[----:B------:R-:W-:Y:S05]  /*6fe0*/  BSYNC.RECONVERGENT B5 ;  /* 0x0000000000057941 */ /* 0x000fea0003800200 */
.L_x_7726:
        /* <DEDUP_REMOVED lines=29> */
.L_x_7721:
        /* <DEDUP_REMOVED lines=33> */
.L_x_7729:
[----:B------:R-:W-:Y:S05]  /*73d0*/  BSYNC.RECONVERGENT B5 ;  /* 0x0000000000057941 */ /* 0x000fea0003800200 */
.L_x_7728:
        /* <DEDUP_REMOVED lines=27> */
.L_x_7725:
[----:B------:R-:W-:Y:S05]  /*7590*/  BSYNC.RECONVERGENT B4 ;  /* 0x0000000000047941 */ /* 0x000fea0003800200 */
.L_x_7720:
[----:B------:R-:W-:Y:S01]  /*75a0*/  ISETP.GE.AND P0, PT, R21, RZ, PT ;  /* 0x000000ff1500720c */ /* 0x000fe20003f06270 */
[----:B------:R-:W-:Y:S01]  /*75b0*/  FADD.FTZ R19, R19, 0.69314718246459960938 ;  /* 0x3f31721813137421 */ /* 0x000fe20000010000 */
[----:B------:R-:W-:-:S11]  /*75c0*/  FADD.FTZ R0, |R0|, -RZ ;  /* 0x800000ff00007221 */ /* 0x000fd60000010200 */
[----:B------:R-:W-:-:S07]  /*75d0*/  @P0 FADD.FTZ R19, -R19, -RZ ;  /* 0x800000ff13130221 */ /* 0x000fce0000010100 */
.L_x_7686:
[----:B------:R-:W-:Y:S05]  /*75e0*/  BSYNC.RECONVERGENT B2 ;  /* 0x0000000000027941 */ /* 0x000fea0003800200 */
.L_x_7684:
        /* <DEDUP_REMOVED lines=11> */
.L_x_7683:
[----:B------:R-:W-:Y:S05]  /*76a0*/  BSYNC.RECONVERGENT B3 ;  /* 0x0000000000037941 */ /* 0x000fea0003800200 */
.L_x_7682:
        /* <DEDUP_REMOVED lines=28> */
.L_x_7733:
        /* <DEDUP_REMOVED lines=69> */
.L_x_7743:
[----:B------:R-:W-:-:S04]  /*7cc0*/  FADD.FTZ R21, -R3, R20 ;  /* 0x0000001403157221 */ /* 0x000fc80000010100 */
[----:B------:R-:W-:-:S07]  /*7cd0*/  FMUL.FTZ R21, R21, 0.5 ;  /* 0x3f00000015157820 */ /* 0x000fce0000410000 */
.L_x_7744:
[----:B------:R-:W-:Y:S05]  /*7ce0*/  BSYNC.RECONVERGENT B1 ;  /* 0x0000000000017941 */ /* 0x000fea0003800200 */
.L_x_7742:
        /* <DEDUP_REMOVED lines=11> */
.L_x_7746:
[----:B------:R-:W-:-:S04]  /*7da0*/  FADD.FTZ R28, R25, -R26 ;  /* 0x8000001a191c7221 */ /* 0x000fc80000010000 */
[----:B------:R-:W-:-:S07]  /*7db0*/  FMUL.FTZ R28, R28, 0.5 ;  /* 0x3f0000001c1c7820 */ /* 0x000fce0000410000 */
.L_x_7747:
[----:B------:R-:W-:Y:S05]  /*7dc0*/  BSYNC.RECONVERGENT B1 ;  /* 0x0000000000017941 */ /* 0x000fea0003800200 */
.L_x_7745:
        /* <DEDUP_REMOVED lines=35> */
.L_x_7741:
        /* <DEDUP_REMOVED lines=35> */
.L_x_7748:
[----:B------:R-:W-:-:S04]  /*8230*/  FADD.FTZ R26, -R29, 1 ;  /* 0x3f8000001d1a7421 */ /* 0x000fc80000010100 */
[----:B------:R-:W-:-:S06]  /*8240*/  FMUL.FTZ R21, R3, R26 ;  /* 0x0000001a03157220 */ /* 0x000fcc0000410000 */
[----:B------:R-:W0:Y:S08]  /*8250*/  MUFU.SQRT R21, R21 ;  /* 0x0000001500157308 */ /* 0x000e300000002000 */
[----:B0-----:R-:W0:Y:S02]  /*8260*/  MUFU.RCP R26, R21 ;  /* 0x00000015001a7308 */ /* 0x001e240000001000 */
[----:B0-----:R-:W-:Y:S01]  /*8270*/  FMUL.FTZ R27, R26, |R5| ;  /* 0x400000051a1b7220 */ /* 0x001fe20000410000 */
[----:B------:R-:W-:Y:S06]  /*8280*/  BRA `(.L_x_7739) ;  /* 0x0000000000047947 */ /* 0x000fec0003800000 */
.L_x_7740:
[----:B------:R0:W1:Y:S02]  /*8290*/  MUFU.SQRT R27, R0 ;  /* 0x00000000001b7308 */ /* 0x0000640000002000 */
.L_x_7739:
[----:B------:R-:W-:Y:S05]  /*82a0*/  BSYNC.RECONVERGENT B0 ;  /* 0x0000000000007941 */ /* 0x000fea0003800200 */
.L_x_7738:
        /* <DEDUP_REMOVED lines=41> */
.L_x_7753:
        /* <DEDUP_REMOVED lines=28> */
.L_x_7752:
        /* <DEDUP_REMOVED lines=23> */
.L_x_7759:
[----:B------:R-:W-:-:S04]  /*8870*/  FADD.FTZ R2, -R2, R25 ;  /* 0x0000001902027221 */ /* 0x000fc80000010100 */
[----:B------:R-:W-:-:S07]  /*8880*/  FMUL.FTZ R3, R2, 0.5 ;  /* 0x3f00000002037820 */ /* 0x000fce0000410000 */
.L_x_7760:
[----:B------:R-:W-:Y:S05]  /*8890*/  BSYNC.RECONVERGENT B5 ;  /* 0x0000000000057941 */ /* 0x000fea0003800200 */
.L_x_7758:
[----:B------:R-:W-:Y:S01]  /*88a0*/  FADD.FTZ R0, R3, R0 ;  /* 0x0000000003007221 */ /* 0x000fe20000010000 */
[----:B------:R-:W-:-:S04]  /*88b0*/  FADD.FTZ R3, R29, R24 ;  /* 0x000000181d037221 */ /* 0x000fc80000010000 */
[----:B------:R-:W-:-:S04]  /*88c0*/  FMUL.FTZ R0, R0, R3 ;  /* 0x0000000300007220 */ /* 0x000fc80000410000 */
[----:B------:R1:W2:Y:S01]  /*88d0*/  MUFU.SQRT R20, R0 ;  /* 0x0000000000147308 */ /* 0x0002a20000002000 */
[----:B------:R-:W-:Y:S05]  /*88e0*/  BRA `(.L_x_7761) ;  /* 0x0000000000487947 */ /* 0x000fea0003800000 */
.L_x_7757:
        /* <DEDUP_REMOVED lines=12> */
.L_x_7756:
[----:B------:R-:W-:Y:S01]  /*89b0*/  FADD.FTZ R2, R24, 1 ;  /* 0x3f80000018027421 */ /* 0x000fe20000010000 */
[----:B------:R-:W-:Y:S01]  /*89c0*/  MUFU.SQRT R3, R0 ;  /* 0x0000000000037308 */ /* 0x000fe20000002000 */
[----:B------:R-:W-:Y:S02]  /*89d0*/  HFMA2 R29, -RZ, RZ, 1.875, 0 ;  /* 0x3f800000ff1d7431 */ /* 0x000fe400000001ff */
[----:B------:R-:W-:-:S06]  /*89e0*/  FMUL.FTZ R2, R2, 0.5 ;  /* 0x3f00000002027820 */ /* 0x000fcc0000410000 */
[----:B------:R-:W1:Y:S02]  /*89f0*/  MUFU.SQRT R2, R2 ;  /* 0x0000000200027308 */ /* 0x000e640000002000 */
[----:B-1----:R-:W-:-:S07]  /*8a00*/  FMUL.FTZ R20, R3, R2 ;  /* 0x0000000203147220 */ /* 0x002fce0000410000 */
.L_x_7761:
[----:B------:R-:W-:Y:S05]  /*8a10*/  BSYNC.RECONVERGENT B1 ;  /* 0x0000000000017941 */ /* 0x000fea0003800200 */
.L_x_7755:
[----:B------:R-:W-:Y:S05]  /*8a20*/  BRA `(.L_x_7762) ;  /* 0x0000000000087947 */ /* 0x000fea0003800000 */
.L_x_7751:
[----:B------:R-:W-:Y:S01]  /*8a30*/  FMUL.FTZ R20, R24, 16777216 ;  /* 0x4b80000018147820 */ /* 0x000fe20000410000 */
[----:B------:R-:W-:-:S07]  /*8a40*/  FMUL.FTZ R29, R29, 16777216 ;  /* 0x4b8000001d1d7820 */ /* 0x000fce0000410000 */
.L_x_7762:
[----:B------:R-:W-:Y:S05]  /*8a50*/  BSYNC.RELIABLE B0 ;  /* 0x0000000000007941 */ /* 0x000fea0003800100 */
.L_x_7750:
        /* <DEDUP_REMOVED lines=20> */
.L_x_7765:
[----:B------:R-:W-:Y:S05]  /*8ba0*/  BSYNC.RECONVERGENT B5 ;  /* 0x0000000000057941 */ /* 0x000fea0003800200 */
.L_x_7764:
        /* <DEDUP_REMOVED lines=29> */
.L_x_7763:
        /* <DEDUP_REMOVED lines=17> */
.L_x_7767:
[----:B------:R-:W-:Y:S05]  /*8e90*/  BSYNC.RECONVERGENT B5 ;  /* 0x0000000000057941 */ /* 0x000fea0003800200 */
.L_x_7766:
        /* <DEDUP_REMOVED lines=28> */
.L_x_7754:
[----:B------:R-:W-:Y:S05]  /*9060*/  BSYNC.RECONVERGENT B4 ;  /* 0x0000000000047941 */ /* 0x000fea0003800200 */
.L_x_7749:
[----:B------:R-:W-:-:S13]  /*9070*/  ISETP.GE.AND P0, PT, R5, RZ, PT ;  /* 0x000000ff0500720c */ /* 0x000fda0003f06270 */
[----:B------:R-:W-:Y:S01]  /*9080*/  @P0 FADD.FTZ R21, -R21, -RZ ;  /* 0x800000ff15150221 */ /* 0x000fe20000010100 */
[----:B------:R-:W-:Y:S06]  /*9090*/  BRA `(.L_x_7734) ;  /* 0x0000000800ec7947 */ /* 0x000fec0003800000 */
.L_x_7737:
[----:B------:R-:W-:Y:S01]  /*90a0*/  FADD.FTZ R0, -R4, 6.1232342629258392722e-17 ;  /* 0x248d313204007421 */ /* 0x000fe20000010100 */
[----:B------:R-:W-:-:S03]  /*90b0*/  FADD.FTZ R21, -R5, -RZ ;  /* 0x800000ff05157221 */ /* 0x000fc60000010100 */
[----:B------:R-:W-:Y:S01]  /*90c0*/  FADD.FTZ R0, R0, 1.5707963705062866211 ;  /* 0x3fc90fdb00007421 */ /* 0x000fe20000010000 */
[----:B------:R-:W-:Y:S06]  /*90d0*/  BRA `(.L_x_7734) ;  /* 0x0000000800dc7947 */ /* 0x000fec0003800000 */
.L_x_7736:
[----:B------:R-:W-:Y:S02]  /*90e0*/  HFMA2 R0, -RZ, RZ, 0, 0 ;  /* 0x00000000ff007431 */ /* 0x000fe400000001ff */
[----:B------:R-:W-:Y:S01]  /*90f0*/  FADD.FTZ R21, -R5, -RZ ;  /* 0x800000ff05157221 */ /* 0x000fe20000010100 */
[----:B------:R-:W-:Y:S06]  /*9100*/  BRA `(.L_x_7734) ;  /* 0x0000000800d07947 */ /* 0x000fec0003800000 */
.L_x_7735:
        /* <DEDUP_REMOVED lines=26> */
.L_x_7772:
[----:B------:R-:W-:Y:S05]  /*92b0*/  BSYNC.RECONVERGENT B5 ;  /* 0x0000000000057941 */ /* 0x000fea0003800200 */
.L_x_7771:
        /* <DEDUP_REMOVED lines=29> */
.L_x_7770:
        /* <DEDUP_REMOVED lines=28> */
.L_x_7775:
[----:B------:R-:W-:Y:S05]  /*9650*/  BSYNC.RECONVERGENT B5 ;  /* 0x0000000000057941 */ /* 0x000fea0003800200 */
.L_x_7774:
        /* <DEDUP_REMOVED lines=29> */
.L_x_7769:
        /* <DEDUP_REMOVED lines=33> */
.L_x_7777:
[----:B------:R-:W-:Y:S05]  /*9a40*/  BSYNC.RECONVERGENT B5 ;  /* 0x0000000000057941 */ /* 0x000fea0003800200 */
.L_x_7776:
        /* <DEDUP_REMOVED lines=27> */
.L_x_7773:
[----:B------:R-:W-:Y:S05]  /*9c00*/  BSYNC.RECONVERGENT B4 ;  /* 0x0000000000047941 */ /* 0x000fea0003800200 */
.L_x_7768:
[----:B------:R-:W-:Y:S01]  /*9c10*/  ISETP.GE.AND P0, PT, R5, RZ, PT ;  /* 0x000000ff0500720c */ /* 0x000fe20003f06270 */
[----:B------:R-:W-:Y:S01]  /*9c20*/  FADD.FTZ R21, R21, 0.69314718246459960938 ;  /* 0x3f31721815157421 */ /* 0x000fe20000010000 */
[----:B------:R-:W-:-:S11]  /*9c30*/  FADD.FTZ R0, |R0|, -RZ ;  /* 0x800000ff00007221 */ /* 0x000fd60000010200 */
[----:B------:R-:W-:-:S07]  /*9c40*/  @P0 FADD.FTZ R21, -R21, -RZ ;  /* 0x800000ff15150221 */ /* 0x000fce0000010100 */
.L_x_7734:
[----:B------:R-:W-:Y:S05]  /*9c50*/  BSYNC.RECONVERGENT B2 ;  /* 0x0000000000027941 */ /* 0x000fea0003800200 */
.L_x_7732:
        /* <DEDUP_REMOVED lines=11> */
.L_x_7731:
[----:B------:R-:W-:Y:S05]  /*9d10*/  BSYNC.RECONVERGENT B3 ;  /* 0x0000000000037941 */ /* 0x000fea0003800200 */
.L_x_7730:
        /* <DEDUP_REMOVED lines=28> */
.L_x_7781:
        /* <DEDUP_REMOVED lines=69> */
.L_x_7791:
[----:B------:R-:W-:-:S04]  /*a330*/  FADD.FTZ R5, -R3, R4 ;  /* 0x0000000403057221 */ /* 0x000fc80000010100 */
[----:B------:R-:W-:-:S07]  /*a340*/  FMUL.FTZ R5, R5, 0.5 ;  /* 0x3f00000005057820 */ /* 0x000fce0000410000 */
.L_x_7792:
[----:B------:R-:W-:Y:S05]  /*a350*/  BSYNC.RECONVERGENT B1 ;  /* 0x0000000000017941 */ /* 0x000fea0003800200 */
.L_x_7790:
        /* <DEDUP_REMOVED lines=11> */
.L_x_7794:
[----:B------:R-:W-:-:S04]  /*a410*/  FADD.FTZ R28, R25, -R26 ;  /* 0x8000001a191c7221 */ /* 0x000fc80000010000 */
[----:B------:R-:W-:-:S07]  /*a420*/  FMUL.FTZ R28, R28, 0.5 ;  /* 0x3f0000001c1c7820 */ /* 0x000fce0000410000 */
.L_x_7795:
[----:B------:R-:W-:Y:S05]  /*a430*/  BSYNC.RECONVERGENT B1 ;  /* 0x0000000000017941 */ /* 0x000fea0003800200 */
.L_x_7793:
        /* <DEDUP_REMOVED lines=35> */
.L_x_7789:
        /* <DEDUP_REMOVED lines=35> */
.L_x_7796:
[----:B------:R-:W-:-:S04]  /*a8a0*/  FADD.FTZ R26, -R29, 1 ;  /* 0x3f8000001d1a7421 */ /* 0x000fc80000010100 */
[----:B------:R-:W-:-:S06]  /*a8b0*/  FMUL.FTZ R5, R3, R26 ;  /* 0x0000001a03057220 */ /* 0x000fcc0000410000 */
[----:B------:R-:W0:Y:S08]  /*a8c0*/  MUFU.SQRT R5, R5 ;  /* 0x0000000500057308 */ /* 0x000e300000002000 */
[----:B0-----:R-:W0:Y:S02]  /*a8d0*/  MUFU.RCP R26, R5 ;  /* 0x00000005001a7308 */ /* 0x001e240000001000 */
[----:B0-----:R-:W-:Y:S01]  /*a8e0*/  FMUL.FTZ R27, R26, |R7| ;  /* 0x400000071a1b7220 */ /* 0x001fe20000410000 */
[----:B------:R-:W-:Y:S06]  /*a8f0*/  BRA `(.L_x_7787) ;  /* 0x0000000000047947 */ /* 0x000fec0003800000 */
.L_x_7788:
[----:B------:R0:W1:Y:S02]  /*a900*/  MUFU.SQRT R27, R0 ;  /* 0x00000000001b7308 */ /* 0x0000640000002000 */
.L_x_7787:
[----:B------:R-:W-:Y:S05]  /*a910*/  BSYNC.RECONVERGENT B0 ;  /* 0x0000000000007941 */ /* 0x000fea0003800200 */
.L_x_7786:
        /* <DEDUP_REMOVED lines=41> */
.L_x_7801:
        /* <DEDUP_REMOVED lines=28> */
.L_x_7800:
        /* <DEDUP_REMOVED lines=23> */
.L_x_7807:
[----:B------:R-:W-:-:S04]  /*aee0*/  FADD.FTZ R2, -R2, R25 ;  /* 0x0000001902027221 */ /* 0x000fc80000010100 */
[----:B------:R-:W-:-:S07]  /*aef0*/  FMUL.FTZ R3, R2, 0.5 ;  /* 0x3f00000002037820 */ /* 0x000fce0000410000 */
.L_x_7808:
[----:B------:R-:W-:Y:S05]  /*af00*/  BSYNC.RECONVERGENT B5 ;  /* 0x0000000000057941 */ /* 0x000fea0003800200 */
.L_x_7806:
[----:B------:R-:W-:Y:S01]  /*af10*/  FADD.FTZ R0, R3, R0 ;  /* 0x0000000003007221 */ /* 0x000fe20000010000 */
[----:B------:R-:W-:-:S04]  /*af20*/  FADD.FTZ R3, R29, R24 ;  /* 0x000000181d037221 */ /* 0x000fc80000010000 */
[----:B------:R-:W-:-:S04]  /*af30*/  FMUL.FTZ R0, R0, R3 ;  /* 0x0000000300007220 */ /* 0x000fc80000410000 */
[----:B------:R1:W2:Y:S01]  /*af40*/  MUFU.SQRT R4, R0 ;  /* 0x0000000000047308 */ /* 0x0002a20000002000 */
[----:B------:R-:W-:Y:S05]  /*af50*/  BRA `(.L_x_7809) ;  /* 0x0000000000487947 */ /* 0x000fea0003800000 */
.L_x_7805:
        /* <DEDUP_REMOVED lines=12> */
.L_x_7804:
[----:B------:R-:W-:Y:S01]  /*b020*/  FADD.FTZ R2, R24, 1 ;  /* 0x3f80000018027421 */ /* 0x000fe20000010000 */
[----:B------:R-:W-:Y:S01]  /*b030*/  MUFU.SQRT R3, R0 ;  /* 0x0000000000037308 */ /* 0x000fe20000002000 */
[----:B------:R-:W-:Y:S02]  /*b040*/  HFMA2 R29, -RZ, RZ, 1.875, 0 ;  /* 0x3f800000ff1d7431 */ /* 0x000fe400000001ff */
[----:B------:R-:W-:-:S06]  /*b050*/  FMUL.FTZ R2, R2, 0.5 ;  /* 0x3f00000002027820 */ /* 0x000fcc0000410000 */
[----:B------:R-:W1:Y:S02]  /*b060*/  MUFU.SQRT R2, R2 ;  /* 0x0000000200027308 */ /* 0x000e640000002000 */
[----:B-1----:R-:W-:-:S07]  /*b070*/  FMUL.FTZ R4, R3, R2 ;  /* 0x0000000203047220 */ /* 0x002fce0000410000 */
.L_x_7809:
[----:B------:R-:W-:Y:S05]  /*b080*/  BSYNC.RECONVERGENT B1 ;  /* 0x0000000000017941 */ /* 0x000fea0003800200 */
.L_x_7803:
[----:B------:R-:W-:Y:S05]  /*b090*/  BRA `(.L_x_7810) ;  /* 0x0000000000087947 */ /* 0x000fea0003800000 */
.L_x_7799:
[----:B------:R-:W-:Y:S01]  /*b0a0*/  FMUL.FTZ R4, R24, 16777216 ;  /* 0x4b80000018047820 */ /* 0x000fe20000410000 */
[----:B------:R-:W-:-:S07]  /*b0b0*/  FMUL.FTZ R29, R29, 16777216 ;  /* 0x4b8000001d1d7820 */ /* 0x000fce0000410000 */
.L_x_7810:
[----:B------:R-:W-:Y:S05]  /*b0c0*/  BSYNC.RELIABLE B0 ;  /* 0x0000000000007941 */ /* 0x000fea0003800100 */
.L_x_7798:
        /* <DEDUP_REMOVED lines=20> */
.L_x_7813:
[----:B------:R-:W-:Y:S05]  /*b210*/  BSYNC.RECONVERGENT B5 ;  /* 0x0000000000057941 */ /* 0x000fea0003800200 */
.L_x_7812:
        /* <DEDUP_REMOVED lines=29> */
.L_x_7811:
        /* <DEDUP_REMOVED lines=17> */
.L_x_7815:
[----:B------:R-:W-:Y:S05]  /*b500*/  BSYNC.RECONVERGENT B5 ;  /* 0x0000000000057941 */ /* 0x000fea0003800200 */
.L_x_7814:
        /* <DEDUP_REMOVED lines=28> */
.L_x_7802:
[----:B------:R-:W-:Y:S05]  /*b6d0*/  BSYNC.RECONVERGENT B4 ;  /* 0x0000000000047941 */ /* 0x000fea0003800200 */
.L_x_7797:
[----:B------:R-:W-:-:S13]  /*b6e0*/  ISETP.GE.AND P0, PT, R7, RZ, PT ;  /* 0x000000ff0700720c */ /* 0x000fda0003f06270 */
[----:B------:R-:W-:Y:S01]  /*b6f0*/  @P0 FADD.FTZ R5, -R5, -RZ ;  /* 0x800000ff05050221 */ /* 0x000fe20000010100 */
[----:B------:R-:W-:Y:S06]  /*b700*/  BRA `(.L_x_7782) ;  /* 0x0000000800ec7947 */ /* 0x000fec0003800000 */
.L_x_7785:
[----:B------:R-:W-:Y:S01]  /*b710*/  FADD.FTZ R0, -R6, 6.1232342629258392722e-17 ;  /* 0x248d313206007421 */ /* 0x000fe20000010100 */
[----:B------:R-:W-:-:S03]  /*b720*/  FADD.FTZ R5, -R7, -RZ ;  /* 0x800000ff07057221 */ /* 0x000fc60000010100 */
[----:B------:R-:W-:Y:S01]  /*b730*/  FADD.FTZ R0, R0, 1.5707963705062866211 ;  /* 0x3fc90fdb00007421 */ /* 0x000fe20000010000 */
[----:B------:R-:W-:Y:S06]  /*b740*/  BRA `(.L_x_7782) ;  /* 0x0000000800dc7947 */ /* 0x000fec0003800000 */
.L_x_7784:
[----:B------:R-:W-:Y:S02]  /*b750*/  HFMA2 R0, -RZ, RZ, 0, 0 ;  /* 0x00000000ff007431 */ /* 0x000fe400000001ff */
[----:B------:R-:W-:Y:S01]  /*b760*/  FADD.FTZ R5, -R7, -RZ ;  /* 0x800000ff07057221 */ /* 0x000fe20000010100 */
[----:B------:R-:W-:Y:S06]  /*b770*/  BRA `(.L_x_7782) ;  /* 0x0000000800d07947 */ /* 0x000fec0003800000 */
.L_x_7783:
        /* <DEDUP_REMOVED lines=26> */
.L_x_7820:
[----:B------:R-:W-:Y:S05]  /*b920*/  BSYNC.RECONVERGENT B5 ;  /* 0x0000000000057941 */ /* 0x000fea0003800200 */
.L_x_7819:
        /* <DEDUP_REMOVED lines=29> */
.L_x_7818:
        /* <DEDUP_REMOVED lines=28> */
.L_x_7823:
[----:B------:R-:W-:Y:S05]  /*bcc0*/  BSYNC.RECONVERGENT B5 ;  /* 0x0000000000057941 */ /* 0x000fea0003800200 */
.L_x_7822:
        /* <DEDUP_REMOVED lines=29> */
.L_x_7817:
        /* <DEDUP_REMOVED lines=33> */
.L_x_7825:
[----:B------:R-:W-:Y:S05]  /*c0b0*/  BSYNC.RECONVERGENT B5 ;  /* 0x0000000000057941 */ /* 0x000fea0003800200 */
.L_x_7824:
        /* <DEDUP_REMOVED lines=27> */
.L_x_7821:
[----:B------:R-:W-:Y:S05]  /*c270*/  BSYNC.RECONVERGENT B4 ;  /* 0x0000000000047941 */ /* 0x000fea0003800200 */
.L_x_7816:
[----:B------:R-:W-:Y:S01]  /*c280*/  ISETP.GE.AND P0, PT, R7, RZ, PT ;  /* 0x000000ff0700720c */ /* 0x000fe20003f06270 */
[----:B------:R-:W-:Y:S01]  /*c290*/  FADD.FTZ R5, R5, 0.69314718246459960938 ;  /* 0x3f31721805057421 */ /* 0x000fe20000010000 */
[----:B------:R-:W-:-:S11]  /*c2a0*/  FADD.FTZ R0, |R0|, -RZ ;  /* 0x800000ff00007221 */ /* 0x000fd60000010200 */
[----:B------:R-:W-:-:S07]  /*c2b0*/  @P0 FADD.FTZ R5, -R5, -RZ ;  /* 0x800000ff05050221 */ /* 0x000fce0000010100 */
.L_x_7782:
[----:B------:R-:W-:Y:S05]  /*c2c0*/  BSYNC.RECONVERGENT B2 ;  /* 0x0000000000027941 */ /* 0x000fea0003800200 */
.L_x_7780:
        /* <DEDUP_REMOVED lines=11> */
.L_x_7779:
[----:B------:R-:W-:Y:S05]  /*c380*/  BSYNC.RECONVERGENT B3 ;  /* 0x0000000000037941 */ /* 0x000fea0003800200 */
.L_x_7778:
        /* <DEDUP_REMOVED lines=28> */
.L_x_7829:
        /* <DEDUP_REMOVED lines=69> */
.L_x_7839:
[----:B------:R-:W-:-:S04]  /*c9a0*/  FADD.FTZ R7, -R3, R6 ;  /* 0x0000000603077221 */ /* 0x000fc80000010100 */
[----:B------:R-:W-:-:S07]  /*c9b0*/  FMUL.FTZ R7, R7, 0.5 ;  /* 0x3f00000007077820 */ /* 0x000fce0000410000 */
.L_x_7840:
[----:B------:R-:W-:Y:S05]  /*c9c0*/  BSYNC.RECONVERGENT B1 ;  /* 0x0000000000017941 */ /* 0x000fea0003800200 */
.L_x_7838:
        /* <DEDUP_REMOVED lines=11> */
.L_x_7842:
[----:B------:R-:W-:-:S04]  /*ca80*/  FADD.FTZ R28, R25, -R26 ;  /* 0x8000001a191c7221 */ /* 0x000fc80000010000 */
[----:B------:R-:W-:-:S07]  /*ca90*/  FMUL.FTZ R28, R28, 0.5 ;  /* 0x3f0000001c1c7820 */ /* 0x000fce0000410000 */
.L_x_7843:
[----:B------:R-:W-:Y:S05]  /*caa0*/  BSYNC.RECONVERGENT B1 ;  /* 0x0000000000017941 */ /* 0x000fea0003800200 */
.L_x_7841:
        /* <DEDUP_REMOVED lines=35> */
.L_x_7837:
        /* <DEDUP_REMOVED lines=35> */
.L_x_7844:
[----:B------:R-:W-:-:S04]  /*cf10*/  FADD.FTZ R26, -R29, 1 ;  /* 0x3f8000001d1a7421 */ /* 0x000fc80000010100 */
[----:B------:R-:W-:-:S06]  /*cf20*/  FMUL.FTZ R7, R3, R26 ;  /* 0x0000001a03077220 */ /* 0x000fcc0000410000 */
[----:B------:R-:W0:Y:S08]  /*cf30*/  MUFU.SQRT R7, R7 ;  /* 0x0000000700077308 */ /* 0x000e300000002000 */
[----:B0-----:R-:W0:Y:S02]  /*cf40*/  MUFU.RCP R26, R7 ;  /* 0x00000007001a7308 */ /* 0x001e240000001000 */
[----:B0-----:R-:W-:Y:S01]  /*cf50*/  FMUL.FTZ R27, R26, |R9| ;  /* 0x400000091a1b7220 */ /* 0x001fe20000410000 */
[----:B------:R-:W-:Y:S06]  /*cf60*/  BRA `(.L_x_7835) ;  /* 0x0000000000047947 */ /* 0x000fec0003800000 */
.L_x_7836:
[----:B------:R0:W1:Y:S02]  /*cf70*/  MUFU.SQRT R27, R0 ;  /* 0x00000000001b7308 */ /* 0x0000640000002000 */
.L_x_7835:
[----:B------:R-:W-:Y:S05]  /*cf80*/  BSYNC.RECONVERGENT B0 ;  /* 0x0000000000007941 */ /* 0x000fea0003800200 */
.L_x_7834:
        /* <DEDUP_REMOVED lines=41> */
.L_x_7849:
        /* <DEDUP_REMOVED lines=28> */
.L_x_7848:
        /* <DEDUP_REMOVED lines=23> */
.L_x_7855:
[----:B------:R-:W-:-:S04]  /*d550*/  FADD.FTZ R2, -R2, R25 ;  /* 0x0000001902027221 */ /* 0x000fc80000010100 */
[----:B------:R-:W-:-:S07]  /*d560*/  FMUL.FTZ R3, R2, 0.5 ;  /* 0x3f00000002037820 */ /* 0x000fce0000410000 */
.L_x_7856:
[----:B------:R-:W-:Y:S05]  /*d570*/  BSYNC.RECONVERGENT B5 ;  /* 0x0000000000057941 */ /* 0x000fea0003800200 */
.L_x_7854:
[----:B------:R-:W-:Y:S01]  /*d580*/  FADD.FTZ R0, R3, R0 ;  /* 0x0000000003007221 */ /* 0x000fe20000010000 */
[----:B------:R-:W-:-:S04]  /*d590*/  FADD.FTZ R3, R29, R24 ;  /* 0x000000181d037221 */ /* 0x000fc80000010000 */
[----:B------:R-:W-:-:S04]  /*d5a0*/  FMUL.FTZ R0, R0, R3 ;  /* 0x0000000300007220 */ /* 0x000fc80000410000 */
[----:B------:R1:W2:Y:S01]  /*d5b0*/  MUFU.SQRT R6, R0 ;  /* 0x0000000000067308 */ /* 0x0002a20000002000 */
[----:B------:R-:W-:Y:S05]  /*d5c0*/  BRA `(.L_x_7857) ;  /* 0x0000000000487947 */ /* 0x000fea0003800000 */
.L_x_7853:
        /* <DEDUP_REMOVED lines=12> */
.L_x_7852:
[----:B------:R-:W-:Y:S01]  /*d690*/  FADD.FTZ R2, R24, 1 ;  /* 0x3f80000018027421 */ /* 0x000fe20000010000 */
[----:B------:R-:W-:Y:S01]  /*d6a0*/  MUFU.SQRT R3, R0 ;  /* 0x0000000000037308 */ /* 0x000fe20000002000 */
[----:B------:R-:W-:Y:S02]  /*d6b0*/  HFMA2 R29, -RZ, RZ, 1.875, 0 ;  /* 0x3f800000ff1d7431 */ /* 0x000fe400000001ff */
[----:B------:R-:W-:-:S06]  /*d6c0*/  FMUL.FTZ R2, R2, 0.5 ;  /* 0x3f00000002027820 */ /* 0x000fcc0000410000 */
[----:B------:R-:W1:Y:S02]  /*d6d0*/  MUFU.SQRT R2, R2 ;  /* 0x0000000200027308 */ /* 0x000e640000002000 */
[----:B-1----:R-:W-:-:S07]  /*d6e0*/  FMUL.FTZ R6, R3, R2 ;  /* 0x0000000203067220 */ /* 0x002fce0000410000 */
.L_x_7857:
[----:B------:R-:W-:Y:S05]  /*d6f0*/  BSYNC.RECONVERGENT B1 ;  /* 0x0000000000017941 */ /* 0x000fea0003800200 */
.L_x_7851:
[----:B------:R-:W-:Y:S05]  /*d700*/  BRA `(.L_x_7858) ;  /* 0x0000000000087947 */ /* 0x000fea0003800000 */
.L_x_7847:
[----:B------:R-:W-:Y:S01]  /*d710*/  FMUL.FTZ R6, R24, 16777216 ;  /* 0x4b80000018067820 */ /* 0x000fe20000410000 */
[----:B------:R-:W-:-:S07]  /*d720*/  FMUL.FTZ R29, R29, 16777216 ;  /* 0x4b8000001d1d7820 */ /* 0x000fce0000410000 */
.L_x_7858:
[----:B------:R-:W-:Y:S05]  /*d730*/  BSYNC.RELIABLE B0 ;  /* 0x0000000000007941 */ /* 0x000fea0003800100 */
.L_x_7846:
        /* <DEDUP_REMOVED lines=20> */
.L_x_7861:
[----:B------:R-:W-:Y:S05]  /*d880*/  BSYNC.RECONVERGENT B5 ;  /* 0x0000000000057941 */ /* 0x000fea0003800200 */
.L_x_7860:
        /* <DEDUP_REMOVED lines=29> */
.L_x_7859:
        /* <DEDUP_REMOVED lines=17> */
.L_x_7863:
[----:B------:R-:W-:Y:S05]  /*db70*/  BSYNC.RECONVERGENT B5 ;  /* 0x0000000000057941 */ /* 0x000fea0003800200 */
.L_x_7862:
        /* <DEDUP_REMOVED lines=28> */
.L_x_7850:
[----:B------:R-:W-:Y:S05]  /*dd40*/  BSYNC.RECONVERGENT B4 ;  /* 0x0000000000047941 */ /* 0x000fea0003800200 */
.L_x_7845:
[----:B------:R-:W-:-:S13]  /*dd50*/  ISETP.GE.AND P0, PT, R9, RZ, PT ;  /* 0x000000ff0900720c */ /* 0x000fda0003f06270 */
[----:B------:R-:W-:Y:S01]  /*dd60*/  @P0 FADD.FTZ R7, -R7, -RZ ;  /* 0x800000ff07070221 */ /* 0x000fe20000010100 */
[----:B------:R-:W-:Y:S06]  /*dd70*/  BRA `(.L_x_7830) ;  /* 0x0000000800ec7947 */ /* 0x000fec0003800000 */
.L_x_7833:
[----:B------:R-:W-:Y:S01]  /*dd80*/  FADD.FTZ R0, -R8, 6.1232342629258392722e-17 ;  /* 0x248d313208007421 */ /* 0x000fe20000010100 */
[----:B------:R-:W-:-:S03]  /*dd90*/  FADD.FTZ R7, -R9, -RZ ;  /* 0x800000ff09077221 */ /* 0x000fc60000010100 */
[----:B------:R-:W-:Y:S01]  /*dda0*/  FADD.FTZ R0, R0, 1.5707963705062866211 ;  /* 0x3fc90fdb00007421 */ /* 0x000fe20000010000 */
[----:B------:R-:W-:Y:S06]  /*ddb0*/  BRA `(.L_x_7830) ;  /* 0x0000000800dc7947 */ /* 0x000fec0003800000 */
.L_x_7832:
[----:B------:R-:W-:Y:S02]  /*ddc0*/  HFMA2 R0, -RZ, RZ, 0, 0 ;  /* 0x00000000ff007431 */ /* 0x000fe400000001ff */
[----:B------:R-:W-:Y:S01]  /*ddd0*/  FADD.FTZ R7, -R9, -RZ ;  /* 0x800000ff09077221 */ /* 0x000fe20000010100 */
[----:B------:R-:W-:Y:S06]  /*dde0*/  BRA `(.L_x_7830) ;  /* 0x0000000800d07947 */ /* 0x000fec0003800000 */
.L_x_7831:
        /* <DEDUP_REMOVED lines=26> */
.L_x_7868:
[----:B------:R-:W-:Y:S05]  /*df90*/  BSYNC.RECONVERGENT B5 ;  /* 0x0000000000057941 */ /* 0x000fea0003800200 */
.L_x_7867:
        /* <DEDUP_REMOVED lines=29> */
.L_x_7866:
        /* <DEDUP_REMOVED lines=28> */
.L_x_7871:
[----:B------:R-:W-:Y:S05]  /*e330*/  BSYNC.RECONVERGENT B5 ;  /* 0x0000000000057941 */ /* 0x000fea0003800200 */
.L_x_7870:
        /* <DEDUP_REMOVED lines=29> */
.L_x_7865:
        /* <DEDUP_REMOVED lines=33> */
.L_x_7873:
[----:B------:R-:W-:Y:S05]  /*e720*/  BSYNC.RECONVERGENT B5 ;  /* 0x0000000000057941 */ /* 0x000fea0003800200 */
.L_x_7872:
        /* <DEDUP_REMOVED lines=27> */
.L_x_7869:
[----:B------:R-:W-:Y:S05]  /*e8e0*/  BSYNC.RECONVERGENT B4 ;  /* 0x0000000000047941 */ /* 0x000fea0003800200 */
.L_x_7864:
[----:B------:R-:W-:Y:S01]  /*e8f0*/  ISETP.GE.AND P0, PT, R9, RZ, PT ;  /* 0x000000ff0900720c */ /* 0x000fe20003f06270 */
[----:B------:R-:W-:Y:S01]  /*e900*/  FADD.FTZ R7, R7, 0.69314718246459960938 ;  /* 0x3f31721807077421 */ /* 0x000fe20000010000 */
[----:B------:R-:W-:-:S11]  /*e910*/  FADD.FTZ R0, |R0|, -RZ ;  /* 0x800000ff00007221 */ /* 0x000fd60000010200 */
[----:B------:R-:W-:-:S07]  /*e920*/  @P0 FADD.FTZ R7, -R7, -RZ ;  /* 0x800000ff07070221 */ /* 0x000fce0000010100 */
.L_x_7830:
[----:B------:R-:W-:Y:S05]  /*e930*/  BSYNC.RECONVERGENT B2 ;  /* 0x0000000000027941 */ /* 0x000fea0003800200 */
.L_x_7828:
        /* <DEDUP_REMOVED lines=11> */
.L_x_7827:
[----:B------:R-:W-:Y:S05]  /*e9f0*/  BSYNC.RECONVERGENT B3 ;  /* 0x0000000000037941 */ /* 0x000fea0003800200 */
.L_x_7826:
        /* <DEDUP_REMOVED lines=28> */
.L_x_7877:
        /* <DEDUP_REMOVED lines=69> */
.L_x_7887:
[----:B------:R-:W-:-:S04]  /*f010*/  FADD.FTZ R9, -R3, R8 ;  /* 0x0000000803097221 */ /* 0x000fc80000010100 */
[----:B------:R-:W-:-:S07]  /*f020*/  FMUL.FTZ R9, R9, 0.5 ;  /* 0x3f00000009097820 */ /* 0x000fce0000410000 */
.L_x_7888:
[----:B------:R-:W-:Y:S05]  /*f030*/  BSYNC.RECONVERGENT B1 ;  /* 0x0000000000017941 */ /* 0x000fea0003800200 */
.L_x_7886:
        /* <DEDUP_REMOVED lines=11> */
.L_x_7890:
[----:B------:R-:W-:-:S04]  /*f0f0*/  FADD.FTZ R28, R25, -R26 ;  /* 0x8000001a191c7221 */ /* 0x000fc80000010000 */
[----:B------:R-:W-:-:S07]  /*f100*/  FMUL.FTZ R28, R28, 0.5 ;  /* 0x3f0000001c1c7820 */ /* 0x000fce0000410000 */
.L_x_7891:
[----:B------:R-:W-:Y:S05]  /*f110*/  BSYNC.RECONVERGENT B1 ;  /* 0x0000000000017941 */ /* 0x000fea0003800200 */
.L_x_7889:
        /* <DEDUP_REMOVED lines=35> */
.L_x_7885:
        /* <DEDUP_REMOVED lines=35> */
.L_x_7892:
[----:B------:R-:W-:-:S04]  /*f580*/  FADD.FTZ R26, -R29, 1 ;  /* 0x3f8000001d1a7421 */ /* 0x000fc80000010100 */
[----:B------:R-:W-:-:S06]  /*f590*/  FMUL.FTZ R9, R3, R26 ;  /* 0x0000001a03097220 */ /* 0x000fcc0000410000 */
[----:B------:R-:W0:Y:S08]  /*f5a0*/  MUFU.SQRT R9, R9 ;  /* 0x0000000900097308 */ /* 0x000e300000002000 */
[----:B0-----:R-:W0:Y:S02]  /*f5b0*/  MUFU.RCP R26, R9 ;  /* 0x00000009001a7308 */ /* 0x001e240000001000 */
[----:B0-----:R-:W-:Y:S01]  /*f5c0*/  FMUL.FTZ R27, R26, |R11| ;  /* 0x4000000b1a1b7220 */ /* 0x001fe20000410000 */
[----:B------:R-:W-:Y:S06]  /*f5d0*/  BRA `(.L_x_7883) ;  /* 0x0000000000047947 */ /* 0x000fec0003800000 */
.L_x_7884:
[----:B------:R0:W1:Y:S02]  /*f5e0*/  MUFU.SQRT R27, R0 ;  /* 0x00000000001b7308 */ /* 0x0000640000002000 */
.L_x_7883:
[----:B------:R-:W-:Y:S05]  /*f5f0*/  BSYNC.RECONVERGENT B0 ;  /* 0x0000000000007941 */ /* 0x000fea0003800200 */
.L_x_7882:
        /* <DEDUP_REMOVED lines=41> */
.L_x_7897:
        /* <DEDUP_REMOVED lines=28> */
.L_x_7896:
        /* <DEDUP_REMOVED lines=23> */
.L_x_7903:
[----:B------:R-:W-:-:S04]  /*fbc0*/  FADD.FTZ R2, -R2, R25 ;  /* 0x0000001902027221 */ /* 0x000fc80000010100 */
[----:B------:R-:W-:-:S07]  /*fbd0*/  FMUL.FTZ R3, R2, 0.5 ;  /* 0x3f00000002037820 */ /* 0x000fce0000410000 */
.L_x_7904:
[----:B------:R-:W-:Y:S05]  /*fbe0*/  BSYNC.RECONVERGENT B5 ;  /* 0x0000000000057941 */ /* 0x000fea0003800200 */
.L_x_7902:
[----:B------:R-:W-:Y:S01]  /*fbf0*/  FADD.FTZ R0, R3, R0 ;  /* 0x0000000003007221 */ /* 0x000fe20000010000 */
[----:B------:R-:W-:-:S04]  /*fc00*/  FADD.FTZ R3, R29, R24 ;  /* 0x000000181d037221 */ /* 0x000fc80000010000 */
[----:B------:R-:W-:-:S04]  /*fc10*/  FMUL.FTZ R0, R0, R3 ;  /* 0x0000000300007220 */ /* 0x000fc80000410000 */
[----:B------:R1:W2:Y:S01]  /*fc20*/  MUFU.SQRT R8, R0 ;  /* 0x0000000000087308 */ /* 0x0002a20000002000 */
[----:B------:R-:W-:Y:S05]  /*fc30*/  BRA `(.L_x_7905) ;  /* 0x0000000000487947 */ /* 0x000fea0003800000 */
.L_x_7901:
        /* <DEDUP_REMOVED lines=12> */
.L_x_7900:
[----:B------:R-:W-:Y:S01]  /*fd00*/  FADD.FTZ R2, R24, 1 ;  /* 0x3f80000018027421 */ /* 0x000fe20000010000 */
[----:B------:R-:W-:Y:S01]  /*fd10*/  MUFU.SQRT R3, R0 ;  /* 0x0000000000037308 */ /* 0x000fe20000002000 */
[----:B------:R-:W-:Y:S02]  /*fd20*/  HFMA2 R29, -RZ, RZ, 1.875, 0 ;  /* 0x3f800000ff1d7431 */ /* 0x000fe400000001ff */
[----:B------:R-:W-:-:S06]  /*fd30*/  FMUL.FTZ R2, R2, 0.5 ;  /* 0x3f00000002027820 */ /* 0x000fcc0000410000 */
[----:B------:R-:W1:Y:S02]  /*fd40*/  MUFU.SQRT R2, R2 ;  /* 0x0000000200027308 */ /* 0x000e640000002000 */
[----:B-1----:R-:W-:-:S07]  /*fd50*/  FMUL.FTZ R8, R3, R2 ;  /* 0x0000000203087220 */ /* 0x002fce0000410000 */
.L_x_7905:
[----:B------:R-:W-:Y:S05]  /*fd60*/  BSYNC.RECONVERGENT B1 ;  /* 0x0000000000017941 */ /* 0x000fea0003800200 */
.L_x_7899:
[----:B------:R-:W-:Y:S05]  /*fd70*/  BRA `(.L_x_7906) ;  /* 0x0000000000087947 */ /* 0x000fea0003800000 */
.L_x_7895:
[----:B------:R-:W-:Y:S01]  /*fd80*/  FMUL.FTZ R8, R24, 16777216 ;  /* 0x4b80000018087820 */ /* 0x000fe20000410000 */
[----:B------:R-:W-:-:S07]  /*fd90*/  FMUL.FTZ R29, R29, 16777216 ;  /* 0x4b8000001d1d7820 */ /* 0x000fce0000410000 */
.L_x_7906:
[----:B------:R-:W-:Y:S05]  /*fda0*/  BSYNC.RELIABLE B0 ;  /* 0x0000000000007941 */ /* 0x000fea0003800100 */
.L_x_7894:
        /* <DEDUP_REMOVED lines=20> */
.L_x_7909:
[----:B------:R-:W-:Y:S05]  /*fef0*/  BSYNC.RECONVERGENT B5 ;  /* 0x0000000000057941 */ /* 0x000fea0003800200 */
.L_x_7908:
        /* <DEDUP_REMOVED lines=29> */
.L_x_7907:
        /* <DEDUP_REMOVED lines=17> */
.L_x_7911:
[----:B------:R-:W-:Y:S05]  /*101e0*/  BSYNC.RECONVERGENT B5 ;  /* 0x0000000000057941 */ /* 0x000fea0003800200 */
.L_x_7910:
        /* <DEDUP_REMOVED lines=28> */
.L_x_7898:
[----:B------:R-:W-:Y:S05]  /*103b0*/  BSYNC.RECONVERGENT B4 ;  /* 0x0000000000047941 */ /* 0x000fea0003800200 */
.L_x_7893:
[----:B------:R-:W-:-:S13]  /*103c0*/  ISETP.GE.AND P0, PT, R11, RZ, PT ;  /* 0x000000ff0b00720c */ /* 0x000fda0003f06270 */
[----:B------:R-:W-:Y:S01]  /*103d0*/  @P0 FADD.FTZ R9, -R9, -RZ ;  /* 0x800000ff09090221 */ /* 0x000fe20000010100 */
[----:B------:R-:W-:Y:S06]  /*103e0*/  BRA `(.L_x_7878) ;  /* 0x0000000800ec7947 */ /* 0x000fec0003800000 */
.L_x_7881:
[----:B------:R-:W-:Y:S01]  /*103f0*/  FADD.FTZ R0, -R10, 6.1232342629258392722e-17 ;  /* 0x248d31320a007421 */ /* 0x000fe20000010100 */
[----:B------:R-:W-:-:S03]  /*10400*/  FADD.FTZ R9, -R11, -RZ ;  /* 0x800000ff0b097221 */ /* 0x000fc60000010100 */
[----:B------:R-:W-:Y:S01]  /*10410*/  FADD.FTZ R0, R0, 1.5707963705062866211 ;  /* 0x3fc90fdb00007421 */ /* 0x000fe20000010000 */
[----:B------:R-:W-:Y:S06]  /*10420*/  BRA `(.L_x_7878) ;  /* 0x0000000800dc7947 */ /* 0x000fec0003800000 */
.L_x_7880:
[----:B------:R-:W-:Y:S02]  /*10430*/  HFMA2 R0, -RZ, RZ, 0, 0 ;  /* 0x00000000ff007431 */ /* 0x000fe400000001ff */
[----:B------:R-:W-:Y:S01]  /*10440*/  FADD.FTZ R9, -R11, -RZ ;  /* 0x800000ff0b097221 */ /* 0x000fe20000010100 */
[----:B------:R-:W-:Y:S06]  /*10450*/  BRA `(.L_x_7878) ;  /* 0x0000000800d07947 */ /* 0x000fec0003800000 */
.L_x_7879:
        /* <DEDUP_REMOVED lines=26> */
.L_x_7916:
[----:B------:R-:W-:Y:S05]  /*10600*/  BSYNC.RECONVERGENT B5 ;  /* 0x0000000000057941 */ /* 0x000fea0003800200 */
.L_x_7915:
        /* <DEDUP_REMOVED lines=29> */
.L_x_7914:
        /* <DEDUP_REMOVED lines=28> */
.L_x_7919:
[----:B------:R-:W-:Y:S05]  /*109a0*/  BSYNC.RECONVERGENT B5 ;  /* 0x0000000000057941 */ /* 0x000fea0003800200 */
.L_x_7918:
        /* <DEDUP_REMOVED lines=29> */
.L_x_7913:
        /* <DEDUP_REMOVED lines=33> */
.L_x_7921:
[----:B------:R-:W-:Y:S05]  /*10d90*/  BSYNC.RECONVERGENT B5 ;  /* 0x0000000000057941 */ /* 0x000fea0003800200 */
.L_x_7920:
        /* <DEDUP_REMOVED lines=27> */
.L_x_7917:
[----:B------:R-:W-:Y:S05]  /*10f50*/  BSYNC.RECONVERGENT B4 ;  /* 0x0000000000047941 */ /* 0x000fea0003800200 */
.L_x_7912:
[----:B------:R-:W-:Y:S01]  /*10f60*/  ISETP.GE.AND P0, PT, R11, RZ, PT ;  /* 0x000000ff0b00720c */ /* 0x000fe20003f06270 */
[----:B------:R-:W-:Y:S01]  /*10f70*/  FADD.FTZ R9, R9, 0.69314718246459960938 ;  /* 0x3f31721809097421 */ /* 0x000fe20000010000 */
[----:B------:R-:W-:-:S11]  /*10f80*/  FADD.FTZ R0, |R0|, -RZ ;  /* 0x800000ff00007221 */ /* 0x000fd60000010200 */
[----:B------:R-:W-:-:S07]  /*10f90*/  @P0 FADD.FTZ R9, -R9, -RZ ;  /* 0x800000ff09090221 */ /* 0x000fce0000010100 */
.L_x_7878:
[----:B------:R-:W-:Y:S05]  /*10fa0*/  BSYNC.RECONVERGENT B2 ;  /* 0x0000000000027941 */ /* 0x000fea0003800200 */
.L_x_7876:
        /* <DEDUP_REMOVED lines=11> */
.L_x_7875:
[----:B------:R-:W-:Y:S05]  /*11060*/  BSYNC.RECONVERGENT B3 ;  /* 0x0000000000037941 */ /* 0x000fea0003800200 */
.L_x_7874:
        /* <DEDUP_REMOVED lines=28> */
.L_x_7925:
        /* <DEDUP_REMOVED lines=69> */
.L_x_7935:
[----:B------:R-:W-:-:S04]  /*11680*/  FADD.FTZ R10, -R3, R24 ;  /* 0x00000018030a7221 */ /* 0x000fc80000010100 */
[----:B------:R-:W-:-:S07]  /*11690*/  FMUL.FTZ R10, R10, 0.5 ;  /* 0x3f0000000a0a7820 */ /* 0x000fce0000410000 */
.L_x_7936:
[----:B------:R-:W-:Y:S05]  /*116a0*/  BSYNC.RECONVERGENT B1 ;  /* 0x0000000000017941 */ /* 0x000fea0003800200 */
.L_x_7934:
        /* <DEDUP_REMOVED lines=11> */
.L_x_7938:
[----:B------:R-:W-:-:S04]  /*11760*/  FADD.FTZ R27, R11, -R28 ;  /* 0x8000001c0b1b7221 */ /* 0x000fc80000010000 */
[----:B------:R-:W-:-:S07]  /*11770*/  FMUL.FTZ R27, R27, 0.5 ;  /* 0x3f0000001b1b7820 */ /* 0x000fce0000410000 */
.L_x_7939:
[----:B------:R-:W-:Y:S05]  /*11780*/  BSYNC.RECONVERGENT B1 ;  /* 0x0000000000017941 */ /* 0x000fea0003800200 */
.L_x_7937:
        /* <DEDUP_REMOVED lines=35> */
.L_x_7933:
        /* <DEDUP_REMOVED lines=35> */
.L_x_7940:
[----:B------:R-:W-:-:S04]  /*11bf0*/  FADD.FTZ R10, -R29, 1 ;  /* 0x3f8000001d0a7421 */ /* 0x000fc80000010100 */
[----:B------:R-:W-:-:S06]  /*11c00*/  FMUL.FTZ R10, R3, R10 ;  /* 0x0000000a030a7220 */ /* 0x000fcc0000410000 */
[----:B------:R-:W0:Y:S08]  /*11c10*/  MUFU.SQRT R10, R10 ;  /* 0x0000000a000a7308 */ /* 0x000e300000002000 */
[----:B0-----:R-:W0:Y:S02]  /*11c20*/  MUFU.RCP R28, R10 ;  /* 0x0000000a001c7308 */ /* 0x001e240000001000 */
[----:B0-----:R-:W-:Y:S01]  /*11c30*/  FMUL.FTZ R27, R28, |R13| ;  /* 0x4000000d1c1b7220 */ /* 0x001fe20000410000 */
[----:B------:R-:W-:Y:S06]  /*11c40*/  BRA `(.L_x_7931) ;  /* 0x0000000000047947 */ /* 0x000fec0003800000 */
.L_x_7932:
[----:B------:R0:W1:Y:S02]  /*11c50*/  MUFU.SQRT R27, R0 ;  /* 0x00000000001b7308 */ /* 0x0000640000002000 */
.L_x_7931:
[----:B------:R-:W-:Y:S05]  /*11c60*/  BSYNC.RECONVERGENT B0 ;  /* 0x0000000000007941 */ /* 0x000fea0003800200 */
.L_x_7930:
        /* <DEDUP_REMOVED lines=41> */
.L_x_7945:
        /* <DEDUP_REMOVED lines=28> */
.L_x_7944:
        /* <DEDUP_REMOVED lines=23> */
.L_x_7951:
[----:B------:R-:W-:-:S04]  /*12230*/  FADD.FTZ R2, -R2, R11 ;  /* 0x0000000b02027221 */ /* 0x000fc80000010100 */
[----:B------:R-:W-:-:S07]  /*12240*/  FMUL.FTZ R3, R2, 0.5 ;  /* 0x3f00000002037820 */ /* 0x000fce0000410000 */
.L_x_7952:
[----:B------:R-:W-:Y:S05]  /*12250*/  BSYNC.RECONVERGENT B5 ;  /* 0x0000000000057941 */ /* 0x000fea0003800200 */
.L_x_7950:
[----:B------:R-:W-:Y:S01]  /*12260*/  FADD.FTZ R0, R3, R0 ;  /* 0x0000000003007221 */ /* 0x000fe20000010000 */
[----:B------:R-:W-:-:S04]  /*12270*/  FADD.FTZ R3, R29, R26 ;  /* 0x0000001a1d037221 */ /* 0x000fc80000010000 */
[----:B------:R-:W-:-:S04]  /*12280*/  FMUL.FTZ R0, R0, R3 ;  /* 0x0000000300007220 */ /* 0x000fc80000410000 */
[----:B------:R1:W2:Y:S01]  /*12290*/  MUFU.SQRT R11, R0 ;  /* 0x00000000000b7308 */ /* 0x0002a20000002000 */
[----:B------:R-:W-:Y:S05]  /*122a0*/  BRA `(.L_x_7953) ;  /* 0x0000000000487947 */ /* 0x000fea0003800000 */
.L_x_7949:
        /* <DEDUP_REMOVED lines=12> */
.L_x_7948:
[----:B------:R-:W-:Y:S01]  /*12370*/  FADD.FTZ R2, R26, 1 ;  /* 0x3f8000001a027421 */ /* 0x000fe20000010000 */
[----:B------:R-:W-:Y:S01]  /*12380*/  MUFU.SQRT R11, R0 ;  /* 0x00000000000b7308 */ /* 0x000fe20000002000 */
[----:B------:R-:W-:Y:S02]  /*12390*/  HFMA2 R29, -RZ, RZ, 1.875, 0 ;  /* 0x3f800000ff1d7431 */ /* 0x000fe400000001ff */
[----:B------:R-:W-:-:S06]  /*123a0*/  FMUL.FTZ R2, R2, 0.5 ;  /* 0x3f00000002027820 */ /* 0x000fcc0000410000 */
[----:B------:R-:W1:Y:S02]  /*123b0*/  MUFU.SQRT R2, R2 ;  /* 0x0000000200027308 */ /* 0x000e640000002000 */
[----:B-1----:R-:W-:-:S07]  /*123c0*/  FMUL.FTZ R11, R11, R2 ;  /* 0x000000020b0b7220 */ /* 0x002fce0000410000 */
.L_x_7953:
[----:B------:R-:W-:Y:S05]  /*123d0*/  BSYNC.RECONVERGENT B1 ;  /* 0x0000000000017941 */ /* 0x000fea0003800200 */
.L_x_7947:
[----:B------:R-:W-:Y:S05]  /*123e0*/  BRA `(.L_x_7954) ;  /* 0x0000000000087947 */ /* 0x000fea0003800000 */
.L_x_7943:
[----:B------:R-:W-:Y:S01]  /*123f0*/  FMUL.FTZ R11, R26, 16777216 ;  /* 0x4b8000001a0b7820 */ /* 0x000fe20000410000 */
[----:B------:R-:W-:-:S07]  /*12400*/  FMUL.FTZ R29, R29, 16777216 ;  /* 0x4b8000001d1d7820 */ /* 0x000fce0000410000 */
.L_x_7954:
[----:B------:R-:W-:Y:S05]  /*12410*/  BSYNC.RELIABLE B0 ;  /* 0x0000000000007941 */ /* 0x000fea0003800100 */
.L_x_7942:
        /* <DEDUP_REMOVED lines=20> */
.L_x_7957:
[----:B------:R-:W-:Y:S05]  /*12560*/  BSYNC.RECONVERGENT B5 ;  /* 0x0000000000057941 */ /* 0x000fea0003800200 */
.L_x_7956:
        /* <DEDUP_REMOVED lines=29> */
.L_x_7955:
        /* <DEDUP_REMOVED lines=17> */
.L_x_7959:
[----:B------:R-:W-:Y:S05]  /*12850*/  BSYNC.RECONVERGENT B5 ;  /* 0x0000000000057941 */ /* 0x000fea0003800200 */
.L_x_7958:
        /* <DEDUP_REMOVED lines=28> */
.L_x_7946:
[----:B------:R-:W-:Y:S05]  /*12a20*/  BSYNC.RECONVERGENT B4 ;  /* 0x0000000000047941 */ /* 0x000fea0003800200 */
.L_x_7941:
[----:B------:R-:W-:-:S13]  /*12a30*/  ISETP.GE.AND P0, PT, R13, RZ, PT ;  /* 0x000000ff0d00720c */ /* 0x000fda0003f06270 */
[----:B------:R-:W-:-:S05]  /*12a40*/  @P0 FADD.FTZ R10, -R10, -RZ ;  /* 0x800000ff0a0a0221 */ /* 0x000fca0000010100 */
[----:B------:R-:W-:Y:S01]  /*12a50*/  MOV R3, R10 ;  /* 0x0000000a00037202 */ /* 0x000fe20000000f00 */
[----:B------:R-:W-:Y:S06]  /*12a60*/  BRA `(.L_x_7926) ;  /* 0x0000000800ec7947 */ /* 0x000fec0003800000 */
.L_x_7929:
[----:B------:R-:W-:Y:S01]  /*12a70*/  FADD.FTZ R0, -R12, 6.1232342629258392722e-17 ;  /* 0x248d31320c007421 */ /* 0x000fe20000010100 */
[----:B------:R-:W-:-:S03]  /*12a80*/  FADD.FTZ R3, -R13, -RZ ;  /* 0x800000ff0d037221 */ /* 0x000fc60000010100 */
[----:B------:R-:W-:Y:S01]  /*12a90*/  FADD.FTZ R0, R0, 1.5707963705062866211 ;  /* 0x3fc90fdb00007421 */ /* 0x000fe20000010000 */
[----:B------:R-:W-:Y:S06]  /*12aa0*/  BRA `(.L_x_7926) ;  /* 0x0000000800dc7947 */ /* 0x000fec0003800000 */
.L_x_7928:
[----:B------:R-:W-:Y:S02]  /*12ab0*/  HFMA2 R0, -RZ, RZ, 0, 0 ;  /* 0x00000000ff007431 */ /* 0x000fe400000001ff */
[----:B------:R-:W-:Y:S01]  /*12ac0*/  FADD.FTZ R3, -R13, -RZ ;  /* 0x800000ff0d037221 */ /* 0x000fe20000010100 */
[----:B------:R-:W-:Y:S06]  /*12ad0*/  BRA `(.L_x_7926) ;  /* 0x0000000800d07947 */ /* 0x000fec0003800000 */
.L_x_7927:
        /* <DEDUP_REMOVED lines=26> */
.L_x_7964:
[----:B------:R-:W-:Y:S05]  /*12c80*/  BSYNC.RECONVERGENT B5 ;  /* 0x0000000000057941 */ /* 0x000fea0003800200 */
.L_x_7963:
        /* <DEDUP_REMOVED lines=29> */
.L_x_7962:
        /* <DEDUP_REMOVED lines=28> */
.L_x_7967:
[----:B------:R-:W-:Y:S05]  /*13020*/  BSYNC.RECONVERGENT B5 ;  /* 0x0000000000057941 */ /* 0x000fea0003800200 */
.L_x_7966:
        /* <DEDUP_REMOVED lines=29> */
.L_x_7961:
        /* <DEDUP_REMOVED lines=33> */
.L_x_7969:
[----:B------:R-:W-:Y:S05]  /*13410*/  BSYNC.RECONVERGENT B5 ;  /* 0x0000000000057941 */ /* 0x000fea0003800200 */
.L_x_7968:
        /* <DEDUP_REMOVED lines=27> */
.L_x_7965:
[----:B------:R-:W-:Y:S05]  /*135d0*/  BSYNC.RECONVERGENT B4 ;  /* 0x0000000000047941 */ /* 0x000fea0003800200 */
.L_x_7960:
[----:B------:R-:W-:Y:S01]  /*135e0*/  ISETP.GE.AND P0, PT, R13, RZ, PT ;  /* 0x000000ff0d00720c */ /* 0x000fe20003f06270 */
[----:B------:R-:W-:Y:S01]  /*135f0*/  FADD.FTZ R3, R10, 0.69314718246459960938 ;  /* 0x3f3172180a037421 */ /* 0x000fe20000010000 */
[----:B------:R-:W-:-:S11]  /*13600*/  FADD.FTZ R0, |R0|, -RZ ;  /* 0x800000ff00007221 */ /* 0x000fd60000010200 */
[----:B------:R-:W-:-:S07]  /*13610*/  @P0 FADD.FTZ R3, -R3, -RZ ;  /* 0x800000ff03030221 */ /* 0x000fce0000010100 */
.L_x_7926:
[----:B------:R-:W-:Y:S05]  /*13620*/  BSYNC.RECONVERGENT B2 ;  /* 0x0000000000027941 */ /* 0x000fea0003800200 */
.L_x_7924:
        /* <DEDUP_REMOVED lines=11> */
.L_x_7923:
[----:B------:R-:W-:Y:S05]  /*136e0*/  BSYNC.RECONVERGENT B3 ;  /* 0x0000000000037941 */ /* 0x000fea0003800200 */
.L_x_7922:
        /* <DEDUP_REMOVED lines=17> */
.L_x_7972:
[----:B------:R-:W-:-:S13]  /*13800*/  ISETP.GE.AND P0, PT, R22, UR4, PT ;  /* 0x0000000416007c0c */ /* 0x000fda000bf06270 */
[----:B------:R-:W-:Y:S05]  /*13810*/  @P0 BRA `(.L_x_7974) ;  /* 0x0000000000300947 */ /* 0x000fea0003800000 */
[----:B0-----:R-:W0:Y:S01]  /*13820*/  LDC.64 R10, c[0x0][0x388] ;  /* 0x0000e200ff0a7b82 */ /* 0x001e220000000a00 */
[C---:B------:R-:W-:Y:S02]  /*13830*/  IADD3 R13, PT, PT, R22.reuse, UR6, RZ ;  /* 0x00000006160d7c10 */ /* 0x040fe4000fffe0ff */
[----:B------:R-:W-:-:S03]  /*13840*/  IADD3 R22, PT, PT, R22, 0x80, RZ ;  /* 0x0000008016167810 */ /* 0x000fc60007ffe0ff */
[----:B0-----:R-:W-:-:S05]  /*13850*/  IMAD.WIDE.U32 R10, R13, 0x8, R10 ;  /* 0x000000080d0a7825 */ /* 0x001fca00078e000a */
[----:B------:R1:W-:Y:S02]  /*13860*/  STG.E.64 desc[UR8][R10.64], R18 ;  /* 0x000000120a007986 */ /* 0x0003e4000c101b08 */
.L_x_7973:
[----:B------:R-:W-:-:S13]  /*13870*/  ISETP.GE.AND P0, PT, R22, UR4, PT ;  /* 0x0000000416007c0c */ /* 0x000fda000bf06270 */
[----:B------:R-:W-:Y:S05]  /*13880*/  @P0 BRA `(.L_x_7975) ;  /* 0x0000000000300947 */ /* 0x000fea0003800000 */
[----:B01----:R-:W0:Y:S01]  /*13890*/  LDC.64 R10, c[0x0][0x388] ;  /* 0x0000e200ff0a7b82 */ /* 0x003e220000000a00 */
[C---:B------:R-:W-:Y:S02]  /*138a0*/  IADD3 R13, PT, PT, R22.reuse, UR6, RZ ;  /* 0x00000006160d7c10 */ /* 0x040fe4000fffe0ff */
[----:B------:R-:W-:-:S03]  /*138b0*/  IADD3 R22, PT, PT, R22, 0x80, RZ ;  /* 0x0000008016167810 */ /* 0x000fc60007ffe0ff */
[----:B0-----:R-:W-:-:S05]  /*138c0*/  IMAD.WIDE.U32 R10, R13, 0x8, R10 ;  /* 0x000000080d0a7825 */ /* 0x001fca00078e000a */
[----:B------:R1:W-:Y:S02]  /*138d0*/  STG.E.64 desc[UR8][R10.64], R20 ;  /* 0x000000140a007986 */ /* 0x0003e4000c101b08 */
.L_x_7974:
[----:B------:R-:W-:-:S13]  /*138e0*/  ISETP.GE.AND P0, PT, R22, UR4, PT ;  /* 0x0000000416007c0c */ /* 0x000fda000bf06270 */
[----:B------:R-:W-:Y:S05]  /*138f0*/  @P0 BRA `(.L_x_7976) ;  /* 0x0000000000340947 */ /* 0x000fea0003800000 */
[----:B01----:R-:W0:Y:S01]  /*13900*/  LDC.64 R10, c[0x0][0x388] ;  /* 0x0000e200ff0a7b82 */ /* 0x003e220000000a00 */
[C---:B------:R-:W-:Y:S02]  /*13910*/  IADD3 R13, PT, PT, R22.reuse, UR6, RZ ;  /* 0x00000006160d7c10 */ /* 0x040fe4000fffe0ff */
[----:B------:R-:W-:-:S03]  /*13920*/  IADD3 R22, PT, PT, R22, 0x80, RZ ;  /* 0x0000008016167810 */ /* 0x000fc60007ffe0ff */
[----:B0-----:R-:W-:-:S05]  /*13930*/  IMAD.WIDE.U32 R10, R13, 0x8, R10 ;  /* 0x000000080d0a7825 */ /* 0x001fca00078e000a */
[----:B------:R2:W-:Y:S02]  /*13940*/  STG.E.64 desc[UR8][R10.64], R4 ;  /* 0x000000040a007986 */ /* 0x0005e4000c101b08 */
.L_x_7975:
        /* <DEDUP_REMOVED lines=8> */
.L_x_7976:
[----:B------:R-:W-:Y:S05]  /*139d0*/  BSYNC.RELIABLE B1 ;  /* 0x0000000000017941 */ /* 0x000fea0003800100 */
.L_x_7971:
[----:B------:R-:W-:-:S13]  /*139e0*/  ISETP.GE.AND P0, PT, R22, UR4, PT ;  /* 0x0000000416007c0c */ /* 0x000fda000bf06270 */
[----:B--2---:R-:W2:Y:S01]  /*139f0*/  @!P0 LDC.64 R4, c[0x0][0x388] ;  /* 0x0000e200ff048b82 */ /* 0x004ea20000000a00 */
[C---:B------:R-:W-:Y:S02]  /*13a00*/  @!P0 IADD3 R7, PT, PT, R22.reuse, UR6, RZ ;  /* 0x0000000616078c10 */ /* 0x040fe4000fffe0ff */
[----:B------:R-:W-:-:S03]  /*13a10*/  @!P0 IADD3 R22, PT, PT, R22, 0x80, RZ ;  /* 0x0000008016168810 */ /* 0x000fc60007ffe0ff */
[----:B--2---:R-:W-:-:S05]  /*13a20*/  @!P0 IMAD.WIDE.U32 R4, R7, 0x8, R4 ;  /* 0x0000000807048825 */ /* 0x004fca00078e0004 */
[----:B------:R3:W-:Y:S02]  /*13a30*/  @!P0 STG.E.64 desc[UR8][R4.64], R8 ;  /* 0x0000000804008986 */ /* 0x0007e4000c101b08 */
.L_x_7977:
[----:B------:R-:W-:Y:S05]  /*13a40*/  BSYNC.RECONVERGENT B0 ;  /* 0x0000000000007941 */ /* 0x000fea0003800200 */
.L_x_7970:
        /* <DEDUP_REMOVED lines=8> */
.L_x_7594:
[----:B------:R-:W0:Y:S01]  /*13ad0*/  S2R R29, SR_TID.X ;  /* 0x00000000001d7919 */ /* 0x000e220000002100 */
[----:B------:R-:W1:Y:S02]  /*13ae0*/  LDCU.64 UR4, c[0x0][0x390] ;  /* 0x00007200ff0477ac */ /* 0x000e640008000a00 */
[----:B-1----:R-:W-:-:S06]  /*13af0*/  UIMAD.WIDE.U32 UR4, UR6, 0x8, UR4 ;  /* 0x00000008060478a5 */ /* 0x002fcc000f8e0004 */
[----:B------:R-:W-:Y:S02]  /*13b00*/  MOV R2, UR4 ;  /* 0x0000000400027c02 */ /* 0x000fe40008000f00 */
[----:B------:R-:W-:-:S03]  /*13b10*/  MOV R3, UR5 ;  /* 0x0000000500037c02 */ /* 0x000fc60008000f00 */
[----:B0-----:R-:W-:-:S05]  /*13b20*/  IMAD.WIDE.U32 R2, R29, 0x20, R2 ;  /* 0x000000201d027825 */ /* 0x001fca00078e0002 */
[----:B------:R-:W2:Y:S04]  /*13b30*/  LDG.E.ENL2.256 R20, R4, desc[UR8][R2.64] ;  /* 0xfe0000080204797e */ /* 0x000ea80008121914 */
[----:B------:R0:W5:Y:S01]  /*13b40*/  LDG.E.ENL2.256 R12, R16, desc[UR8][R2.64+0x1000] ;  /* 0xfe0080080210797e */ /* 0x000162000812190c */
        /* <DEDUP_REMOVED lines=22> */
.L_x_7979:
        /* <DEDUP_REMOVED lines=41> */
[----:B-----5:R-:W-:Y:S05]  /*13f40*/  CALL.REL.NOINC `($__internal_17_$__cuda_sm3x_div_rn_ftz_f32_slowpath) ;  /* 0x0000012c003c7944 */ /* 0x020fea0003c00000 */
.L_x_7985:
[----:B------:R-:W-:Y:S05]  /*13f50*/  BSYNC.RECONVERGENT B4 ;  /* 0x0000000000047941 */ /* 0x000fea0003800200 */
.L_x_7984:
        /* <DEDUP_REMOVED lines=28> */
.L_x_7983:
        /* <DEDUP_REMOVED lines=30> */
[----:B-----5:R-:W-:Y:S05]  /*14300*/  CALL.REL.NOINC `($__internal_17_$__cuda_sm3x_div_rn_ftz_f32_slowpath) ;  /* 0x00000128004c7944 */ /* 0x020fea0003c00000 */
.L_x_7989:
[----:B------:R-:W-:Y:S05]  /*14310*/  BSYNC.RECONVERGENT B4 ;  /* 0x0000000000047941 */ /* 0x000fea0003800200 */
.L_x_7988:
        /* <DEDUP_REMOVED lines=28> */
.L_x_7987:
        /* <DEDUP_REMOVED lines=15> */
[----:B-----5:R-:W-:Y:S05]  /*145d0*/  CALL.REL.NOINC `($__internal_17_$__cuda_sm3x_div_rn_ftz_f32_slowpath) ;  /* 0x0000012400987944 */ /* 0x020fea0003c00000 */
.L_x_7991:
[----:B------:R-:W-:Y:S05]  /*145e0*/  BSYNC.RECONVERGENT B4 ;  /* 0x0000000000047941 */ /* 0x000fea0003800200 */
.L_x_7990:
        /* <DEDUP_REMOVED lines=27> */
.L_x_7986:
[----:B------:R-:W-:Y:S05]  /*147a0*/  BSYNC.RECONVERGENT B3 ;  /* 0x0000000000037941 */ /* 0x000fea0003800200 */
.L_x_7982:
[----:B------:R-:W-:Y:S01]  /*147b0*/  ISETP.GE.AND P0, PT, R5, RZ, PT ;  /* 0x000000ff0500720c */ /* 0x000fe20003f06270 */
[----:B------:R-:W-:Y:S01]  /*147c0*/  FADD.FTZ R8, R8, 0.69314718246459960938 ;  /* 0x3f31721808087421 */ /* 0x000fe20000010000 */
[----:B------:R-:W-:-:S11]  /*147d0*/  FADD.FTZ R2, |R0|, -RZ ;  /* 0x800000ff00027221 */ /* 0x000fd60000010200 */
[----:B------:R-:W-:Y:S01]  /*147e0*/  @P0 FADD.FTZ R8, -R8, -RZ ;  /* 0x800000ff08080221 */ /* 0x000fe20000010100 */
[----:B------:R-:W-:Y:S06]  /*147f0*/  BRA `(.L_x_7980) ;  /* 0x0000001800007947 */ /* 0x000fec0003800000 */
.L_x_7981:
        /* <DEDUP_REMOVED lines=71> */
.L_x_7997:
[----:B------:R-:W-:Y:S05]  /*14c70*/  BSYNC.RECONVERGENT B1 ;  /* 0x0000000000017941 */ /* 0x000fea0003800200 */
.L_x_7996:
        /* <DEDUP_REMOVED lines=12> */
.L_x_7999:
[----:B------:R-:W-:Y:S05]  /*14d40*/  BSYNC.RECONVERGENT B1 ;  /* 0x0000000000017941 */ /* 0x000fea0003800200 */
.L_x_7998:
        /* <DEDUP_REMOVED lines=35> */
.L_x_7995:
        /* <DEDUP_REMOVED lines=40> */
.L_x_7993:
[----:B------:R-:W-:-:S04]  /*15200*/  FFMA.FTZ R8, R24, R24, -1 ;  /* 0xbf80000018087423 */ /* 0x000fc80000010018 */
[----:B------:R-:W0:Y:S02]  /*15210*/  MUFU.SQRT R25, R8 ;  /* 0x0000000800197308 */ /* 0x000e240000002000 */
[----:B0-----:R-:W-:-:S06]  /*15220*/  FADD.FTZ R25, R24, R25 ;  /* 0x0000001918197221 */ /* 0x001fcc0000010000 */
[----:B------:R-:W0:Y:S02]  /*15230*/  MUFU.LG2 R25, R25 ;  /* 0x0000001900197308 */ /* 0x000e240000000c00 */
[----:B0-----:R-:W-:-:S07]  /*15240*/  FMUL.FTZ R10, R25, 0.69314718246459960938 ;  /* 0x3f317218190a7820 */ /* 0x001fce0000410000 */
.L_x_7994:
[----:B------:R-:W-:Y:S05]  /*15250*/  BSYNC.RECONVERGENT B0 ;  /* 0x0000000000007941 */ /* 0x000fea0003800200 */
.L_x_7992:
        /* <DEDUP_REMOVED lines=44> */
.L_x_8007:
[----:B------:R-:W-:Y:S05]  /*15520*/  BSYNC.RECONVERGENT B4 ;  /* 0x0000000000047941 */ /* 0x000fea0003800200 */
.L_x_8006:
[----:B------:R-:W-:-:S04]  /*15530*/  FADD.FTZ R0, R11, R0 ;  /* 0x000000000b007221 */ /* 0x000fc80000010000 */
[----:B------:R-:W-:-:S04]  /*15540*/  FMUL.FTZ R0, R0, R25 ;  /* 0x0000001900007220 */ /* 0x000fc80000410000 */
[----:B------:R2:W3:Y:S01]  /*15550*/  MUFU.SQRT R10, R0 ;  /* 0x00000000000a7308 */ /* 0x0004e20000002000 */
[----:B------:R-:W-:Y:S05]  /*15560*/  BRA `(.L_x_8004) ;  /* 0x00000000002c7947 */ /* 0x000fea0003800000 */
.L_x_8005:
        /* <DEDUP_REMOVED lines=11> */
.L_x_8004:
[----:B------:R-:W-:Y:S05]  /*15620*/  BSYNC.RECONVERGENT B1 ;  /* 0x0000000000017941 */ /* 0x000fea0003800200 */
.L_x_8002:
[----:B------:R-:W-:Y:S05]  /*15630*/  BSYNC.RELIABLE B0 ;  /* 0x0000000000007941 */ /* 0x000fea0003800100 */
.L_x_8001:
        /* <DEDUP_REMOVED lines=18> */
[----:B-----5:R-:W-:Y:S05]  /*15760*/  CALL.REL.NOINC `($__internal_17_$__cuda_sm3x_div_rn_ftz_f32_slowpath) ;  /* 0x0000011400347944 */ /* 0x020fea0003c00000 */
.L_x_8010:
[----:B------:R-:W-:Y:S05]  /*15770*/  BSYNC.RECONVERGENT B4 ;  /* 0x0000000000047941 */ /* 0x000fea0003800200 */
.L_x_8009:
        /* <DEDUP_REMOVED lines=28> */
.L_x_8008:
        /* <DEDUP_REMOVED lines=18> */
.L_x_8013:
[----:B------:R-:W-:Y:S05]  /*15a60*/  BSYNC.RECONVERGENT B4 ;  /* 0x0000000000047941 */ /* 0x000fea0003800200 */
.L_x_8012:
        /* <DEDUP_REMOVED lines=28> */
.L_x_8003:
        /* <DEDUP_REMOVED lines=30> */
.L_x_8014:
        /* <DEDUP_REMOVED lines=28> */
.L_x_8011:
[----:B------:R-:W-:Y:S05]  /*15fd0*/  BSYNC.RECONVERGENT B3 ;  /* 0x0000000000037941 */ /* 0x000fea0003800200 */
.L_x_8000:
[----:B------:R-:W-:-:S13]  /*15fe0*/  ISETP.GE.AND P0, PT, R5, RZ, PT ;  /* 0x000000ff0500720c */ /* 0x000fda0003f06270 */
[----:B------:R-:W-:-:S07]  /*15ff0*/  @P0 FADD.FTZ R8, -R8, -RZ ;  /* 0x800000ff08080221 */ /* 0x000fce0000010100 */
.L_x_7980:
[----:B------:R-:W-:Y:S05]  /*16000*/  BSYNC.RECONVERGENT B2 ;  /* 0x0000000000027941 */ /* 0x000fea0003800200 */
.L_x_7978:
        /* <DEDUP_REMOVED lines=14> */
.L_x_8016:
[----:B------:R-:W-:Y:S05]  /*160f0*/  BSYNC.RECONVERGENT B0 ;  /* 0x0000000000007941 */ /* 0x000fea0003800200 */
.L_x_8015:
        /* <DEDUP_REMOVED lines=20> */
.L_x_8018:
        /* <DEDUP_REMOVED lines=69> */
.L_x_8028:
[----:B------:R-:W-:-:S04]  /*16690*/  FADD.FTZ R10, -R2, R11 ;  /* 0x0000000b020a7221 */ /* 0x000fc80000010100 */
[----:B------:R-:W-:-:S07]  /*166a0*/  FMUL.FTZ R10, R10, 0.5 ;  /* 0x3f0000000a0a7820 */ /* 0x000fce0000410000 */
.L_x_8029:
[----:B------:R-:W-:Y:S05]  /*166b0*/  BSYNC.RECONVERGENT B1 ;  /* 0x0000000000017941 */ /* 0x000fea0003800200 */
.L_x_8027:
        /* <DEDUP_REMOVED lines=11> */
.L_x_8031:
[----:B------:R-:W-:-:S04]  /*16770*/  FADD.FTZ R27, R4, -R25 ;  /* 0x80000019041b7221 */ /* 0x000fc80000010000 */
[----:B------:R-:W-:-:S07]  /*16780*/  FMUL.FTZ R27, R27, 0.5 ;  /* 0x3f0000001b1b7820 */ /* 0x000fce0000410000 */
.L_x_8032:
[----:B------:R-:W-:Y:S05]  /*16790*/  BSYNC.RECONVERGENT B1 ;  /* 0x0000000000017941 */ /* 0x000fea0003800200 */
.L_x_8030:
        /* <DEDUP_REMOVED lines=35> */
.L_x_8026:
        /* <DEDUP_REMOVED lines=35> */
.L_x_8033:
[----:B------:R-:W-:-:S04]  /*16c00*/  FADD.FTZ R25, -R5, 1 ;  /* 0x3f80000005197421 */ /* 0x000fc80000010100 */
[----:B------:R-:W-:-:S06]  /*16c10*/  FMUL.FTZ R10, R2, R25 ;  /* 0x00000019020a7220 */ /* 0x000fcc0000410000 */
[----:B------:R-:W0:Y:S08]  /*16c20*/  MUFU.SQRT R10, R10 ;  /* 0x0000000a000a7308 */ /* 0x000e300000002000 */
[----:B0-----:R-:W0:Y:S02]  /*16c30*/  MUFU.RCP R26, R10 ;  /* 0x0000000a001a7308 */ /* 0x001e240000001000 */
[----:B0-----:R-:W-:Y:S01]  /*16c40*/  FMUL.FTZ R26, |R7|, R26 ;  /* 0x0000001a071a7220 */ /* 0x001fe20000410200 */
[----:B------:R-:W-:Y:S06]  /*16c50*/  BRA `(.L_x_8024) ;  /* 0x0000000000047947 */ /* 0x000fec0003800000 */
.L_x_8025:
[----:B------:R0:W1:Y:S02]  /*16c60*/  MUFU.SQRT R26, R0 ;  /* 0x00000000001a7308 */ /* 0x0000640000002000 */
.L_x_8024:
[----:B------:R-:W-:Y:S05]  /*16c70*/  BSYNC.RECONVERGENT B0 ;  /* 0x0000000000007941 */ /* 0x000fea0003800200 */
.L_x_8023:
        /* <DEDUP_REMOVED lines=41> */
.L_x_8038:
        /* <DEDUP_REMOVED lines=28> */
.L_x_8037:
        /* <DEDUP_REMOVED lines=23> */
.L_x_8044:
[----:B------:R-:W-:-:S04]  /*17240*/  FADD.FTZ R3, -R3, R4 ;  /* 0x0000000403037221 */ /* 0x000fc80000010100 */
[----:B------:R-:W-:-:S07]  /*17250*/  FMUL.FTZ R11, R3, 0.5 ;  /* 0x3f000000030b7820 */ /* 0x000fce0000410000 */
.L_x_8045:
[----:B------:R-:W-:Y:S05]  /*17260*/  BSYNC.RECONVERGENT B4 ;  /* 0x0000000000047941 */ /* 0x000fea0003800200 */
.L_x_8043:
[----:B------:R-:W-:Y:S01]  /*17270*/  FADD.FTZ R0, R11, R0 ;  /* 0x000000000b007221 */ /* 0x000fe20000010000 */
[----:B------:R-:W-:-:S04]  /*17280*/  FADD.FTZ R3, R5, R24 ;  /* 0x0000001805037221 */ /* 0x000fc80000010000 */
[----:B------:R-:W-:-:S04]  /*17290*/  FMUL.FTZ R0, R0, R3 ;  /* 0x0000000300007220 */ /* 0x000fc80000410000 */
[----:B------:R0:W1:Y:S01]  /*172a0*/  MUFU.SQRT R4, R0 ;  /* 0x0000000000047308 */ /* 0x0000620000002000 */
[----:B------:R-:W-:Y:S05]  /*172b0*/  BRA `(.L_x_8046) ;  /* 0x0000000000487947 */ /* 0x000fea0003800000 */
.L_x_8042:
        /* <DEDUP_REMOVED lines=12> */
.L_x_8041:
[----:B------:R-:W-:Y:S01]  /*17380*/  FADD.FTZ R2, R24, 1 ;  /* 0x3f80000018027421 */ /* 0x000fe20000010000 */
[----:B------:R-:W-:Y:S01]  /*17390*/  MUFU.SQRT R3, R0 ;  /* 0x0000000000037308 */ /* 0x000fe20000002000 */
[----:B------:R-:W-:Y:S02]  /*173a0*/  HFMA2 R5, -RZ, RZ, 1.875, 0 ;  /* 0x3f800000ff057431 */ /* 0x000fe400000001ff */
[----:B------:R-:W-:-:S06]  /*173b0*/  FMUL.FTZ R2, R2, 0.5 ;  /* 0x3f00000002027820 */ /* 0x000fcc0000410000 */
[----:B------:R-:W1:Y:S02]  /*173c0*/  MUFU.SQRT R2, R2 ;  /* 0x0000000200027308 */ /* 0x000e640000002000 */
[----:B-1----:R-:W-:-:S07]  /*173d0*/  FMUL.FTZ R4, R3, R2 ;  /* 0x0000000203047220 */ /* 0x002fce0000410000 */
.L_x_8046:
[----:B------:R-:W-:Y:S05]  /*173e0*/  BSYNC.RECONVERGENT B1 ;  /* 0x0000000000017941 */ /* 0x000fea0003800200 */
.L_x_8040:
[----:B------:R-:W-:Y:S05]  /*173f0*/  BRA `(.L_x_8047) ;  /* 0x0000000000087947 */ /* 0x000fea0003800000 */
.L_x_8036:
[----:B------:R-:W-:Y:S01]  /*17400*/  FMUL.FTZ R4, R24, 16777216 ;  /* 0x4b80000018047820 */ /* 0x000fe20000410000 */
[----:B------:R-:W-:-:S07]  /*17410*/  FMUL.FTZ R5, R5, 16777216 ;  /* 0x4b80000005057820 */ /* 0x000fce0000410000 */
.L_x_8047:
[----:B------:R-:W-:Y:S05]  /*17420*/  BSYNC.RELIABLE B0 ;  /* 0x0000000000007941 */ /* 0x000fea0003800100 */
.L_x_8035:
        /* <DEDUP_REMOVED lines=20> */
.L_x_8050:
[----:B------:R-:W-:Y:S05]  /*17570*/  BSYNC.RECONVERGENT B4 ;  /* 0x0000000000047941 */ /* 0x000fea0003800200 */
.L_x_8049:
        /* <DEDUP_REMOVED lines=29> */
.L_x_8048:
        /* <DEDUP_REMOVED lines=17> */
.L_x_8052:
[----:B------:R-:W-:Y:S05]  /*17860*/  BSYNC.RECONVERGENT B4 ;  /* 0x0000000000047941 */ /* 0x000fea0003800200 */
.L_x_8051:
        /* <DEDUP_REMOVED lines=28> */
.L_x_8039:
[----:B------:R-:W-:Y:S05]  /*17a30*/  BSYNC.RECONVERGENT B3 ;  /* 0x0000000000037941 */ /* 0x000fea0003800200 */
.L_x_8034:
[----:B------:R-:W-:-:S13]  /*17a40*/  ISETP.GE.AND P0, PT, R7, RZ, PT ;  /* 0x000000ff0700720c */ /* 0x000fda0003f06270 */
[----:B------:R-:W-:Y:S01]  /*17a50*/  @P0 FADD.FTZ R10, -R10, -RZ ;  /* 0x800000ff0a0a0221 */ /* 0x000fe20000010100 */
[----:B------:R-:W-:Y:S06]  /*17a60*/  BRA `(.L_x_8019) ;  /* 0x0000000800ec7947 */ /* 0x000fec0003800000 */
.L_x_8022:
[----:B------:R-:W-:Y:S01]  /*17a70*/  FADD.FTZ R0, -R6, 6.1232342629258392722e-17 ;  /* 0x248d313206007421 */ /* 0x000fe20000010100 */
[----:B------:R-:W-:-:S03]  /*17a80*/  FADD.FTZ R10, -R7, -RZ ;  /* 0x800000ff070a7221 */ /* 0x000fc60000010100 */
[----:B------:R-:W-:Y:S01]  /*17a90*/  FADD.FTZ R0, R0, 1.5707963705062866211 ;  /* 0x3fc90fdb00007421 */ /* 0x000fe20000010000 */
[----:B------:R-:W-:Y:S06]  /*17aa0*/  BRA `(.L_x_8019) ;  /* 0x0000000800dc7947 */ /* 0x000fec0003800000 */
.L_x_8021:
[----:B------:R-:W-:Y:S02]  /*17ab0*/  HFMA2 R0, -RZ, RZ, 0, 0 ;  /* 0x00000000ff007431 */ /* 0x000fe400000001ff */
[----:B------:R-:W-:Y:S01]  /*17ac0*/  FADD.FTZ R10, -R7, -RZ ;  /* 0x800000ff070a7221 */ /* 0x000fe20000010100 */
[----:B------:R-:W-:Y:S06]  /*17ad0*/  BRA `(.L_x_8019) ;  /* 0x0000000800d07947 */ /* 0x000fec0003800000 */
.L_x_8020:
        /* <DEDUP_REMOVED lines=26> */
.L_x_8057:
[----:B------:R-:W-:Y:S05]  /*17c80*/  BSYNC.RECONVERGENT B4 ;  /* 0x0000000000047941 */ /* 0x000fea0003800200 */
.L_x_8056:
        /* <DEDUP_REMOVED lines=29> */
.L_x_8055:
        /* <DEDUP_REMOVED lines=28> */
.L_x_8060:
[----:B------:R-:W-:Y:S05]  /*18020*/  BSYNC.RECONVERGENT B4 ;  /* 0x0000000000047941 */ /* 0x000fea0003800200 */
.L_x_8059:
        /* <DEDUP_REMOVED lines=29> */
.L_x_8054:
        /* <DEDUP_REMOVED lines=33> */
.L_x_8062:
[----:B------:R-:W-:Y:S05]  /*18410*/  BSYNC.RECONVERGENT B4 ;  /* 0x0000000000047941 */ /* 0x000fea0003800200 */
.L_x_8061:
        /* <DEDUP_REMOVED lines=27> */
.L_x_8058:
[----:B------:R-:W-:Y:S05]  /*185d0*/  BSYNC.RECONVERGENT B3 ;  /* 0x0000000000037941 */ /* 0x000fea0003800200 */
.L_x_8053:
[----:B------:R-:W-:Y:S01]  /*185e0*/  ISETP.GE.AND P0, PT, R7, RZ, PT ;  /* 0x000000ff0700720c */ /* 0x000fe20003f06270 */
[----:B------:R-:W-:Y:S01]  /*185f0*/  FADD.FTZ R10, R10, 0.69314718246459960938 ;  /* 0x3f3172180a0a7421 */ /* 0x000fe20000010000 */
[----:B------:R-:W-:-:S11]  /*18600*/  FADD.FTZ R0, |R0|, -RZ ;  /* 0x800000ff00007221 */ /* 0x000fd60000010200 */
[----:B------:R-:W-:-:S07]  /*18610*/  @P0 FADD.FTZ R10, -R10, -RZ ;  /* 0x800000ff0a0a0221 */ /* 0x000fce0000010100 */
.L_x_8019:
[----:B------:R-:W-:Y:S05]  /*18620*/  BSYNC.RECONVERGENT B2 ;  /* 0x0000000000027941 */ /* 0x000fea0003800200 */
.L_x_8017:
        /* <DEDUP_REMOVED lines=14> */
.L_x_8064:
[----:B------:R-:W-:Y:S05]  /*18710*/  BSYNC.RECONVERGENT B0 ;  /* 0x0000000000007941 */ /* 0x000fea0003800200 */
.L_x_8063:
        /* <DEDUP_REMOVED lines=20> */
.L_x_8066:
        /* <DEDUP_REMOVED lines=69> */
.L_x_8076:
[----:B------:R-:W-:-:S04]  /*18cb0*/  FADD.FTZ R4, -R0, R7 ;  /* 0x0000000700047221 */ /* 0x000fc80000010100 */
[----:B------:R-:W-:-:S07]  /*18cc0*/  FMUL.FTZ R4, R4, 0.5 ;  /* 0x3f00000004047820 */ /* 0x000fce0000410000 */
.L_x_8077:
[----:B------:R-:W-:Y:S05]  /*18cd0*/  BSYNC.RECONVERGENT B1 ;  /* 0x0000000000017941 */ /* 0x000fea0003800200 */
.L_x_8075:
        /* <DEDUP_REMOVED lines=11> */
.L_x_8079:
[----:B------:R-:W-:-:S04]  /*18d90*/  FADD.FTZ R27, R2, -R27 ;  /* 0x8000001b021b7221 */ /* 0x000fc80000010000 */
[----:B------:R-:W-:-:S07]  /*18da0*/  FMUL.FTZ R27, R27, 0.5 ;  /* 0x3f0000001b1b7820 */ /* 0x000fce0000410000 */
.L_x_8080:
[----:B------:R-:W-:Y:S05]  /*18db0*/  BSYNC.RECONVERGENT B1 ;  /* 0x0000000000017941 */ /* 0x000fea0003800200 */
.L_x_8078:
        /* <DEDUP_REMOVED lines=35> */
.L_x_8074:
        /* <DEDUP_REMOVED lines=35> */
.L_x_8081:
[----:B------:R-:W-:-:S04]  /*19220*/  FADD.FTZ R27, -R6, 1 ;  /* 0x3f800000061b7421 */ /* 0x000fc80000010100 */
[----:B------:R-:W-:-:S06]  /*19230*/  FMUL.FTZ R4, R0, R27 ;  /* 0x0000001b00047220 */ /* 0x000fcc0000410000 */
[----:B------:R-:W0:Y:S08]  /*19240*/  MUFU.SQRT R4, R4 ;  /* 0x0000000400047308 */ /* 0x000e300000002000 */
[----:B0-----:R-:W0:Y:S02]  /*19250*/  MUFU.RCP R26, R4 ;  /* 0x00000004001a7308 */ /* 0x001e240000001000 */
[----:B0-----:R-:W-:Y:S01]  /*19260*/  FMUL.FTZ R26, |R21|, R26 ;  /* 0x0000001a151a7220 */ /* 0x001fe20000410200 */
[----:B------:R-:W-:Y:S06]  /*19270*/  BRA `(.L_x_8072) ;  /* 0x0000000000047947 */ /* 0x000fec0003800000 */
.L_x_8073:
[----:B------:R0:W1:Y:S02]  /*19280*/  MUFU.SQRT R26, R3 ;  /* 0x00000003001a7308 */ /* 0x0000640000002000 */
.L_x_8072:
[----:B------:R-:W-:Y:S05]  /*19290*/  BSYNC.RECONVERGENT B0 ;  /* 0x0000000000007941 */ /* 0x000fea0003800200 */
.L_x_8071:
        /* <DEDUP_REMOVED lines=41> */
.L_x_8086:
        /* <DEDUP_REMOVED lines=28> */
.L_x_8085:
        /* <DEDUP_REMOVED lines=23> */
.L_x_8092:
[----:B------:R-:W-:-:S04]  /*19860*/  FADD.FTZ R2, -R5, R2 ;  /* 0x0000000205027221 */ /* 0x000fc80000010100 */
[----:B0-----:R-:W-:-:S07]  /*19870*/  FMUL.FTZ R3, R2, 0.5 ;  /* 0x3f00000002037820 */ /* 0x001fce0000410000 */
.L_x_8093:
[----:B------:R-:W-:Y:S05]  /*19880*/  BSYNC.RECONVERGENT B4 ;  /* 0x0000000000047941 */ /* 0x000fea0003800200 */
.L_x_8091:
[----:B------:R-:W-:Y:S01]  /*19890*/  FADD.FTZ R0, R3, R0 ;  /* 0x0000000003007221 */ /* 0x000fe20000010000 */
[----:B------:R-:W-:-:S04]  /*198a0*/  FADD.FTZ R25, R6, R25 ;  /* 0x0000001906197221 */ /* 0x000fc80000010000 */
[----:B------:R-:W-:-:S04]  /*198b0*/  FMUL.FTZ R0, R0, R25 ;  /* 0x0000001900007220 */ /* 0x000fc80000410000 */
[----:B------:R0:W1:Y:S01]  /*198c0*/  MUFU.SQRT R5, R0 ;  /* 0x0000000000057308 */ /* 0x0000620000002000 */
[----:B------:R-:W-:Y:S05]  /*198d0*/  BRA `(.L_x_8094) ;  /* 0x0000000000487947 */ /* 0x000fea0003800000 */
.L_x_8090:
        /* <DEDUP_REMOVED lines=12> */
.L_x_8089:
[----:B------:R-:W-:Y:S01]  /*199a0*/  FADD.FTZ R0, R25, 1 ;  /* 0x3f80000019007421 */ /* 0x000fe20000010000 */
[----:B0-----:R-:W-:Y:S01]  /*199b0*/  MUFU.SQRT R3, R3 ;  /* 0x0000000300037308 */ /* 0x001fe20000002000 */
[----:B------:R-:W-:Y:S02]  /*199c0*/  HFMA2 R6, -RZ, RZ, 1.875, 0 ;  /* 0x3f800000ff067431 */ /* 0x000fe400000001ff */
[----:B------:R-:W-:-:S06]  /*199d0*/  FMUL.FTZ R0, R0, 0.5 ;  /* 0x3f00000000007820 */ /* 0x000fcc0000410000 */
[----:B------:R-:W0:Y:S02]  /*199e0*/  MUFU.SQRT R0, R0 ;  /* 0x0000000000007308 */ /* 0x000e240000002000 */
[----:B0-----:R-:W-:-:S07]  /*199f0*/  FMUL.FTZ R5, R3, R0 ;  /* 0x0000000003057220 */ /* 0x001fce0000410000 */
.L_x_8094:
[----:B------:R-:W-:Y:S05]  /*19a00*/  BSYNC.RECONVERGENT B1 ;  /* 0x0000000000017941 */ /* 0x000fea0003800200 */
.L_x_8088:
[----:B------:R-:W-:Y:S05]  /*19a10*/  BRA `(.L_x_8095) ;  /* 0x0000000000087947 */ /* 0x000fea0003800000 */
.L_x_8084:
[----:B------:R-:W-:Y:S01]  /*19a20*/  FMUL.FTZ R5, R25, 16777216 ;  /* 0x4b80000019057820 */ /* 0x000fe20000410000 */
[----:B------:R-:W-:-:S07]  /*19a30*/  FMUL.FTZ R6, R6, 16777216 ;  /* 0x4b80000006067820 */ /* 0x000fce0000410000 */
.L_x_8095:
[----:B------:R-:W-:Y:S05]  /*19a40*/  BSYNC.RELIABLE B0 ;  /* 0x0000000000007941 */ /* 0x000fea0003800100 */
.L_x_8083:
        /* <DEDUP_REMOVED lines=20> */
.L_x_8098:
[----:B------:R-:W-:Y:S05]  /*19b90*/  BSYNC.RECONVERGENT B4 ;  /* 0x0000000000047941 */ /* 0x000fea0003800200 */
.L_x_8097:
        /* <DEDUP_REMOVED lines=29> */
.L_x_8096:
        /* <DEDUP_REMOVED lines=17> */
.L_x_8100:
[----:B------:R-:W-:Y:S05]  /*19e80*/  BSYNC.RECONVERGENT B4 ;  /* 0x0000000000047941 */ /* 0x000fea0003800200 */
.L_x_8099:
        /* <DEDUP_REMOVED lines=28> */
.L_x_8087:
[----:B------:R-:W-:Y:S05]  /*1a050*/  BSYNC.RECONVERGENT B3 ;  /* 0x0000000000037941 */ /* 0x000fea0003800200 */
.L_x_8082:
[----:B------:R-:W-:-:S13]  /*1a060*/  ISETP.GE.AND P0, PT, R21, RZ, PT ;  /* 0x000000ff1500720c */ /* 0x000fda0003f06270 */
[----:B------:R-:W-:Y:S01]  /*1a070*/  @P0 FADD.FTZ R4, -R4, -RZ ;  /* 0x800000ff04040221 */ /* 0x000fe20000010100 */
[----:B------:R-:W-:Y:S06]  /*1a080*/  BRA `(.L_x_8067) ;  /* 0x0000000800ec7947 */ /* 0x000fec0003800000 */
.L_x_8070:
[----:B------:R-:W-:Y:S01]  /*1a090*/  FADD.FTZ R0, -R20, 6.1232342629258392722e-17 ;  /* 0x248d313214007421 */ /* 0x000fe20000010100 */
[----:B------:R-:W-:-:S03]  /*1a0a0*/  FADD.FTZ R4, -R21, -RZ ;  /* 0x800000ff15047221 */ /* 0x000fc60000010100 */
[----:B------:R-:W-:Y:S01]  /*1a0b0*/  FADD.FTZ R0, R0, 1.5707963705062866211 ;  /* 0x3fc90fdb00007421 */ /* 0x000fe20000010000 */
[----:B------:R-:W-:Y:S06]  /*1a0c0*/  BRA `(.L_x_8067) ;  /* 0x0000000800dc7947 */ /* 0x000fec0003800000 */
.L_x_8069:
[----:B------:R-:W-:Y:S02]  /*1a0d0*/  HFMA2 R0, -RZ, RZ, 0, 0 ;  /* 0x00000000ff007431 */ /* 0x000fe400000001ff */
[----:B------:R-:W-:Y:S01]  /*1a0e0*/  FADD.FTZ R4, -R21, -RZ ;  /* 0x800000ff15047221 */ /* 0x000fe20000010100 */
[----:B------:R-:W-:Y:S06]  /*1a0f0*/  BRA `(.L_x_8067) ;  /* 0x0000000800d07947 */ /* 0x000fec0003800000 */
.L_x_8068:
        /* <DEDUP_REMOVED lines=26> */
.L_x_8105:
[----:B------:R-:W-:Y:S05]  /*1a2a0*/  BSYNC.RECONVERGENT B4 ;  /* 0x0000000000047941 */ /* 0x000fea0003800200 */
.L_x_8104:
        /* <DEDUP_REMOVED lines=29> */
.L_x_8103:
        /* <DEDUP_REMOVED lines=28> */
.L_x_8108:
[----:B------:R-:W-:Y:S05]  /*1a640*/  BSYNC.RECONVERGENT B4 ;  /* 0x0000000000047941 */ /* 0x000fea0003800200 */
.L_x_8107:
        /* <DEDUP_REMOVED lines=29> */
.L_x_8102:
        /* <DEDUP_REMOVED lines=32> */
[----:B-----5:R-:W-:Y:S05]  /*1aa20*/  CALL.REL.NOINC `($__internal_17_$__cuda_sm3x_div_rn_ftz_f32_slowpath) ;  /* 0x000000c000847944 */ /* 0x020fea0003c00000 */
.L_x_8110:
[----:B------:R-:W-:Y:S05]  /*1aa30*/  BSYNC.RECONVERGENT B4 ;  /* 0x0000000000047941 */ /* 0x000fea0003800200 */
.L_x_8109:
        /* <DEDUP_REMOVED lines=27> */
.L_x_8106:
[----:B------:R-:W-:Y:S05]  /*1abf0*/  BSYNC.RECONVERGENT B3 ;  /* 0x0000000000037941 */ /* 0x000fea0003800200 */
.L_x_8101:
[----:B------:R-:W-:Y:S01]  /*1ac00*/  ISETP.GE.AND P0, PT, R21, RZ, PT ;  /* 0x000000ff1500720c */ /* 0x000fe20003f06270 */
[----:B------:R-:W-:Y:S01]  /*1ac10*/  FADD.FTZ R4, R4, 0.69314718246459960938 ;  /* 0x3f31721804047421 */ /* 0x000fe20000010000 */
[----:B------:R-:W-:-:S11]  /*1ac20*/  FADD.FTZ R0, |R0|, -RZ ;  /* 0x800000ff00007221 */ /* 0x000fd60000010200 */
[----:B------:R-:W-:-:S07]  /*1ac30*/  @P0 FADD.FTZ R4, -R4, -RZ ;  /* 0x800000ff04040221 */ /* 0x000fce0000010100 */
.L_x_8067:
[----:B------:R-:W-:Y:S05]  /*1ac40*/  BSYNC.RECONVERGENT B2 ;  /* 0x0000000000027941 */ /* 0x000fea0003800200 */
.L_x_8065:
        /* <DEDUP_REMOVED lines=14> */
.L_x_8112:
[----:B------:R-:W-:Y:S05]  /*1ad30*/  BSYNC.RECONVERGENT B0 ;  /* 0x0000000000007941 */ /* 0x000fea0003800200 */
.L_x_8111:
        /* <DEDUP_REMOVED lines=20> */
.L_x_8114:
        /* <DEDUP_REMOVED lines=69> */
.L_x_8124:
[----:B------:R-:W-:-:S04]  /*1b2d0*/  FADD.FTZ R6, -R0, R21 ;  /* 0x0000001500067221 */ /* 0x000fc80000010100 */
[----:B------:R-:W-:-:S07]  /*1b2e0*/  FMUL.FTZ R6, R6, 0.5 ;  /* 0x3f00000006067820 */ /* 0x000fce0000410000 */
.L_x_8125:
[----:B------:R-:W-:Y:S05]  /*1b2f0*/  BSYNC.RECONVERGENT B1 ;  /* 0x0000000000017941 */ /* 0x000fea0003800200 */
.L_x_8123:
        /* <DEDUP_REMOVED lines=11> */
.L_x_8127:
[----:B------:R-:W-:-:S04]  /*1b3b0*/  FADD.FTZ R27, R2, -R27 ;  /* 0x8000001b021b7221 */ /* 0x000fc80000010000 */
[----:B------:R-:W-:-:S07]  /*1b3c0*/  FMUL.FTZ R27, R27, 0.5 ;  /* 0x3f0000001b1b7820 */ /* 0x000fce0000410000 */
.L_x_8128:
[----:B------:R-:W-:Y:S05]  /*1b3d0*/  BSYNC.RECONVERGENT B1 ;  /* 0x0000000000017941 */ /* 0x000fea0003800200 */
.L_x_8126:
        /* <DEDUP_REMOVED lines=35> */
.L_x_8122:
        /* <DEDUP_REMOVED lines=35> */
.L_x_8129:
[----:B------:R-:W-:-:S04]  /*1b840*/  FADD.FTZ R27, -R20, 1 ;  /* 0x3f800000141b7421 */ /* 0x000fc80000010100 */
[----:B------:R-:W-:-:S06]  /*1b850*/  FMUL.FTZ R6, R0, R27 ;  /* 0x0000001b00067220 */ /* 0x000fcc0000410000 */
[----:B------:R-:W0:Y:S08]  /*1b860*/  MUFU.SQRT R6, R6 ;  /* 0x0000000600067308 */ /* 0x000e300000002000 */
[----:B0-----:R-:W0:Y:S02]  /*1b870*/  MUFU.RCP R26, R6 ;  /* 0x00000006001a7308 */ /* 0x001e240000001000 */
[----:B0-----:R-:W-:Y:S01]  /*1b880*/  FMUL.FTZ R26, |R23|, R26 ;  /* 0x0000001a171a7220 */ /* 0x001fe20000410200 */
[----:B------:R-:W-:Y:S06]  /*1b890*/  BRA `(.L_x_8120) ;  /* 0x0000000000047947 */ /* 0x000fec0003800000 */
.L_x_8121:
[----:B------:R0:W1:Y:S02]  /*1b8a0*/  MUFU.SQRT R26, R3 ;  /* 0x00000003001a7308 */ /* 0x0000640000002000 */
.L_x_8120:
[----:B------:R-:W-:Y:S05]  /*1b8b0*/  BSYNC.RECONVERGENT B0 ;  /* 0x0000000000007941 */ /* 0x000fea0003800200 */
.L_x_8119:
        /* <DEDUP_REMOVED lines=41> */
.L_x_8134:
        /* <DEDUP_REMOVED lines=28> */
.L_x_8133:
        /* <DEDUP_REMOVED lines=23> */
.L_x_8140:
[----:B------:R-:W-:-:S04]  /*1be80*/  FADD.FTZ R2, -R7, R2 ;  /* 0x0000000207027221 */ /* 0x000fc80000010100 */
[----:B0-----:R-:W-:-:S07]  /*1be90*/  FMUL.FTZ R3, R2, 0.5 ;  /* 0x3f00000002037820 */ /* 0x001fce0000410000 */
.L_x_8141:
[----:B------:R-:W-:Y:S05]  /*1bea0*/  BSYNC.RECONVERGENT B4 ;  /* 0x0000000000047941 */ /* 0x000fea0003800200 */
.L_x_8139:
[----:B------:R-:W-:Y:S01]  /*1beb0*/  FADD.FTZ R0, R3, R0 ;  /* 0x0000000003007221 */ /* 0x000fe20000010000 */
[----:B------:R-:W-:-:S04]  /*1bec0*/  FADD.FTZ R25, R20, R25 ;  /* 0x0000001914197221 */ /* 0x000fc80000010000 */
[----:B------:R-:W-:-:S04]  /*1bed0*/  FMUL.FTZ R0, R0, R25 ;  /* 0x0000001900007220 */ /* 0x000fc80000410000 */
[----:B------:R0:W1:Y:S01]  /*1bee0*/  MUFU.SQRT R7, R0 ;  /* 0x0000000000077308 */ /* 0x0000620000002000 */
[----:B------:R-:W-:Y:S05]  /*1bef0*/  BRA `(.L_x_8142) ;  /* 0x0000000000487947 */ /* 0x000fea0003800000 */
.L_x_8138:
        /* <DEDUP_REMOVED lines=12> */
.L_x_8137:
[----:B------:R-:W-:Y:S01]  /*1bfc0*/  FADD.FTZ R0, R25, 1 ;  /* 0x3f80000019007421 */ /* 0x000fe20000010000 */
[----:B0-----:R-:W-:Y:S01]  /*1bfd0*/  MUFU.SQRT R3, R3 ;  /* 0x0000000300037308 */ /* 0x001fe20000002000 */
[----:B------:R-:W-:Y:S02]  /*1bfe0*/  HFMA2 R20, -RZ, RZ, 1.875, 0 ;  /* 0x3f800000ff147431 */ /* 0x000fe400000001ff */
[----:B------:R-:W-:-:S06]  /*1bff0*/  FMUL.FTZ R0, R0, 0.5 ;  /* 0x3f00000000007820 */ /* 0x000fcc0000410000 */
[----:B------:R-:W0:Y:S02]  /*1c000*/  MUFU.SQRT R0, R0 ;  /* 0x0000000000007308 */ /* 0x000e240000002000 */
[----:B0-----:R-:W-:-:S07]  /*1c010*/  FMUL.FTZ R7, R3, R0 ;  /* 0x0000000003077220 */ /* 0x001fce0000410000 */
.L_x_8142:
[----:B------:R-:W-:Y:S05]  /*1c020*/  BSYNC.RECONVERGENT B1 ;  /* 0x0000000000017941 */ /* 0x000fea0003800200 */
.L_x_8136:
[----:B------:R-:W-:Y:S05]  /*1c030*/  BRA `(.L_x_8143) ;  /* 0x0000000000087947 */ /* 0x000fea0003800000 */
.L_x_8132:
[----:B------:R-:W-:Y:S01]  /*1c040*/  FMUL.FTZ R7, R25, 16777216 ;  /* 0x4b80000019077820 */ /* 0x000fe20000410000 */
[----:B------:R-:W-:-:S07]  /*1c050*/  FMUL.FTZ R20, R20, 16777216 ;  /* 0x4b80000014147820 */ /* 0x000fce0000410000 */
.L_x_8143:
[----:B------:R-:W-:Y:S05]  /*1c060*/  BSYNC.RELIABLE B0 ;  /* 0x0000000000007941 */ /* 0x000fea0003800100 */
.L_x_8131:
        /* <DEDUP_REMOVED lines=20> */
.L_x_8146:
[----:B------:R-:W-:Y:S05]  /*1c1b0*/  BSYNC.RECONVERGENT B4 ;  /* 0x0000000000047941 */ /* 0x000fea0003800200 */
.L_x_8145:
        /* <DEDUP_REMOVED lines=29> */
.L_x_8144:
        /* <DEDUP_REMOVED lines=17> */
.L_x_8148:
[----:B------:R-:W-:Y:S05]  /*1c4a0*/  BSYNC.RECONVERGENT B4 ;  /* 0x0000000000047941 */ /* 0x000fea0003800200 */
.L_x_8147:
        /* <DEDUP_REMOVED lines=28> */
.L_x_8135:
[----:B------:R-:W-:Y:S05]  /*1c670*/  BSYNC.RECONVERGENT B3 ;  /* 0x0000000000037941 */ /* 0x000fea0003800200 */
.L_x_8130:
[----:B------:R-:W-:-:S13]  /*1c680*/  ISETP.GE.AND P0, PT, R23, RZ, PT ;  /* 0x000000ff1700720c */ /* 0x000fda0003f06270 */
[----:B------:R-:W-:Y:S01]  /*1c690*/  @P0 FADD.FTZ R6, -R6, -RZ ;  /* 0x800000ff06060221 */ /* 0x000fe20000010100 */
[----:B------:R-:W-:Y:S06]  /*1c6a0*/  BRA `(.L_x_8115) ;  /* 0x0000000800ec7947 */ /* 0x000fec0003800000 */
.L_x_8118:
[----:B------:R-:W-:Y:S01]  /*1c6b0*/  FADD.FTZ R0, -R22, 6.1232342629258392722e-17 ;  /* 0x248d313216007421 */ /* 0x000fe20000010100 */
[----:B------:R-:W-:-:S03]  /*1c6c0*/  FADD.FTZ R6, -R23, -RZ ;  /* 0x800000ff17067221 */ /* 0x000fc60000010100 */
[----:B------:R-:W-:Y:S01]  /*1c6d0*/  FADD.FTZ R0, R0, 1.5707963705062866211 ;  /* 0x3fc90fdb00007421 */ /* 0x000fe20000010000 */
[----:B------:R-:W-:Y:S06]  /*1c6e0*/  BRA `(.L_x_8115) ;  /* 0x0000000800dc7947 */ /* 0x000fec0003800000 */
.L_x_8117:
[----:B------:R-:W-:Y:S02]  /*1c6f0*/  HFMA2 R0, -RZ, RZ, 0, 0 ;  /* 0x00000000ff007431 */ /* 0x000fe400000001ff */
[----:B------:R-:W-:Y:S01]  /*1c700*/  FADD.FTZ R6, -R23, -RZ ;  /* 0x800000ff17067221 */ /* 0x000fe20000010100 */
[----:B------:R-:W-:Y:S06]  /*1c710*/  BRA `(.L_x_8115) ;  /* 0x0000000800d07947 */ /* 0x000fec0003800000 */
.L_x_8116:
        /* <DEDUP_REMOVED lines=26> */
.L_x_8153:
[----:B------:R-:W-:Y:S05]  /*1c8c0*/  BSYNC.RECONVERGENT B4 ;  /* 0x0000000000047941 */ /* 0x000fea0003800200 */
.L_x_8152:
        /* <DEDUP_REMOVED lines=29> */
.L_x_8151:
        /* <DEDUP_REMOVED lines=28> */
.L_x_8156:
[----:B------:R-:W-:Y:S05]  /*1cc60*/  BSYNC.RECONVERGENT B4 ;  /* 0x0000000000047941 */ /* 0x000fea0003800200 */
.L_x_8155:
        /* <DEDUP_REMOVED lines=29> */
.L_x_8150:
        /* <DEDUP_REMOVED lines=33> */
.L_x_8158:
[----:B------:R-:W-:Y:S05]  /*1d050*/  BSYNC.RECONVERGENT B4 ;  /* 0x0000000000047941 */ /* 0x000fea0003800200 */
.L_x_8157:
        /* <DEDUP_REMOVED lines=27> */
.L_x_8154:
[----:B------:R-:W-:Y:S05]  /*1d210*/  BSYNC.RECONVERGENT B3 ;  /* 0x0000000000037941 */ /* 0x000fea0003800200 */
.L_x_8149:
[----:B------:R-:W-:Y:S01]  /*1d220*/  ISETP.GE.AND P0, PT, R23, RZ, PT ;  /* 0x000000ff1700720c */ /* 0x000fe20003f06270 */
[----:B------:R-:W-:Y:S01]  /*1d230*/  FADD.FTZ R6, R6, 0.69314718246459960938 ;  /* 0x3f31721806067421 */ /* 0x000fe20000010000 */
[----:B------:R-:W-:-:S11]  /*1d240*/  FADD.FTZ R0, |R0|, -RZ ;  /* 0x800000ff00007221 */ /* 0x000fd60000010200 */
[----:B------:R-:W-:-:S07]  /*1d250*/  @P0 FADD.FTZ R6, -R6, -RZ ;  /* 0x800000ff06060221 */ /* 0x000fce0000010100 */
.L_x_8115:
[----:B------:R-:W-:Y:S05]  /*1d260*/  BSYNC.RECONVERGENT B2 ;  /* 0x0000000000027941 */ /* 0x000fea0003800200 */
.L_x_8113:
        /* <DEDUP_REMOVED lines=14> */
.L_x_8160:
[----:B------:R-:W-:Y:S05]  /*1d350*/  BSYNC.RECONVERGENT B0 ;  /* 0x0000000000007941 */ /* 0x000fea0003800200 */
.L_x_8159:
        /* <DEDUP_REMOVED lines=20> */
.L_x_8162:
        /* <DEDUP_REMOVED lines=69> */
.L_x_8172:
[----:B------:R-:W-:-:S04]  /*1d8f0*/  FADD.FTZ R20, -R0, R23 ;  /* 0x0000001700147221 */ /* 0x000fc80000010100 */
[----:B------:R-:W-:-:S07]  /*1d900*/  FMUL.FTZ R20, R20, 0.5 ;  /* 0x3f00000014147820 */ /* 0x000fce0000410000 */
.L_x_8173:
[----:B------:R-:W-:Y:S05]  /*1d910*/  BSYNC.RECONVERGENT B1 ;  /* 0x0000000000017941 */ /* 0x000fea0003800200 */
.L_x_8171:
        /* <DEDUP_REMOVED lines=11> */
.L_x_8175:
[----:B------:R-:W-:-:S04]  /*1d9d0*/  FADD.FTZ R27, R2, -R27 ;  /* 0x8000001b021b7221 */ /* 0x000fc80000010000 */
[----:B------:R-:W-:-:S07]  /*1d9e0*/  FMUL.FTZ R27, R27, 0.5 ;  /* 0x3f0000001b1b7820 */ /* 0x000fce0000410000 */
.L_x_8176:
[----:B------:R-:W-:Y:S05]  /*1d9f0*/  BSYNC.RECONVERGENT B1 ;  /* 0x0000000000017941 */ /* 0x000fea0003800200 */
.L_x_8174:
        /* <DEDUP_REMOVED lines=35> */
.L_x_8170:
        /* <DEDUP_REMOVED lines=35> */
.L_x_8177:
[----:B------:R-:W-:-:S04]  /*1de60*/  FADD.FTZ R27, -R22, 1 ;  /* 0x3f800000161b7421 */ /* 0x000fc80000010100 */
[----:B------:R-:W-:-:S06]  /*1de70*/  FMUL.FTZ R20, R0, R27 ;  /* 0x0000001b00147220 */ /* 0x000fcc0000410000 */
[----:B------:R-:W0:Y:S08]  /*1de80*/  MUFU.SQRT R20, R20 ;  /* 0x0000001400147308 */ /* 0x000e300000002000 */
[----:B0-----:R-:W0:Y:S02]  /*1de90*/  MUFU.RCP R26, R20 ;  /* 0x00000014001a7308 */ /* 0x001e240000001000 */
[----:B0-----:R-:W-:Y:S01]  /*1dea0*/  FMUL.FTZ R26, |R17|, R26 ;  /* 0x0000001a111a7220 */ /* 0x001fe20000410200 */
[----:B------:R-:W-:Y:S06]  /*1deb0*/  BRA `(.L_x_8168) ;  /* 0x0000000000047947 */ /* 0x000fec0003800000 */
.L_x_8169:
[----:B------:R0:W1:Y:S02]  /*1dec0*/  MUFU.SQRT R26, R3 ;  /* 0x00000003001a7308 */ /* 0x0000640000002000 */
.L_x_8168:
[----:B------:R-:W-:Y:S05]  /*1ded0*/  BSYNC.RECONVERGENT B0 ;  /* 0x0000000000007941 */ /* 0x000fea0003800200 */
.L_x_8167:
        /* <DEDUP_REMOVED lines=41> */
.L_x_8182:
        /* <DEDUP_REMOVED lines=28> */
.L_x_8181:
        /* <DEDUP_REMOVED lines=23> */
.L_x_8188:
[----:B------:R-:W-:-:S04]  /*1e4a0*/  FADD.FTZ R2, -R21, R2 ;  /* 0x0000000215027221 */ /* 0x000fc80000010100 */
[----:B0-----:R-:W-:-:S07]  /*1e4b0*/  FMUL.FTZ R3, R2, 0.5 ;  /* 0x3f00000002037820 */ /* 0x001fce0000410000 */
.L_x_8189:
[----:B------:R-:W-:Y:S05]  /*1e4c0*/  BSYNC.RECONVERGENT B4 ;  /* 0x0000000000047941 */ /* 0x000fea0003800200 */
.L_x_8187:
[----:B------:R-:W-:Y:S01]  /*1e4d0*/  FADD.FTZ R0, R3, R0 ;  /* 0x0000000003007221 */ /* 0x000fe20000010000 */
[----:B------:R-:W-:-:S04]  /*1e4e0*/  FADD.FTZ R25, R22, R25 ;  /* 0x0000001916197221 */ /* 0x000fc80000010000 */
[----:B------:R-:W-:-:S04]  /*1e4f0*/  FMUL.FTZ R0, R0, R25 ;  /* 0x0000001900007220 */ /* 0x000fc80000410000 */
[----:B------:R0:W1:Y:S01]  /*1e500*/  MUFU.SQRT R21, R0 ;  /* 0x0000000000157308 */ /* 0x0000620000002000 */
[----:B------:R-:W-:Y:S05]  /*1e510*/  BRA `(.L_x_8190) ;  /* 0x0000000000487947 */ /* 0x000fea0003800000 */
.L_x_8186:
        /* <DEDUP_REMOVED lines=12> */
.L_x_8185:
[----:B------:R-:W-:Y:S01]  /*1e5e0*/  FADD.FTZ R0, R25, 1 ;  /* 0x3f80000019007421 */ /* 0x000fe20000010000 */
[----:B0-----:R-:W-:Y:S01]  /*1e5f0*/  MUFU.SQRT R3, R3 ;  /* 0x0000000300037308 */ /* 0x001fe20000002000 */
[----:B------:R-:W-:Y:S02]  /*1e600*/  HFMA2 R22, -RZ, RZ, 1.875, 0 ;  /* 0x3f800000ff167431 */ /* 0x000fe400000001ff */
[----:B------:R-:W-:-:S06]  /*1e610*/  FMUL.FTZ R0, R0, 0.5 ;  /* 0x3f00000000007820 */ /* 0x000fcc0000410000 */
[----:B------:R-:W0:Y:S02]  /*1e620*/  MUFU.SQRT R0, R0 ;  /* 0x0000000000007308 */ /* 0x000e240000002000 */
[----:B0-----:R-:W-:-:S07]  /*1e630*/  FMUL.FTZ R21, R3, R0 ;  /* 0x0000000003157220 */ /* 0x001fce0000410000 */
.L_x_8190:
[----:B------:R-:W-:Y:S05]  /*1e640*/  BSYNC.RECONVERGENT B1 ;  /* 0x0000000000017941 */ /* 0x000fea0003800200 */
.L_x_8184:
[----:B------:R-:W-:Y:S05]  /*1e650*/  BRA `(.L_x_8191) ;  /* 0x0000000000087947 */ /* 0x000fea0003800000 */
.L_x_8180:
[----:B------:R-:W-:Y:S01]  /*1e660*/  FMUL.FTZ R21, R25, 16777216 ;  /* 0x4b80000019157820 */ /* 0x000fe20000410000 */
[----:B------:R-:W-:-:S07]  /*1e670*/  FMUL.FTZ R22, R22, 16777216 ;  /* 0x4b80000016167820 */ /* 0x000fce0000410000 */
.L_x_8191:
[----:B------:R-:W-:Y:S05]  /*1e680*/  BSYNC.RELIABLE B0 ;  /* 0x0000000000007941 */ /* 0x000fea0003800100 */
.L_x_8179:
        /* <DEDUP_REMOVED lines=20> */
.L_x_8194:
[----:B------:R-:W-:Y:S05]  /*1e7d0*/  BSYNC.RECONVERGENT B4 ;  /* 0x0000000000047941 */ /* 0x000fea0003800200 */
.L_x_8193:
        /* <DEDUP_REMOVED lines=29> */
.L_x_8192:
        /* <DEDUP_REMOVED lines=17> */
.L_x_8196:
[----:B------:R-:W-:Y:S05]  /*1eac0*/  BSYNC.RECONVERGENT B4 ;  /* 0x0000000000047941 */ /* 0x000fea0003800200 */
.L_x_8195:
        /* <DEDUP_REMOVED lines=28> */
.L_x_8183:
[----:B------:R-:W-:Y:S05]  /*1ec90*/  BSYNC.RECONVERGENT B3 ;  /* 0x0000000000037941 */ /* 0x000fea0003800200 */
.L_x_8178:
[----:B------:R-:W-:-:S13]  /*1eca0*/  ISETP.GE.AND P0, PT, R17, RZ, PT ;  /* 0x000000ff1100720c */ /* 0x000fda0003f06270 */
[----:B------:R-:W-:Y:S01]  /*1ecb0*/  @P0 FADD.FTZ R20, -R20, -RZ ;  /* 0x800000ff14140221 */ /* 0x000fe20000010100 */
[----:B------:R-:W-:Y:S06]  /*1ecc0*/  BRA `(.L_x_8163) ;  /* 0x0000000800ec7947 */ /* 0x000fec0003800000 */
.L_x_8166:
[----:B------:R-:W-:Y:S01]  /*1ecd0*/  FADD.FTZ R0, -R16, 6.1232342629258392722e-17 ;  /* 0x248d313210007421 */ /* 0x000fe20000010100 */
[----:B------:R-:W-:-:S03]  /*1ece0*/  FADD.FTZ R20, -R17, -RZ ;  /* 0x800000ff11147221 */ /* 0x000fc60000010100 */
[----:B------:R-:W-:Y:S01]  /*1ecf0*/  FADD.FTZ R0, R0, 1.5707963705062866211 ;  /* 0x3fc90fdb00007421 */ /* 0x000fe20000010000 */
[----:B------:R-:W-:Y:S06]  /*1ed00*/  BRA `(.L_x_8163) ;  /* 0x0000000800dc7947 */ /* 0x000fec0003800000 */
.L_x_8165:
[----:B------:R-:W-:Y:S02]  /*1ed10*/  HFMA2 R0, -RZ, RZ, 0, 0 ;  /* 0x00000000ff007431 */ /* 0x000fe400000001ff */
[----:B------:R-:W-:Y:S01]  /*1ed20*/  FADD.FTZ R20, -R17, -RZ ;  /* 0x800000ff11147221 */ /* 0x000fe20000010100 */
[----:B------:R-:W-:Y:S06]  /*1ed30*/  BRA `(.L_x_8163) ;  /* 0x0000000800d07947 */ /* 0x000fec0003800000 */
.L_x_8164:
        /* <DEDUP_REMOVED lines=26> */
.L_x_8201:
[----:B------:R-:W-:Y:S05]  /*1eee0*/  BSYNC.RECONVERGENT B4 ;  /* 0x0000000000047941 */ /* 0x000fea0003800200 */
.L_x_8200:
        /* <DEDUP_REMOVED lines=29> */
.L_x_8199:
        /* <DEDUP_REMOVED lines=28> */
.L_x_8204:
[----:B------:R-:W-:Y:S05]  /*1f280*/  BSYNC.RECONVERGENT B4 ;  /* 0x0000000000047941 */ /* 0x000fea0003800200 */
.L_x_8203:
        /* <DEDUP_REMOVED lines=29> */
.L_x_8198:
        /* <DEDUP_REMOVED lines=33> */
.L_x_8206:
[----:B------:R-:W-:Y:S05]  /*1f670*/  BSYNC.RECONVERGENT B4 ;  /* 0x0000000000047941 */ /* 0x000fea0003800200 */
.L_x_8205:
        /* <DEDUP_REMOVED lines=27> */
.L_x_8202:
[----:B------:R-:W-:Y:S05]  /*1f830*/  BSYNC.RECONVERGENT B3 ;  /* 0x0000000000037941 */ /* 0x000fea0003800200 */
.L_x_8197:
[----:B------:R-:W-:Y:S01]  /*1f840*/  ISETP.GE.AND P0, PT, R17, RZ, PT ;  /* 0x000000ff1100720c */ /* 0x000fe20003f06270 */
[----:B------:R-:W-:Y:S01]  /*1f850*/  FADD.FTZ R20, R20, 0.69314718246459960938 ;  /* 0x3f31721814147421 */ /* 0x000fe20000010000 */
[----:B------:R-:W-:-:S11]  /*1f860*/  FADD.FTZ R0, |R0|, -RZ ;  /* 0x800000ff00007221 */ /* 0x000fd60000010200 */
[----:B------:R-:W-:-:S07]  /*1f870*/  @P0 FADD.FTZ R20, -R20, -RZ ;  /* 0x800000ff14140221 */ /* 0x000fce0000010100 */
.L_x_8163:
[----:B------:R-:W-:Y:S05]  /*1f880*/  BSYNC.RECONVERGENT B2 ;  /* 0x0000000000027941 */ /* 0x000fea0003800200 */
.L_x_8161:
        /* <DEDUP_REMOVED lines=14> */
.L_x_8208:
[----:B------:R-:W-:Y:S05]  /*1f970*/  BSYNC.RECONVERGENT B0 ;  /* 0x0000000000007941 */ /* 0x000fea0003800200 */
.L_x_8207:
        /* <DEDUP_REMOVED lines=20> */
.L_x_8210:
        /* <DEDUP_REMOVED lines=69> */
.L_x_8220:
[----:B------:R-:W-:-:S04]  /*1ff10*/  FADD.FTZ R22, -R2, R23 ;  /* 0x0000001702167221 */ /* 0x000fc80000010100 */
[----:B------:R-:W-:-:S07]  /*1ff20*/  FMUL.FTZ R22, R22, 0.5 ;  /* 0x3f00000016167820 */ /* 0x000fce0000410000 */
.L_x_8221:
[----:B------:R-:W-:Y:S05]  /*1ff30*/  BSYNC.RECONVERGENT B1 ;  /* 0x0000000000017941 */ /* 0x000fea0003800200 */
.L_x_8219:
        /* <DEDUP_REMOVED lines=11> */
.L_x_8223:
[----:B------:R-:W-:-:S04]  /*1fff0*/  FADD.FTZ R27, R16, -R25 ;  /* 0x80000019101b7221 */ /* 0x000fc80000010000 */
[----:B------:R-:W-:-:S07]  /*20000*/  FMUL.FTZ R27, R27, 0.5 ;  /* 0x3f0000001b1b7820 */ /* 0x000fce0000410000 */
.L_x_8224:
[----:B------:R-:W-:Y:S05]  /*20010*/  BSYNC.RECONVERGENT B1 ;  /* 0x0000000000017941 */ /* 0x000fea0003800200 */
.L_x_8222:
        /* <DEDUP_REMOVED lines=35> */
.L_x_8218:
        /* <DEDUP_REMOVED lines=35> */
.L_x_8225:
[----:B------:R-:W-:-:S04]  /*20480*/  FADD.FTZ R25, -R17, 1 ;  /* 0x3f80000011197421 */ /* 0x000fc80000010100 */
[----:B------:R-:W-:-:S06]  /*20490*/  FMUL.FTZ R22, R2, R25 ;  /* 0x0000001902167220 */ /* 0x000fcc0000410000 */
[----:B------:R-:W0:Y:S08]  /*204a0*/  MUFU.SQRT R22, R22 ;  /* 0x0000001600167308 */ /* 0x000e300000002000 */
[----:B0-----:R-:W0:Y:S02]  /*204b0*/  MUFU.RCP R26, R22 ;  /* 0x00000016001a7308 */ /* 0x001e240000001000 */
[----:B0-----:R-:W-:Y:S01]  /*204c0*/  FMUL.FTZ R26, |R19|, R26 ;  /* 0x0000001a131a7220 */ /* 0x001fe20000410200 */
[----:B------:R-:W-:Y:S06]  /*204d0*/  BRA `(.L_x_8216) ;  /* 0x0000000000047947 */ /* 0x000fec0003800000 */
.L_x_8217:
[----:B------:R0:W1:Y:S02]  /*204e0*/  MUFU.SQRT R26, R0 ;  /* 0x00000000001a7308 */ /* 0x0000640000002000 */
.L_x_8216:
[----:B------:R-:W-:Y:S05]  /*204f0*/  BSYNC.RECONVERGENT B0 ;  /* 0x0000000000007941 */ /* 0x000fea0003800200 */
.L_x_8215:
        /* <DEDUP_REMOVED lines=41> */
.L_x_8230:
        /* <DEDUP_REMOVED lines=28> */
.L_x_8229:
        /* <DEDUP_REMOVED lines=23> */
.L_x_8236:
[----:B------:R-:W-:-:S04]  /*20ac0*/  FADD.FTZ R3, -R3, R16 ;  /* 0x0000001003037221 */ /* 0x000fc80000010100 */
[----:B------:R-:W-:-:S07]  /*20ad0*/  FMUL.FTZ R23, R3, 0.5 ;  /* 0x3f00000003177820 */ /* 0x000fce0000410000 */
.L_x_8237:
[----:B------:R-:W-:Y:S05]  /*20ae0*/  BSYNC.RECONVERGENT B4 ;  /* 0x0000000000047941 */ /* 0x000fea0003800200 */
.L_x_8235:
[----:B------:R-:W-:Y:S01]  /*20af0*/  FADD.FTZ R0, R23, R0 ;  /* 0x0000000017007221 */ /* 0x000fe20000010000 */
[----:B------:R-:W-:-:S04]  /*20b00*/  FADD.FTZ R3, R17, R24 ;  /* 0x0000001811037221 */ /* 0x000fc80000010000 */
[----:B------:R-:W-:-:S04]  /*20b10*/  FMUL.FTZ R0, R0, R3 ;  /* 0x0000000300007220 */ /* 0x000fc80000410000 */
[----:B------:R1:W2:Y:S01]  /*20b20*/  MUFU.SQRT R16, R0 ;  /* 0x0000000000107308 */ /* 0x0002a20000002000 */
[----:B------:R-:W-:Y:S05]  /*20b30*/  BRA `(.L_x_8238) ;  /* 0x0000000000487947 */ /* 0x000fea0003800000 */
.L_x_8234:
        /* <DEDUP_REMOVED lines=12> */
.L_x_8233:
[----:B------:R-:W-:Y:S01]  /*20c00*/  FADD.FTZ R2, R24, 1 ;  /* 0x3f80000018027421 */ /* 0x000fe20000010000 */
[----:B------:R-:W-:Y:S01]  /*20c10*/  MUFU.SQRT R3, R0 ;  /* 0x0000000000037308 */ /* 0x000fe20000002000 */
[----:B------:R-:W-:Y:S02]  /*20c20*/  HFMA2 R17, -RZ, RZ, 1.875, 0 ;  /* 0x3f800000ff117431 */ /* 0x000fe400000001ff */
[----:B------:R-:W-:-:S06]  /*20c30*/  FMUL.FTZ R2, R2, 0.5 ;  /* 0x3f00000002027820 */ /* 0x000fcc0000410000 */
[----:B------:R-:W1:Y:S02]  /*20c40*/  MUFU.SQRT R2, R2 ;  /* 0x0000000200027308 */ /* 0x000e640000002000 */
[----:B-1----:R-:W-:-:S07]  /*20c50*/  FMUL.FTZ R16, R3, R2 ;  /* 0x0000000203107220 */ /* 0x002fce0000410000 */
.L_x_8238:
[----:B------:R-:W-:Y:S05]  /*20c60*/  BSYNC.RECONVERGENT B1 ;  /* 0x0000000000017941 */ /* 0x000fea0003800200 */
.L_x_8232:
[----:B------:R-:W-:Y:S05]  /*20c70*/  BRA `(.L_x_8239) ;  /* 0x0000000000087947 */ /* 0x000fea0003800000 */
.L_x_8228:
[----:B------:R-:W-:Y:S01]  /*20c80*/  FMUL.FTZ R16, R24, 16777216 ;  /* 0x4b80000018107820 */ /* 0x000fe20000410000 */
[----:B------:R-:W-:-:S07]  /*20c90*/  FMUL.FTZ R17, R17, 16777216 ;  /* 0x4b80000011117820 */ /* 0x000fce0000410000 */
.L_x_8239:
[----:B------:R-:W-:Y:S05]  /*20ca0*/  BSYNC.RELIABLE B0 ;  /* 0x0000000000007941 */ /* 0x000fea0003800100 */
.L_x_8227:
        /* <DEDUP_REMOVED lines=20> */
.L_x_8242:
[----:B------:R-:W-:Y:S05]  /*20df0*/  BSYNC.RECONVERGENT B4 ;  /* 0x0000000000047941 */ /* 0x000fea0003800200 */
.L_x_8241:
        /* <DEDUP_REMOVED lines=29> */
.L_x_8240:
        /* <DEDUP_REMOVED lines=17> */
.L_x_8244:
[----:B------:R-:W-:Y:S05]  /*210e0*/  BSYNC.RECONVERGENT B4 ;  /* 0x0000000000047941 */ /* 0x000fea0003800200 */
.L_x_8243:
        /* <DEDUP_REMOVED lines=28> */
.L_x_8231:
[----:B------:R-:W-:Y:S05]  /*212b0*/  BSYNC.RECONVERGENT B3 ;  /* 0x0000000000037941 */ /* 0x000fea0003800200 */
.L_x_8226:
[----:B------:R-:W-:-:S13]  /*212c0*/  ISETP.GE.AND P0, PT, R19, RZ, PT ;  /* 0x000000ff1300720c */ /* 0x000fda0003f06270 */
[----:B------:R-:W-:Y:S01]  /*212d0*/  @P0 FADD.FTZ R22, -R22, -RZ ;  /* 0x800000ff16160221 */ /* 0x000fe20000010100 */
[----:B------:R-:W-:Y:S06]  /*212e0*/  BRA `(.L_x_8211) ;  /* 0x0000000800ec7947 */ /* 0x000fec0003800000 */
.L_x_8214:
[----:B------:R-:W-:Y:S01]  /*212f0*/  FADD.FTZ R0, -R18, 6.1232342629258392722e-17 ;  /* 0x248d313212007421 */ /* 0x000fe20000010100 */
[----:B------:R-:W-:-:S03]  /*21300*/  FADD.FTZ R22, -R19, -RZ ;  /* 0x800000ff13167221 */ /* 0x000fc60000010100 */
[----:B------:R-:W-:Y:S01]  /*21310*/  FADD.FTZ R0, R0, 1.5707963705062866211 ;  /* 0x3fc90fdb00007421 */ /* 0x000fe20000010000 */
[----:B------:R-:W-:Y:S06]  /*21320*/  BRA `(.L_x_8211) ;  /* 0x0000000800dc7947 */ /* 0x000fec0003800000 */
.L_x_8213:
[----:B------:R-:W-:Y:S02]  /*21330*/  HFMA2 R0, -RZ, RZ, 0, 0 ;  /* 0x00000000ff007431 */ /* 0x000fe400000001ff */
[----:B------:R-:W-:Y:S01]  /*21340*/  FADD.FTZ R22, -R19, -RZ ;  /* 0x800000ff13167221 */ /* 0x000fe20000010100 */
[----:B------:R-:W-:Y:S06]  /*21350*/  BRA `(.L_x_8211) ;  /* 0x0000000800d07947 */ /* 0x000fec0003800000 */
.L_x_8212:
        /* <DEDUP_REMOVED lines=26> */
.L_x_8249:
[----:B------:R-:W-:Y:S05]  /*21500*/  BSYNC.RECONVERGENT B4 ;  /* 0x0000000000047941 */ /* 0x000fea0003800200 */
.L_x_8248:
        /* <DEDUP_REMOVED lines=29> */
.L_x_8247:
        /* <DEDUP_REMOVED lines=28> */
.L_x_8252:
[----:B------:R-:W-:Y:S05]  /*218a0*/  BSYNC.RECONVERGENT B4 ;  /* 0x0000000000047941 */ /* 0x000fea0003800200 */
.L_x_8251:
        /* <DEDUP_REMOVED lines=29> */
.L_x_8246:
        /* <DEDUP_REMOVED lines=33> */
.L_x_8254:
[----:B------:R-:W-:Y:S05]  /*21c90*/  BSYNC.RECONVERGENT B4 ;  /* 0x0000000000047941 */ /* 0x000fea0003800200 */
.L_x_8253:
        /* <DEDUP_REMOVED lines=27> */
.L_x_8250:
[----:B------:R-:W-:Y:S05]  /*21e50*/  BSYNC.RECONVERGENT B3 ;  /* 0x0000000000037941 */ /* 0x000fea0003800200 */
.L_x_8245:
[----:B------:R-:W-:Y:S01]  /*21e60*/  ISETP.GE.AND P0, PT, R19, RZ, PT ;  /* 0x000000ff1300720c */ /* 0x000fe20003f06270 */
[----:B------:R-:W-:Y:S01]  /*21e70*/  FADD.FTZ R22, R22, 0.69314718246459960938 ;  /* 0x3f31721816167421 */ /* 0x000fe20000010000 */
[----:B------:R-:W-:-:S11]  /*21e80*/  FADD.FTZ R0, |R0|, -RZ ;  /* 0x800000ff00007221 */ /* 0x000fd60000010200 */
[----:B------:R-:W-:-:S07]  /*21e90*/  @P0 FADD.FTZ R22, -R22, -RZ ;  /* 0x800000ff16160221 */ /* 0x000fce0000010100 */
.L_x_8211:
[----:B------:R-:W-:Y:S05]  /*21ea0*/  BSYNC.RECONVERGENT B2 ;  /* 0x0000000000027941 */ /* 0x000fea0003800200 */
.L_x_8209:
        /* <DEDUP_REMOVED lines=14> */
.L_x_8256:
[----:B------:R-:W-:Y:S05]  /*21f90*/  BSYNC.RECONVERGENT B0 ;  /* 0x0000000000007941 */ /* 0x000fea0003800200 */
.L_x_8255:
        /* <DEDUP_REMOVED lines=20> */
.L_x_8258:
        /* <DEDUP_REMOVED lines=69> */
.L_x_8268:
[----:B------:R-:W-:-:S04]  /*22530*/  FADD.FTZ R16, -R0, R19 ;  /* 0x0000001300107221 */ /* 0x000fc80000010100 */
[----:B------:R-:W-:-:S07]  /*22540*/  FMUL.FTZ R16, R16, 0.5 ;  /* 0x3f00000010107820 */ /* 0x000fce0000410000 */
.L_x_8269:
[----:B------:R-:W-:Y:S05]  /*22550*/  BSYNC.RECONVERGENT B1 ;  /* 0x0000000000017941 */ /* 0x000fea0003800200 */
.L_x_8267:
        /* <DEDUP_REMOVED lines=11> */
.L_x_8271:
[----:B------:R-:W-:-:S04]  /*22610*/  FADD.FTZ R27, R2, -R27 ;  /* 0x8000001b021b7221 */ /* 0x000fc80000010000 */
[----:B------:R-:W-:-:S07]  /*22620*/  FMUL.FTZ R27, R27, 0.5 ;  /* 0x3f0000001b1b7820 */ /* 0x000fce0000410000 */
.L_x_8272:
[----:B------:R-:W-:Y:S05]  /*22630*/  BSYNC.RECONVERGENT B1 ;  /* 0x0000000000017941 */ /* 0x000fea0003800200 */
.L_x_8270:
        /* <DEDUP_REMOVED lines=35> */
.L_x_8266:
        /* <DEDUP_REMOVED lines=35> */
.L_x_8273:
[----:B------:R-:W-:-:S04]  /*22aa0*/  FADD.FTZ R27, -R18, 1 ;  /* 0x3f800000121b7421 */ /* 0x000fc80000010100 */
[----:B------:R-:W-:-:S06]  /*22ab0*/  FMUL.FTZ R16, R0, R27 ;  /* 0x0000001b00107220 */ /* 0x000fcc0000410000 */
[----:B------:R-:W0:Y:S08]  /*22ac0*/  MUFU.SQRT R16, R16 ;  /* 0x0000001000107308 */ /* 0x000e300000002000 */
[----:B0-----:R-:W0:Y:S02]  /*22ad0*/  MUFU.RCP R26, R16 ;  /* 0x00000010001a7308 */ /* 0x001e240000001000 */
[----:B0-----:R-:W-:Y:S01]  /*22ae0*/  FMUL.FTZ R26, |R13|, R26 ;  /* 0x0000001a0d1a7220 */ /* 0x001fe20000410200 */
[----:B------:R-:W-:Y:S06]  /*22af0*/  BRA `(.L_x_8264) ;  /* 0x0000000000047947 */ /* 0x000fec0003800000 */
.L_x_8265:
[----:B------:R0:W1:Y:S02]  /*22b00*/  MUFU.SQRT R26, R3 ;  /* 0x00000003001a7308 */ /* 0x0000640000002000 */
.L_x_8264:
[----:B------:R-:W-:Y:S05]  /*22b10*/  BSYNC.RECONVERGENT B0 ;  /* 0x0000000000007941 */ /* 0x000fea0003800200 */
.L_x_8263:
        /* <DEDUP_REMOVED lines=41> */
.L_x_8278:
        /* <DEDUP_REMOVED lines=28> */
.L_x_8277:
        /* <DEDUP_REMOVED lines=23> */
.L_x_8284:
[----:B------:R-:W-:-:S04]  /*230e0*/  FADD.FTZ R2, -R17, R2 ;  /* 0x0000000211027221 */ /* 0x000fc80000010100 */
[----:B0-----:R-:W-:-:S07]  /*230f0*/  FMUL.FTZ R3, R2, 0.5 ;  /* 0x3f00000002037820 */ /* 0x001fce0000410000 */
.L_x_8285:
[----:B------:R-:W-:Y:S05]  /*23100*/  BSYNC.RECONVERGENT B4 ;  /* 0x0000000000047941 */ /* 0x000fea0003800200 */
.L_x_8283:
[----:B------:R-:W-:Y:S01]  /*23110*/  FADD.FTZ R0, R3, R0 ;  /* 0x0000000003007221 */ /* 0x000fe20000010000 */
[----:B------:R-:W-:-:S04]  /*23120*/  FADD.FTZ R25, R18, R25 ;  /* 0x0000001912197221 */ /* 0x000fc80000010000 */
[----:B------:R-:W-:-:S04]  /*23130*/  FMUL.FTZ R0, R0, R25 ;  /* 0x0000001900007220 */ /* 0x000fc80000410000 */
[----:B------:R0:W1:Y:S01]  /*23140*/  MUFU.SQRT R17, R0 ;  /* 0x0000000000117308 */ /* 0x0000620000002000 */
[----:B------:R-:W-:Y:S05]  /*23150*/  BRA `(.L_x_8286) ;  /* 0x0000000000487947 */ /* 0x000fea0003800000 */
.L_x_8282:
        /* <DEDUP_REMOVED lines=12> */
.L_x_8281:
[----:B------:R-:W-:Y:S01]  /*23220*/  FADD.FTZ R0, R25, 1 ;  /* 0x3f80000019007421 */ /* 0x000fe20000010000 */
[----:B0-----:R-:W-:Y:S01]  /*23230*/  MUFU.SQRT R3, R3 ;  /* 0x0000000300037308 */ /* 0x001fe20000002000 */
[----:B------:R-:W-:Y:S02]  /*23240*/  HFMA2 R18, -RZ, RZ, 1.875, 0 ;  /* 0x3f800000ff127431 */ /* 0x000fe400000001ff */
[----:B------:R-:W-:-:S06]  /*23250*/  FMUL.FTZ R0, R0, 0.5 ;  /* 0x3f00000000007820 */ /* 0x000fcc0000410000 */
[----:B------:R-:W0:Y:S02]  /*23260*/  MUFU.SQRT R0, R0 ;  /* 0x0000000000007308 */ /* 0x000e240000002000 */
[----:B0-----:R-:W-:-:S07]  /*23270*/  FMUL.FTZ R17, R3, R0 ;  /* 0x0000000003117220 */ /* 0x001fce0000410000 */
.L_x_8286:
[----:B------:R-:W-:Y:S05]  /*23280*/  BSYNC.RECONVERGENT B1 ;  /* 0x0000000000017941 */ /* 0x000fea0003800200 */
.L_x_8280:
[----:B------:R-:W-:Y:S05]  /*23290*/  BRA `(.L_x_8287) ;  /* 0x0000000000087947 */ /* 0x000fea0003800000 */
.L_x_8276:
[----:B------:R-:W-:Y:S01]  /*232a0*/  FMUL.FTZ R17, R25, 16777216 ;  /* 0x4b80000019117820 */ /* 0x000fe20000410000 */
[----:B------:R-:W-:-:S07]  /*232b0*/  FMUL.FTZ R18, R18, 16777216 ;  /* 0x4b80000012127820 */ /* 0x000fce0000410000 */
.L_x_8287:
[----:B------:R-:W-:Y:S05]  /*232c0*/  BSYNC.RELIABLE B0 ;  /* 0x0000000000007941 */ /* 0x000fea0003800100 */
.L_x_8275:
        /* <DEDUP_REMOVED lines=20> */
.L_x_8290:
[----:B------:R-:W-:Y:S05]  /*23410*/  BSYNC.RECONVERGENT B4 ;  /* 0x0000000000047941 */ /* 0x000fea0003800200 */
.L_x_8289:
        /* <DEDUP_REMOVED lines=29> */
.L_x_8288:
        /* <DEDUP_REMOVED lines=17> */
.L_x_8292:
[----:B------:R-:W-:Y:S05]  /*23700*/  BSYNC.RECONVERGENT B4 ;  /* 0x0000000000047941 */ /* 0x000fea0003800200 */
.L_x_8291:
        /* <DEDUP_REMOVED lines=28> */
.L_x_8279:
[----:B------:R-:W-:Y:S05]  /*238d0*/  BSYNC.RECONVERGENT B3 ;  /* 0x0000000000037941 */ /* 0x000fea0003800200 */
.L_x_8274:
[----:B------:R-:W-:-:S13]  /*238e0*/  ISETP.GE.AND P0, PT, R13, RZ, PT ;  /* 0x000000ff0d00720c */ /* 0x000fda0003f06270 */
[----:B------:R-:W-:Y:S01]  /*238f0*/  @P0 FADD.FTZ R16, -R16, -RZ ;  /* 0x800000ff10100221 */ /* 0x000fe20000010100 */
[----:B------:R-:W-:Y:S06]  /*23900*/  BRA `(.L_x_8259) ;  /* 0x0000000800ec7947 */ /* 0x000fec0003800000 */
.L_x_8262:
[----:B------:R-:W-:Y:S01]  /*23910*/  FADD.FTZ R0, -R12, 6.1232342629258392722e-17 ;  /* 0x248d31320c007421 */ /* 0x000fe20000010100 */
[----:B------:R-:W-:-:S03]  /*23920*/  FADD.FTZ R16, -R13, -RZ ;  /* 0x800000ff0d107221 */ /* 0x000fc60000010100 */
[----:B------:R-:W-:Y:S01]  /*23930*/  FADD.FTZ R0, R0, 1.5707963705062866211 ;  /* 0x3fc90fdb00007421 */ /* 0x000fe20000010000 */
[----:B------:R-:W-:Y:S06]  /*23940*/  BRA `(.L_x_8259) ;  /* 0x0000000800dc7947 */ /* 0x000fec0003800000 */
.L_x_8261:
[----:B------:R-:W-:Y:S02]  /*23950*/  HFMA2 R0, -RZ, RZ, 0, 0 ;  /* 0x00000000ff007431 */ /* 0x000fe400000001ff */
[----:B------:R-:W-:Y:S01]  /*23960*/  FADD.FTZ R16, -R13, -RZ ;  /* 0x800000ff0d107221 */ /* 0x000fe20000010100 */
[----:B------:R-:W-:Y:S06]  /*23970*/  BRA `(.L_x_8259) ;  /* 0x0000000800d07947 */ /* 0x000fec0003800000 */
.L_x_8260:
        /* <DEDUP_REMOVED lines=26> */
.L_x_8297:
[----:B------:R-:W-:Y:S05]  /*23b20*/  BSYNC.RECONVERGENT B4 ;  /* 0x0000000000047941 */ /* 0x000fea0003800200 */
.L_x_8296:
        /* <DEDUP_REMOVED lines=29> */
.L_x_8295:
        /* <DEDUP_REMOVED lines=28> */
.L_x_8300:
[----:B------:R-:W-:Y:S05]  /*23ec0*/  BSYNC.RECONVERGENT B4 ;  /* 0x0000000000047941 */ /* 0x000fea0003800200 */
.L_x_8299:
        /* <DEDUP_REMOVED lines=29> */
.L_x_8294:
        /* <DEDUP_REMOVED lines=33> */
.L_x_8302:
[----:B------:R-:W-:Y:S05]  /*242b0*/  BSYNC.RECONVERGENT B4 ;  /* 0x0000000000047941 */ /* 0x000fea0003800200 */
.L_x_8301:
        /* <DEDUP_REMOVED lines=27> */
.L_x_8298:
[----:B------:R-:W-:Y:S05]  /*24470*/  BSYNC.RECONVERGENT B3 ;  /* 0x0000000000037941 */ /* 0x000fea0003800200 */
.L_x_8293:
[----:B------:R-:W-:Y:S01]  /*24480*/  ISETP.GE.AND P0, PT, R13, RZ, PT ;  /* 0x000000ff0d00720c */ /* 0x000fe20003f06270 */
[----:B------:R-:W-:Y:S01]  /*24490*/  FADD.FTZ R16, R16, 0.69314718246459960938 ;  /* 0x3f31721810107421 */ /* 0x000fe20000010000 */
[----:B------:R-:W-:-:S11]  /*244a0*/  FADD.FTZ R0, |R0|, -RZ ;  /* 0x800000ff00007221 */ /* 0x000fd60000010200 */
[----:B------:R-:W-:-:S07]  /*244b0*/  @P0 FADD.FTZ R16, -R16, -RZ ;  /* 0x800000ff10100221 */ /* 0x000fce0000010100 */
.L_x_8259:
[----:B------:R-:W-:Y:S05]  /*244c0*/  BSYNC.RECONVERGENT B2 ;  /* 0x0000000000027941 */ /* 0x000fea0003800200 */
.L_x_8257:
        /* <DEDUP_REMOVED lines=14> */
.L_x_8304:
[----:B------:R-:W-:Y:S05]  /*245b0*/  BSYNC.RECONVERGENT B0 ;  /* 0x0000000000007941 */ /* 0x000fea0003800200 */
.L_x_8303:
        /* <DEDUP_REMOVED lines=20> */
.L_x_8306:
        /* <DEDUP_REMOVED lines=69> */
.L_x_8316:
[----:B------:R-:W-:-:S04]  /*24b50*/  FADD.FTZ R18, -R2, R19 ;  /* 0x0000001302127221 */ /* 0x000fc80000010100 */
[----:B------:R-:W-:-:S07]  /*24b60*/  FMUL.FTZ R18, R18, 0.5 ;  /* 0x3f00000012127820 */ /* 0x000fce0000410000 */
.L_x_8317:
[----:B------:R-:W-:Y:S05]  /*24b70*/  BSYNC.RECONVERGENT B1 ;  /* 0x0000000000017941 */ /* 0x000fea0003800200 */
.L_x_8315:
        /* <DEDUP_REMOVED lines=11> */
.L_x_8319:
[----:B------:R-:W-:-:S04]  /*24c30*/  FADD.FTZ R27, R12, -R25 ;  /* 0x800000190c1b7221 */ /* 0x000fc80000010000 */
[----:B------:R-:W-:-:S07]  /*24c40*/  FMUL.FTZ R27, R27, 0.5 ;  /* 0x3f0000001b1b7820 */ /* 0x000fce0000410000 */
.L_x_8320:
[----:B------:R-:W-:Y:S05]  /*24c50*/  BSYNC.RECONVERGENT B1 ;  /* 0x0000000000017941 */ /* 0x000fea0003800200 */
.L_x_8318:
        /* <DEDUP_REMOVED lines=35> */
.L_x_8314:
        /* <DEDUP_REMOVED lines=35> */
.L_x_8321:
[----:B------:R-:W-:-:S04]  /*250c0*/  FADD.FTZ R25, -R13, 1 ;  /* 0x3f8000000d197421 */ /* 0x000fc80000010100 */
[----:B------:R-:W-:-:S06]  /*250d0*/  FMUL.FTZ R18, R2, R25 ;  /* 0x0000001902127220 */ /* 0x000fcc0000410000 */
[----:B------:R-:W0:Y:S08]  /*250e0*/  MUFU.SQRT R18, R18 ;  /* 0x0000001200127308 */ /* 0x000e300000002000 */
[----:B0-----:R-:W0:Y:S02]  /*250f0*/  MUFU.RCP R26, R18 ;  /* 0x00000012001a7308 */ /* 0x001e240000001000 */
[----:B0-----:R-:W-:Y:S01]  /*25100*/  FMUL.FTZ R26, |R15|, R26 ;  /* 0x0000001a0f1a7220 */ /* 0x001fe20000410200 */
[----:B------:R-:W-:Y:S06]  /*25110*/  BRA `(.L_x_8312) ;  /* 0x0000000000047947 */ /* 0x000fec0003800000 */
.L_x_8313:
[----:B------:R0:W1:Y:S02]  /*25120*/  MUFU.SQRT R26, R0 ;  /* 0x00000000001a7308 */ /* 0x0000640000002000 */
.L_x_8312:
[----:B------:R-:W-:Y:S05]  /*25130*/  BSYNC.RECONVERGENT B0 ;  /* 0x0000000000007941 */ /* 0x000fea0003800200 */
.L_x_8311:
        /* <DEDUP_REMOVED lines=41> */
.L_x_8326:
        /* <DEDUP_REMOVED lines=28> */
.L_x_8325:
        /* <DEDUP_REMOVED lines=23> */
.L_x_8332:
[----:B------:R-:W-:-:S04]  /*25700*/  FADD.FTZ R3, -R3, R12 ;  /* 0x0000000c03037221 */ /* 0x000fc80000010100 */
[----:B------:R-:W-:-:S07]  /*25710*/  FMUL.FTZ R19, R3, 0.5 ;  /* 0x3f00000003137820 */ /* 0x000fce0000410000 */
.L_x_8333:
[----:B------:R-:W-:Y:S05]  /*25720*/  BSYNC.RECONVERGENT B4 ;  /* 0x0000000000047941 */ /* 0x000fea0003800200 */
.L_x_8331:
[----:B------:R-:W-:Y:S01]  /*25730*/  FADD.FTZ R0, R19, R0 ;  /* 0x0000000013007221 */ /* 0x000fe20000010000 */
[----:B------:R-:W-:-:S04]  /*25740*/  FADD.FTZ R3, R13, R24 ;  /* 0x000000180d037221 */ /* 0x000fc80000010000 */
[----:B------:R-:W-:-:S04]  /*25750*/  FMUL.FTZ R0, R0, R3 ;  /* 0x0000000300007220 */ /* 0x000fc80000410000 */
[----:B------:R1:W2:Y:S01]  /*25760*/  MUFU.SQRT R12, R0 ;  /* 0x00000000000c7308 */ /* 0x0002a20000002000 */
[----:B------:R-:W-:Y:S05]  /*25770*/  BRA `(.L_x_8334) ;  /* 0x0000000000487947 */ /* 0x000fea0003800000 */
.L_x_8330:
        /* <DEDUP_REMOVED lines=12> */
.L_x_8329:
[----:B------:R-:W-:Y:S01]  /*25840*/  FADD.FTZ R2, R24, 1 ;  /* 0x3f80000018027421 */ /* 0x000fe20000010000 */
[----:B------:R-:W-:Y:S01]  /*25850*/  MUFU.SQRT R3, R0 ;  /* 0x0000000000037308 */ /* 0x000fe20000002000 */
[----:B------:R-:W-:Y:S02]  /*25860*/  HFMA2 R13, -RZ, RZ, 1.875, 0 ;  /* 0x3f800000ff0d7431 */ /* 0x000fe400000001ff */
[----:B------:R-:W-:-:S06]  /*25870*/  FMUL.FTZ R2, R2, 0.5 ;  /* 0x3f00000002027820 */ /* 0x000fcc0000410000 */
[----:B------:R-:W1:Y:S02]  /*25880*/  MUFU.SQRT R2, R2 ;  /* 0x0000000200027308 */ /* 0x000e640000002000 */
[----:B-1----:R-:W-:-:S07]  /*25890*/  FMUL.FTZ R12, R3, R2 ;  /* 0x00000002030c7220 */ /* 0x002fce0000410000 */
.L_x_8334:
[----:B------:R-:W-:Y:S05]  /*258a0*/  BSYNC.RECONVERGENT B1 ;  /* 0x0000000000017941 */ /* 0x000fea0003800200 */
.L_x_8328:
[----:B------:R-:W-:Y:S05]  /*258b0*/  BRA `(.L_x_8335) ;  /* 0x0000000000087947 */ /* 0x000fea0003800000 */
.L_x_8324:
[----:B------:R-:W-:Y:S01]  /*258c0*/  FMUL.FTZ R12, R24, 16777216 ;  /* 0x4b800000180c7820 */ /* 0x000fe20000410000 */
[----:B------:R-:W-:-:S07]  /*258d0*/  FMUL.FTZ R13, R13, 16777216 ;  /* 0x4b8000000d0d7820 */ /* 0x000fce0000410000 */
.L_x_8335:
[----:B------:R-:W-:Y:S05]  /*258e0*/  BSYNC.RELIABLE B0 ;  /* 0x0000000000007941 */ /* 0x000fea0003800100 */
.L_x_8323:
        /* <DEDUP_REMOVED lines=20> */
.L_x_8338:
[----:B------:R-:W-:Y:S05]  /*25a30*/  BSYNC.RECONVERGENT B4 ;  /* 0x0000000000047941 */ /* 0x000fea0003800200 */
.L_x_8337:
        /* <DEDUP_REMOVED lines=29> */
.L_x_8336:
        /* <DEDUP_REMOVED lines=17> */
.L_x_8340:
[----:B------:R-:W-:Y:S05]  /*25d20*/  BSYNC.RECONVERGENT B4 ;  /* 0x0000000000047941 */ /* 0x000fea0003800200 */
.L_x_8339:
        /* <DEDUP_REMOVED lines=28> */
.L_x_8327:
[----:B------:R-:W-:Y:S05]  /*25ef0*/  BSYNC.RECONVERGENT B3 ;  /* 0x0000000000037941 */ /* 0x000fea0003800200 */
.L_x_8322:
[----:B------:R-:W-:-:S13]  /*25f00*/  ISETP.GE.AND P0, PT, R15, RZ, PT ;  /* 0x000000ff0f00720c */ /* 0x000fda0003f06270 */
[----:B------:R-:W-:Y:S01]  /*25f10*/  @P0 FADD.FTZ R18, -R18, -RZ ;  /* 0x800000ff12120221 */ /* 0x000fe20000010100 */
[----:B------:R-:W-:Y:S06]  /*25f20*/  BRA `(.L_x_8307) ;  /* 0x0000000800ec7947 */ /* 0x000fec0003800000 */
.L_x_8310:
[----:B------:R-:W-:Y:S01]  /*25f30*/  FADD.FTZ R0, -R14, 6.1232342629258392722e-17 ;  /* 0x248d31320e007421 */ /* 0x000fe20000010100 */
[----:B------:R-:W-:-:S03]  /*25f40*/  FADD.FTZ R18, -R15, -RZ ;  /* 0x800000ff0f127221 */ /* 0x000fc60000010100 */
[----:B------:R-:W-:Y:S01]  /*25f50*/  FADD.FTZ R0, R0, 1.5707963705062866211 ;  /* 0x3fc90fdb00007421 */ /* 0x000fe20000010000 */
[----:B------:R-:W-:Y:S06]  /*25f60*/  BRA `(.L_x_8307) ;  /* 0x0000000800dc7947 */ /* 0x000fec0003800000 */
.L_x_8309:
[----:B------:R-:W-:Y:S02]  /*25f70*/  HFMA2 R0, -RZ, RZ, 0, 0 ;  /* 0x00000000ff007431 */ /* 0x000fe400000001ff */
[----:B------:R-:W-:Y:S01]  /*25f80*/  FADD.FTZ R18, -R15, -RZ ;  /* 0x800000ff0f127221 */ /* 0x000fe20000010100 */
[----:B------:R-:W-:Y:S06]  /*25f90*/  BRA `(.L_x_8307) ;  /* 0x0000000800d07947 */ /* 0x000fec0003800000 */
.L_x_8308:
        /* <DEDUP_REMOVED lines=26> */
.L_x_8345:
[----:B------:R-:W-:Y:S05]  /*26140*/  BSYNC.RECONVERGENT B4 ;  /* 0x0000000000047941 */ /* 0x000fea0003800200 */
.L_x_8344:
        /* <DEDUP_REMOVED lines=29> */
.L_x_8343:
        /* <DEDUP_REMOVED lines=28> */
.L_x_8348:
[----:B------:R-:W-:Y:S05]  /*264e0*/  BSYNC.RECONVERGENT B4 ;  /* 0x0000000000047941 */ /* 0x000fea0003800200 */
.L_x_8347:
        /* <DEDUP_REMOVED lines=29> */
.L_x_8342:
        /* <DEDUP_REMOVED lines=33> */
.L_x_8350:
[----:B------:R-:W-:Y:S05]  /*268d0*/  BSYNC.RECONVERGENT B4 ;  /* 0x0000000000047941 */ /* 0x000fea0003800200 */
.L_x_8349:
        /* <DEDUP_REMOVED lines=27> */
.L_x_8346:
[----:B------:R-:W-:Y:S05]  /*26a90*/  BSYNC.RECONVERGENT B3 ;  /* 0x0000000000037941 */ /* 0x000fea0003800200 */
.L_x_8341:
[----:B------:R-:W-:Y:S01]  /*26aa0*/  ISETP.GE.AND P0, PT, R15, RZ, PT ;  /* 0x000000ff0f00720c */ /* 0x000fe20003f06270 */
[----:B------:R-:W-:Y:S01]  /*26ab0*/  FADD.FTZ R18, R18, 0.69314718246459960938 ;  /* 0x3f31721812127421 */ /* 0x000fe20000010000 */
[----:B------:R-:W-:-:S11]  /*26ac0*/  FADD.FTZ R0, |R0|, -RZ ;  /* 0x800000ff00007221 */ /* 0x000fd60000010200 */
[----:B------:R-:W-:-:S07]  /*26ad0*/  @P0 FADD.FTZ R18, -R18, -RZ ;  /* 0x800000ff12120221 */ /* 0x000fce0000010100 */
.L_x_8307:
[----:B------:R-:W-:Y:S05]  /*26ae0*/  BSYNC.RECONVERGENT B2 ;  /* 0x0000000000027941 */ /* 0x000fea0003800200 */
.L_x_8305:
        /* <DEDUP_REMOVED lines=12> */
.L_x_8352:
[----:B------:R-:W-:Y:S05]  /*26bb0*/  BSYNC.RECONVERGENT B0 ;  /* 0x0000000000007941 */ /* 0x000fea0003800200 */
.L_x_8351:
[----:B------:R-:W0:Y:S02]  /*26bc0*/  LDCU.64 UR4, c[0x0][0x388] ;  /* 0x00007100ff0477ac */ /* 0x000e240008000a00 */
[----:B0-----:R-:W-:-:S06]  /*26bd0*/  UIMAD.WIDE.U32 UR4, UR6, 0x8, UR4 ;  /* 0x00000008060478a5 */ /* 0x001fcc000f8e0004 */
[----:B------:R-:W-:Y:S02]  /*26be0*/  MOV R2, UR4 ;  /* 0x0000000400027c02 */ /* 0x000fe40008000f00 */
[----:B------:R-:W-:-:S03]  /*26bf0*/  MOV R3, UR5 ;  /* 0x0000000500037c02 */ /* 0x000fc60008000f00 */
[----:B------:R-:W-:-:S05]  /*26c00*/  IMAD.WIDE.U32 R2, R29, 0x20, R2 ;  /* 0x000000201d027825 */ /* 0x000fca00078e0002 */
[----:B------:R-:W-:Y:S04]  /*26c10*/  STG.E.ENL2.256 desc[UR8][R2.64], R8, R4 ;  /* 0xf80000080204797f */ /* 0x000fe8000f121808 */
[----:B------:R-:W-:Y:S01]  /*26c20*/  STG.E.ENL2.256 desc[UR8][R2.64+0x1000], R20, R16 ;  /* 0xf80080140210797f */ /* 0x000fe2000f121808 */
[----:B------:R-:W-:Y:S05]  /*26c30*/  EXIT ;  /* 0x000000000000794d */ /* 0x000fea0003800000 */
        .weak           $__internal_17_$__cuda_sm3x_div_rn_ftz_f32_slowpath
        .type           $__internal_17_$__cuda_sm3x_div_rn_ftz_f32_slowpath,@function
        .size           $__internal_17_$__cuda_sm3x_div_rn_ftz_f32_slowpath,(.L_x_14261 - $__internal_17_$__cuda_sm3x_div_rn_ftz_f32_slowpath)
$__internal_17_$__cuda_sm3x_div_rn_ftz_f32_slowpath:
        /* <DEDUP_REMOVED lines=32> */
.L_x_8355:
[----:B------:R-:W-:Y:S05]  /*26e40*/  BSYNC.RELIABLE B1 ;  /* 0x0000000000017941 */ /* 0x000fea0003800100 */
.L_x_8354:
        /* <DEDUP_REMOVED lines=27> */
.L_x_8361:
[----:B------:R-:W-:-:S07]  /*27000*/  LEA R25, R26, R25, 0x17 ;  /* 0x000000191a197211 */ /* 0x000fce00078eb8ff */
.L_x_8362:
[----:B------:R-:W-:Y:S05]  /*27010*/  BSYNC.RECONVERGENT B1 ;  /* 0x0000000000017941 */ /* 0x000fea0003800200 */
.L_x_8360:
[----:B------:R-:W-:Y:S01]  /*27020*/  MOV R27, R25 ;  /* 0x00000019001b7202 */ /* 0x000fe20000000f00 */
[----:B------:R-:W-:Y:S06]  /*27030*/  BRA `(.L_x_8363) ;  /* 0x0000000000207947 */ /* 0x000fec0003800000 */
.L_x_8359:
[----:B------:R-:W-:-:S04]  /*27040*/  LOP3.LUT R27, R2, 0x80000000, R27, 0x48, !PT ;  /* 0x80000000021b7812 */ /* 0x000fc800078e481b */
[----:B------:R-:W-:Y:S01]  /*27050*/  LOP3.LUT R27, R27, 0x7f800000, RZ, 0xfc, !PT ;  /* 0x7f8000001b1b7812 */ /* 0x000fe200078efcff */
[----:B------:R-:W-:Y:S06]  /*27060*/  BRA `(.L_x_8363) ;  /* 0x0000000000147947 */ /* 0x000fec0003800000 */
.L_x_8358:
[----:B------:R-:W-:Y:S01]  /*27070*/  LOP3.LUT R27, R2, 0x80000000, R27, 0x48, !PT ;  /* 0x80000000021b7812 */ /* 0x000fe200078e481b */
[----:B------:R-:W-:Y:S06]  /*27080*/  BRA `(.L_x_8363) ;  /* 0x00000000000c7947 */ /* 0x000fec0003800000 */
.L_x_8357:
[----:B------:R-:W0:Y:S01]  /*27090*/  MUFU.RSQ R27, -QNAN ;  /* 0xffc00000001b7908 */ /* 0x000e220000001400 */
[----:B------:R-:W-:Y:S05]  /*270a0*/  BRA `(.L_x_8363) ;  /* 0x0000000000047947 */ /* 0x000fea0003800000 */
.L_x_8356:
[----:B------:R-:W-:-:S07]  /*270b0*/  FADD.FTZ R27, R27, R2 ;  /* 0x000000021b1b7221 */ /* 0x000fce0000010000 */
.L_x_8363:
[----:B------:R-:W-:Y:S05]  /*270c0*/  BSYNC.RECONVERGENT B0 ;  /* 0x0000000000007941 */ /* 0x000fea0003800200 */
.L_x_8353:
[----:B------:R-:W-:Y:S01]  /*270d0*/  MOV R24, R0 ;  /* 0x0000000000187202 */ /* 0x000fe20000000f00 */
[----:B------:R-:W-:Y:S01]  /*270e0*/  HFMA2 R25, -RZ, RZ, 0, 0 ;  /* 0x00000000ff197431 */ /* 0x000fe200000001ff */
[----:B0-----:R-:W-:-:S03]  /*270f0*/  MOV R2, R27 ;  /* 0x0000001b00027202 */ /* 0x001fc60000000f00 */
[----:B------:R-:W-:Y:S05]  /*27100*/  RET.REL.NODEC R24 `(_ZN2at6native29vectorized_elementwise_kernelILi4EZZZNS0_17acosh_kernel_cudaERNS_18TensorIteratorBaseEENKUlvE_clEvENKUlvE0_clEvEUlN3c107complexIfEEE_St5arrayIPcLm2EEEEviT0_T1_) ;  /* 0xfffffd8c18bc7950 */ /* 0x000fea0003c3ffff */
.L_x_8364:
        /* <DEDUP_REMOVED lines=15> */
.L_x_14261:


//--------------------- .text._ZN2at6native29vectorized_elementwise_kernelILi8EZZZNS0_17acosh_kernel_cudaERNS_18TensorIteratorBaseEENKUlvE_clEvENKUlvE0_clEvEUlN3c107complexIfEEE_St5arrayIPcLm2EEEEviT0_T1_ --------------------------
	.section	.text._ZN2at6native29vectorized_elementwise_kernelILi8EZZZNS0_17acosh_kernel_cudaERNS_18TensorIteratorBaseEENKUlvE_clEvENKUlvE0_clEvEUlN3c107complexIfEEE_St5arrayIPcLm2EEEEviT0_T1_,"ax",@progbits
	.align	128
        .global         _ZN2at6native29vectorized_elementwise_kernelILi8EZZZNS0_17acosh_kernel_cudaERNS_18TensorIteratorBaseEENKUlvE_clEvENKUlvE0_clEvEUlN3c107complexIfEEE_St5arrayIPcLm2EEEEviT0_T1_
        .type           _ZN2at6native29vectorized_elementwise_kernelILi8EZZZNS0_17acosh_kernel_cudaERNS_18TensorIteratorBaseEENKUlvE_clEvENKUlvE0_clEvEUlN3c107complexIfEEE_St5arrayIPcLm2EEEEviT0_T1_,@function
        .size           _ZN2at6native29vectorized_elementwise_kernelILi8EZZZNS0_17acosh_kernel_cudaERNS_18TensorIteratorBaseEENKUlvE_clEvENKUlvE0_clEvEUlN3c107complexIfEEE_St5arrayIPcLm2EEEEviT0_T1_,(.L_x_14315 - _ZN2at6native29vectorized_elementwise_kernelILi8EZZZNS0_17acosh_kernel_cudaERNS_18TensorIteratorBaseEENKUlvE_clEvENKUlvE0_clEvEUlN3c107complexIfEEE_St5arrayIPcLm2EEEEviT0_T1_)
        .other          _ZN2at6native29vectorized_elementwise_kernelILi8EZZZNS0_17acosh_kernel_cudaERNS_18TensorIteratorBaseEENKUlvE_clEvENKUlvE0_clEvEUlN3c107complexIfEEE_St5arrayIPcLm2EEEEviT0_T1_,@"STO_CUDA_ENTRY STV_DEFAULT"
_ZN2at6native29vectorized_elementwise_kernelILi8EZZZNS0_17acosh_kernel_cudaERNS_18TensorIteratorBaseEENKUlvE_clEvENKUlvE0_clEvEUlN3c107complexIfEEE_St5arrayIPcLm2EEEEviT0_T1_:
.text._ZN2at6native29vectorized_elementwise_kernelILi8EZZZNS0_17acosh_kernel_cudaERNS_18TensorIteratorBaseEENKUlvE_clEvENKUlvE0_clEvEUlN3c107complexIfEEE_St5arrayIPcLm2EEEEviT0_T1_:
[----:B------:R-:W-:Y:S01]  /*0000*/  LDC R1, c[0x0][0x37c] ;  /* 0x0000df00ff017b82 */ /* 0x000fe20000000800 */
[----:B------:R-:W-:Y:S05]  /*0010*/  EXIT ;  /* 0x000000000000794d */ /* 0x000fea0003800000 */
.L_x_8365:
        /* <DEDUP_REMOVED lines=14> */
.L_x_14315:


//--------------------- .text._ZN2at6native18elementwise_kernelILi128ELi4EZNS0_15gpu_kernel_implIZZZNS0_17acosh_kernel_cudaERNS_18TensorIteratorBaseEENKUlvE_clEvENKUlvE_clEvEUlN3c107complexIdEEE_EEvS4_RKT_EUliE_EEviT1_ --------------------------
	.section	.text._ZN2at6native18elementwise_kernelILi128ELi4EZNS0_15gpu_kernel_implIZZZNS0_17acosh_kernel_cudaERNS_18TensorIteratorBaseEENKUlvE_clEvENKUlvE_clEvEUlN3c107complexIdEEE_EEvS4_RKT_EUliE_EEviT1_,"ax",@progbits
	.align	128
        .global         _ZN2at6native18elementwise_kernelILi128ELi4EZNS0_15gpu_kernel_implIZZZNS0_17acosh_kernel_cudaERNS_18TensorIteratorBaseEENKUlvE_clEvENKUlvE_clEvEUlN3c107complexIdEEE_EEvS4_RKT_EUliE_EEviT1_
        .type           _ZN2at6native18elementwise_kernelILi128ELi4EZNS0_15gpu_kernel_implIZZZNS0_17acosh_kernel_cudaERNS_18TensorIteratorBaseEENKUlvE_clEvENKUlvE_clEvEUlN3c107complexIdEEE_EEvS4_RKT_EUliE_EEviT1_,@function
        .size           _ZN2at6native18elementwise_kernelILi128ELi4EZNS0_15gpu_kernel_implIZZZNS0_17acosh_kernel_cudaERNS_18TensorIteratorBaseEENKUlvE_clEvENKUlvE_clEvEUlN3c107complexIdEEE_EEvS4_RKT_EUliE_EEviT1_,(.L_x_14263 - _ZN2at6native18elementwise_kernelILi128ELi4EZNS0_15gpu_kernel_implIZZZNS0_17acosh_kernel_cudaERNS_18TensorIteratorBaseEENKUlvE_clEvENKUlvE_clEvEUlN3c107complexIdEEE_EEvS4_RKT_EUliE_EEviT1_)
        .other          _ZN2at6native18elementwise_kernelILi128ELi4EZNS0_15gpu_kernel_implIZZZNS0_17acosh_kernel_cudaERNS_18TensorIteratorBaseEENKUlvE_clEvENKUlvE_clEvEUlN3c107complexIdEEE_EEvS4_RKT_EUliE_EEviT1_,@"STO_CUDA_ENTRY STV_DEFAULT"
_ZN2at6native18elementwise_kernelILi128ELi4EZNS0_15gpu_kernel_implIZZZNS0_17acosh_kernel_cudaERNS_18TensorIteratorBaseEENKUlvE_clEvENKUlvE_clEvEUlN3c107complexIdEEE_EEvS4_RKT_EUliE_EEviT1_:
.text._ZN2at6native18elementwise_kernelILi128ELi4EZNS0_15gpu_kernel_implIZZZNS0_17acosh_kernel_cudaERNS_18TensorIteratorBaseEENKUlvE_clEvENKUlvE_clEvEUlN3c107complexIdEEE_EEvS4_RKT_EUliE_EEviT1_:
[----:B------:R-:W0:Y:S01]  /*0000*/  LDC R1, c[0x0][0x37c] ;  /* 0x0000df00ff017b82 */ /* 0x000e220000000800 */
[----:B------:R-:W1:Y:S07]  /*0010*/  S2R R16, SR_TID.X ;  /* 0x0000000000107919 */ /* 0x000e6e0000002100 */
[----:B------:R-:W2:Y:S01]  /*0020*/  S2UR UR4, SR_CTAID.X ;  /* 0x00000000000479c3 */ /* 0x000ea20000002500 */
[----:B------:R-:W3:Y:S01]  /*0030*/  LDCU UR39, c[0x0][0x388] ;  /* 0x00007100ff2777ac */ /* 0x000ee20008000800 */
[----:B------:R-:W-:Y:S01]  /*0040*/  BSSY.RECONVERGENT B6, `(.L_x_8366) ;  /* 0x000178e000067945 */ /* 0x000fe20003800200 */
[----:B0-----:R-:W-:Y:S01]  /*0050*/  VIADD R1, R1, 0xfffffff0 ;  /* 0xfffffff001017836 */ /* 0x001fe20000000000 */
[----:B------:R-:W0:Y:S01]  /*0060*/  LDCU UR5, c[0x0][0x380] ;  /* 0x00007000ff0577ac */ /* 0x000e220008000800 */
[----:B------:R-:W4:Y:S01]  /*0070*/  LDCU.64 UR36, c[0x0][0x358] ;  /* 0x00006b00ff2477ac */ /* 0x000f220008000a00 */
[----:B------:R-:W4:Y:S01]  /*0080*/  LDCU.U8 UR41, c[0x0][0x592] ;  /* 0x0000b240ff2977ac */ /* 0x000f220008000000 */
[----:B------:R-:W4:Y:S01]  /*0090*/  LDCU.U8 UR42, c[0x0][0x591] ;  /* 0x0000b220ff2a77ac */ /* 0x000f220008000000 */
[----:B---3--:R-:W-:-:S02]  /*00a0*/  UIADD3 UR40, UPT, UPT, UR39, -0x1, URZ ;  /* 0xffffffff27287890 */ /* 0x008fc4000fffe0ff */
[----:B--2---:R-:W-:Y:S02]  /*00b0*/  USHF.L.U32 UR4, UR4, 0x9, URZ ;  /* 0x0000000904047899 */ /* 0x004fe400080006ff */
[----:B------:R-:W-:-:S04]  /*00c0*/  UISETP.LT.U32.AND UP0, UPT, UR40, 0x18, UPT ;  /* 0x000000182800788c */ /* 0x000fc8000bf01070 */
[----:B------:R-:W-:Y:S01]  /*00d0*/  USEL UR38, UR40, 0x18, UP0 ;  /* 0x0000001828267887 */ /* 0x000fe20008000000 */
[----:B-1----:R-:W-:-:S03]  /*00e0*/  LOP3.LUT R16, R16, UR4, RZ, 0xfc, !PT ;  /* 0x0000000410107c12 */ /* 0x002fc6000f8efcff */
[----:B------:R-:W-:Y:S01]  /*00f0*/  UIADD3 UR38, UPT, UPT, UR38, 0x1, URZ ;  /* 0x0000000126267890 */ /* 0x000fe2000fffe0ff */
[----:B0-----:R-:W-:-:S13]  /*0100*/  ISETP.GE.AND P0, PT, R16, UR5, PT ;  /* 0x0000000510007c0c */ /* 0x001fda000bf06270 */
[----:B----4-:R-:W-:Y:S05]  /*0110*/  @P0 BRA `(.L_x_8367) ;  /* 0x0000017800000947 */ /* 0x010fea0003800000 */
[----:B------:R-:W-:Y:S01]  /*0120*/  UISETP.NE.AND UP0, UPT, UR39, URZ, UPT ;  /* 0x000000ff2700728c */ /* 0x000fe2000bf05270 */
[----:B------:R-:W-:Y:S02]  /*0130*/  IMAD.MOV.U32 R0, RZ, RZ, RZ ;  /* 0x000000ffff007224 */ /* 0x000fe400078e00ff */
[----:B------:R-:W-:-:S06]  /*0140*/  IMAD.MOV.U32 R17, RZ, RZ, RZ ;  /* 0x000000ffff117224 */ /* 0x000fcc00078e00ff */
[----:B------:R-:W-:Y:S05]  /*0150*/  BRA.U !UP0, `(.L_x_8368) ;  /* 0x0000001108ac7547 */ /* 0x000fea000b800000 */
[----:B------:R-:W0:Y:S01]  /*0160*/  LDCU.64 UR4, c[0x0][0x390] ;  /* 0x00007200ff0477ac */ /* 0x000e220008000a00 */
[----:B------:R-:W-:Y:S02]  /*0170*/  IMAD.MOV.U32 R2, RZ, RZ, RZ ;  /* 0x000000ffff027224 */ /* 0x000fe400078e00ff */
[----:B------:R-:W-:Y:S01]  /*0180*/  IMAD.MOV.U32 R3, RZ, RZ, R16 ;  /* 0x000000ffff037224 */ /* 0x000fe200078e0010 */
        /* <DEDUP_REMOVED lines=296> */
.L_x_8368:
        /* <DEDUP_REMOVED lines=16> */
[----:B------:R-:W-:Y:S01]  /*1510*/  CS2R R10, SRZ ;  /* 0x00000000000a7805 */ /* 0x000fe2000001ff00 */
[----:B--2---:R4:W0:Y:S02]  /*1520*/  I2F.F64.S16 R8, R2 ;  /* 0x0000000200087312 */ /* 0x0048240000101c00 */
[----:B0---4-:R-:W-:Y:S05]  /*1530*/  BRA `(.L_x_8375) ;  /* 0x0000000c00e87947 */ /* 0x011fea0003800000 */
.L_x_8373:
[----:B------:R-:W2:Y:S01]  /*1540*/  LDG.E.U8 R2, desc[UR36][R2.64] ;  /* 0x0000002402027981 */ /* 0x000ea2000c1e1100 */
[----:B------:R-:W-:Y:S01]  /*1550*/  CS2R R10, SRZ ;  /* 0x00000000000a7805 */ /* 0x000fe2000001ff00 */
[----:B--2---:R4:W0:Y:S02]  /*1560*/  I2F.F64.U16 R8, R2 ;  /* 0x0000000200087312 */ /* 0x0048240000101800 */
[----:B0---4-:R-:W-:Y:S05]  /*1570*/  BRA `(.L_x_8375) ;  /* 0x0000000c00d87947 */ /* 0x011fea0003800000 */
.L_x_8372:
[----:B------:R-:W-:-:S09]  /*1580*/  UISETP.NE.AND UP0, UPT, UR4, 0x2, UPT ;  /* 0x000000020400788c */ /* 0x000fd2000bf05270 */
[----:B------:R-:W-:Y:S05]  /*1590*/  BRA.U !UP0, `(.L_x_8376) ;  /* 0x0000000108307547 */ /* 0x000fea000b800000 */
[----:B------:R-:W-:-:S09]  /*15a0*/  UISETP.NE.AND UP0, UPT, UR4, 0x3, UPT ;  /* 0x000000030400788c */ /* 0x000fd2000bf05270 */
[----:B------:R-:W-:Y:S05]  /*15b0*/  BRA.U !UP0, `(.L_x_8377) ;  /* 0x0000000108187547 */ /* 0x000fea000b800000 */
[----:B------:R-:W-:-:S09]  /*15c0*/  UISETP.NE.AND UP0, UPT, UR4, 0x4, UPT ;  /* 0x000000040400788c */ /* 0x000fd2000bf05270 */
[----:B------:R-:W-:Y:S05]  /*15d0*/  BRA.U UP0, `(.L_x_8374) ;  /* 0x0000000d00247547 */ /* 0x000fea000b800000 */
[----:B------:R-:W2:Y:S01]  /*15e0*/  LDG.E.64 R8, desc[UR36][R2.64] ;  /* 0x0000002402087981 */ /* 0x000ea2000c1e1b00 */
[----:B------:R-:W-:Y:S01]  /*15f0*/  CS2R R10, SRZ ;  /* 0x00000000000a7805 */ /* 0x000fe2000001ff00 */
[----:B--2---:R-:W4:Y:S02]  /*1600*/  I2F.F64.S64 R8, R8 ;  /* 0x0000000800087312 */ /* 0x004f240000301c00 */
[----:B----4-:R-:W-:Y:S05]  /*1610*/  BRA `(.L_x_8375) ;  /* 0x0000000c00b07947 */ /* 0x010fea0003800000 */
.L_x_8377:
[----:B------:R-:W2:Y:S01]  /*1620*/  LDG.E R2, desc[UR36][R2.64] ;  /* 0x0000002402027981 */ /* 0x000ea2000c1e1900 */
[----:B------:R-:W-:Y:S01]  /*1630*/  CS2R R10, SRZ ;  /* 0x00000000000a7805 */ /* 0x000fe2000001ff00 */
[----:B--2---:R4:W0:Y:S02]  /*1640*/  I2F.F64 R8, R2 ;  /* 0x0000000200087312 */ /* 0x0048240000201c00 */
[----:B0---4-:R-:W-:Y:S05]  /*1650*/  BRA `(.L_x_8375) ;  /* 0x0000000c00a07947 */ /* 0x011fea0003800000 */
.L_x_8376:
[----:B------:R-:W2:Y:S01]  /*1660*/  LDG.E.U16 R2, desc[UR36][R2.64] ;  /* 0x0000002402027981 */ /* 0x000ea2000c1e1500 */
[----:B------:R-:W-:Y:S01]  /*1670*/  CS2R R10, SRZ ;  /* 0x00000000000a7805 */ /* 0x000fe2000001ff00 */
[----:B--2---:R4:W0:Y:S02]  /*1680*/  I2F.F64.S16 R8, R2 ;  /* 0x0000000200087312 */ /* 0x0048240000101c00 */
[----:B0---4-:R-:W-:Y:S05]  /*1690*/  BRA `(.L_x_8375) ;  /* 0x0000000c00907947 */ /* 0x011fea0003800000 */
.L_x_8371:
[----:B------:R-:W-:-:S09]  /*16a0*/  UISETP.GT.AND UP0, UPT, UR4, 0x6, UPT ;  /* 0x000000060400788c */ /* 0x000fd2000bf04270 */
[----:B------:R-:W-:Y:S05]  /*16b0*/  BRA.U UP0, `(.L_x_8378) ;  /* 0x00000001003c7547 */ /* 0x000fea000b800000 */
[----:B------:R-:W-:-:S09]  /*16c0*/  UISETP.NE.AND UP0, UPT, UR4, 0x5, UPT ;  /* 0x000000050400788c */ /* 0x000fd2000bf05270 */
[----:B------:R-:W-:Y:S05]  /*16d0*/  BRA.U !UP0, `(.L_x_8379) ;  /* 0x00000001081c7547 */ /* 0x000fea000b800000 */
[----:B------:R-:W-:-:S09]  /*16e0*/  UISETP.NE.AND UP0, UPT, UR4, 0x6, UPT ;  /* 0x000000060400788c */ /* 0x000fd2000bf05270 */
[----:B------:R-:W-:Y:S05]  /*16f0*/  BRA.U UP0, `(.L_x_8374) ;  /* 0x0000000900dc7547 */ /* 0x000fea000b800000 */
[----:B------:R-:W2:Y:S01]  /*1700*/  LDG.E R8, desc[UR36][R2.64] ;  /* 0x0000002402087981 */ /* 0x000ea2000c1e1900 */
[----:B------:R-:W-:Y:S01]  /*1710*/  CS2R R10, SRZ ;  /* 0x00000000000a7805 */ /* 0x000fe2000001ff00 */
[----:B--2---:R-:W-:-:S06]  /*1720*/  FMUL.FTZ R8, R8, 1 ;  /* 0x3f80000008087820 */ /* 0x004fcc0000410000 */
[----:B------:R-:W3:Y:S02]  /*1730*/  F2F.F64.F32 R8, R8 ;  /* 0x0000000800087310 */ /* 0x000ee40000201800 */
[----:B---3--:R-:W-:Y:S05]  /*1740*/  BRA `(.L_x_8375) ;  /* 0x0000000c00647947 */ /* 0x008fea0003800000 */
.L_x_8379:
[----:B------:R-:W2:Y:S01]  /*1750*/  LDG.E.U16 R0, desc[UR36][R2.64] ;  /* 0x0000002402007981 */ /* 0x000ea2000c1e1500 */
[----:B------:R-:W-:Y:S01]  /*1760*/  CS2R R10, SRZ ;  /* 0x00000000000a7805 */ /* 0x000fe2000001ff00 */
[----:B--2---:R-:W-:-:S05]  /*1770*/  HADD2.F32 R0, -RZ, R0.H0_H0 ;  /* 0x20000000ff007230 */ /* 0x004fca0000004100 */
[----:B------:R-:W-:-:S04]  /*1780*/  FMUL.FTZ R0, R0, 1 ;  /* 0x3f80000000007820 */ /* 0x000fc80000410000 */
[----:B------:R3:W4:Y:S02]  /*1790*/  F2F.F64.F32 R8, R0 ;  /* 0x0000000000087310 */ /* 0x0007240000201800 */
[----:B---34-:R-:W-:Y:S05]  /*17a0*/  BRA `(.L_x_8375) ;  /* 0x0000000c004c7947 */ /* 0x018fea0003800000 */
.L_x_8378:
[----:B------:R-:W-:-:S09]  /*17b0*/  UISETP.NE.AND UP0, UPT, UR4, 0x7, UPT ;  /* 0x000000070400788c */ /* 0x000fd2000bf05270 */
[----:B------:R-:W-:Y:S05]  /*17c0*/  BRA.U !UP0, `(.L_x_8380) ;  /* 0x0000000108687547 */ /* 0x000fea000b800000 */
[----:B------:R-:W-:-:S09]  /*17d0*/  UISETP.NE.AND UP0, UPT, UR4, 0x8, UPT ;  /* 0x000000080400788c */ /* 0x000fd2000bf05270 */
[----:B------:R-:W-:Y:S05]  /*17e0*/  BRA.U !UP0, `(.L_x_8381) ;  /* 0x0000000108307547 */ /* 0x000fea000b800000 */
[----:B------:R-:W-:-:S09]  /*17f0*/  UISETP.NE.AND UP0, UPT, UR4, 0x9, UPT ;  /* 0x000000090400788c */ /* 0x000fd2000bf05270 */
[----:B------:R-:W-:Y:S05]  /*1800*/  BRA.U UP0, `(.L_x_8374) ;  /* 0x0000000900987547 */ /* 0x000fea000b800000 */
[----:B------:R-:W2:Y:S02]  /*1810*/  LDG.E.64 R2, desc[UR36][R2.64] ;  /* 0x0000002402027981 */ /* 0x000ea4000c1e1b00 */
[----:B--2---:R-:W-:Y:S01]  /*1820*/  FMUL.FTZ R8, R2, 1 ;  /* 0x3f80000002087820 */ /* 0x004fe20000410000 */
[----:B------:R-:W-:-:S05]  /*1830*/  FMUL.FTZ R10, R3, 1 ;  /* 0x3f800000030a7820 */ /* 0x000fca0000410000 */
[----:B------:R-:W4:-:S15]  /*1840*/  F2F.F64.F32 R8, R8 ;  /* 0x0000000800087310 */ /* 0x000f1e0000201800 */
[----:B------:R-:W-:-:S15]  /*1850*/  NOP ;  /* 0x0000000000007918 */ /* 0x000fde0000000000 */
[----:B------:R-:W-:-:S15]  /*1860*/  NOP ;  /* 0x0000000000007918 */ /* 0x000fde0000000000 */
[----:B------:R-:W-:-:S15]  /*1870*/  NOP ;  /* 0x0000000000007918 */ /* 0x000fde0000000000 */
[----:B------:R-:W-:-:S04]  /*1880*/  NOP ;  /* 0x0000000000007918 */ /* 0x000fc80000000000 */
[----:B------:R-:W0:Y:S02]  /*1890*/  F2F.F64.F32 R10, R10 ;  /* 0x0000000a000a7310 */ /* 0x000e240000201800 */
[----:B0---4-:R-:W-:Y:S05]  /*18a0*/  BRA `(.L_x_8375) ;  /* 0x0000000c000c7947 */ /* 0x011fea0003800000 */
.L_x_8381:
[----:B------:R-:W2:Y:S02]  /*18b0*/  LDG.E R2, desc[UR36][R2.64] ;  /* 0x0000002402027981 */ /* 0x000ea4000c1e1900 */
[----:B--2---:R-:W-:-:S05]  /*18c0*/  HADD2.F32 R0, -RZ, R2.H0_H0 ;  /* 0x20000002ff007230 */ /* 0x004fca0000004100 */
[----:B------:R-:W-:Y:S01]  /*18d0*/  FMUL.FTZ R8, R0, 1 ;  /* 0x3f80000000087820 */ /* 0x000fe20000410000 */
[----:B------:R-:W-:-:S05]  /*18e0*/  HADD2.F32 R0, -RZ, R2.H1_H1 ;  /* 0x30000002ff007230 */ /* 0x000fca0000004100 */
[----:B------:R-:W-:Y:S01]  /*18f0*/  FMUL.FTZ R0, R0, 1 ;  /* 0x3f80000000007820 */ /* 0x000fe20000410000 */
[----:B------:R-:W4:-:S15]  /*1900*/  F2F.F64.F32 R8, R8 ;  /* 0x0000000800087310 */ /* 0x000f1e0000201800 */
[----:B------:R-:W-:-:S15]  /*1910*/  NOP ;  /* 0x0000000000007918 */ /* 0x000fde0000000000 */
[----:B------:R-:W-:-:S15]  /*1920*/  NOP ;  /* 0x0000000000007918 */ /* 0x000fde0000000000 */
[----:B------:R-:W-:-:S15]  /*1930*/  NOP ;  /* 0x0000000000007918 */ /* 0x000fde0000000000 */
[----:B------:R-:W-:-:S04]  /*1940*/  NOP ;  /* 0x0000000000007918 */ /* 0x000fc80000000000 */
[----:B------:R0:W1:Y:S02]  /*1950*/  F2F.F64.F32 R10, R0 ;  /* 0x00000000000a7310 */ /* 0x0000640000201800 */
[----:B01--4-:R-:W-:Y:S05]  /*1960*/  BRA `(.L_x_8375) ;  /* 0x0000000800dc7947 */ /* 0x013fea0003800000 */
.L_x_8380:
[----:B------:R3:W5:Y:S01]  /*1970*/  LDG.E.64 R8, desc[UR36][R2.64] ;  /* 0x0000002402087981 */ /* 0x000762000c1e1b00 */
[----:B------:R-:W-:Y:S01]  /*1980*/  CS2R R10, SRZ ;  /* 0x00000000000a7805 */ /* 0x000fe2000001ff00 */
[----:B------:R-:W-:Y:S06]  /*1990*/  BRA `(.L_x_8375) ;  /* 0x0000000800d07947 */ /* 0x000fec0003800000 */
.L_x_8370:
        /* <DEDUP_REMOVED lines=9> */
[----:B------:R-:W-:Y:S01]  /*1a30*/  CS2R R10, SRZ ;  /* 0x00000000000a7805 */ /* 0x000fe2000001ff00 */
[----:B------:R-:W-:Y:S01]  /*1a40*/  IMAD.MOV.U32 R8, RZ, RZ, RZ ;  /* 0x000000ffff087224 */ /* 0x000fe200078e00ff */
[----:B--2---:R-:W-:-:S04]  /*1a50*/  ISETP.NE.AND P0, PT, R2, RZ, PT ;  /* 0x000000ff0200720c */ /* 0x004fc80003f05270 */
[----:B------:R-:W-:Y:S01]  /*1a60*/  FSEL R9, RZ, 1.875, !P0 ;  /* 0x3ff00000ff097808 */ /* 0x000fe20004000000 */
[----:B------:R-:W-:Y:S08]  /*1a70*/  BRA `(.L_x_8375) ;  /* 0x0000000800987947 */ /* 0x000ff00003800000 */
.L_x_8384:
[----:B------:R2:W5:Y:S01]  /*1a80*/  LDG.E.128 R8, desc[UR36][R2.64] ;  /* 0x0000002402087981 */ /* 0x000562000c1e1d00 */
[----:B------:R-:W-:Y:S05]  /*1a90*/  BRA `(.L_x_8375) ;  /* 0x0000000800907947 */ /* 0x000fea0003800000 */
.L_x_8383:
        /* <DEDUP_REMOVED lines=8> */
[----:B------:R-:W-:Y:S01]  /*1b20*/  CS2R R10, SRZ ;  /* 0x00000000000a7805 */ /* 0x000fe2000001ff00 */
        /* <DEDUP_REMOVED lines=19> */
.L_x_8386:
[----:B------:R-:W2:Y:S01]  /*1c60*/  LDG.E.U8 R2, desc[UR36][R2.64] ;  /* 0x0000002402027981 */ /* 0x000ea2000c1e1100 */
[----:B------:R-:W-:Y:S01]  /*1c70*/  CS2R R10, SRZ ;  /* 0x00000000000a7805 */ /* 0x000fe2000001ff00 */
        /* <DEDUP_REMOVED lines=9> */
[----:B------:R-:W-:-:S05]  /*1d10*/  LOP3.LUT R0, R0, 0x80000000, R5, 0xf8, !PT ;  /* 0x8000000000007812 */ /* 0x000fca00078ef805 */
[----:B------:R-:W-:-:S04]  /*1d20*/  FMUL.FTZ R0, R0, 1 ;  /* 0x3f80000000007820 */ /* 0x000fc80000410000 */
[----:B------:R2:W3:Y:S02]  /*1d30*/  F2F.F64.F32 R8, R0 ;  /* 0x0000000000087310 */ /* 0x0004e40000201800 */
[----:B--23--:R-:W-:Y:S05]  /*1d40*/  BRA `(.L_x_8375) ;  /* 0x0000000400e47947 */ /* 0x00cfea0003800000 */
.L_x_8385:
[----:B------:R-:W2:Y:S01]  /*1d50*/  LDG.E.U16 R0, desc[UR36][R2.64] ;  /* 0x0000002402007981 */ /* 0x000ea2000c1e1500 */
[----:B------:R-:W-:Y:S02]  /*1d60*/  CS2R R10, SRZ ;  /* 0x00000000000a7805 */ /* 0x000fe4000001ff00 */
[----:B--2---:R-:W-:-:S05]  /*1d70*/  SHF.L.U32 R0, R0, 0x10, RZ ;  /* 0x0000001000007819 */ /* 0x004fca00000006ff */
[----:B------:R-:W-:-:S04]  /*1d80*/  FMUL.FTZ R0, R0, 1 ;  /* 0x3f80000000007820 */ /* 0x000fc80000410000 */
[----:B------:R2:W3:Y:S02]  /*1d90*/  F2F.F64.F32 R8, R0 ;  /* 0x0000000000087310 */ /* 0x0004e40000201800 */
[----:B--23--:R-:W-:Y:S05]  /*1da0*/  BRA `(.L_x_8375) ;  /* 0x0000000400cc7947 */ /* 0x00cfea0003800000 */
.L_x_8382:
        /* <DEDUP_REMOVED lines=9> */
[----:B------:R-:W-:Y:S01]  /*1e40*/  CS2R R10, SRZ ;  /* 0x00000000000a7805 */ /* 0x000fe2000001ff00 */
[----:B--2---:R2:W3:Y:S02]  /*1e50*/  I2F.F64.U16 R8, R2 ;  /* 0x0000000200087312 */ /* 0x0044e40000101800 */
[----:B--23--:R-:W-:Y:S05]  /*1e60*/  BRA `(.L_x_8375) ;  /* 0x00000004009c7947 */ /* 0x00cfea0003800000 */
.L_x_8389:
[----:B------:R-:W2:Y:S01]  /*1e70*/  LDG.E.U8 R3, desc[UR36][R2.64] ;  /* 0x0000002402037981 */ /* 0x000ea2000c1e1100 */
[----:B------:R-:W-:Y:S02]  /*1e80*/  CS2R R10, SRZ ;  /* 0x00000000000a7805 */ /* 0x000fe4000001ff00 */
        /* <DEDUP_REMOVED lines=20> */
.L_x_8391:
[----:B------:R-:W-:Y:S05]  /*1fd0*/  BSYNC.RECONVERGENT B0 ;  /* 0x0000000000007941 */ /* 0x000fea0003800200 */
.L_x_8390:
[----:B------:R-:W-:Y:S01]  /*1fe0*/  IMAD.SHL.U32 R0, R0, 0x100000, RZ ;  /* 0x0010000000007824 */ /* 0x000fe200078e00ff */
[----:B------:R-:W-:-:S04]  /*1ff0*/  LEA R2, R2, 0x3b800000, 0x17 ;  /* 0x3b80000002027811 */ /* 0x000fc800078eb8ff */
[----:B------:R-:W-:-:S05]  /*2000*/  LOP3.LUT R0, R2, R0, R7, 0xfe, !PT ;  /* 0x0000000002007212 */ /* 0x000fca00078efe07 */
[----:B------:R-:W-:-:S04]  /*2010*/  FMUL.FTZ R0, R0, 1 ;  /* 0x3f80000000007820 */ /* 0x000fc80000410000 */
[----:B------:R2:W3:Y:S02]  /*2020*/  F2F.F64.F32 R8, R0 ;  /* 0x0000000000087310 */ /* 0x0004e40000201800 */
[----:B--23--:R-:W-:Y:S05]  /*2030*/  BRA `(.L_x_8375) ;  /* 0x0000000400287947 */ /* 0x00cfea0003800000 */
.L_x_8388:
[----:B------:R-:W2:Y:S01]  /*2040*/  LDG.E.U8 R3, desc[UR36][R2.64] ;  /* 0x0000002402037981 */ /* 0x000ea2000c1e1100 */
[----:B------:R-:W-:Y:S02]  /*2050*/  CS2R R10, SRZ ;  /* 0x00000000000a7805 */ /* 0x000fe4000001ff00 */
        /* <DEDUP_REMOVED lines=20> */
.L_x_8393:
[----:B------:R-:W-:Y:S05]  /*21a0*/  BSYNC.RECONVERGENT B0 ;  /* 0x0000000000007941 */ /* 0x000fea0003800200 */
.L_x_8392:
[----:B------:R-:W-:Y:S01]  /*21b0*/  IMAD.SHL.U32 R0, R0, 0x200000, RZ ;  /* 0x0020000000007824 */ /* 0x000fe200078e00ff */
[----:B------:R-:W-:-:S04]  /*21c0*/  LEA R2, R2, 0x37800000, 0x17 ;  /* 0x3780000002027811 */ /* 0x000fc800078eb8ff */
[----:B------:R-:W-:-:S05]  /*21d0*/  LOP3.LUT R0, R2, R0, R7, 0xfe, !PT ;  /* 0x0000000002007212 */ /* 0x000fca00078efe07 */
[----:B------:R-:W-:-:S04]  /*21e0*/  FMUL.FTZ R0, R0, 1 ;  /* 0x3f80000000007820 */ /* 0x000fc80000410000 */
[----:B------:R2:W3:Y:S02]  /*21f0*/  F2F.F64.F32 R8, R0 ;  /* 0x0000000000087310 */ /* 0x0004e40000201800 */
[----:B--23--:R-:W-:Y:S05]  /*2200*/  BRA `(.L_x_8375) ;  /* 0x0000000000b47947 */ /* 0x00cfea0003800000 */
.L_x_8387:
[----:B------:R-:W-:-:S09]  /*2210*/  UISETP.NE.AND UP0, UPT, UR4, 0x1c, UPT ;  /* 0x0000001c0400788c */ /* 0x000fd2000bf05270 */
[----:B------:R-:W-:Y:S05]  /*2220*/  BRA.U !UP0, `(.L_x_8394) ;  /* 0x0000000108a07547 */ /* 0x000fea000b800000 */
[----:B------:R-:W-:-:S09]  /*2230*/  UISETP.NE.AND UP0, UPT, UR4, 0x1d, UPT ;  /* 0x0000001d0400788c */ /* 0x000fd2000bf05270 */
[----:B------:R-:W-:Y:S05]  /*2240*/  BRA.U !UP0, `(.L_x_8395) ;  /* 0x0000000108887547 */ /* 0x000fea000b800000 */
[----:B------:R-:W-:-:S09]  /*2250*/  UISETP.NE.AND UP0, UPT, UR4, 0x2c, UPT ;  /* 0x0000002c0400788c */ /* 0x000fd2000bf05270 */
[----:B------:R-:W-:Y:S05]  /*2260*/  BRA.U !UP0, `(.L_x_8396) ;  /* 0x00000001084c7547 */ /* 0x000fea000b800000 */
.L_x_8374:
        /* <DEDUP_REMOVED lines=11> */
[----:B------:R-:W-:Y:S02]  /*2320*/  IMAD.U32 R7, RZ, RZ, UR7 ;  /* 0x00000007ff077e24 */ /* 0x000fe4000f8e00ff */
[----:B----4-:R-:W-:Y:S02]  /*2330*/  IMAD.U32 R10, RZ, RZ, UR8 ;  /* 0x00000008ff0a7e24 */ /* 0x010fe4000f8e00ff */
[----:B-1----:R-:W-:-:S07]  /*2340*/  IMAD.U32 R11, RZ, RZ, UR9 ;  /* 0x00000009ff0b7e24 */ /* 0x002fce000f8e00ff */
[----:B------:R-:W-:-:S07]  /*2350*/  LEPC R20, `(.L_x_8397) ;  /* 0x000000001014794e */ /* 0x000fce0000000000 */
[----:B--2---:R-:W-:Y:S05]  /*2360*/  CALL.ABS.NOINC R2 ;  /* 0x0000000002007343 */ /* 0x004fea0003c00000 */
.L_x_8397:
[----:B------:R-:W-:Y:S02]  /*2370*/  CS2R R10, SRZ ;  /* 0x00000000000a7805 */ /* 0x000fe4000001ff00 */
[----:B------:R-:W-:Y:S01]  /*2380*/  CS2R R8, SRZ ;  /* 0x0000000000087805 */ /* 0x000fe2000001ff00 */
[----:B------:R-:W-:Y:S06]  /*2390*/  BRA `(.L_x_8375) ;  /* 0x0000000000507947 */ /* 0x000fec0003800000 */
.L_x_8396:
[----:B------:R-:W2:Y:S01]  /*23a0*/  LDG.E.U8 R0, desc[UR36][R2.64] ;  /* 0x0000002402007981 */ /* 0x000ea2000c1e1100 */
[----:B------:R-:W-:Y:S01]  /*23b0*/  IMAD.MOV.U32 R8, RZ, RZ, 0x0 ;  /* 0x00000000ff087424 */ /* 0x000fe200078e00ff */
[----:B------:R-:W-:Y:S01]  /*23c0*/  CS2R R10, SRZ ;  /* 0x00000000000a7805 */ /* 0x000fe2000001ff00 */
        /* <DEDUP_REMOVED lines=10> */
.L_x_8395:
[----:B------:R-:W2:Y:S01]  /*2470*/  LDG.E.64 R8, desc[UR36][R2.64] ;  /* 0x0000002402087981 */ /* 0x000ea2000c1e1b00 */
[----:B------:R-:W-:Y:S01]  /*2480*/  CS2R R10, SRZ ;  /* 0x00000000000a7805 */ /* 0x000fe2000001ff00 */
[----:B--2---:R-:W2:Y:S02]  /*2490*/  I2F.F64.U64 R8, R8 ;  /* 0x0000000800087312 */ /* 0x004ea40000301800 */
[----:B--2---:R-:W-:Y:S05]  /*24a0*/  BRA `(.L_x_8375) ;  /* 0x00000000000c7947 */ /* 0x004fea0003800000 */
.L_x_8394:
[----:B------:R-:W2:Y:S01]  /*24b0*/  LDG.E R2, desc[UR36][R2.64] ;  /* 0x0000002402027981 */ /* 0x000ea2000c1e1900 */
[----:B------:R-:W-:Y:S01]  /*24c0*/  CS2R R10, SRZ ;  /* 0x00000000000a7805 */ /* 0x000fe2000001ff00 */
[----:B--2---:R0:W1:Y:S06]  /*24d0*/  I2F.F64.U32 R8, R2 ;  /* 0x0000000200087312 */ /* 0x00406c0000201800 */
.L_x_8375:
[----:B------:R-:W-:Y:S05]  /*24e0*/  BSYNC.RECONVERGENT B7 ;  /* 0x0000000000077941 */ /* 0x000fea0003800200 */
.L_x_8369:
[----:B------:R-:W-:Y:S01]  /*24f0*/  IMAD.MOV.U32 R4, RZ, RZ, 0x33145c07 ;  /* 0x33145c07ff047424 */ /* 0x000fe200078e00ff */
[----:B-----5:R-:W-:Y:S01]  /*2500*/  DSETP.NAN.AND P0, PT, R10, R10, PT ;  /* 0x0000000a0a00722a */ /* 0x020fe20003f08000 */
[----:B------:R-:W-:Y:S01]  /*2510*/  IMAD.MOV.U32 R5, RZ, RZ, 0x3c91a626 ;  /* 0x3c91a626ff057424 */ /* 0x000fe200078e00ff */
[----:B------:R-:W-:Y:S01]  /*2520*/  BSSY.RECONVERGENT B1, `(.L_x_8398) ;  /* 0x00013d3000017945 */ /* 0x000fe20003800200 */
[----:B------:R-:W-:Y:S02]  /*2530*/  IMAD.MOV.U32 R14, RZ, RZ, 0x33145c07 ;  /* 0x33145c07ff0e7424 */ /* 0x000fe400078e00ff */
[----:B------:R-:W-:Y:S01]  /*2540*/  IMAD.MOV.U32 R15, RZ, RZ, 0x3c91a626 ;  /* 0x3c91a626ff0f7424 */ /* 0x000fe200078e00ff */
[----:B------:R4:W-:-:S15]  /*2550*/  STL.64 [R1+0x8], R4 ;  /* 0x0000080401007387 */ /* 0x0009de0000100a00 */
[----:B------:R-:W-:-:S15]  /*2560*/  NOP ;  /* 0x0000000000007918 */ /* 0x000fde0000000000 */
[----:B------:R-:W-:-:S15]  /*2570*/  NOP ;  /* 0x0000000000007918 */ /* 0x000fde0000000000 */
[----:B------:R-:W-:-:S13]  /*2580*/  NOP ;  /* 0x0000000000007918 */ /* 0x000fda0000000000 */
[----:B-1----:R-:W1:-:S15]  /*2590*/  DSETP.NUM.AND P1, PT, R8, R8, PT ;  /* 0x000000080800722a */ /* 0x002e5e0003f27000 */
[----:B------:R-:W-:-:S15]  /*25a0*/  NOP ;  /* 0x0000000000007918 */ /* 0x000fde0000000000 */
[----:B------:R-:W-:-:S15]  /*25b0*/  NOP ;  /* 0x0000000000007918 */ /* 0x000fde0000000000 */
[----:B------:R-:W-:-:S15]  /*25c0*/  NOP ;  /* 0x0000000000007918 */ /* 0x000fde0000000000 */
[----:B------:R-:W-:-:S04]  /*25d0*/  NOP ;  /* 0x0000000000007918 */ /* 0x000fc80000000000 */
[----:B------:R4:W0:-:S15]  /*25e0*/  DADD R6, -RZ, |R8| ;  /* 0x00000000ff067229 */ /* 0x00081e0000000508 */
[----:B------:R-:W-:-:S15]  /*25f0*/  NOP ;  /* 0x0000000000007918 */ /* 0x000fde0000000000 */
[----:B------:R-:W-:-:S15]  /*2600*/  NOP ;  /* 0x0000000000007918 */ /* 0x000fde0000000000 */
[----:B------:R-:W-:-:S15]  /*2610*/  NOP ;  /* 0x0000000000007918 */ /* 0x000fde0000000000 */
[----:B------:R-:W-:-:S04]  /*2620*/  NOP ;  /* 0x0000000000007918 */ /* 0x000fc80000000000 */
[----:B0-23--:R4:W0:Y:S02]  /*2630*/  DADD R2, -RZ, |R10| ;  /* 0x00000000ff027229 */ /* 0x00d824000000050a */
[----:B01--4-:R-:W-:Y:S05]  /*2640*/  @!P0 BRA P1, `(.L_x_8399) ;  /* 0x0000000000cc8947 */ /* 0x013fea0000800000 */
[----:B------:R-:W0:Y:S02]  /*2650*/  DSETP.NEU.AND P0, PT, R6, +INF , PT ;  /* 0x7ff000000600742a */ /* 0x000e240003f0d000 */
[----:B0-----:R-:W-:Y:S01]  /*2660*/  @!P0 IMAD.MOV.U32 R12, RZ, RZ, 0x0 ;  /* 0x00000000ff0c8424 */ /* 0x001fe200078e00ff */
[----:B------:R-:W-:-:S15]  /*2670*/  @!P0 MOV R13, 0xfff00000 ;  /* 0xfff00000000d8802 */ /* 0x000fde0000000f00 */
[----:B------:R-:W-:-:S15]  /*2680*/  NOP ;  /* 0x0000000000007918 */ /* 0x000fde0000000000 */
[----:B------:R-:W-:-:S15]  /*2690*/  NOP ;  /* 0x0000000000007918 */ /* 0x000fde0000000000 */
[----:B------:R-:W-:-:S15]  /*26a0*/  NOP ;  /* 0x0000000000007918 */ /* 0x000fde0000000000 */
[----:B------:R-:W-:-:S01]  /*26b0*/  NOP ;  /* 0x0000000000007918 */ /* 0x000fc20000000000 */
[----:B------:R0:W1:Y:S02]  /*26c0*/  @!P0 DADD R4, R10, R10 ;  /* 0x000000000a048229 */ /* 0x000064000000000a */
[----:B01----:R-:W-:Y:S05]  /*26d0*/  @!P0 BRA `(.L_x_8400) ;  /* 0x0000013800dc8947 */ /* 0x003fea0003800000 */
[----:B------:R-:W0:-:S15]  /*26e0*/  DSETP.NEU.AND P0, PT, R2, +INF , PT ;  /* 0x7ff000000200742a */ /* 0x000e1e0003f0d000 */
[----:B------:R-:W-:-:S15]  /*26f0*/  NOP ;  /* 0x0000000000007918 */ /* 0x000fde0000000000 */
[----:B------:R-:W-:-:S15]  /*2700*/  NOP ;  /* 0x0000000000007918 */ /* 0x000fde0000000000 */
[----:B------:R-:W-:-:S15]  /*2710*/  NOP ;  /* 0x0000000000007918 */ /* 0x000fde0000000000 */
[----:B------:R-:W-:-:S04]  /*2720*/  NOP ;  /* 0x0000000000007918 */ /* 0x000fc80000000000 */
[----:B0-----:R0:W1:-:S15]  /*2730*/  @!P0 DADD R4, R8, R8 ;  /* 0x0000000008048229 */ /* 0x00105e0000000008 */
[----:B------:R-:W-:-:S15]  /*2740*/  NOP ;  /* 0x0000000000007918 */ /* 0x000fde0000000000 */
[----:B------:R-:W-:-:S15]  /*2750*/  NOP ;  /* 0x0000000000007918 */ /* 0x000fde0000000000 */
[----:B------:R-:W-:-:S15]  /*2760*/  NOP ;  /* 0x0000000000007918 */ /* 0x000fde0000000000 */
[----:B------:R-:W-:-:S04]  /*2770*/  NOP ;  /* 0x0000000000007918 */ /* 0x000fc80000000000 */
[----:B------:R0:W2:Y:S02]  /*2780*/  @!P0 DADD R12, -RZ, -R10 ;  /* 0x00000000ff0c8229 */ /* 0x0000a4000000090a */
[----:B012---:R-:W-:Y:S05]  /*2790*/  @!P0 BRA `(.L_x_8400) ;  /* 0x0000013800ac8947 */ /* 0x007fea0003800000 */
[----:B------:R-:W0:Y:S02]  /*27a0*/  DSETP.NEU.AND P0, PT, R8, RZ, PT ;  /* 0x000000ff0800722a */ /* 0x000e240003f0d000 */
[----:B0-----:R-:W-:Y:S02]  /*27b0*/  @!P0 IMAD.MOV.U32 R4, RZ, RZ, 0x54442d18 ;  /* 0x54442d18ff048424 */ /* 0x001fe400078e00ff */
[----:B------:R-:W-:-:S15]  /*27c0*/  @!P0 IMAD.MOV.U32 R5, RZ, RZ, 0x3ff921fb ;  /* 0x3ff921fbff058424 */ /* 0x000fde00078e00ff */
[----:B------:R-:W-:-:S15]  /*27d0*/  NOP ;  /* 0x0000000000007918 */ /* 0x000fde0000000000 */
[----:B------:R-:W-:-:S15]  /*27e0*/  NOP ;  /* 0x0000000000007918 */ /* 0x000fde0000000000 */
[----:B------:R-:W-:-:S15]  /*27f0*/  NOP ;  /* 0x0000000000007918 */ /* 0x000fde0000000000 */
[----:B------:R-:W-:-:S15]  /*2800*/  @P0 DADD R8, RZ, R8 ;  /* 0x00000000ff080229 */ /* 0x000fde0000000008 */
[----:B------:R-:W-:-:S15]  /*2810*/  NOP ;  /* 0x0000000000007918 */ /* 0x000fde0000000000 */
[----:B------:R-:W-:-:S15]  /*2820*/  NOP ;  /* 0x0000000000007918 */ /* 0x000fde0000000000 */
[----:B------:R-:W-:-:S15]  /*2830*/  NOP ;  /* 0x0000000000007918 */ /* 0x000fde0000000000 */
[----:B------:R-:W-:-:S04]  /*2840*/  NOP ;  /* 0x0000000000007918 */ /* 0x000fc80000000000 */
[----:B------:R-:W0:-:S15]  /*2850*/  @P0 DADD R2, RZ, R10 ;  /* 0x00000000ff020229 */ /* 0x000e1e000000000a */
[----:B------:R-:W-:-:S15]  /*2860*/  NOP ;  /* 0x0000000000007918 */ /* 0x000fde0000000000 */
[----:B------:R-:W-:-:S15]  /*2870*/  NOP ;  /* 0x0000000000007918 */ /* 0x000fde0000000000 */
[----:B------:R-:W-:-:S15]  /*2880*/  NOP ;  /* 0x0000000000007918 */ /* 0x000fde0000000000 */
[----:B------:R-:W-:-:S04]  /*2890*/  NOP ;  /* 0x0000000000007918 */ /* 0x000fc80000000000 */
[----:B------:R-:W-:-:S15]  /*28a0*/  @!P0 DADD R4, R4, R14 ;  /* 0x0000000004048229 */ /* 0x000fde000000000e */
        /* <DEDUP_REMOVED lines=9> */
[----:B0-----:R-:W0:Y:S02]  /*2940*/  @P0 DADD R4, R8, R2 ;  /* 0x0000000008040229 */ /* 0x001e240000000002 */
[----:B0-----:R-:W-:Y:S02]  /*2950*/  @P0 IMAD.MOV.U32 R12, RZ, RZ, R4 ;  /* 0x000000ffff0c0224 */ /* 0x001fe400078e0004 */
[----:B------:R-:W-:Y:S01]  /*2960*/  @P0 IMAD.MOV.U32 R13, RZ, RZ, R5 ;  /* 0x000000ffff0d0224 */ /* 0x000fe200078e0005 */
[----:B------:R-:W-:Y:S06]  /*2970*/  BRA `(.L_x_8400) ;  /* 0x0000013800347947 */ /* 0x000fec0003800000 */
.L_x_8399:
[----:B------:R-:W-:Y:S01]  /*2980*/  IMAD.MOV.U32 R0, RZ, RZ, R7 ;  /* 0x000000ffff007224 */ /* 0x000fe200078e0007 */
[----:B------:R-:W-:Y:S01]  /*2990*/  MOV R13, R3 ;  /* 0x00000003000d7202 */ /* 0x000fe20000000f00 */
[----:B------:R-:W0:Y:S01]  /*29a0*/  DSETP.MAX.AND P0, P1, R6, R2, PT ;  /* 0x000000020600722a */ /* 0x000e22000390f000 */
[----:B------:R-:W-:Y:S02]  /*29b0*/  IMAD.MOV.U32 R5, RZ, RZ, R2 ;  /* 0x000000ffff057224 */ /* 0x000fe400078e0002 */
[----:B0-----:R-:W-:Y:S01]  /*29c0*/  FSEL R15, R0, R13, P0 ;  /* 0x0000000d000f7208 */ /* 0x001fe20000000000 */
[----:B------:R-:W-:Y:S01]  /*29d0*/  IMAD.MOV.U32 R0, RZ, RZ, R6 ;  /* 0x000000ffff007224 */ /* 0x000fe200078e0006 */
[----:B------:R-:W-:-:S04]  /*29e0*/  @P1 LOP3.LUT R15, R13, 0x80000, RZ, 0xfc, !PT ;  /* 0x000800000d0f1812 */ /* 0x000fc800078efcff */
[----:B------:R-:W-:Y:S01]  /*29f0*/  SEL R4, R0, R5, P0 ;  /* 0x0000000500047207 */ /* 0x000fe20000000000 */
[----:B------:R-:W-:-:S15]  /*2a00*/  IMAD.MOV.U32 R5, RZ, RZ, R15 ;  /* 0x000000ffff057224 */ /* 0x000fde00078e000f */
[----:B------:R-:W-:-:S15]  /*2a10*/  NOP ;  /* 0x0000000000007918 */ /* 0x000fde0000000000 */
[----:B------:R-:W-:-:S15]  /*2a20*/  NOP ;  /* 0x0000000000007918 */ /* 0x000fde0000000000 */
[----:B------:R-:W-:-:S09]  /*2a30*/  NOP ;  /* 0x0000000000007918 */ /* 0x000fd20000000000 */
[----:B------:R-:W0:Y:S02]  /*2a40*/  DSETP.GT.AND P0, PT, R4, 4.50359962737049600000e+15, PT ;  /* 0x433000000400742a */ /* 0x000e240003f04000 */
[----:B0-----:R-:W-:Y:S05]  /*2a50*/  @!P0 BRA `(.L_x_8401) ;  /* 0x0000006400ec8947 */ /* 0x001fea0003800000 */
[----:B------:R-:W0:Y:S01]  /*2a60*/  DSETP.GEU.AND P1, PT, R6, R2, PT ;  /* 0x000000020600722a */ /* 0x000e220003f2e000 */
[----:B------:R-:W-:Y:S01]  /*2a70*/  UMOV UR4, 0xffffffff ;  /* 0xffffffff00047882 */ /* 0x000fe20000000000 */
[----:B0-----:R-:W-:Y:S01]  /*2a80*/  FSEL R28, R2, R6, !P1 ;  /* 0x00000006021c7208 */ /* 0x001fe20004800000 */
[----:B------:R-:W-:Y:S01]  /*2a90*/  UMOV UR5, 0x7fdfffff ;  /* 0x7fdfffff00057882 */ /* 0x000fe20000000000 */
[----:B------:R-:W-:Y:S01]  /*2aa0*/  FSEL R29, R3, R7, !P1 ;  /* 0x00000007031d7208 */ /* 0x000fe20004800000 */
[----:B------:R-:W-:Y:S01]  /*2ab0*/  BSSY.RECONVERGENT B2, `(.L_x_8402) ;  /* 0x0000665000027945 */ /* 0x000fe20003800200 */
[----:B------:R-:W-:Y:S02]  /*2ac0*/  FSEL R26, R6, R2, !P1 ;  /* 0x00000002061a7208 */ /* 0x000fe40004800000 */
[----:B------:R-:W-:-:S15]  /*2ad0*/  FSEL R27, R7, R3, !P1 ;  /* 0x00000003071b7208 */ /* 0x000fde0004800000 */
[----:B------:R-:W-:-:S15]  /*2ae0*/  NOP ;  /* 0x0000000000007918 */ /* 0x000fde0000000000 */
[----:B------:R-:W-:-:S15]  /*2af0*/  NOP ;  /* 0x0000000000007918 */ /* 0x000fde0000000000 */
[----:B------:R-:W-:-:S11]  /*2b00*/  NOP ;  /* 0x0000000000007918 */ /* 0x000fd60000000000 */
[----:B------:R-:W0:Y:S02]  /*2b10*/  DSETP.GT.AND P0, PT, R28, UR4, PT ;  /* 0x000000041c007e2a */ /* 0x000e24000bf04000 */
[----:B0-----:R-:W-:Y:S05]  /*2b20*/  @!P0 BRA `(.L_x_8403) ;  /* 0x0000002800288947 */ /* 0x001fea0003800000 */
[----:B------:R-:W0:Y:S01]  /*2b30*/  MUFU.RCP64H R5, 2.718280792236328125 ;  /* 0x4005bf0a00057908 */ /* 0x000e220000001800 */
[----:B------:R-:W-:Y:S01]  /*2b40*/  IMAD.MOV.U32 R14, RZ, RZ, -0x74eba897 ;  /* 0x8b145769ff0e7424 */ /* 0x000fe200078e00ff */
[----:B------:R-:W-:Y:S01]  /*2b50*/  MOV R4, 0x1 ;  /* 0x0000000100047802 */ /* 0x000fe20000000f00 */
[----:B------:R-:W-:Y:S01]  /*2b60*/  IMAD.MOV.U32 R15, RZ, RZ, 0x4005bf0a ;  /* 0x4005bf0aff0f7424 */ /* 0x000fe200078e00ff */
[----:B------:R-:W-:Y:S01]  /*2b70*/  FSETP.GEU.AND P1, PT, |R9|, 6.5827683646048100446e-37, PT ;  /* 0x036000000900780b */ /* 0x000fe20003f2e200 */
[----:B------:R-:W-:Y:S04]  /*2b80*/  BSSY.RECONVERGENT B3, `(.L_x_8404) ;  /* 0x0000030000037945 */ /* 0x000fe80003800200 */
        /* <DEDUP_REMOVED lines=36> */
[----:B0-----:R-:W-:-:S05]  /*2dd0*/  FFMA R0, RZ, 2.0897850990295410156, R5 ;  /* 0x4005bf0aff007823 */ /* 0x001fca0000000005 */
[----:B------:R-:W-:-:S13]  /*2de0*/  FSETP.GT.AND P0, PT, |R0|, 1.469367938527859385e-39, PT ;  /* 0x001000000000780b */ /* 0x000fda0003f04200 */
[----:B------:R-:W-:Y:S05]  /*2df0*/  @P0 BRA P1, `(.L_x_8405) ;  /* 0x0000000000200947 */ /* 0x000fea0000800000 */
[----:B------:R-:W-:Y:S01]  /*2e00*/  IMAD.MOV.U32 R20, RZ, RZ, R8 ;  /* 0x000000ffff147224 */ /* 0x000fe200078e0008 */
[----:B------:R-:W-:Y:S01]  /*2e10*/  MOV R0, 0x2e60 ;  /* 0x00002e6000007802 */ /* 0x000fe20000000f00 */
[----:B------:R-:W-:Y:S02]  /*2e20*/  IMAD.MOV.U32 R21, RZ, RZ, R9 ;  /* 0x000000ffff157224 */ /* 0x000fe400078e0009 */
[----:B------:R-:W-:Y:S02]  /*2e30*/  IMAD.MOV.U32 R12, RZ, RZ, -0x74eba897 ;  /* 0x8b145769ff0c7424 */ /* 0x000fe400078e00ff */
[----:B------:R-:W-:-:S07]  /*2e40*/  IMAD.MOV.U32 R13, RZ, RZ, 0x4005bf0a ;  /* 0x4005bf0aff0d7424 */ /* 0x000fce00078e00ff */
[----:B------:R-:W-:Y:S05]  /*2e50*/  CALL.REL.NOINC `($__internal_18_$__cuda_sm20_div_rn_f64_full) ;  /* 0x000005ac00b07944 */ /* 0x000fea0003c00000 */
[----:B------:R-:W-:Y:S01]  /*2e60*/  IMAD.MOV.U32 R4, RZ, RZ, R24 ;  /* 0x000000ffff047224 */ /* 0x000fe200078e0018 */
[----:B------:R-:W-:-:S07]  /*2e70*/  MOV R5, R25 ;  /* 0x0000001900057202 */ /* 0x000fce0000000f00 */
.L_x_8405:
[----:B------:R-:W-:Y:S05]  /*2e80*/  BSYNC.RECONVERGENT B3 ;  /* 0x0000000000037941 */ /* 0x000fea0003800200 */
.L_x_8404:
[----:B------:R-:W0:Y:S01]  /*2e90*/  MUFU.RCP64H R13, 2.718280792236328125 ;  /* 0x4005bf0a000d7908 */ /* 0x000e220000001800 */
[----:B------:R-:W-:Y:S01]  /*2ea0*/  IMAD.MOV.U32 R14, RZ, RZ, -0x74eba897 ;  /* 0x8b145769ff0e7424 */ /* 0x000fe200078e00ff */
[----:B------:R-:W-:Y:S01]  /*2eb0*/  FSETP.GEU.AND P1, PT, |R11|, 6.5827683646048100446e-37, PT ;  /* 0x036000000b00780b */ /* 0x000fe20003f2e200 */
[----:B------:R-:W-:Y:S01]  /*2ec0*/  IMAD.MOV.U32 R15, RZ, RZ, 0x4005bf0a ;  /* 0x4005bf0aff0f7424 */ /* 0x000fe200078e00ff */
[----:B------:R-:W-:Y:S01]  /*2ed0*/  BSSY.RECONVERGENT B3, `(.L_x_8406) ;  /* 0x000002f000037945 */ /* 0x000fe20003800200 */
[----:B------:R-:W-:-:S06]  /*2ee0*/  IMAD.MOV.U32 R12, RZ, RZ, 0x1 ;  /* 0x00000001ff0c7424 */ /* 0x000fcc00078e00ff */
        /* <DEDUP_REMOVED lines=41> */
[----:B------:R-:W-:Y:S01]  /*3180*/  IMAD.MOV.U32 R21, RZ, RZ, R11 ;  /* 0x000000ffff157224 */ /* 0x000fe200078e000b */
[----:B------:R-:W-:Y:S01]  /*3190*/  MOV R0, 0x31c0 ;  /* 0x000031c000007802 */ /* 0x000fe20000000f00 */
[----:B------:R-:W-:-:S07]  /*31a0*/  IMAD.MOV.U32 R13, RZ, RZ, 0x4005bf0a ;  /* 0x4005bf0aff0d7424 */ /* 0x000fce00078e00ff */
[----:B------:R-:W-:Y:S05]  /*31b0*/  CALL.REL.NOINC `($__internal_18_$__cuda_sm20_div_rn_f64_full) ;  /* 0x000005a800d87944 */ /* 0x000fea0003c00000 */
.L_x_8407:
[----:B------:R-:W-:Y:S05]  /*31c0*/  BSYNC.RECONVERGENT B3 ;  /* 0x0000000000037941 */ /* 0x000fea0003800200 */
.L_x_8406:
[----:B------:R-:W-:Y:S01]  /*31d0*/  DADD R4, -RZ, |R4| ;  /* 0x00000000ff047229 */ /* 0x000fe20000000504 */
[----:B------:R-:W-:Y:S01]  /*31e0*/  UMOV UR5, 0x7fefffff ;  /* 0x7fefffff00057882 */ /* 0x000fe20000000000 */
[----:B------:R-:W-:Y:S01]  /*31f0*/  UMOV UR4, 0xffffffff ;  /* 0xffffffff00047882 */ /* 0x000fe20000000000 */
[----:B------:R-:W-:Y:S01]  /*3200*/  UMOV UR6, UR5 ;  /* 0x0000000500067c82 */ /* 0x000fe20008000000 */
[----:B------:R-:W-:Y:S01]  /*3210*/  IMAD.MOV.U32 R20, RZ, RZ, 0x0 ;  /* 0x00000000ff147424 */ /* 0x000fe200078e00ff */
[----:B------:R-:W-:Y:S01]  /*3220*/  BSSY.RECONVERGENT B0, `(.L_x_8408) ;  /* 0x000011c000007945 */ /* 0x000fe20003800200 */
[----:B------:R-:W-:-:S15]  /*3230*/  IMAD.MOV.U32 R21, RZ, RZ, 0x3fd80000 ;  /* 0x3fd80000ff157424 */ /* 0x000fde00078e00ff */
[----:B------:R-:W-:-:S15]  /*3240*/  NOP ;  /* 0x0000000000007918 */ /* 0x000fde0000000000 */
[----:B------:R-:W-:-:S15]  /*3250*/  NOP ;  /* 0x0000000000007918 */ /* 0x000fde0000000000 */
[----:B------:R-:W-:-:S13]  /*3260*/  NOP ;  /* 0x0000000000007918 */ /* 0x000fda0000000000 */
[----:B------:R-:W0:Y:S02]  /*3270*/  DADD R24, -RZ, |R24| ;  /* 0x00000000ff187229 */ /* 0x000e240000000518 */
[----:B0-----:R-:W-:-:S04]  /*3280*/  ISETP.LT.U32.AND P0, PT, R24, R4, PT ;  /* 0x000000041800720c */ /* 0x001fc80003f01070 */
[----:B------:R-:W-:-:S04]  /*3290*/  ISETP.LT.U32.AND.EX P0, PT, R25, R5, PT, P0 ;  /* 0x000000051900720c */ /* 0x000fc80003f01100 */
[----:B------:R-:W-:Y:S02]  /*32a0*/  SEL R31, R24, R4, P0 ;  /* 0x00000004181f7207 */ /* 0x000fe40000000000 */
[----:B------:R-:W-:Y:S02]  /*32b0*/  SEL R30, R25, R5, P0 ;  /* 0x00000005191e7207 */ /* 0x000fe40000000000 */
[----:B------:R-:W-:Y:S01]  /*32c0*/  ISETP.GT.U32.AND P0, PT, R4, R24, PT ;  /* 0x000000180400720c */ /* 0x000fe20003f04070 */
[----:B------:R-:W-:Y:S02]  /*32d0*/  IMAD.MOV.U32 R14, RZ, RZ, R31 ;  /* 0x000000ffff0e7224 */ /* 0x000fe400078e001f */
[----:B------:R-:W-:Y:S01]  /*32e0*/  IMAD.MOV.U32 R15, RZ, RZ, R30 ;  /* 0x000000ffff0f7224 */ /* 0x000fe200078e001e */
[----:B------:R-:W-:-:S04]  /*32f0*/  ISETP.GT.U32.AND.EX P0, PT, R5, R25, PT, P0 ;  /* 0x000000190500720c */ /* 0x000fc80003f04100 */
[----:B------:R-:W-:Y:S02]  /*3300*/  SEL R23, R5, R25, P0 ;  /* 0x0000001905177207 */ /* 0x000fe40000000000 */
[----:B------:R-:W-:Y:S01]  /*3310*/  SEL R22, R4, R24, P0 ;  /* 0x0000001804167207 */ /* 0x000fe20000000000 */
[----:B------:R-:W-:Y:S01]  /*3320*/  IMAD.MOV.U32 R4, RZ, RZ, RZ ;  /* 0x000000ffff047224 */ /* 0x000fe200078e00ff */
[----:B------:R-:W-:-:S04]  /*3330*/  LOP3.LUT R0, R23, 0xffc00000, RZ, 0xc0, !PT ;  /* 0xffc0000017007812 */ /* 0x000fc800078ec0ff */
[----:B------:R-:W-:-:S15]  /*3340*/  LOP3.LUT R5, R0, 0x7fd00000, RZ, 0x3c, !PT ;  /* 0x7fd0000000057812 */ /* 0x000fde00078e3cff */
[----:B------:R-:W-:-:S15]  /*3350*/  NOP ;  /* 0x0000000000007918 */ /* 0x000fde0000000000 */
[----:B------:R-:W-:-:S04]  /*3360*/  NOP ;  /* 0x0000000000007918 */ /* 0x000fc80000000000 */
[----:B------:R-:W-:-:S15]  /*3370*/  DMUL R12, R4, R22 ;  /* 0x00000016040c7228 */ /* 0x000fde0000000000 */
[----:B------:R-:W-:-:S15]  /*3380*/  NOP ;  /* 0x0000000000007918 */ /* 0x000fde0000000000 */
[----:B------:R-:W-:-:S15]  /*3390*/  NOP ;  /* 0x0000000000007918 */ /* 0x000fde0000000000 */
[----:B------:R-:W-:-:S15]  /*33a0*/  NOP ;  /* 0x0000000000007918 */ /* 0x000fde0000000000 */
[----:B------:R-:W-:-:S04]  /*33b0*/  NOP ;  /* 0x0000000000007918 */ /* 0x000fc80000000000 */
[----:B------:R-:W0:-:S15]  /*33c0*/  DMUL R4, R4, R14 ;  /* 0x0000000e04047228 */ /* 0x000e1e0000000000 */
        /* <DEDUP_REMOVED lines=9> */
[----:B0-----:R-:W0:Y:S02]  /*3460*/  DFMA R4, R12, R12, R4 ;  /* 0x0000000c0c04722b */ /* 0x001e240000000004 */
[----:B0-----:R-:W-:-:S15]  /*3470*/  MOV R12, R5 ;  /* 0x00000005000c7202 */ /* 0x001fde0000000f00 */
[----:B------:R-:W-:-:S15]  /*3480*/  NOP ;  /* 0x0000000000007918 */ /* 0x000fde0000000000 */
[----:B------:R-:W-:-:S15]  /*3490*/  NOP ;  /* 0x0000000000007918 */ /* 0x000fde0000000000 */
[----:B------:R-:W-:-:S15]  /*34a0*/  NOP ;  /* 0x0000000000007918 */ /* 0x000fde0000000000 */
[----:B------:R-:W-:-:S02]  /*34b0*/  NOP ;  /* 0x0000000000007918 */ /* 0x000fc40000000000 */
[----:B------:R0:W-:Y:S02]  /*34c0*/  DSETP.NEU.AND P1, PT, R14, RZ, PT ;  /* 0x000000ff0e00722a */ /* 0x0001e40003f2d000 */
[----:B0-----:R-:W-:-:S15]  /*34d0*/  IMAD.U32 R14, RZ, RZ, UR6 ;  /* 0x00000006ff0e7e24 */ /* 0x001fde000f8e00ff */
[----:B------:R-:W-:-:S15]  /*34e0*/  NOP ;  /* 0x0000000000007918 */ /* 0x000fde0000000000 */
[----:B------:R-:W-:-:S15]  /*34f0*/  NOP ;  /* 0x0000000000007918 */ /* 0x000fde0000000000 */
[----:B------:R-:W-:-:S15]  /*3500*/  NOP ;  /* 0x0000000000007918 */ /* 0x000fde0000000000 */
[----:B------:R-:W-:-:S02]  /*3510*/  NOP ;  /* 0x0000000000007918 */ /* 0x000fc40000000000 */
[----:B------:R-:W0:Y:S02]  /*3520*/  DSETP.MIN.AND P0, P2, R4, UR4, PT ;  /* 0x0000000404007e2a */ /* 0x000e24000ba00000 */
[----:B0-----:R-:W-:Y:S01]  /*3530*/  FSEL R13, R12, UR6, P0 ;  /* 0x000000060c0d7c08 */ /* 0x001fe20008000000 */
[----:B------:R-:W-:Y:S01]  /*3540*/  IMAD.MOV.U32 R12, RZ, RZ, R4 ;  /* 0x000000ffff0c7224 */ /* 0x000fe200078e0004 */
[----:B------:R-:W-:Y:S01]  /*3550*/  @P2 LOP3.LUT R13, R14, 0x80000, RZ, 0xfc, !PT ;  /* 0x000800000e0d2812 */ /* 0x000fe200078efcff */
[----:B------:R-:W-:-:S03]  /*3560*/  IMAD.MOV.U32 R14, RZ, RZ, RZ ;  /* 0x000000ffff0e7224 */ /* 0x000fc600078e00ff */
[----:B------:R-:W0:Y:S01]  /*3570*/  MUFU.RSQ64H R15, R13 ;  /* 0x0000000d000f7308 */ /* 0x000e220000001c00 */
[----:B------:R-:W-:Y:S02]  /*3580*/  SEL R12, R12, UR4, P0 ;  /* 0x000000040c0c7c07 */ /* 0x000fe40008000000 */
[----:B------:R-:W-:-:S15]  /*3590*/  ISETP.GE.U32.AND P0, PT, R30, 0x7ff00000, PT ;  /* 0x7ff000001e00780c */ /* 0x000fde0003f06070 */
[----:B------:R-:W-:-:S15]  /*35a0*/  NOP ;  /* 0x0000000000007918 */ /* 0x000fde0000000000 */
[----:B------:R-:W-:-:S15]  /*35b0*/  NOP ;  /* 0x0000000000007918 */ /* 0x000fde0000000000 */
[----:B------:R-:W-:-:S08]  /*35c0*/  NOP ;  /* 0x0000000000007918 */ /* 0x000fd00000000000 */
[----:B0-----:R-:W0:-:S15]  /*35d0*/  DMUL R18, R14, R14 ;  /* 0x0000000e0e127228 */ /* 0x001e1e0000000000 */
        /* <DEDUP_REMOVED lines=9> */
[----:B0-----:R-:W-:-:S15]  /*3670*/  DFMA R20, R18, R20, 0.5 ;  /* 0x3fe000001214742b */ /* 0x001fde0000000014 */
        /* <DEDUP_REMOVED lines=9> */
[----:B0-----:R0:W1:Y:S02]  /*3710*/  DFMA R18, R20, R18, R14 ;  /* 0x000000121412722b */ /* 0x001064000000000e */
[----:B0-----:R-:W-:-:S15]  /*3720*/  IMAD.MOV.U32 R15, RZ, RZ, -0x3ff ;  /* 0xfffffc01ff0f7424 */ /* 0x001fde00078e00ff */
[----:B------:R-:W-:-:S15]  /*3730*/  NOP ;  /* 0x0000000000007918 */ /* 0x000fde0000000000 */
[----:B------:R-:W-:-:S15]  /*3740*/  NOP ;  /* 0x0000000000007918 */ /* 0x000fde0000000000 */
[----:B------:R-:W-:-:S15]  /*3750*/  NOP ;  /* 0x0000000000007918 */ /* 0x000fde0000000000 */
[----:B------:R-:W-:-:S02]  /*3760*/  NOP ;  /* 0x0000000000007918 */ /* 0x000fc40000000000 */
[----:B-1----:R0:W1:Y:S02]  /*3770*/  DMUL R18, R4, R18 ;  /* 0x0000001204127228 */ /* 0x0020640000000000 */
[----:B0-----:R-:W-:Y:S01]  /*3780*/  LOP3.LUT R5, R0, 0x100000, RZ, 0xfc, !PT ;  /* 0x0010000000057812 */ /* 0x001fe200078efcff */
[----:B------:R-:W-:-:S15]  /*3790*/  IMAD.MOV.U32 R4, RZ, RZ, RZ ;  /* 0x000000ffff047224 */ /* 0x000fde00078e00ff */
[----:B------:R-:W-:-:S15]  /*37a0*/  NOP ;  /* 0x0000000000007918 */ /* 0x000fde0000000000 */
[----:B------:R-:W-:-:S15]  /*37b0*/  NOP ;  /* 0x0000000000007918 */ /* 0x000fde0000000000 */
[----:B------:R-:W-:-:S15]  /*37c0*/  NOP ;  /* 0x0000000000007918 */ /* 0x000fde0000000000 */
[----:B------:R-:W-:-:S01]  /*37d0*/  NOP ;  /* 0x0000000000007918 */ /* 0x000fc20000000000 */
[----:B-1----:R-:W0:Y:S02]  /*37e0*/  DMUL R18, R18, R4 ;  /* 0x0000000412127228 */ /* 0x002e240000000000 */
[----:B0-----:R-:W-:Y:S02]  /*37f0*/  @!P0 FSEL R30, R23, R19, !P1 ;  /* 0x00000013171e8208 */ /* 0x001fe40004800000 */
[----:B------:R-:W-:Y:S02]  /*3800*/  @!P0 FSEL R31, R22, R18, !P1 ;  /* 0x00000012161f8208 */ /* 0x000fe40004800000 */
[----:B------:R-:W-:Y:S01]  /*3810*/  ISETP.GT.AND P2, PT, R30, 0xfffff, PT ;  /* 0x000fffff1e00780c */ /* 0x000fe20003f44270 */
[----:B------:R-:W-:Y:S01]  /*3820*/  IMAD.MOV.U32 R5, RZ, RZ, R30 ;  /* 0x000000ffff057224 */ /* 0x000fe200078e001e */
[----:B------:R-:W-:-:S11]  /*3830*/  MOV R4, R31 ;  /* 0x0000001f00047202 */ /* 0x000fd60000000f00 */
[----:B------:R-:W-:-:S15]  /*3840*/  @!P2 IMAD.MOV.U32 R15, RZ, RZ, -0x435 ;  /* 0xfffffbcbff0fa424 */ /* 0x000fde00078e00ff */
[----:B------:R-:W-:-:S15]  /*3850*/  NOP ;  /* 0x0000000000007918 */ /* 0x000fde0000000000 */
[----:B------:R-:W-:-:S15]  /*3860*/  NOP ;  /* 0x0000000000007918 */ /* 0x000fde0000000000 */
[----:B------:R-:W0:Y:S02]  /*3870*/  @!P2 DMUL R4, R4, 1.80143985094819840000e+16 ;  /* 0x435000000404a828 */ /* 0x000e240000000000 */
[----:B0-----:R-:W-:Y:S01]  /*3880*/  @!P2 IMAD.MOV.U32 R30, RZ, RZ, R5 ;  /* 0x000000ffff1ea224 */ /* 0x001fe200078e0005 */
[----:B------:R-:W-:-:S03]  /*3890*/  @!P2 MOV R31, R4 ;  /* 0x00000004001fa202 */ /* 0x000fc60000000f00 */
[----:B------:R-:W-:-:S05]  /*38a0*/  VIADD R0, R30, 0xffffffff ;  /* 0xffffffff1e007836 */ /* 0x000fca0000000000 */
[----:B------:R-:W-:-:S13]  /*38b0*/  ISETP.GT.U32.AND P0, PT, R0, 0x7feffffe, PT ;  /* 0x7feffffe0000780c */ /* 0x000fda0003f04070 */
[----:B------:R-:W-:Y:S05]  /*38c0*/  @P0 BRA `(.L_x_8409) ;  /* 0x0000000800ac0947 */ /* 0x000fea0003800000 */
[C---:B------:R-:W-:Y:S01]  /*38d0*/  LOP3.LUT R0, R30.reuse, 0xfffff, RZ, 0xc0, !PT ;  /* 0x000fffff1e007812 */ /* 0x040fe200078ec0ff */
[----:B------:R-:W-:Y:S01]  /*38e0*/  IMAD.MOV.U32 R4, RZ, RZ, R31 ;  /* 0x000000ffff047224 */ /* 0x000fe200078e001f */
        /* <DEDUP_REMOVED lines=15> */
[----:B------:R-:W0:-:S15]  /*39e0*/  DADD R4, R4, 1 ;  /* 0x3ff0000004047429 */ /* 0x000e1e0000000000 */
[----:B------:R-:W-:-:S15]  /*39f0*/  NOP ;  /* 0x0000000000007918 */ /* 0x000fde0000000000 */
[----:B------:R-:W-:-:S15]  /*3a00*/  NOP ;  /* 0x0000000000007918 */ /* 0x000fde0000000000 */
[----:B------:R-:W-:-:S15]  /*3a10*/  NOP ;  /* 0x0000000000007918 */ /* 0x000fde0000000000 */
[----:B------:R-:W-:-:S04]  /*3a20*/  NOP ;  /* 0x0000000000007918 */ /* 0x000fc80000000000 */
[----:B------:R0:W-:Y:S01]  /*3a30*/  DADD R24, R14, -UR4 ;  /* 0x800000040e187e29 */ /* 0x0001e20008000000 */
[----:B------:R-:W-:Y:S01]  /*3a40*/  UMOV UR4, 0xfefa39ef ;  /* 0xfefa39ef00047882 */ /* 0x000fe20000000000 */
[----:B0-----:R-:W0:Y:S01]  /*3a50*/  MUFU.RCP64H R15, R5 ;  /* 0x00000005000f7308 */ /* 0x001e220000001800 */
[----:B------:R-:W-:Y:S01]  /*3a60*/  MOV R14, RZ ;  /* 0x000000ff000e7202 */ /* 0x000fe20000000f00 */
[----:B------:R-:W-:-:S15]  /*3a70*/  UMOV UR5, 0x3fe62e42 ;  /* 0x3fe62e4200057882 */ /* 0x000fde0000000000 */
[----:B------:R-:W-:-:S15]  /*3a80*/  NOP ;  /* 0x0000000000007918 */ /* 0x000fde0000000000 */
[----:B------:R-:W-:-:S15]  /*3a90*/  NOP ;  /* 0x0000000000007918 */ /* 0x000fde0000000000 */
[----:B------:R-:W-:-:S15]  /*3aa0*/  NOP ;  /* 0x0000000000007918 */ /* 0x000fde0000000000 */
        /* <DEDUP_REMOVED lines=141> */
.L_x_8409:
[----:B------:R-:W-:Y:S01]  /*4380*/  IMAD.MOV.U32 R12, RZ, RZ, 0x0 ;  /* 0x00000000ff0c7424 */ /* 0x000fe200078e00ff */
[----:B------:R-:W-:Y:S01]  /*4390*/  LOP3.LUT P0, RZ, R5, 0x7fffffff, RZ, 0xc0, !PT ;  /* 0x7fffffff05ff7812 */ /* 0x000fe2000780c0ff */
[----:B------:R-:W-:-:S06]  /*43a0*/  IMAD.MOV.U32 R13, RZ, RZ, 0x7ff00000 ;  /* 0x7ff00000ff0d7424 */ /* 0x000fcc00078e00ff */
[----:B------:R-:W0:Y:S02]  /*43b0*/  DFMA R4, R4, R12, +INF ;  /* 0x7ff000000404742b */ /* 0x000e24000000000c */
[----:B0-----:R-:W-:Y:S02]  /*43c0*/  FSEL R4, R4, RZ, P0 ;  /* 0x000000ff04047208 */ /* 0x001fe40000000000 */
[----:B------:R-:W-:-:S07]  /*43d0*/  FSEL R5, R5, -QNAN , P0 ;  /* 0xfff0000005057808 */ /* 0x000fce0000000000 */
.L_x_8410:
[----:B------:R-:W-:Y:S05]  /*43e0*/  BSYNC.RECONVERGENT B0 ;  /* 0x0000000000007941 */ /* 0x000fea0003800200 */
.L_x_8408:
[----:B------:R-:W0:Y:S01]  /*43f0*/  MUFU.RCP64H R13, R29 ;  /* 0x0000001d000d7308 */ /* 0x000e220000001800 */
[----:B------:R-:W-:Y:S01]  /*4400*/  IMAD.MOV.U32 R12, RZ, RZ, 0x1 ;  /* 0x00000001ff0c7424 */ /* 0x000fe200078e00ff */
[----:B------:R-:W-:Y:S01]  /*4410*/  FSETP.GEU.AND P2, PT, |R27|, 6.5827683646048100446e-37, PT ;  /* 0x036000001b00780b */ /* 0x000fe20003f4e200 */
[----:B------:R-:W-:Y:S01]  /*4420*/  BSSY.RECONVERGENT B3, `(.L_x_8411) ;  /* 0x0000033000037945 */ /* 0x000fe20003800200 */
[----:B------:R-:W-:-:S15]  /*4430*/  DSETP.GEU.AND P1, PT, R6, R2, PT ;  /* 0x000000020600722a */ /* 0x000fde0003f2e000 */
        /* <DEDUP_REMOVED lines=45> */
[----:B------:R-:W-:Y:S01]  /*4710*/  MOV R0, 0x4750 ;  /* 0x0000475000007802 */ /* 0x000fe20000000f00 */
[----:B------:R-:W-:Y:S02]  /*4720*/  IMAD.MOV.U32 R12, RZ, RZ, R28 ;  /* 0x000000ffff0c7224 */ /* 0x000fe400078e001c */
[----:B------:R-:W-:-:S07]  /*4730*/  IMAD.MOV.U32 R13, RZ, RZ, R29 ;  /* 0x000000ffff0d7224 */ /* 0x000fce00078e001d */
[----:B------:R-:W-:Y:S05]  /*4740*/  CALL.REL.NOINC `($__internal_18_$__cuda_sm20_div_rn_f64_full) ;  /* 0x0000059400747944 */ /* 0x000fea0003c00000 */
.L_x_8412:
[----:B------:R-:W-:Y:S05]  /*4750*/  BSYNC.RECONVERGENT B3 ;  /* 0x0000000000037941 */ /* 0x000fea0003800200 */
.L_x_8411:
[----:B------:R-:W0:Y:S01]  /*4760*/  DSETP.NEU.AND P4, PT, R28, RZ, PT ;  /* 0x000000ff1c00722a */ /* 0x000e220003f8d000 */
[----:B------:R-:W-:Y:S01]  /*4770*/  UMOV UR4, 0x2a25ff7e ;  /* 0x2a25ff7e00047882 */ /* 0x000fe20000000000 */
[----:B------:R-:W-:Y:S01]  /*4780*/  UMOV UR5, 0x3ef53e1d ;  /* 0x3ef53e1d00057882 */ /* 0x000fe20000000000 */
[----:B------:R-:W-:Y:S01]  /*4790*/  ISETP.GE.AND P2, PT, R9, RZ, PT ;  /* 0x000000ff0900720c */ /* 0x000fe20003f46270 */
[----:B0-----:R-:W-:-:S03]  /*47a0*/  @P4 IMAD.MOV.U32 R9, RZ, RZ, 0x7f3321d2 ;  /* 0x7f3321d2ff094424 */ /* 0x001fc600078e00ff */
[----:B------:R-:W-:-:S15]  /*47b0*/  @!P1 PLOP3.LUT P0, PT, P2, PT, PT, 0x80, 0x8 ;  /* 0x000000000008981c */ /* 0x000fde000170f070 */
[----:B------:R-:W-:-:S15]  /*47c0*/  NOP ;  /* 0x0000000000007918 */ /* 0x000fde0000000000 */
[----:B------:R-:W-:-:S15]  /*47d0*/  NOP ;  /* 0x0000000000007918 */ /* 0x000fde0000000000 */
[----:B------:R-:W-:-:S12]  /*47e0*/  NOP ;  /* 0x0000000000007918 */ /* 0x000fd80000000000 */
[----:B------:R-:W-:-:S15]  /*47f0*/  DADD R14, R6, R2 ;  /* 0x00000000060e7229 */ /* 0x000fde0000000002 */
[----:B------:R-:W-:-:S15]  /*4800*/  NOP ;  /* 0x0000000000007918 */ /* 0x000fde0000000000 */
[----:B------:R-:W-:-:S15]  /*4810*/  NOP ;  /* 0x0000000000007918 */ /* 0x000fde0000000000 */
[----:B------:R-:W-:-:S15]  /*4820*/  NOP ;  /* 0x0000000000007918 */ /* 0x000fde0000000000 */
[----:B------:R-:W-:-:S04]  /*4830*/  NOP ;  /* 0x0000000000007918 */ /* 0x000fc80000000000 */
[----:B------:R0:W-:Y:S02]  /*4840*/  @P4 DSETP.NEU.AND P5, PT, R6, R2, PT ;  /* 0x000000020600422a */ /* 0x0001e40003fad000 */
[----:B0-----:R-:W-:Y:S01]  /*4850*/  IMAD.MOV.U32 R2, RZ, RZ, -0x2449a4b7 ;  /* 0xdbb65b49ff027424 */ /* 0x001fe200078e00ff */
[----:B------:R-:W-:Y:S01]  /*4860*/  @!P1 MOV R6, 0x54442d18 ;  /* 0x54442d1800069802 */ /* 0x000fe20000000f00 */
[----:B------:R-:W-:Y:S02]  /*4870*/  IMAD.MOV.U32 R3, RZ, RZ, 0x3f2d3b63 ;  /* 0x3f2d3b63ff037424 */ /* 0x000fe400078e00ff */
[----:B------:R-:W-:-:S15]  /*4880*/  @!P1 IMAD.MOV.U32 R7, RZ, RZ, 0x3ff921fb ;  /* 0x3ff921fbff079424 */ /* 0x000fde00078e00ff */
[----:B------:R-:W-:-:S15]  /*4890*/  NOP ;  /* 0x0000000000007918 */ /* 0x000fde0000000000 */
[----:B------:R-:W-:-:S15]  /*48a0*/  NOP ;  /* 0x0000000000007918 */ /* 0x000fde0000000000 */
[----:B------:R-:W-:-:S13]  /*48b0*/  NOP ;  /* 0x0000000000007918 */ /* 0x000fda0000000000 */
[----:B------:R-:W0:-:S15]  /*48c0*/  DMUL R12, R24, R24 ;  /* 0x00000018180c7228 */ /* 0x000e1e0000000000 */
[----:B------:R-:W-:-:S15]  /*48d0*/  NOP ;  /* 0x0000000000007918 */ /* 0x000fde0000000000 */
[----:B------:R-:W-:-:S15]  /*48e0*/  NOP ;  /* 0x0000000000007918 */ /* 0x000fde0000000000 */
[----:B------:R-:W-:-:S15]  /*48f0*/  NOP ;  /* 0x0000000000007918 */ /* 0x000fde0000000000 */
[----:B------:R-:W-:-:S04]  /*4900*/  NOP ;  /* 0x0000000000007918 */ /* 0x000fc80000000000 */
[----:B0-----:R-:W0:Y:S01]  /*4910*/  DFMA R2, R12, -UR4, R2 ;  /* 0x800000040c027c2b */ /* 0x001e220008000002 */
[----:B------:R-:W-:Y:S01]  /*4920*/  UMOV UR4, 0x8dde082e ;  /* 0x8dde082e00047882 */ /* 0x000fe20000000000 */
[----:B------:R-:W-:-:S15]  /*4930*/  UMOV UR5, 0x3f531278 ;  /* 0x3f53127800057882 */ /* 0x000fde0000000000 */
[----:B------:R-:W-:-:S15]  /*4940*/  NOP ;  /* 0x0000000000007918 */ /* 0x000fde0000000000 */
[----:B------:R-:W-:-:S15]  /*4950*/  NOP ;  /* 0x0000000000007918 */ /* 0x000fde0000000000 */
[----:B------:R-:W-:-:S15]  /*4960*/  NOP ;  /* 0x0000000000007918 */ /* 0x000fde0000000000 */
[----:B------:R-:W-:-:S02]  /*4970*/  NOP ;  /* 0x0000000000007918 */ /* 0x000fc40000000000 */
[----:B0-----:R-:W0:Y:S01]  /*4980*/  DFMA R2, R12, R2, -UR4 ;  /* 0x800000040c027e2b */ /* 0x001e220008000002 */
        /* <DEDUP_REMOVED lines=111> */
[----:B0-----:R-:W0:-:S15]  /*5080*/  DFMA R2, R12, R2, -UR4 ;  /* 0x800000040c027e2b */ /* 0x001e1e0008000002 */
[----:B------:R-:W-:-:S15]  /*5090*/  NOP ;  /* 0x0000000000007918 */ /* 0x000fde0000000000 */
[----:B------:R-:W-:-:S15]  /*50a0*/  NOP ;  /* 0x0000000000007918 */ /* 0x000fde0000000000 */
[----:B------:R-:W-:-:S15]  /*50b0*/  NOP ;  /* 0x0000000000007918 */ /* 0x000fde0000000000 */
[----:B------:R-:W-:-:S04]  /*50c0*/  NOP ;  /* 0x0000000000007918 */ /* 0x000fc80000000000 */
[----:B0-----:R0:W1:Y:S02]  /*50d0*/  DMUL R2, R12, R2 ;  /* 0x000000020c027228 */ /* 0x0010640000000000 */
[----:B0-----:R-:W-:-:S15]  /*50e0*/  @P4 IMAD.MOV.U32 R13, RZ, RZ, 0x4002d97c ;  /* 0x4002d97cff0d4424 */ /* 0x001fde00078e00ff */
[----:B------:R-:W-:-:S15]  /*50f0*/  NOP ;  /* 0x0000000000007918 */ /* 0x000fde0000000000 */
[----:B------:R-:W-:-:S15]  /*5100*/  NOP ;  /* 0x0000000000007918 */ /* 0x000fde0000000000 */
[----:B------:R-:W-:-:S15]  /*5110*/  NOP ;  /* 0x0000000000007918 */ /* 0x000fde0000000000 */
[----:B------:R-:W-:-:S02]  /*5120*/  NOP ;  /* 0x0000000000007918 */ /* 0x000fc40000000000 */
[----:B-1----:R-:W0:-:S15]  /*5130*/  DFMA R24, R2, R24, R24 ;  /* 0x000000180218722b */ /* 0x002e1e0000000018 */
[----:B------:R-:W-:-:S15]  /*5140*/  NOP ;  /* 0x0000000000007918 */ /* 0x000fde0000000000 */
[----:B------:R-:W-:-:S15]  /*5150*/  NOP ;  /* 0x0000000000007918 */ /* 0x000fde0000000000 */
[----:B------:R-:W-:-:S15]  /*5160*/  NOP ;  /* 0x0000000000007918 */ /* 0x000fde0000000000 */
[----:B------:R-:W-:-:S04]  /*5170*/  NOP ;  /* 0x0000000000007918 */ /* 0x000fc80000000000 */
[----:B0-----:R-:W0:Y:S02]  /*5180*/  @!P1 DADD R2, -RZ, -R24 ;  /* 0x00000000ff029229 */ /* 0x001e240000000918 */
[----:B0-----:R-:W-:Y:S02]  /*5190*/  @!P1 FSEL R2, R24, R2, !P0 ;  /* 0x0000000218029208 */ /* 0x001fe40004000000 */
[----:B------:R-:W-:Y:S02]  /*51a0*/  @!P1 FSEL R3, R25, R3, !P0 ;  /* 0x0000000319039208 */ /* 0x000fe40004000000 */
[----:B------:R-:W-:-:S04]  /*51b0*/  @P1 PLOP3.LUT P0, PT, P2, PT, PT, 0x80, 0x8 ;  /* 0x000000000008181c */ /* 0x000fc8000170f070 */
[----:B------:R-:W-:Y:S02]  /*51c0*/  @P4 FSEL R13, R13, 1.8213495016098022461, !P0 ;  /* 0x3fe921fb0d0d4808 */ /* 0x000fe40004000000 */
[----:B------:R-:W-:-:S15]  /*51d0*/  @P4 FSEL R9, R9, 3.37028055040000000000e+12, !P0 ;  /* 0x54442d1809094808 */ /* 0x000fde0004000000 */
[----:B------:R-:W-:-:S15]  /*51e0*/  NOP ;  /* 0x0000000000007918 */ /* 0x000fde0000000000 */
[----:B------:R-:W-:-:S15]  /*51f0*/  NOP ;  /* 0x0000000000007918 */ /* 0x000fde0000000000 */
[----:B------:R-:W-:-:S07]  /*5200*/  NOP ;  /* 0x0000000000007918 */ /* 0x000fce0000000000 */
[----:B------:R-:W-:Y:S01]  /*5210*/  @!P1 DADD R2, R2, R6 ;  /* 0x0000000002029229 */ /* 0x000fe20000000006 */
[----:B------:R-:W-:Y:S02]  /*5220*/  @P1 IMAD.MOV.U32 R6, RZ, RZ, 0x54442d18 ;  /* 0x54442d18ff061424 */ /* 0x000fe400078e00ff */
[----:B------:R-:W-:-:S15]  /*5230*/  @P1 IMAD.MOV.U32 R7, RZ, RZ, 0x400921fb ;  /* 0x400921fbff071424 */ /* 0x000fde00078e00ff */
[----:B------:R-:W-:-:S15]  /*5240*/  NOP ;  /* 0x0000000000007918 */ /* 0x000fde0000000000 */
[----:B------:R-:W-:-:S15]  /*5250*/  NOP ;  /* 0x0000000000007918 */ /* 0x000fde0000000000 */
[----:B------:R-:W-:-:S15]  /*5260*/  NOP ;  /* 0x0000000000007918 */ /* 0x000fde0000000000 */
[----:B------:R-:W-:-:S01]  /*5270*/  NOP ;  /* 0x0000000000007918 */ /* 0x000fc20000000000 */
[----:B------:R-:W0:Y:S02]  /*5280*/  @P1 DADD R6, -R24, R6 ;  /* 0x0000000018061229 */ /* 0x000e240000000106 */
[----:B0-----:R-:W-:Y:S02]  /*5290*/  @P1 FSEL R3, R7, R25, !P0 ;  /* 0x0000001907031208 */ /* 0x001fe40004000000 */
[----:B------:R-:W-:Y:S02]  /*52a0*/  @P1 FSEL R2, R6, R24, !P0 ;  /* 0x0000001806021208 */ /* 0x000fe40004000000 */
[----:B------:R-:W-:Y:S02]  /*52b0*/  @P4 FSEL R3, R13, R3, !P5 ;  /* 0x000000030d034208 */ /* 0x000fe40006800000 */
[----:B------:R-:W-:Y:S02]  /*52c0*/  @!P4 FSEL R7, RZ, 2.1426990032196044922, P0 ;  /* 0x400921fbff07c808 */ /* 0x000fe40000000000 */
[----:B------:R-:W-:Y:S01]  /*52d0*/  @P4 FSEL R0, R9, R2, !P5 ;  /* 0x0000000209004208 */ /* 0x000fe20006800000 */
[----:B------:R-:W-:Y:S01]  /*52e0*/  @P4 IMAD.MOV.U32 R7, RZ, RZ, R3 ;  /* 0x000000ffff074224 */ /* 0x000fe200078e0003 */
[----:B------:R-:W-:-:S02]  /*52f0*/  @!P4 FSEL R6, RZ, 3.37028055040000000000e+12, P0 ;  /* 0x54442d18ff06c808 */ /* 0x000fc40000000000 */
[----:B------:R-:W-:Y:S02]  /*5300*/  @P4 MOV R6, R0 ;  /* 0x0000000000064202 */ /* 0x000fe40000000f00 */
[----:B------:R-:W-:-:S15]  /*5310*/  LOP3.LUT R3, R7, 0x80000000, R11, 0xb8, !PT ;  /* 0x8000000007037812 */ /* 0x000fde00078eb80b */
[----:B------:R-:W-:-:S15]  /*5320*/  NOP ;  /* 0x0000000000007918 */ /* 0x000fde0000000000 */
[----:B------:R-:W-:-:S15]  /*5330*/  NOP ;  /* 0x0000000000007918 */ /* 0x000fde0000000000 */
[----:B------:R-:W-:-:S03]  /*5340*/  NOP ;  /* 0x0000000000007918 */ /* 0x000fc60000000000 */
[----:B------:R-:W0:Y:S02]  /*5350*/  DSETP.NAN.AND P3, PT, R14, R14, PT ;  /* 0x0000000e0e00722a */ /* 0x000e240003f68000 */
[----:B0-----:R-:W-:Y:S02]  /*5360*/  FSEL R6, R14, R6, P3 ;  /* 0x000000060e067208 */ /* 0x001fe40001800000 */
[----:B------:R-:W-:-:S15]  /*5370*/  FSEL R7, R15, R3, P3 ;  /* 0x000000030f077208 */ /* 0x000fde0001800000 */
[----:B------:R-:W-:-:S15]  /*5380*/  NOP ;  /* 0x0000000000007918 */ /* 0x000fde0000000000 */
[----:B------:R-:W-:-:S15]  /*5390*/  NOP ;  /* 0x0000000000007918 */ /* 0x000fde0000000000 */
[----:B------:R-:W-:-:S15]  /*53a0*/  NOP ;  /* 0x0000000000007918 */ /* 0x000fde0000000000 */
[----:B------:R-:W0:Y:S02]  /*53b0*/  DADD R4, R4, 1 ;  /* 0x3ff0000004047429 */ /* 0x000e240000000000 */
[----:B0-----:R-:W-:Y:S05]  /*53c0*/  BRA `(.L_x_8413) ;  /* 0x0000003c004c7947 */ /* 0x001fea0003800000 */
.L_x_8403:
[----:B------:R-:W-:-:S15]  /*53d0*/  DSETP.GEU.AND P0, PT, R26, 1.4916681462400413487e-154, PT ;  /* 0x200000001a00742a */ /* 0x000fde0003f0e000 */
[----:B------:R-:W-:-:S15]  /*53e0*/  NOP ;  /* 0x0000000000007918 */ /* 0x000fde0000000000 */
[----:B------:R-:W-:-:S15]  /*53f0*/  NOP ;  /* 0x0000000000007918 */ /* 0x000fde0000000000 */
[----:B------:R-:W-:-:S15]  /*5400*/  NOP ;  /* 0x0000000000007918 */ /* 0x000fde0000000000 */
[----:B------:R-:W-:-:S04]  /*5410*/  NOP ;  /* 0x0000000000007918 */ /* 0x000fc80000000000 */
[----:B------:R-:W0:Y:S02]  /*5420*/  DSETP.LEU.AND P2, PT, R28, 5.9666725849601653946e-154, PT ;  /* 0x202000001c00742a */ /* 0x000e240003f4b000 */
[----:B0-----:R-:W-:Y:S05]  /*5430*/  @P0 BRA P2, `(.L_x_8414) ;  /* 0x0000002000380947 */ /* 0x001fea0001000000 */
[CC--:B------:R-:W-:Y:S01]  /*5440*/  ISETP.LT.U32.AND P0, PT, R2.reuse, R6.reuse, PT ;  /* 0x000000060200720c */ /* 0x0c0fe20003f01070 */
[----:B------:R-:W-:Y:S01]  /*5450*/  IMAD.MOV.U32 R4, RZ, RZ, RZ ;  /* 0x000000ffff047224 */ /* 0x000fe200078e00ff */
[----:B------:R-:W-:Y:S01]  /*5460*/  UMOV UR5, 0x7fefffff ;  /* 0x7fefffff00057882 */ /* 0x000fe20000000000 */
[----:B------:R-:W-:Y:S01]  /*5470*/  UMOV UR4, 0xffffffff ;  /* 0xffffffff00047882 */ /* 0x000fe20000000000 */
[CC--:B------:R-:W-:Y:S01]  /*5480*/  ISETP.LT.U32.AND.EX P0, PT, R3.reuse, R7.reuse, PT, P0 ;  /* 0x000000070300720c */ /* 0x0c0fe20003f01100 */
[----:B------:R-:W-:Y:S01]  /*5490*/  UMOV UR6, UR5 ;  /* 0x0000000500067c82 */ /* 0x000fe20008000000 */
[----:B------:R-:W-:Y:S01]  /*54a0*/  IMAD.MOV.U32 R20, RZ, RZ, 0x0 ;  /* 0x00000000ff147424 */ /* 0x000fe200078e00ff */
[----:B------:R-:W-:Y:S01]  /*54b0*/  BSSY.RECONVERGENT B0, `(.L_x_8415) ;  /* 0x0000112000007945 */ /* 0x000fe20003800200 */
[----:B------:R-:W-:Y:S01]  /*54c0*/  SEL R25, R2, R6, P0 ;  /* 0x0000000602197207 */ /* 0x000fe20000000000 */
[----:B------:R-:W-:Y:S01]  /*54d0*/  IMAD.MOV.U32 R21, RZ, RZ, 0x3fd80000 ;  /* 0x3fd80000ff157424 */ /* 0x000fe200078e00ff */
[----:B------:R-:W-:-:S02]  /*54e0*/  SEL R24, R3, R7, P0 ;  /* 0x0000000703187207 */ /* 0x000fc40000000000 */
[----:B------:R-:W-:Y:S01]  /*54f0*/  ISETP.GT.U32.AND P0, PT, R6, R2, PT ;  /* 0x000000020600720c */ /* 0x000fe20003f04070 */
[----:B------:R-:W-:Y:S02]  /*5500*/  IMAD.MOV.U32 R14, RZ, RZ, R25 ;  /* 0x000000ffff0e7224 */ /* 0x000fe400078e0019 */
[----:B------:R-:W-:Y:S01]  /*5510*/  IMAD.MOV.U32 R15, RZ, RZ, R24 ;  /* 0x000000ffff0f7224 */ /* 0x000fe200078e0018 */
[----:B------:R-:W-:-:S04]  /*5520*/  ISETP.GT.U32.AND.EX P0, PT, R7, R3, PT, P0 ;  /* 0x000000030700720c */ /* 0x000fc80003f04100 */
[----:B------:R-:W-:Y:S01]  /*5530*/  SEL R23, R7, R3, P0 ;  /* 0x0000000307177207 */ /* 0x000fe20000000000 */
[----:B------:R-:W-:Y:S01]  /*5540*/  DSETP.NEU.AND P2, PT, R14, RZ, PT ;  /* 0x000000ff0e00722a */ /* 0x000fe20003f4d000 */
[----:B------:R-:W-:Y:S02]  /*5550*/  SEL R22, R6, R2, P0 ;  /* 0x0000000206167207 */ /* 0x000fe40000000000 */
[----:B------:R-:W-:-:S04]  /*5560*/  LOP3.LUT R0, R23, 0xffc00000, RZ, 0xc0, !PT ;  /* 0xffc0000017007812 */ /* 0x000fc800078ec0ff */
[----:B------:R-:W-:-:S15]  /*5570*/  LOP3.LUT R5, R0, 0x7fd00000, RZ, 0x3c, !PT ;  /* 0x7fd0000000057812 */ /* 0x000fde00078e3cff */
[----:B------:R-:W-:-:S15]  /*5580*/  NOP ;  /* 0x0000000000007918 */ /* 0x000fde0000000000 */
[----:B------:R-:W-:-:S15]  /*5590*/  NOP ;  /* 0x0000000000007918 */ /* 0x000fde0000000000 */
[----:B------:R-:W-:-:S12]  /*55a0*/  NOP ;  /* 0x0000000000007918 */ /* 0x000fd80000000000 */
[----:B------:R-:W-:-:S15]  /*55b0*/  DMUL R12, R4, R22 ;  /* 0x00000016040c7228 */ /* 0x000fde0000000000 */
[----:B------:R-:W-:-:S15]  /*55c0*/  NOP ;  /* 0x0000000000007918 */ /* 0x000fde0000000000 */
[----:B------:R-:W-:-:S15]  /*55d0*/  NOP ;  /* 0x0000000000007918 */ /* 0x000fde0000000000 */
[----:B------:R-:W-:-:S15]  /*55e0*/  NOP ;  /* 0x0000000000007918 */ /* 0x000fde0000000000 */
[----:B------:R-:W-:-:S04]  /*55f0*/  NOP ;  /* 0x0000000000007918 */ /* 0x000fc80000000000 */
[----:B------:R0:W1:Y:S02]  /*5600*/  DMUL R4, R4, R14 ;  /* 0x0000000e04047228 */ /* 0x0000640000000000 */
[----:B0-----:R-:W-:-:S15]  /*5610*/  IMAD.U32 R14, RZ, RZ, UR6 ;  /* 0x00000006ff0e7e24 */ /* 0x001fde000f8e00ff */
[----:B------:R-:W-:-:S15]  /*5620*/  NOP ;  /* 0x0000000000007918 */ /* 0x000fde0000000000 */
[----:B------:R-:W-:-:S15]  /*5630*/  NOP ;  /* 0x0000000000007918 */ /* 0x000fde0000000000 */
[----:B------:R-:W-:-:S15]  /*5640*/  NOP ;  /* 0x0000000000007918 */ /* 0x000fde0000000000 */
[----:B------:R-:W-:-:S02]  /*5650*/  NOP ;  /* 0x0000000000007918 */ /* 0x000fc40000000000 */
[----:B-1----:R-:W0:-:S15]  /*5660*/  DMUL R4, R4, R4 ;  /* 0x0000000404047228 */ /* 0x002e1e0000000000 */
        /* <DEDUP_REMOVED lines=240> */
.L_x_8416:
[----:B------:R-:W-:Y:S01]  /*6570*/  IMAD.MOV.U32 R12, RZ, RZ, 0x0 ;  /* 0x00000000ff0c7424 */ /* 0x000fe200078e00ff */
[----:B------:R-:W-:Y:S01]  /*6580*/  LOP3.LUT P0, RZ, R5, 0x7fffffff, RZ, 0xc0, !PT ;  /* 0x7fffffff05ff7812 */ /* 0x000fe2000780c0ff */
[----:B------:R-:W-:-:S06]  /*6590*/  IMAD.MOV.U32 R13, RZ, RZ, 0x7ff00000 ;  /* 0x7ff00000ff0d7424 */ /* 0x000fcc00078e00ff */
[----:B------:R-:W0:Y:S02]  /*65a0*/  DFMA R4, R4, R12, +INF ;  /* 0x7ff000000404742b */ /* 0x000e24000000000c */
[----:B0-----:R-:W-:Y:S02]  /*65b0*/  FSEL R4, R4, RZ, P0 ;  /* 0x000000ff04047208 */ /* 0x001fe40000000000 */
[----:B------:R-:W-:-:S07]  /*65c0*/  FSEL R5, R5, -QNAN , P0 ;  /* 0xfff0000005057808 */ /* 0x000fce0000000000 */
.L_x_8417:
[----:B------:R-:W-:Y:S05]  /*65d0*/  BSYNC.RECONVERGENT B0 ;  /* 0x0000000000007941 */ /* 0x000fea0003800200 */
.L_x_8415:
[----:B------:R-:W0:Y:S01]  /*65e0*/  MUFU.RCP64H R13, R29 ;  /* 0x0000001d000d7308 */ /* 0x000e220000001800 */
[----:B------:R-:W-:Y:S01]  /*65f0*/  IMAD.MOV.U32 R12, RZ, RZ, 0x1 ;  /* 0x00000001ff0c7424 */ /* 0x000fe200078e00ff */
[----:B------:R-:W-:Y:S01]  /*6600*/  FSETP.GEU.AND P2, PT, |R27|, 6.5827683646048100446e-37, PT ;  /* 0x036000001b00780b */ /* 0x000fe20003f4e200 */
[----:B------:R-:W-:Y:S04]  /*6610*/  BSSY.RECONVERGENT B3, `(.L_x_8418) ;  /* 0x000002e000037945 */ /* 0x000fe80003800200 */
        /* <DEDUP_REMOVED lines=45> */
.L_x_8419:
[----:B------:R-:W-:Y:S05]  /*68f0*/  BSYNC.RECONVERGENT B3 ;  /* 0x0000000000037941 */ /* 0x000fea0003800200 */
.L_x_8418:
        /* <DEDUP_REMOVED lines=165> */
[----:B------:R-:W-:-:S15]  /*7350*/  @P3 FSEL R9, R0, 3.37028055040000000000e+12, !P0 ;  /* 0x54442d1800093808 */ /* 0x000fde0004000000 */
[----:B------:R-:W-:-:S15]  /*7360*/  NOP ;  /* 0x0000000000007918 */ /* 0x000fde0000000000 */
[----:B------:R-:W-:-:S15]  /*7370*/  NOP ;  /* 0x0000000000007918 */ /* 0x000fde0000000000 */
[----:B------:R-:W-:-:S09]  /*7380*/  NOP ;  /* 0x0000000000007918 */ /* 0x000fd20000000000 */
        /* <DEDUP_REMOVED lines=8> */
[----:B0-----:R-:W-:Y:S01]  /*7410*/  @P1 FSEL R2, R6, R24, !P0 ;  /* 0x0000001806021208 */ /* 0x001fe20004000000 */
[----:B------:R-:W-:Y:S01]  /*7420*/  @P3 IMAD.MOV.U32 R6, RZ, RZ, 0x4002d97c ;  /* 0x4002d97cff063424 */ /* 0x000fe200078e00ff */
[----:B------:R-:W-:Y:S02]  /*7430*/  @P1 FSEL R3, R7, R25, !P0 ;  /* 0x0000001907031208 */ /* 0x000fe40004000000 */
[----:B------:R-:W-:Y:S02]  /*7440*/  @!P3 FSEL R7, RZ, 2.1426990032196044922, P0 ;  /* 0x400921fbff07b808 */ /* 0x000fe40000000000 */
[----:B------:R-:W-:Y:S02]  /*7450*/  @P3 FSEL R13, R6, 1.8213495016098022461, !P0 ;  /* 0x3fe921fb060d3808 */ /* 0x000fe40004000000 */
[----:B------:R-:W-:-:S02]  /*7460*/  @P3 FSEL R0, R9, R2, !P4 ;  /* 0x0000000209003208 */ /* 0x000fc40006000000 */
[----:B------:R-:W-:Y:S02]  /*7470*/  @P3 FSEL R3, R13, R3, !P4 ;  /* 0x000000030d033208 */ /* 0x000fe40006000000 */
[----:B------:R-:W-:Y:S02]  /*7480*/  @!P3 FSEL R6, RZ, 3.37028055040000000000e+12, P0 ;  /* 0x54442d18ff06b808 */ /* 0x000fe40000000000 */
[----:B------:R-:W-:Y:S01]  /*7490*/  @P3 MOV R6, R0 ;  /* 0x0000000000063202 */ /* 0x000fe20000000f00 */
[----:B------:R-:W-:-:S05]  /*74a0*/  @P3 IMAD.MOV.U32 R7, RZ, RZ, R3 ;  /* 0x000000ffff073224 */ /* 0x000fca00078e0003 */
[----:B------:R-:W-:-:S15]  /*74b0*/  LOP3.LUT R3, R7, 0x80000000, R11, 0xb8, !PT ;  /* 0x8000000007037812 */ /* 0x000fde00078eb80b */
[----:B------:R-:W-:-:S15]  /*74c0*/  NOP ;  /* 0x0000000000007918 */ /* 0x000fde0000000000 */
[----:B------:R-:W-:-:S12]  /*74d0*/  NOP ;  /* 0x0000000000007918 */ /* 0x000fd80000000000 */
[----:B------:R-:W0:Y:S02]  /*74e0*/  DSETP.NAN.AND P0, PT, R14, R14, PT ;  /* 0x0000000e0e00722a */ /* 0x000e240003f08000 */
[----:B0-----:R-:W-:Y:S02]  /*74f0*/  FSEL R6, R14, R6, P0 ;  /* 0x000000060e067208 */ /* 0x001fe40000000000 */
[----:B------:R-:W-:Y:S01]  /*7500*/  FSEL R7, R15, R3, P0 ;  /* 0x000000030f077208 */ /* 0x000fe20000000000 */
[----:B------:R-:W-:Y:S06]  /*7510*/  BRA `(.L_x_8413) ;  /* 0x0000001800f87947 */ /* 0x000fec0003800000 */
.L_x_8414:
[----:B------:R-:W0:Y:S01]  /*7520*/  DMUL R4, R26, R26 ;  /* 0x0000001a1a047228 */ /* 0x000e220000000000 */
[----:B------:R-:W-:Y:S01]  /*7530*/  BSSY.RECONVERGENT B0, `(.L_x_8420) ;  /* 0x00000c5000007945 */ /* 0x000fe20003800200 */
[----:B------:R-:W-:-:S15]  /*7540*/  IMAD.MOV.U32 R15, RZ, RZ, -0x3ff ;  /* 0xfffffc01ff0f7424 */ /* 0x000fde00078e00ff */
[----:B------:R-:W-:-:S15]  /*7550*/  NOP ;  /* 0x0000000000007918 */ /* 0x000fde0000000000 */
[----:B------:R-:W-:-:S15]  /*7560*/  NOP ;  /* 0x0000000000007918 */ /* 0x000fde0000000000 */
[----:B------:R-:W-:-:S15]  /*7570*/  NOP ;  /* 0x0000000000007918 */ /* 0x000fde0000000000 */
[----:B------:R-:W-:-:S02]  /*7580*/  NOP ;  /* 0x0000000000007918 */ /* 0x000fc40000000000 */
[----:B0-----:R-:W0:Y:S02]  /*7590*/  DFMA R4, R28, R28, R4 ;  /* 0x0000001c1c04722b */ /* 0x001e240000000004 */
        /* <DEDUP_REMOVED lines=10> */
[----:B------:R-:W-:-:S03]  /*7640*/  @!P0 IMAD.MOV.U32 R4, RZ, RZ, R12 ;  /* 0x000000ffff048224 */ /* 0x000fc600078e000c */
[----:B------:R-:W-:-:S04]  /*7650*/  IADD3 R5, PT, PT, R0, -0x1, RZ ;  /* 0xffffffff00057810 */ /* 0x000fc80007ffe0ff */
[----:B------:R-:W-:-:S13]  /*7660*/  ISETP.GT.U32.AND P2, PT, R5, 0x7feffffe, PT ;  /* 0x7feffffe0500780c */ /* 0x000fda0003f44070 */
[----:B------:R-:W-:Y:S05]  /*7670*/  @P2 BRA `(.L_x_8421) ;  /* 0x0000000800a82947 */ /* 0x000fea0003800000 */
[C---:B------:R-:W-:Y:S01]  /*7680*/  LOP3.LUT R5, R0.reuse, 0xfffff, RZ, 0xc0, !PT ;  /* 0x000fffff00057812 */ /* 0x040fe200078ec0ff */
[----:B------:R-:W-:Y:S01]  /*7690*/  UMOV UR4, 0x80000000 ;  /* 0x8000000000047882 */ /* 0x000fe20000000000 */
[----:B------:R-:W-:Y:S01]  /*76a0*/  LEA.HI R15, R0, R15, RZ, 0xc ;  /* 0x0000000f000f7211 */ /* 0x000fe200078f60ff */
[----:B------:R-:W-:Y:S01]  /*76b0*/  UMOV UR5, 0x43300000 ;  /* 0x4330000000057882 */ /* 0x000fe20000000000 */
[----:B------:R-:W-:-:S04]  /*76c0*/  LOP3.LUT R5, R5, 0x3ff00000, RZ, 0xfc, !PT ;  /* 0x3ff0000005057812 */ /* 0x000fc800078efcff */
[----:B------:R-:W-:-:S13]  /*76d0*/  ISETP.GE.U32.AND P0, PT, R5, 0x3ff6a09f, PT ;  /* 0x3ff6a09f0500780c */ /* 0x000fda0003f06070 */
[----:B------:R-:W-:Y:S01]  /*76e0*/  @P0 VIADD R13, R5, 0xfff00000 ;  /* 0xfff00000050d0836 */ /* 0x000fe20000000000 */
[----:B------:R-:W-:-:S03]  /*76f0*/  @P0 IADD3 R15, PT, PT, R15, 0x1, RZ ;  /* 0x000000010f0f0810 */ /* 0x000fc60007ffe0ff */
[----:B------:R-:W-:Y:S01]  /*7700*/  @P0 IMAD.MOV.U32 R5, RZ, RZ, R13 ;  /* 0x000000ffff050224 */ /* 0x000fe200078e000d */
[----:B------:R-:W-:Y:S01]  /*7710*/  LOP3.LUT R14, R15, 0x80000000, RZ, 0x3c, !PT ;  /* 0x800000000f0e7812 */ /* 0x000fe200078e3cff */
[----:B------:R-:W-:-:S04]  /*7720*/  IMAD.MOV.U32 R15, RZ, RZ, 0x43300000 ;  /* 0x43300000ff0f7424 */ /* 0x000fc800078e00ff */
        /* <DEDUP_REMOVED lines=13> */
[----:B------:R-:W-:Y:S01]  /*7800*/  IMAD.MOV.U32 R14, RZ, RZ, RZ ;  /* 0x000000ffff0e7224 */ /* 0x000fe200078e00ff */
        /* <DEDUP_REMOVED lines=145> */
.L_x_8421:
[----:B------:R-:W-:Y:S01]  /*8120*/  IMAD.MOV.U32 R4, RZ, RZ, 0x0 ;  /* 0x00000000ff047424 */ /* 0x000fe200078e00ff */
[----:B------:R-:W-:Y:S02]  /*8130*/  MOV R5, 0x7ff00000 ;  /* 0x7ff0000000057802 */ /* 0x000fe40000000f00 */
[----:B------:R-:W-:-:S04]  /*8140*/  LOP3.LUT P0, RZ, R13, 0x7fffffff, RZ, 0xc0, !PT ;  /* 0x7fffffff0dff7812 */ /* 0x000fc8000780c0ff */
[----:B------:R-:W0:Y:S02]  /*8150*/  DFMA R12, R12, R4, +INF ;  /* 0x7ff000000c0c742b */ /* 0x000e240000000004 */
[----:B0-----:R-:W-:Y:S02]  /*8160*/  FSEL R4, R12, RZ, P0 ;  /* 0x000000ff0c047208 */ /* 0x001fe40000000000 */
[----:B------:R-:W-:-:S07]  /*8170*/  FSEL R5, R13, -QNAN , P0 ;  /* 0xfff000000d057808 */ /* 0x000fce0000000000 */
.L_x_8422:
[----:B------:R-:W-:Y:S05]  /*8180*/  BSYNC.RECONVERGENT B0 ;  /* 0x0000000000007941 */ /* 0x000fea0003800200 */
.L_x_8420:
        /* <DEDUP_REMOVED lines=45> */
[----:B------:R-:W-:Y:S02]  /*8460*/  IMAD.MOV.U32 R21, RZ, RZ, R27 ;  /* 0x000000ffff157224 */ /* 0x000fe400078e001b */
[----:B------:R-:W-:Y:S02]  /*8470*/  IMAD.MOV.U32 R12, RZ, RZ, R28 ;  /* 0x000000ffff0c7224 */ /* 0x000fe400078e001c */
[----:B------:R-:W-:-:S07]  /*8480*/  IMAD.MOV.U32 R13, RZ, RZ, R29 ;  /* 0x000000ffff0d7224 */ /* 0x000fce00078e001d */
[----:B------:R-:W-:Y:S05]  /*8490*/  CALL.REL.NOINC `($__internal_18_$__cuda_sm20_div_rn_f64_full) ;  /* 0x0000055800207944 */ /* 0x000fea0003c00000 */
.L_x_8424:
[----:B------:R-:W-:Y:S05]  /*84a0*/  BSYNC.RECONVERGENT B3 ;  /* 0x0000000000037941 */ /* 0x000fea0003800200 */
.L_x_8423:
[----:B------:R-:W0:Y:S01]  /*84b0*/  DSETP.NEU.AND P3, PT, R28, RZ, PT ;  /* 0x000000ff1c00722a */ /* 0x000e220003f6d000 */
[----:B------:R-:W-:Y:S01]  /*84c0*/  UMOV UR4, 0x2a25ff7e ;  /* 0x2a25ff7e00047882 */ /* 0x000fe20000000000 */
[----:B------:R-:W-:Y:S01]  /*84d0*/  UMOV UR5, 0x3ef53e1d ;  /* 0x3ef53e1d00057882 */ /* 0x000fe20000000000 */
[----:B------:R-:W-:Y:S02]  /*84e0*/  ISETP.GE.AND P2, PT, R9, RZ, PT ;  /* 0x000000ff0900720c */ /* 0x000fe40003f46270 */
[----:B0-----:R-:W-:Y:S02]  /*84f0*/  @P3 MOV R0, 0x7f3321d2 ;  /* 0x7f3321d200003802 */ /* 0x001fe40000000f00 */
        /* <DEDUP_REMOVED lines=10> */
[----:B0-----:R-:W-:Y:S01]  /*85a0*/  MOV R2, 0xdbb65b49 ;  /* 0xdbb65b4900027802 */ /* 0x001fe20000000f00 */
[----:B------:R-:W-:Y:S02]  /*85b0*/  IMAD.MOV.U32 R3, RZ, RZ, 0x3f2d3b63 ;  /* 0x3f2d3b63ff037424 */ /* 0x000fe400078e00ff */
[----:B------:R-:W-:Y:S02]  /*85c0*/  @!P1 IMAD.MOV.U32 R6, RZ, RZ, 0x54442d18 ;  /* 0x54442d18ff069424 */ /* 0x000fe400078e00ff */
[----:B------:R-:W-:-:S15]  /*85d0*/  @!P1 IMAD.MOV.U32 R7, RZ, RZ, 0x3ff921fb ;  /* 0x3ff921fbff079424 */ /* 0x000fde00078e00ff */
[----:B------:R-:W-:-:S15]  /*85e0*/  NOP ;  /* 0x0000000000007918 */ /* 0x000fde0000000000 */
[----:B------:R-:W-:-:S15]  /*85f0*/  NOP ;  /* 0x0000000000007918 */ /* 0x000fde0000000000 */
[----:B------:R-:W-:-:S12]  /*8600*/  NOP ;  /* 0x0000000000007918 */ /* 0x000fd80000000000 */
        /* <DEDUP_REMOVED lines=162> */
[----:B------:R-:W-:Y:S01]  /*9030*/  @!P3 FSEL R6, RZ, 3.37028055040000000000e+12, P0 ;  /* 0x54442d18ff06b808 */ /* 0x000fe20000000000 */
[----:B------:R-:W-:Y:S02]  /*9040*/  @P3 IMAD.MOV.U32 R6, RZ, RZ, R0 ;  /* 0x000000ffff063224 */ /* 0x000fe400078e0000 */
[----:B------:R-:W-:-:S05]  /*9050*/  @P3 IMAD.MOV.U32 R7, RZ, RZ, R3 ;  /* 0x000000ffff073224 */ /* 0x000fca00078e0003 */
[----:B------:R-:W-:-:S15]  /*9060*/  LOP3.LUT R3, R7, 0x80000000, R11, 0xb8, !PT ;  /* 0x8000000007037812 */ /* 0x000fde00078eb80b */
[----:B------:R-:W-:-:S15]  /*9070*/  NOP ;  /* 0x0000000000007918 */ /* 0x000fde0000000000 */
[----:B------:R-:W-:-:S12]  /*9080*/  NOP ;  /* 0x0000000000007918 */ /* 0x000fd80000000000 */
[----:B------:R-:W0:Y:S02]  /*9090*/  DSETP.NAN.AND P5, PT, R14, R14, PT ;  /* 0x0000000e0e00722a */ /* 0x000e240003fa8000 */
[----:B0-----:R-:W-:Y:S02]  /*90a0*/  FSEL R6, R14, R6, P5 ;  /* 0x000000060e067208 */ /* 0x001fe40002800000 */
[----:B------:R-:W-:-:S15]  /*90b0*/  FSEL R7, R15, R3, P5 ;  /* 0x000000030f077208 */ /* 0x000fde0002800000 */
[----:B------:R-:W-:-:S15]  /*90c0*/  NOP ;  /* 0x0000000000007918 */ /* 0x000fde0000000000 */
[----:B------:R-:W-:-:S15]  /*90d0*/  NOP ;  /* 0x0000000000007918 */ /* 0x000fde0000000000 */
[----:B------:R-:W-:-:S15]  /*90e0*/  NOP ;  /* 0x0000000000007918 */ /* 0x000fde0000000000 */
[----:B------:R-:W0:Y:S02]  /*90f0*/  DMUL R4, R4, 0.5 ;  /* 0x3fe0000004047828 */ /* 0x000e240000000000 */
.L_x_8413:
[----:B------:R-:W-:Y:S05]  /*9100*/  BSYNC.RECONVERGENT B2 ;  /* 0x0000000000027941 */ /* 0x000fea0003800200 */
.L_x_8402:
[----:B------:R-:W-:Y:S01]  /*9110*/  UMOV UR4, 0xfefa39ef ;  /* 0xfefa39ef00047882 */ /* 0x000fe20000000000 */
[----:B------:R-:W-:Y:S01]  /*9120*/  UMOV UR5, 0x3fe62e42 ;  /* 0x3fe62e4200057882 */ /* 0x000fe20000000000 */
[----:B------:R-:W-:Y:S01]  /*9130*/  ISETP.GE.AND P0, PT, R11, RZ, PT ;  /* 0x000000ff0b00720c */ /* 0x000fe20003f06270 */
[----:B0-----:R-:W0:-:S15]  /*9140*/  DADD R4, R4, UR4 ;  /* 0x0000000404047e29 */ /* 0x001e1e0008000000 */
[----:B------:R-:W-:-:S15]  /*9150*/  NOP ;  /* 0x0000000000007918 */ /* 0x000fde0000000000 */
[----:B------:R-:W-:-:S15]  /*9160*/  NOP ;  /* 0x0000000000007918 */ /* 0x000fde0000000000 */
[----:B------:R-:W-:-:S15]  /*9170*/  NOP ;  /* 0x0000000000007918 */ /* 0x000fde0000000000 */
[----:B------:R-:W-:-:S04]  /*9180*/  NOP ;  /* 0x0000000000007918 */ /* 0x000fc80000000000 */
[----:B0-----:R-:W0:Y:S02]  /*9190*/  DADD R2, -RZ, -R4 ;  /* 0x00000000ff027229 */ /* 0x001e240000000904 */
[----:B0-----:R-:W-:Y:S02]  /*91a0*/  FSEL R12, R4, R2, !P0 ;  /* 0x00000002040c7208 */ /* 0x001fe40004000000 */
[----:B------:R-:W-:-:S15]  /*91b0*/  FSEL R13, R5, R3, !P0 ;  /* 0x00000003050d7208 */ /* 0x000fde0004000000 */
[----:B------:R-:W-:-:S15]  /*91c0*/  NOP ;  /* 0x0000000000007918 */ /* 0x000fde0000000000 */
[----:B------:R-:W-:-:S15]  /*91d0*/  NOP ;  /* 0x0000000000007918 */ /* 0x000fde0000000000 */
[----:B------:R-:W-:-:S15]  /*91e0*/  NOP ;  /* 0x0000000000007918 */ /* 0x000fde0000000000 */
[----:B------:R0:W1:Y:S02]  /*91f0*/  DADD R4, -RZ, |R6| ;  /* 0x00000000ff047229 */ /* 0x0000640000000506 */
[----:B01----:R-:W-:Y:S05]  /*9200*/  BRA `(.L_x_8400) ;  /* 0x000000d000107947 */ /* 0x003fea0003800000 */
.L_x_8401:
[----:B------:R-:W0:-:S15]  /*9210*/  DSETP.NEU.AND P0, PT, R10, RZ, PT ;  /* 0x000000ff0a00722a */ /* 0x000e1e0003f0d000 */
[----:B------:R-:W-:-:S15]  /*9220*/  NOP ;  /* 0x0000000000007918 */ /* 0x000fde0000000000 */
[----:B------:R-:W-:-:S15]  /*9230*/  NOP ;  /* 0x0000000000007918 */ /* 0x000fde0000000000 */
[----:B------:R-:W-:-:S15]  /*9240*/  NOP ;  /* 0x0000000000007918 */ /* 0x000fde0000000000 */
[----:B------:R-:W-:-:S04]  /*9250*/  NOP ;  /* 0x0000000000007918 */ /* 0x000fc80000000000 */
[----:B0-----:R-:W0:Y:S02]  /*9260*/  DSETP.NEU.OR P0, PT, R8, 1, P0 ;  /* 0x3ff000000800742a */ /* 0x001e24000070d400 */
[----:B0-----:R-:W-:-:S15]  /*9270*/  @!P0 CS2R R4, SRZ ;  /* 0x0000000000048805 */ /* 0x001fde000001ff00 */
[----:B------:R-:W-:-:S15]  /*9280*/  NOP ;  /* 0x0000000000007918 */ /* 0x000fde0000000000 */
[----:B------:R-:W-:-:S15]  /*9290*/  NOP ;  /* 0x0000000000007918 */ /* 0x000fde0000000000 */
[----:B------:R-:W-:-:S15]  /*92a0*/  NOP ;  /* 0x0000000000007918 */ /* 0x000fde0000000000 */
[----:B------:R-:W-:-:S02]  /*92b0*/  NOP ;  /* 0x0000000000007918 */ /* 0x000fc40000000000 */
[----:B------:R0:W1:Y:S02]  /*92c0*/  @!P0 DADD R12, -RZ, -R10 ;  /* 0x00000000ff0c8229 */ /* 0x000064000000090a */
[----:B01----:R-:W-:Y:S05]  /*92d0*/  @!P0 BRA `(.L_x_8400) ;  /* 0x000000cc00dc8947 */ /* 0x003fea0003800000 */
[----:B------:R-:W-:Y:S01]  /*92e0*/  IMAD.MOV.U32 R5, RZ, RZ, 0xd800000 ;  /* 0x0d800000ff057424 */ /* 0x000fe200078e00ff */
[----:B------:R-:W-:Y:S01]  /*92f0*/  UMOV UR4, 0x1409212f ;  /* 0x1409212f00047882 */ /* 0x000fe20000000000 */
[----:B------:R-:W-:Y:S01]  /*9300*/  IMAD.MOV.U32 R4, RZ, RZ, 0xd800000 ;  /* 0x0d800000ff047424 */ /* 0x000fe200078e00ff */
[----:B------:R-:W-:Y:S01]  /*9310*/  UMOV UR5, 0x3e43988e ;  /* 0x3e43988e00057882 */ /* 0x000fe20000000000 */
[----:B------:R-:W-:Y:S01]  /*9320*/  FADD.FTZ R5, R5, 1 ;  /* 0x3f80000005057421 */ /* 0x000fe20000010000 */
[----:B------:R-:W0:Y:S04]  /*9330*/  DSETP.GEU.AND P0, PT, R2, UR4, PT ;  /* 0x0000000402007e2a */ /* 0x000e28000bf0e000 */
[----:B------:R1:W-:-:S15]  /*9340*/  STL.64 [R1], R4 ;  /* 0x0000000401007387 */ /* 0x0003de0000100a00 */
[----:B------:R-:W-:-:S15]  /*9350*/  NOP ;  /* 0x0000000000007918 */ /* 0x000fde0000000000 */
[----:B------:R-:W-:-:S15]  /*9360*/  NOP ;  /* 0x0000000000007918 */ /* 0x000fde0000000000 */
[----:B------:R-:W-:-:S15]  /*9370*/  NOP ;  /* 0x0000000000007918 */ /* 0x000fde0000000000 */
[----:B0-----:R-:W0:Y:S02]  /*9380*/  DSETP.GEU.OR P0, PT, R6, UR4, P0 ;  /* 0x0000000406007e2a */ /* 0x001e24000870e400 */
[----:B01----:R-:W-:Y:S05]  /*9390*/  @P0 BRA `(.L_x_8425) ;  /* 0x00000000003c0947 */ /* 0x003fea0003800000 */
[----:B------:R-:W2:Y:S01]  /*93a0*/  LDL.64 R4, [R1+0x8] ;  /* 0x0000080001047983 */ /* 0x000ea20000100a00 */
[----:B------:R-:W-:Y:S01]  /*93b0*/  UMOV UR4, 0x54442d18 ;  /* 0x54442d1800047882 */ /* 0x000fe20000000000 */
[----:B------:R-:W-:Y:S01]  /*93c0*/  UMOV UR5, 0x3ff921fb ;  /* 0x3ff921fb00057882 */ /* 0x000fe20000000000 */
[----:B------:R-:W-:-:S15]  /*93d0*/  DADD R12, -RZ, -R10 ;  /* 0x00000000ff0c7229 */ /* 0x000fde000000090a */
[----:B------:R-:W-:-:S15]  /*93e0*/  NOP ;  /* 0x0000000000007918 */ /* 0x000fde0000000000 */
[----:B------:R-:W-:-:S15]  /*93f0*/  NOP ;  /* 0x0000000000007918 */ /* 0x000fde0000000000 */
[----:B------:R-:W-:-:S15]  /*9400*/  NOP ;  /* 0x0000000000007918 */ /* 0x000fde0000000000 */
[----:B------:R-:W-:-:S04]  /*9410*/  NOP ;  /* 0x0000000000007918 */ /* 0x000fc80000000000 */
[----:B--2---:R-:W0:-:S15]  /*9420*/  DADD R4, R4, -R8 ;  /* 0x0000000004047229 */ /* 0x004e1e0000000808 */
[----:B------:R-:W-:-:S15]  /*9430*/  NOP ;  /* 0x0000000000007918 */ /* 0x000fde0000000000 */
[----:B------:R-:W-:-:S15]  /*9440*/  NOP ;  /* 0x0000000000007918 */ /* 0x000fde0000000000 */
[----:B------:R-:W-:-:S15]  /*9450*/  NOP ;  /* 0x0000000000007918 */ /* 0x000fde0000000000 */
[----:B------:R-:W-:-:S04]  /*9460*/  NOP ;  /* 0x0000000000007918 */ /* 0x000fc80000000000 */
[----:B0-----:R-:W0:Y:S02]  /*9470*/  DADD R4, R4, UR4 ;  /* 0x0000000404047e29 */ /* 0x001e240008000000 */
[----:B0-----:R-:W-:Y:S05]  /*9480*/  BRA `(.L_x_8400) ;  /* 0x000000cc00707947 */ /* 0x001fea0003800000 */
.L_x_8425:
[----:B------:R-:W0:Y:S01]  /*9490*/  DADD R32, R6, 1 ;  /* 0x3ff0000006207429 */ /* 0x000e220000000000 */
[----:B------:R-:W-:Y:S01]  /*94a0*/  IMAD.MOV.U32 R4, RZ, RZ, RZ ;  /* 0x000000ffff047224 */ /* 0x000fe200078e00ff */
[CC--:B0-----:R-:W-:Y:S01]  /*94b0*/  ISETP.LT.U32.AND P0, PT, R32.reuse, R2.reuse, PT ;  /* 0x000000022000720c */ /* 0x0c1fe20003f01070 */
[----:B------:R-:W-:Y:S01]  /*94c0*/  UMOV UR5, 0x7fefffff ;  /* 0x7fefffff00057882 */ /* 0x000fe20000000000 */
[----:B------:R-:W-:Y:S01]  /*94d0*/  UMOV UR4, 0xffffffff ;  /* 0xffffffff00047882 */ /* 0x000fe20000000000 */
[----:B------:R-:W-:Y:S01]  /*94e0*/  UMOV UR6, UR5 ;  /* 0x0000000500067c82 */ /* 0x000fe20008000000 */
[CC--:B------:R-:W-:Y:S01]  /*94f0*/  ISETP.LT.U32.AND.EX P0, PT, R33.reuse, R3.reuse, PT, P0 ;  /* 0x000000032100720c */ /* 0x0c0fe20003f01100 */
[----:B------:R-:W-:Y:S01]  /*9500*/  IMAD.MOV.U32 R24, RZ, RZ, RZ ;  /* 0x000000ffff187224 */ /* 0x000fe200078e00ff */
[----:B------:R-:W-:Y:S01]  /*9510*/  BSSY.RECONVERGENT B2, `(.L_x_8426) ;  /* 0x000061e000027945 */ /* 0x000fe20003800200 */
[----:B------:R-:W-:Y:S01]  /*9520*/  IMAD.MOV.U32 R36, RZ, RZ, 0x0 ;  /* 0x00000000ff247424 */ /* 0x000fe200078e00ff */
[----:B------:R-:W-:Y:S01]  /*9530*/  SEL R41, R32, R2, P0 ;  /* 0x0000000220297207 */ /* 0x000fe20000000000 */
[----:B------:R-:W-:Y:S01]  /*9540*/  IMAD.MOV.U32 R37, RZ, RZ, 0x3fd80000 ;  /* 0x3fd80000ff257424 */ /* 0x000fe200078e00ff */
[----:B------:R-:W-:-:S02]  /*9550*/  SEL R42, R33, R3, P0 ;  /* 0x00000003212a7207 */ /* 0x000fc40000000000 */
[----:B------:R-:W-:Y:S02]  /*9560*/  ISETP.GT.U32.AND P0, PT, R2, R32, PT ;  /* 0x000000200200720c */ /* 0x000fe40003f04070 */
[----:B------:R-:W-:Y:S01]  /*9570*/  MOV R14, R41 ;  /* 0x00000029000e7202 */ /* 0x000fe20000000f00 */
[----:B------:R-:W-:Y:S01]  /*9580*/  IMAD.MOV.U32 R15, RZ, RZ, R42 ;  /* 0x000000ffff0f7224 */ /* 0x000fe200078e002a */
[----:B------:R-:W-:-:S04]  /*9590*/  ISETP.GT.U32.AND.EX P0, PT, R3, R33, PT, P0 ;  /* 0x000000210300720c */ /* 0x000fc80003f04100 */
[----:B------:R-:W-:Y:S02]  /*95a0*/  SEL R29, R3, R33, P0 ;  /* 0x00000021031d7207 */ /* 0x000fe40000000000 */
[----:B------:R-:W-:Y:S02]  /*95b0*/  SEL R28, R2, R32, P0 ;  /* 0x00000020021c7207 */ /* 0x000fe40000000000 */
        /* <DEDUP_REMOVED lines=9> */
[----:B------:R-:W-:-:S15]  /*9650*/  DSETP.NEU.AND P1, PT, R14, RZ, PT ;  /* 0x000000ff0e00722a */ /* 0x000fde0003f2d000 */
[----:B------:R-:W-:-:S15]  /*9660*/  NOP ;  /* 0x0000000000007918 */ /* 0x000fde0000000000 */
[----:B------:R-:W-:-:S15]  /*9670*/  NOP ;  /* 0x0000000000007918 */ /* 0x000fde0000000000 */
[----:B------:R-:W-:-:S15]  /*9680*/  NOP ;  /* 0x0000000000007918 */ /* 0x000fde0000000000 */
[----:B------:R-:W-:-:S04]  /*9690*/  NOP ;  /* 0x0000000000007918 */ /* 0x000fc80000000000 */
[----:B------:R-:W-:-:S15]  /*96a0*/  DMUL R4, R4, R14 ;  /* 0x0000000e04047228 */ /* 0x000fde0000000000 */
[----:B------:R-:W-:-:S15]  /*96b0*/  NOP ;  /* 0x0000000000007918 */ /* 0x000fde0000000000 */
[----:B------:R-:W-:-:S15]  /*96c0*/  NOP ;  /* 0x0000000000007918 */ /* 0x000fde0000000000 */
[----:B------:R-:W-:-:S15]  /*96d0*/  NOP ;  /* 0x0000000000007918 */ /* 0x000fde0000000000 */
[----:B------:R-:W-:-:S04]  /*96e0*/  NOP ;  /* 0x0000000000007918 */ /* 0x000fc80000000000 */
[----:B------:R-:W0:-:S15]  /*96f0*/  DADD R30, R6, -1 ;  /* 0xbff00000061e7429 */ /* 0x000e1e0000000000 */
[----:B------:R-:W-:-:S15]  /*9700*/  NOP ;  /* 0x0000000000007918 */ /* 0x000fde0000000000 */
[----:B------:R-:W-:-:S15]  /*9710*/  NOP ;  /* 0x0000000000007918 */ /* 0x000fde0000000000 */
[----:B------:R-:W-:-:S15]  /*9720*/  NOP ;  /* 0x0000000000007918 */ /* 0x000fde0000000000 */
[----:B------:R-:W-:-:S04]  /*9730*/  NOP ;  /* 0x0000000000007918 */ /* 0x000fc80000000000 */
[----:B0-----:R-:W0:Y:S02]  /*9740*/  DADD R14, -RZ, |R30| ;  /* 0x00000000ff0e7229 */ /* 0x001e24000000051e */
        /* <DEDUP_REMOVED lines=15> */
[----:B------:R-:W0:-:S15]  /*9840*/  DMUL R4, R4, R4 ;  /* 0x0000000404047228 */ /* 0x000e1e0000000000 */
        /* <DEDUP_REMOVED lines=9> */
[----:B0-----:R-:W0:Y:S02]  /*98e0*/  DFMA R4, R12, R12, R4 ;  /* 0x0000000c0c04722b */ /* 0x001e240000000004 */
[----:B0-----:R-:W-:-:S15]  /*98f0*/  IMAD.MOV.U32 R12, RZ, RZ, R5 ;  /* 0x000000ffff0c7224 */ /* 0x001fde00078e0005 */
        /* <DEDUP_REMOVED lines=19> */
[----:B0-----:R0:W-:Y:S02]  /*9a30*/  DFMA R20, R18, R18, R14 ;  /* 0x000000121214722b */ /* 0x0011e4000000000e */
[----:B0-----:R-:W-:-:S15]  /*9a40*/  MOV R14, UR6 ;  /* 0x00000006000e7c02 */ /* 0x001fde0008000f00 */
        /* <DEDUP_REMOVED lines=8> */
[----:B------:R-:W-:Y:S01]  /*9ad0*/  UMOV UR6, UR4 ;  /* 0x0000000400067c82 */ /* 0x000fe20008000000 */
[----:B------:R-:W-:Y:S02]  /*9ae0*/  IMAD.MOV.U32 R14, RZ, RZ, RZ ;  /* 0x000000ffff0e7224 */ /* 0x000fe400078e00ff */
[----:B------:R-:W0:Y:S01]  /*9af0*/  MUFU.RSQ64H R15, R13 ;  /* 0x0000000d000f7308 */ /* 0x000e220000001c00 */
[----:B------:R-:W-:Y:S01]  /*9b00*/  SEL R12, R12, UR6, P0 ;  /* 0x000000060c0c7c07 */ /* 0x000fe20008000000 */
[----:B------:R-:W-:-:S02]  /*9b10*/  UMOV UR6, UR5 ;  /* 0x0000000500067c82 */ /* 0x000fc40008000000 */
[----:B------:R-:W-:-:S15]  /*9b20*/  IMAD.U32 R22, RZ, RZ, UR6 ;  /* 0x00000006ff167e24 */ /* 0x000fde000f8e00ff */
[----:B------:R-:W-:-:S15]  /*9b30*/  NOP ;  /* 0x0000000000007918 */ /* 0x000fde0000000000 */
[----:B------:R-:W-:-:S15]  /*9b40*/  NOP ;  /* 0x0000000000007918 */ /* 0x000fde0000000000 */
[----:B------:R-:W-:-:S07]  /*9b50*/  NOP ;  /* 0x0000000000007918 */ /* 0x000fce0000000000 */
[----:B0-----:R-:W0:-:S15]  /*9b60*/  DMUL R18, R14, R14 ;  /* 0x0000000e0e127228 */ /* 0x001e1e0000000000 */
[----:B------:R-:W-:-:S15]  /*9b70*/  NOP ;  /* 0x0000000000007918 */ /* 0x000fde0000000000 */
[----:B------:R-:W-:-:S15]  /*9b80*/  NOP ;  /* 0x0000000000007918 */ /* 0x000fde0000000000 */
[----:B------:R-:W-:-:S15]  /*9b90*/  NOP ;  /* 0x0000000000007918 */ /* 0x000fde0000000000 */
[----:B------:R-:W-:-:S04]  /*9ba0*/  NOP ;  /* 0x0000000000007918 */ /* 0x000fc80000000000 */
[----:B0-----:R0:W-:Y:S02]  /*9bb0*/  DFMA R18, R12, -R18, 1 ;  /* 0x3ff000000c12742b */ /* 0x0011e40000000812 */
[----:B0-----:R-:W-:-:S15]  /*9bc0*/  IMAD.MOV.U32 R12, RZ, RZ, R21 ;  /* 0x000000ffff0c7224 */ /* 0x001fde00078e0015 */
[----:B------:R-:W-:-:S15]  /*9bd0*/  NOP ;  /* 0x0000000000007918 */ /* 0x000fde0000000000 */
[----:B------:R-:W-:-:S15]  /*9be0*/  NOP ;  /* 0x0000000000007918 */ /* 0x000fde0000000000 */
[----:B------:R-:W-:-:S15]  /*9bf0*/  NOP ;  /* 0x0000000000007918 */ /* 0x000fde0000000000 */
[----:B------:R-:W-:-:S02]  /*9c00*/  NOP ;  /* 0x0000000000007918 */ /* 0x000fc40000000000 */
[----:B------:R-:W0:Y:S02]  /*9c10*/  DSETP.MIN.AND P0, P3, R20, UR4, PT ;  /* 0x0000000414007e2a */ /* 0x000e24000bb00000 */
[----:B0-----:R-:W-:Y:S02]  /*9c20*/  FSEL R23, R12, UR6, P0 ;  /* 0x000000060c177c08 */ /* 0x001fe40008000000 */
[----:B------:R-:W-:Y:S02]  /*9c30*/  @P3 LOP3.LUT R23, R22, 0x80000, RZ, 0xfc, !PT ;  /* 0x0008000016173812 */ /* 0x000fe400078efcff */
[----:B------:R-:W-:Y:S02]  /*9c40*/  MOV R12, R20 ;  /* 0x00000014000c7202 */ /* 0x000fe40000000f00 */
[----:B------:R-:W0:Y:S01]  /*9c50*/  MUFU.RSQ64H R25, R23 ;  /* 0x0000001700197308 */ /* 0x000e220000001c00 */
[----:B------:R-:W-:Y:S02]  /*9c60*/  ISETP.GE.U32.AND P3, PT, R40, 0x7ff00000, PT ;  /* 0x7ff000002800780c */ /* 0x000fe40003f66070 */
[----:B------:R-:W-:-:S02]  /*9c70*/  SEL R22, R12, UR4, P0 ;  /* 0x000000040c167c07 */ /* 0x000fc40008000000 */
[----:B------:R-:W-:-:S15]  /*9c80*/  ISETP.GE.U32.AND P0, PT, R42, 0x7ff00000, PT ;  /* 0x7ff000002a00780c */ /* 0x000fde0003f06070 */
[----:B------:R-:W-:-:S15]  /*9c90*/  NOP ;  /* 0x0000000000007918 */ /* 0x000fde0000000000 */
[----:B------:R-:W-:-:S15]  /*9ca0*/  NOP ;  /* 0x0000000000007918 */ /* 0x000fde0000000000 */
[----:B------:R-:W-:-:S06]  /*9cb0*/  NOP ;  /* 0x0000000000007918 */ /* 0x000fcc0000000000 */
[----:B0-----:R-:W0:-:S15]  /*9cc0*/  DMUL R12, R24, R24 ;  /* 0x00000018180c7228 */ /* 0x001e1e0000000000 */
[----:B------:R-:W-:-:S15]  /*9cd0*/  NOP ;  /* 0x0000000000007918 */ /* 0x000fde0000000000 */
[----:B------:R-:W-:-:S15]  /*9ce0*/  NOP ;  /* 0x0000000000007918 */ /* 0x000fde0000000000 */
[----:B------:R-:W-:-:S15]  /*9cf0*/  NOP ;  /* 0x0000000000007918 */ /* 0x000fde0000000000 */
[----:B------:R-:W-:-:S04]  /*9d00*/  NOP ;  /* 0x0000000000007918 */ /* 0x000fc80000000000 */
[----:B0-----:R-:W-:-:S15]  /*9d10*/  DFMA R26, R22, -R12, 1 ;  /* 0x3ff00000161a742b */ /* 0x001fde000000080c */
        /* <DEDUP_REMOVED lines=9> */
[----:B------:R-:W0:-:S15]  /*9db0*/  DFMA R18, R18, R36, 0.5 ;  /* 0x3fe000001212742b */ /* 0x000e1e0000000024 */
        /* <DEDUP_REMOVED lines=9> */
[----:B0-----:R0:W1:Y:S02]  /*9e50*/  DMUL R12, R4, R12 ;  /* 0x0000000c040c7228 */ /* 0x0010640000000000 */
[----:B0-----:R-:W-:Y:S01]  /*9e60*/  LOP3.LUT R5, R0, 0x100000, RZ, 0xfc, !PT ;  /* 0x0010000000057812 */ /* 0x001fe200078efcff */
[----:B------:R-:W-:-:S15]  /*9e70*/  IMAD.MOV.U32 R4, RZ, RZ, RZ ;  /* 0x000000ffff047224 */ /* 0x000fde00078e00ff */
[----:B------:R-:W-:-:S15]  /*9e80*/  NOP ;  /* 0x0000000000007918 */ /* 0x000fde0000000000 */
[----:B------:R-:W-:-:S15]  /*9e90*/  NOP ;  /* 0x0000000000007918 */ /* 0x000fde0000000000 */
[----:B------:R-:W-:-:S15]  /*9ea0*/  NOP ;  /* 0x0000000000007918 */ /* 0x000fde0000000000 */
[----:B------:R-:W-:-:S01]  /*9eb0*/  NOP ;  /* 0x0000000000007918 */ /* 0x000fc20000000000 */
[----:B-1----:R0:W1:Y:S02]  /*9ec0*/  DMUL R12, R12, R4 ;  /* 0x000000040c0c7228 */ /* 0x0020640000000000 */
[----:B0-----:R-:W-:Y:S02]  /*9ed0*/  LOP3.LUT R5, R38, 0x100000, RZ, 0xfc, !PT ;  /* 0x0010000026057812 */ /* 0x001fe400078efcff */
[----:B-1----:R-:W-:Y:S02]  /*9ee0*/  @!P0 FSEL R41, R28, R12, !P1 ;  /* 0x0000000c1c298208 */ /* 0x002fe40004800000 */
[----:B------:R-:W-:-:S03]  /*9ef0*/  @!P0 FSEL R42, R29, R13, !P1 ;  /* 0x0000000d1d2a8208 */ /* 0x000fc60004800000 */
[----:B------:R-:W-:Y:S01]  /*9f00*/  IMAD.MOV.U32 R28, RZ, RZ, R41 ;  /* 0x000000ffff1c7224 */ /* 0x000fe200078e0029 */
[----:B------:R-:W-:-:S15]  /*9f10*/  MOV R29, R42 ;  /* 0x0000002a001d7202 */ /* 0x000fde0000000f00 */
[----:B------:R-:W-:-:S15]  /*9f20*/  NOP ;  /* 0x0000000000007918 */ /* 0x000fde0000000000 */
[----:B------:R-:W-:-:S15]  /*9f30*/  NOP ;  /* 0x0000000000007918 */ /* 0x000fde0000000000 */
[----:B------:R-:W-:-:S09]  /*9f40*/  NOP ;  /* 0x0000000000007918 */ /* 0x000fd20000000000 */
[----:B------:R-:W-:-:S15]  /*9f50*/  DFMA R14, R26, R36, 0.5 ;  /* 0x3fe000001a0e742b */ /* 0x000fde0000000024 */
        /* <DEDUP_REMOVED lines=19> */
[----:B0-----:R-:W0:Y:S02]  /*a090*/  DMUL R14, R14, R4 ;  /* 0x000000040e0e7228 */ /* 0x001e240000000000 */
[----:B0-----:R-:W-:Y:S02]  /*a0a0*/  @!P3 FSEL R39, R34, R14, !P2 ;  /* 0x0000000e2227b208 */ /* 0x001fe40005000000 */
[----:B------:R-:W-:-:S03]  /*a0b0*/  @!P3 FSEL R40, R35, R15, !P2 ;  /* 0x0000000f2328b208 */ /* 0x000fc60005000000 */
[----:B------:R-:W-:Y:S02]  /*a0c0*/  IMAD.MOV.U32 R26, RZ, RZ, R39 ;  /* 0x000000ffff1a7224 */ /* 0x000fe400078e0027 */
[----:B------:R-:W-:-:S15]  /*a0d0*/  IMAD.MOV.U32 R27, RZ, RZ, R40 ;  /* 0x000000ffff1b7224 */ /* 0x000fde00078e0028 */
[----:B------:R-:W-:-:S15]  /*a0e0*/  NOP ;  /* 0x0000000000007918 */ /* 0x000fde0000000000 */
[----:B------:R-:W-:-:S15]  /*a0f0*/  NOP ;  /* 0x0000000000007918 */ /* 0x000fde0000000000 */
[----:B------:R-:W-:-:S10]  /*a100*/  NOP ;  /* 0x0000000000007918 */ /* 0x000fd40000000000 */
[----:B------:R-:W0:-:S15]  /*a110*/  DADD R4, R28, R26 ;  /* 0x000000001c047229 */ /* 0x000e1e000000001a */
[----:B------:R-:W-:-:S15]  /*a120*/  NOP ;  /* 0x0000000000007918 */ /* 0x000fde0000000000 */
[----:B------:R-:W-:-:S15]  /*a130*/  NOP ;  /* 0x0000000000007918 */ /* 0x000fde0000000000 */
[----:B------:R-:W-:-:S15]  /*a140*/  NOP ;  /* 0x0000000000007918 */ /* 0x000fde0000000000 */
[----:B------:R-:W-:-:S04]  /*a150*/  NOP ;  /* 0x0000000000007918 */ /* 0x000fc80000000000 */
[----:B0-----:R-:W0:-:S15]  /*a160*/  DMUL R4, R4, 0.5 ;  /* 0x3fe0000004047828 */ /* 0x001e1e0000000000 */
[----:B------:R-:W-:-:S15]  /*a170*/  NOP ;  /* 0x0000000000007918 */ /* 0x000fde0000000000 */
[----:B------:R-:W-:-:S15]  /*a180*/  NOP ;  /* 0x0000000000007918 */ /* 0x000fde0000000000 */
[----:B------:R-:W-:-:S15]  /*a190*/  NOP ;  /* 0x0000000000007918 */ /* 0x000fde0000000000 */
[----:B------:R-:W-:-:S04]  /*a1a0*/  NOP ;  /* 0x0000000000007918 */ /* 0x000fc80000000000 */
[----:B0-----:R-:W0:Y:S02]  /*a1b0*/  DSETP.GEU.AND P0, PT, R4, 1, PT ;  /* 0x3ff000000400742a */ /* 0x001e240003f0e000 */
[----:B0-----:R-:W-:Y:S02]  /*a1c0*/  FSEL R4, R4, RZ, P0 ;  /* 0x000000ff04047208 */ /* 0x001fe40000000000 */
[----:B------:R-:W-:-:S15]  /*a1d0*/  FSEL R5, R5, 1.875, P0 ;  /* 0x3ff0000005057808 */ /* 0x000fde0000000000 */
[----:B------:R-:W-:-:S15]  /*a1e0*/  NOP ;  /* 0x0000000000007918 */ /* 0x000fde0000000000 */
[----:B------:R-:W-:-:S15]  /*a1f0*/  NOP ;  /* 0x0000000000007918 */ /* 0x000fde0000000000 */
[----:B------:R-:W-:-:S15]  /*a200*/  NOP ;  /* 0x0000000000007918 */ /* 0x000fde0000000000 */
[----:B------:R-:W0:Y:S02]  /*a210*/  DSETP.GEU.AND P0, PT, R4, 10, PT ;  /* 0x402400000400742a */ /* 0x000e240003f0e000 */
[----:B0-----:R-:W-:Y:S05]  /*a220*/  @P0 BRA `(.L_x_8427) ;  /* 0x0000004400540947 */ /* 0x001fea0003800000 */
[----:B------:R-:W0:-:S15]  /*a230*/  DSETP.GEU.AND P0, PT, R2, 3.8518598887744717061e-34, PT ;  /* 0x390000000200742a */ /* 0x000e1e0003f0e000 */
[----:B------:R-:W-:-:S15]  /*a240*/  NOP ;  /* 0x0000000000007918 */ /* 0x000fde0000000000 */
[----:B------:R-:W-:-:S15]  /*a250*/  NOP ;  /* 0x0000000000007918 */ /* 0x000fde0000000000 */
[----:B------:R-:W-:-:S15]  /*a260*/  NOP ;  /* 0x0000000000007918 */ /* 0x000fde0000000000 */
[----:B------:R-:W-:-:S04]  /*a270*/  NOP ;  /* 0x0000000000007918 */ /* 0x000fc80000000000 */
[----:B0-----:R-:W0:Y:S02]  /*a280*/  DSETP.NEU.OR P0, PT, R6, 1, P0 ;  /* 0x3ff000000600742a */ /* 0x001e24000070d400 */
[----:B0-----:R-:W-:Y:S05]  /*a290*/  @P0 BRA `(.L_x_8428) ;  /* 0x0000000000d80947 */ /* 0x001fea0003800000 */
[----:B------:R-:W0:Y:S01]  /*a2a0*/  MUFU.RSQ64H R23, R3 ;  /* 0x0000000300177308 */ /* 0x000e220000001c00 */
[----:B------:R-:W-:Y:S01]  /*a2b0*/  VIADD R22, R3, 0xfcb00000 ;  /* 0xfcb0000003167836 */ /* 0x000fe20000000000 */
[----:B------:R-:W-:Y:S04]  /*a2c0*/  BSSY.RECONVERGENT B3, `(.L_x_8429) ;  /* 0x0000032000037945 */ /* 0x000fe80003800200 */
[----:B------:R-:W-:Y:S01]  /*a2d0*/  ISETP.GE.U32.AND P0, PT, R22, 0x7ca00000, PT ;  /* 0x7ca000001600780c */ /* 0x000fe20003f06070 */
        /* <DEDUP_REMOVED lines=20> */
[----:B0-----:R-:W0:Y:S02]  /*a420*/  DFMA R12, R14, R12, R22 ;  /* 0x0000000c0e0c722b */ /* 0x001e240000000016 */
[----:B0-----:R-:W-:Y:S02]  /*a430*/  VIADD R19, R13, 0xfff00000 ;  /* 0xfff000000d137836 */ /* 0x001fe40000000000 */
[----:B------:R-:W-:-:S15]  /*a440*/  IMAD.MOV.U32 R18, RZ, RZ, R12 ;  /* 0x000000ffff127224 */ /* 0x000fde00078e000c */
        /* <DEDUP_REMOVED lines=14> */
[----:B01----:R-:W-:Y:S05]  /*a530*/  @!P0 BRA `(.L_x_8430) ;  /* 0x0000000000288947 */ /* 0x003fea0003800000 */
[----:B------:R-:W-:Y:S01]  /*a540*/  MOV R0, R12 ;  /* 0x0000000c00007202 */ /* 0x000fe20000000f00 */
[----:B------:R-:W-:Y:S02]  /*a550*/  IMAD.MOV.U32 R13, RZ, RZ, R21 ;  /* 0x000000ffff0d7224 */ /* 0x000fe400078e0015 */
[----:B------:R-:W-:Y:S01]  /*a560*/  IMAD.MOV.U32 R12, RZ, RZ, R20 ;  /* 0x000000ffff0c7224 */ /* 0x000fe200078e0014 */
[----:B------:R-:W-:Y:S01]  /*a570*/  MOV R20, 0xa5c0 ;  /* 0x0000a5c000147802 */ /* 0x000fe20000000f00 */
[----:B------:R-:W-:Y:S02]  /*a580*/  IMAD.MOV.U32 R21, RZ, RZ, R19 ;  /* 0x000000ffff157224 */ /* 0x000fe400078e0013 */
[----:B------:R-:W-:Y:S02]  /*a590*/  IMAD.MOV.U32 R18, RZ, RZ, R2 ;  /* 0x000000ffff127224 */ /* 0x000fe400078e0002 */
[----:B------:R-:W-:-:S07]  /*a5a0*/  IMAD.MOV.U32 R19, RZ, RZ, R3 ;  /* 0x000000ffff137224 */ /* 0x000fce00078e0003 */
[----:B------:R-:W-:Y:S05]  /*a5b0*/  CALL.REL.NOINC `($__internal_19_$__cuda_sm20_dsqrt_rn_f64_mediumpath_v1) ;  /* 0x0000053c00f47944 */ /* 0x000fea0003c00000 */
[----:B------:R-:W-:Y:S01]  /*a5c0*/  MOV R40, R12 ;  /* 0x0000000c00287202 */ /* 0x000fe20000000f00 */
[----:B------:R-:W-:-:S07]  /*a5d0*/  IMAD.MOV.U32 R41, RZ, RZ, R13 ;  /* 0x000000ffff297224 */ /* 0x000fce00078e000d */
.L_x_8430:
[----:B------:R-:W-:Y:S05]  /*a5e0*/  BSYNC.RECONVERGENT B3 ;  /* 0x0000000000037941 */ /* 0x000fea0003800200 */
.L_x_8429:
[----:B------:R-:W-:Y:S05]  /*a5f0*/  BRA `(.L_x_8431) ;  /* 0x00000050003c7947 */ /* 0x000fea0003800000 */
.L_x_8428:
[----:B------:R-:W0:-:S15]  /*a600*/  DMUL R12, |R30|, 2.2204460492503130808e-16 ;  /* 0x3cb000001e0c7828 */ /* 0x000e1e0000000200 */
[----:B------:R-:W-:-:S15]  /*a610*/  NOP ;  /* 0x0000000000007918 */ /* 0x000fde0000000000 */
[----:B------:R-:W-:-:S15]  /*a620*/  NOP ;  /* 0x0000000000007918 */ /* 0x000fde0000000000 */
[----:B------:R-:W-:-:S15]  /*a630*/  NOP ;  /* 0x0000000000007918 */ /* 0x000fde0000000000 */
[----:B------:R-:W-:-:S04]  /*a640*/  NOP ;  /* 0x0000000000007918 */ /* 0x000fc80000000000 */
[----:B0-----:R-:W0:Y:S02]  /*a650*/  DSETP.GE.AND P0, PT, R2, R12, PT ;  /* 0x0000000c0200722a */ /* 0x001e240003f06000 */
[----:B0-----:R-:W-:Y:S05]  /*a660*/  @!P0 BRA `(.L_x_8432) ;  /* 0x0000002000808947 */ /* 0x001fea0003800000 */
[----:B------:R-:W0:Y:S01]  /*a670*/  DSETP.NEU.AND P0, PT, R32, RZ, PT ;  /* 0x000000ff2000722a */ /* 0x000e220003f0d000 */
[----:B------:R-:W-:Y:S01]  /*a680*/  BSSY.RECONVERGENT B3, `(.L_x_8433) ;  /* 0x0000040000037945 */ /* 0x000fe20003800200 */
[----:B------:R-:W-:Y:S02]  /*a690*/  IMAD.MOV.U32 R40, RZ, RZ, R2 ;  /* 0x000000ffff287224 */ /* 0x000fe400078e0002 */
[----:B------:R-:W-:Y:S01]  /*a6a0*/  IMAD.MOV.U32 R41, RZ, RZ, R3 ;  /* 0x000000ffff297224 */ /* 0x000fe200078e0003 */
[----:B0-----:R-:W-:Y:S06]  /*a6b0*/  @!P0 BRA `(.L_x_8434) ;  /* 0x0000000000f08947 */ /* 0x001fec0003800000 */
[----:B------:R-:W0:Y:S01]  /*a6c0*/  DADD R18, R32, R28 ;  /* 0x0000000020127229 */ /* 0x000e22000000001c */
[----:B------:R-:W-:Y:S01]  /*a6d0*/  IMAD.MOV.U32 R12, RZ, RZ, 0x1 ;  /* 0x00000001ff0c7424 */ /* 0x000fe200078e00ff */
[----:B0-----:R-:W0:Y:S01]  /*a6e0*/  MUFU.RCP64H R13, R19 ;  /* 0x00000013000d7308 */ /* 0x001e220000001800 */
[----:B------:R-:W-:-:S15]  /*a6f0*/  BSSY.RECONVERGENT B4, `(.L_x_8435) ;  /* 0x0000036000047945 */ /* 0x000fde0003800200 */
        /* <DEDUP_REMOVED lines=19> */
[----:B0-----:R-:W-:-:S15]  /*a830*/  DFMA R12, -R18, R14, 1 ;  /* 0x3ff00000120c742b */ /* 0x001fde000000010e */
[----:B------:R-:W-:-:S15]  /*a840*/  NOP ;  /* 0x0000000000007918 */ /* 0x000fde0000000000 */
[----:B------:R-:W-:-:S15]  /*a850*/  NOP ;  /* 0x0000000000007918 */ /* 0x000fde0000000000 */
[----:B------:R-:W-:-:S15]  /*a860*/  NOP ;  /* 0x0000000000007918 */ /* 0x000fde0000000000 */
[----:B------:R-:W-:-:S04]  /*a870*/  NOP ;  /* 0x0000000000007918 */ /* 0x000fc80000000000 */
[----:B------:R-:W0:Y:S02]  /*a880*/  DMUL R20, R10, R10 ;  /* 0x0000000a0a147228 */ /* 0x000e240000000000 */
[----:B0-----:R-:W-:-:S15]  /*a890*/  FSETP.GEU.AND P1, PT, |R21|, 6.5827683646048100446e-37, PT ;  /* 0x036000001500780b */ /* 0x001fde0003f2e200 */
[----:B------:R-:W-:-:S15]  /*a8a0*/  NOP ;  /* 0x0000000000007918 */ /* 0x000fde0000000000 */
[----:B------:R-:W-:-:S15]  /*a8b0*/  NOP ;  /* 0x0000000000007918 */ /* 0x000fde0000000000 */
[----:B------:R-:W-:-:S15]  /*a8c0*/  NOP ;  /* 0x0000000000007918 */ /* 0x000fde0000000000 */
[----:B------:R-:W-:-:S02]  /*a8d0*/  NOP ;  /* 0x0000000000007918 */ /* 0x000fc40000000000 */
[----:B------:R-:W0:-:S15]  /*a8e0*/  DFMA R12, R14, R12, R14 ;  /* 0x0000000c0e0c722b */ /* 0x000e1e000000000e */
        /* <DEDUP_REMOVED lines=21> */
[----:B------:R-:W-:Y:S05]  /*aa40*/  CALL.REL.NOINC `($__internal_18_$__cuda_sm20_div_rn_f64_full) ;  /* 0x0000053000b47944 */ /* 0x000fea0003c00000 */
.L_x_8436:
[----:B------:R-:W-:Y:S05]  /*aa50*/  BSYNC.RECONVERGENT B4 ;  /* 0x0000000000047941 */ /* 0x000fea0003800200 */
.L_x_8435:
[----:B------:R-:W-:Y:S02]  /*aa60*/  IMAD.MOV.U32 R40, RZ, RZ, R24 ;  /* 0x000000ffff287224 */ /* 0x000fe400078e0018 */
[----:B------:R-:W-:-:S07]  /*aa70*/  IMAD.MOV.U32 R41, RZ, RZ, R25 ;  /* 0x000000ffff297224 */ /* 0x000fce00078e0019 */
.L_x_8434:
[----:B------:R-:W-:Y:S05]  /*aa80*/  BSYNC.RECONVERGENT B3 ;  /* 0x0000000000037941 */ /* 0x000fea0003800200 */
.L_x_8433:
[----:B------:R-:W0:Y:S01]  /*aa90*/  DADD R12, -R6, 1 ;  /* 0x3ff00000060c7429 */ /* 0x000e220000000100 */
[----:B------:R-:W-:-:S15]  /*aaa0*/  BSSY.RECONVERGENT B3, `(.L_x_8437) ;  /* 0x000004a000037945 */ /* 0x000fde0003800200 */
[----:B------:R-:W-:-:S15]  /*aab0*/  NOP ;  /* 0x0000000000007918 */ /* 0x000fde0000000000 */
[----:B------:R-:W-:-:S15]  /*aac0*/  NOP ;  /* 0x0000000000007918 */ /* 0x000fde0000000000 */
[----:B------:R-:W-:-:S15]  /*aad0*/  NOP ;  /* 0x0000000000007918 */ /* 0x000fde0000000000 */
[----:B------:R-:W-:-:S03]  /*aae0*/  NOP ;  /* 0x0000000000007918 */ /* 0x000fc60000000000 */
[----:B0-----:R-:W0:-:S15]  /*aaf0*/  DSETP.GEU.AND P0, PT, R12, RZ, PT ;  /* 0x000000ff0c00722a */ /* 0x001e1e0003f0e000 */
[----:B------:R-:W-:-:S15]  /*ab00*/  NOP ;  /* 0x0000000000007918 */ /* 0x000fde0000000000 */
[----:B------:R-:W-:-:S15]  /*ab10*/  NOP ;  /* 0x0000000000007918 */ /* 0x000fde0000000000 */
[----:B------:R-:W-:-:S15]  /*ab20*/  NOP ;  /* 0x0000000000007918 */ /* 0x000fde0000000000 */
[----:B------:R-:W-:-:S04]  /*ab30*/  NOP ;  /* 0x0000000000007918 */ /* 0x000fc80000000000 */
[----:B0-----:R0:W1:Y:S02]  /*ab40*/  @!P0 DADD R24, R26, -R12 ;  /* 0x000000001a188229 */ /* 0x001064000000080c */
[----:B01----:R-:W-:Y:S05]  /*ab50*/  @!P0 BRA `(.L_x_8438) ;  /* 0x0000000000f88947 */ /* 0x003fea0003800000 */
[----:B------:R-:W0:Y:S01]  /*ab60*/  DSETP.NEU.AND P0, PT, R12, RZ, PT ;  /* 0x000000ff0c00722a */ /* 0x000e220003f0d000 */
[----:B------:R-:W-:Y:S02]  /*ab70*/  IMAD.MOV.U32 R24, RZ, RZ, R2 ;  /* 0x000000ffff187224 */ /* 0x000fe400078e0002 */
[----:B------:R-:W-:Y:S01]  /*ab80*/  IMAD.MOV.U32 R25, RZ, RZ, R3 ;  /* 0x000000ffff197224 */ /* 0x000fe200078e0003 */
[----:B0-----:R-:W-:Y:S06]  /*ab90*/  @!P0 BRA `(.L_x_8438) ;  /* 0x0000000000e88947 */ /* 0x001fec0003800000 */
[----:B------:R-:W0:Y:S01]  /*aba0*/  DADD R18, R26, R12 ;  /* 0x000000001a127229 */ /* 0x000e22000000000c */
[----:B------:R-:W-:Y:S01]  /*abb0*/  BSSY.RECONVERGENT B4, `(.L_x_8438) ;  /* 0x0000038000047945 */ /* 0x000fe20003800200 */
[----:B0-----:R-:W0:Y:S01]  /*abc0*/  MUFU.RCP64H R13, R19 ;  /* 0x00000013000d7308 */ /* 0x001e220000001800 */
        /* <DEDUP_REMOVED lines=53> */
[----:B------:R-:W-:Y:S05]  /*af20*/  CALL.REL.NOINC `($__internal_18_$__cuda_sm20_div_rn_f64_full) ;  /* 0x0000052c007c7944 */ /* 0x000fea0003c00000 */
.L_x_8439:
[----:B------:R-:W-:Y:S05]  /*af30*/  BSYNC.RECONVERGENT B4 ;  /* 0x0000000000047941 */ /* 0x000fea0003800200 */
.L_x_8438:
[----:B------:R-:W-:Y:S05]  /*af40*/  BSYNC.RECONVERGENT B3 ;  /* 0x0000000000037941 */ /* 0x000fea0003800200 */
.L_x_8437:
[----:B------:R-:W0:Y:S01]  /*af50*/  DMUL R12, R24, 0.5 ;  /* 0x3fe00000180c7828 */ /* 0x000e220000000000 */
[----:B------:R-:W-:-:S15]  /*af60*/  BSSY.RECONVERGENT B3, `(.L_x_8440) ;  /* 0x0000046000037945 */ /* 0x000fde0003800200 */
[----:B------:R-:W-:-:S15]  /*af70*/  NOP ;  /* 0x0000000000007918 */ /* 0x000fde0000000000 */
[----:B------:R-:W-:-:S15]  /*af80*/  NOP ;  /* 0x0000000000007918 */ /* 0x000fde0000000000 */
[----:B------:R-:W-:-:S15]  /*af90*/  NOP ;  /* 0x0000000000007918 */ /* 0x000fde0000000000 */
[----:B------:R-:W-:-:S03]  /*afa0*/  NOP ;  /* 0x0000000000007918 */ /* 0x000fc60000000000 */
[----:B------:R-:W-:-:S15]  /*afb0*/  DADD R14, R4, 1 ;  /* 0x3ff00000040e7429 */ /* 0x000fde0000000000 */
[----:B------:R-:W-:-:S15]  /*afc0*/  NOP ;  /* 0x0000000000007918 */ /* 0x000fde0000000000 */
[----:B------:R-:W-:-:S15]  /*afd0*/  NOP ;  /* 0x0000000000007918 */ /* 0x000fde0000000000 */
[----:B------:R-:W-:-:S15]  /*afe0*/  NOP ;  /* 0x0000000000007918 */ /* 0x000fde0000000000 */
[----:B------:R-:W-:-:S04]  /*aff0*/  NOP ;  /* 0x0000000000007918 */ /* 0x000fc80000000000 */
[----:B0-----:R-:W0:-:S15]  /*b000*/  DFMA R24, R40, 0.5, R12 ;  /* 0x3fe000002818782b */ /* 0x001e1e000000000c */
[----:B------:R-:W-:-:S15]  /*b010*/  NOP ;  /* 0x0000000000007918 */ /* 0x000fde0000000000 */
[----:B------:R-:W-:-:S15]  /*b020*/  NOP ;  /* 0x0000000000007918 */ /* 0x000fde0000000000 */
[----:B------:R-:W-:-:S15]  /*b030*/  NOP ;  /* 0x0000000000007918 */ /* 0x000fde0000000000 */
[----:B------:R-:W-:-:S04]  /*b040*/  NOP ;  /* 0x0000000000007918 */ /* 0x000fc80000000000 */
[----:B0-----:R-:W0:Y:S02]  /*b050*/  DMUL R18, R24, R14 ;  /* 0x0000000e18127228 */ /* 0x001e240000000000 */
[----:B0-----:R-:W0:Y:S01]  /*b060*/  MUFU.RSQ64H R23, R19 ;  /* 0x0000001300177308 */ /* 0x001e220000001c00 */
[----:B------:R-:W-:Y:S02]  /*b070*/  VIADD R22, R19, 0xfcb00000 ;  /* 0xfcb0000013167836 */ /* 0x000fe40000000000 */
[----:B------:R-:W-:Y:S02]  /*b080*/  IMAD.MOV.U32 R14, RZ, RZ, 0x0 ;  /* 0x00000000ff0e7424 */ /* 0x000fe400078e00ff */
[----:B------:R-:W-:Y:S01]  /*b090*/  IMAD.MOV.U32 R15, RZ, RZ, 0x3fd80000 ;  /* 0x3fd80000ff0f7424 */ /* 0x000fe200078e00ff */
[----:B------:R-:W-:-:S15]  /*b0a0*/  ISETP.GE.U32.AND P0, PT, R22, 0x7ca00000, PT ;  /* 0x7ca000001600780c */ /* 0x000fde0003f06070 */
[----:B------:R-:W-:-:S15]  /*b0b0*/  NOP ;  /* 0x0000000000007918 */ /* 0x000fde0000000000 */
[----:B------:R-:W-:-:S15]  /*b0c0*/  NOP ;  /* 0x0000000000007918 */ /* 0x000fde0000000000 */
[----:B------:R-:W-:-:S11]  /*b0d0*/  NOP ;  /* 0x0000000000007918 */ /* 0x000fd60000000000 */
        /* <DEDUP_REMOVED lines=21> */
[----:B0-----:R-:W-:Y:S01]  /*b230*/  VIADD R21, R13, 0xfff00000 ;  /* 0xfff000000d157836 */ /* 0x001fe20000000000 */
[----:B------:R-:W-:-:S15]  /*b240*/  MOV R20, R12 ;  /* 0x0000000c00147202 */ /* 0x000fde0000000f00 */
[----:B------:R-:W-:-:S15]  /*b250*/  NOP ;  /* 0x0000000000007918 */ /* 0x000fde0000000000 */
[----:B------:R-:W-:-:S15]  /*b260*/  NOP ;  /* 0x0000000000007918 */ /* 0x000fde0000000000 */
[----:B------:R-:W-:-:S15]  /*b270*/  NOP ;  /* 0x0000000000007918 */ /* 0x000fde0000000000 */
[----:B------:R-:W-:-:S01]  /*b280*/  NOP ;  /* 0x0000000000007918 */ /* 0x000fc20000000000 */
        /* <DEDUP_REMOVED lines=12> */
[----:B------:R-:W-:Y:S01]  /*b350*/  IMAD.MOV.U32 R0, RZ, RZ, R12 ;  /* 0x000000ffff007224 */ /* 0x000fe200078e000c */
[----:B------:R-:W-:Y:S01]  /*b360*/  MOV R20, 0xb3a0 ;  /* 0x0000b3a000147802 */ /* 0x000fe20000000f00 */
[----:B------:R-:W-:Y:S02]  /*b370*/  IMAD.MOV.U32 R12, RZ, RZ, R34 ;  /* 0x000000ffff0c7224 */ /* 0x000fe400078e0022 */
[----:B------:R-:W-:-:S07]  /*b380*/  IMAD.MOV.U32 R13, RZ, RZ, R35 ;  /* 0x000000ffff0d7224 */ /* 0x000fce00078e0023 */
[----:B------:R-:W-:Y:S05]  /*b390*/  CALL.REL.NOINC `($__internal_19_$__cuda_sm20_dsqrt_rn_f64_mediumpath_v1) ;  /* 0x00000530007c7944 */ /* 0x000fea0003c00000 */
[----:B------:R-:W-:Y:S02]  /*b3a0*/  IMAD.MOV.U32 R40, RZ, RZ, R12 ;  /* 0x000000ffff287224 */ /* 0x000fe400078e000c */
[----:B------:R-:W-:-:S07]  /*b3b0*/  IMAD.MOV.U32 R41, RZ, RZ, R13 ;  /* 0x000000ffff297224 */ /* 0x000fce00078e000d */
.L_x_8441:
[----:B------:R-:W-:Y:S05]  /*b3c0*/  BSYNC.RECONVERGENT B3 ;  /* 0x0000000000037941 */ /* 0x000fea0003800200 */
.L_x_8440:
        /* <DEDUP_REMOVED lines=58> */
.L_x_8444:
[----:B------:R-:W-:Y:S05]  /*b770*/  BSYNC.RECONVERGENT B3 ;  /* 0x0000000000037941 */ /* 0x000fea0003800200 */
.L_x_8443:
        /* <DEDUP_REMOVED lines=78> */
.L_x_8442:
        /* <DEDUP_REMOVED lines=11> */
[----:B------:R-:W-:Y:S01]  /*bd10*/  ISETP.GT.U32.AND P1, PT, R0, 0x7feffffe, PT ;  /* 0x7feffffe0000780c */ /* 0x000fe20003f24070 */
[----:B------:R-:W-:Y:S01]  /*bd20*/  IMAD.MOV.U32 R0, RZ, RZ, -0x3ff ;  /* 0xfffffc01ff007424 */ /* 0x000fe200078e00ff */
[----:B------:R-:W-:-:S11]  /*bd30*/  @!P0 MOV R0, 0xfffffbcb ;  /* 0xfffffbcb00008802 */ /* 0x000fd60000000f00 */
[----:B------:R-:W-:Y:S05]  /*bd40*/  @P1 BRA `(.L_x_8445) ;  /* 0x0000000800ac1947 */ /* 0x000fea0003800000 */
[C---:B------:R-:W-:Y:S01]  /*bd50*/  LOP3.LUT R12, R41.reuse, 0xfffff, RZ, 0xc0, !PT ;  /* 0x000fffff290c7812 */ /* 0x040fe200078ec0ff */
[----:B------:R-:W-:Y:S01]  /*bd60*/  UMOV UR4, 0x80000000 ;  /* 0x8000000000047882 */ /* 0x000fe20000000000 */
[----:B------:R-:W-:Y:S01]  /*bd70*/  LEA.HI R0, R41, R0, RZ, 0xc ;  /* 0x0000000029007211 */ /* 0x000fe200078f60ff */
[----:B------:R-:W-:Y:S01]  /*bd80*/  UMOV UR5, 0x43300000 ;  /* 0x4330000000057882 */ /* 0x000fe20000000000 */
[----:B------:R-:W-:Y:S01]  /*bd90*/  LOP3.LUT R13, R12, 0x3ff00000, RZ, 0xfc, !PT ;  /* 0x3ff000000c0d7812 */ /* 0x000fe200078efcff */
[----:B------:R-:W-:Y:S01]  /*bda0*/  IMAD.MOV.U32 R12, RZ, RZ, R40 ;  /* 0x000000ffff0c7224 */ /* 0x000fe200078e0028 */
[----:B------:R-:W-:Y:S02]  /*bdb0*/  MOV R19, 0x43300000 ;  /* 0x4330000000137802 */ /* 0x000fe40000000f00 */
[----:B------:R-:W-:-:S13]  /*bdc0*/  ISETP.GE.U32.AND P0, PT, R13, 0x3ff6a09f, PT ;  /* 0x3ff6a09f0d00780c */ /* 0x000fda0003f06070 */
[----:B------:R-:W-:Y:S02]  /*bdd0*/  @P0 VIADD R15, R13, 0xfff00000 ;  /* 0xfff000000d0f0836 */ /* 0x000fe40000000000 */
[----:B------:R-:W-:Y:S02]  /*bde0*/  @P0 VIADD R0, R0, 0x1 ;  /* 0x0000000100000836 */ /* 0x000fe40000000000 */
[----:B------:R-:W-:-:S03]  /*bdf0*/  @P0 IMAD.MOV.U32 R13, RZ, RZ, R15 ;  /* 0x000000ffff0d0224 */ /* 0x000fc600078e000f */
[----:B------:R-:W-:-:S03]  /*be00*/  LOP3.LUT R18, R0, 0x80000000, RZ, 0x3c, !PT ;  /* 0x8000000000127812 */ /* 0x000fc600078e3cff */
        /* <DEDUP_REMOVED lines=159> */
.L_x_8445:
[----:B------:R-:W-:Y:S01]  /*c800*/  IMAD.MOV.U32 R14, RZ, RZ, 0x0 ;  /* 0x00000000ff0e7424 */ /* 0x000fe200078e00ff */
[----:B------:R-:W-:Y:S01]  /*c810*/  LOP3.LUT P0, RZ, R13, 0x7fffffff, RZ, 0xc0, !PT ;  /* 0x7fffffff0dff7812 */ /* 0x000fe2000780c0ff */
[----:B------:R-:W-:-:S06]  /*c820*/  IMAD.MOV.U32 R15, RZ, RZ, 0x7ff00000 ;  /* 0x7ff00000ff0f7424 */ /* 0x000fcc00078e00ff */
[----:B------:R-:W0:Y:S02]  /*c830*/  DFMA R12, R12, R14, +INF ;  /* 0x7ff000000c0c742b */ /* 0x000e24000000000e */
[----:B0-----:R-:W-:Y:S02]  /*c840*/  FSEL R40, R12, RZ, P0 ;  /* 0x000000ff0c287208 */ /* 0x001fe40000000000 */
[----:B------:R-:W-:Y:S01]  /*c850*/  FSEL R41, R13, -QNAN , P0 ;  /* 0xfff000000d297808 */ /* 0x000fe20000000000 */
[----:B------:R-:W-:Y:S06]  /*c860*/  BRA `(.L_x_8431) ;  /* 0x0000002c00a07947 */ /* 0x000fec0003800000 */
.L_x_8432:
[----:B------:R-:W0:Y:S02]  /*c870*/  DSETP.GEU.AND P0, PT, R6, 1, PT ;  /* 0x3ff000000600742a */ /* 0x000e240003f0e000 */
[----:B0-----:R-:W-:Y:S05]  /*c880*/  @P0 BRA `(.L_x_8446) ;  /* 0x0000000400b80947 */ /* 0x001fea0003800000 */
[----:B------:R-:W0:Y:S01]  /*c890*/  DADD R18, -R6, 1 ;  /* 0x3ff0000006127429 */ /* 0x000e220000000100 */
[----:B------:R-:W-:-:S15]  /*c8a0*/  BSSY.RECONVERGENT B3, `(.L_x_8447) ;  /* 0x0000039000037945 */ /* 0x000fde0003800200 */
[----:B------:R-:W-:-:S15]  /*c8b0*/  NOP ;  /* 0x0000000000007918 */ /* 0x000fde0000000000 */
[----:B------:R-:W-:-:S15]  /*c8c0*/  NOP ;  /* 0x0000000000007918 */ /* 0x000fde0000000000 */
[----:B------:R-:W-:-:S15]  /*c8d0*/  NOP ;  /* 0x0000000000007918 */ /* 0x000fde0000000000 */
[----:B------:R-:W-:-:S03]  /*c8e0*/  NOP ;  /* 0x0000000000007918 */ /* 0x000fc60000000000 */
[----:B0-----:R-:W0:Y:S02]  /*c8f0*/  DMUL R18, R32, R18 ;  /* 0x0000001220127228 */ /* 0x001e240000000000 */
[----:B0-----:R-:W0:Y:S01]  /*c900*/  MUFU.RSQ64H R23, R19 ;  /* 0x0000001300177308 */ /* 0x001e220000001c00 */
[----:B------:R-:W-:-:S04]  /*c910*/  IADD3 R22, PT, PT, R19, -0x3500000, RZ ;  /* 0xfcb0000013167810 */ /* 0x000fc80007ffe0ff */
[----:B------:R-:W-:-:S15]  /*c920*/  ISETP.GE.U32.AND P0, PT, R22, 0x7ca00000, PT ;  /* 0x7ca000001600780c */ /* 0x000fde0003f06070 */
[----:B------:R-:W-:-:S15]  /*c930*/  NOP ;  /* 0x0000000000007918 */ /* 0x000fde0000000000 */
[----:B------:R-:W-:-:S15]  /*c940*/  NOP ;  /* 0x0000000000007918 */ /* 0x000fde0000000000 */
[----:B------:R-:W-:-:S12]  /*c950*/  NOP ;  /* 0x0000000000007918 */ /* 0x000fd80000000000 */
        /* <DEDUP_REMOVED lines=39> */
[----:B------:R-:W-:Y:S01]  /*cbd0*/  MOV R12, R24 ;  /* 0x00000018000c7202 */ /* 0x000fe20000000f00 */
[----:B------:R-:W-:Y:S01]  /*cbe0*/  IMAD.MOV.U32 R14, RZ, RZ, R34 ;  /* 0x000000ffff0e7224 */ /* 0x000fe200078e0022 */
[----:B------:R-:W-:Y:S01]  /*cbf0*/  MOV R20, 0xcc30 ;  /* 0x0000cc3000147802 */ /* 0x000fe20000000f00 */
[----:B------:R-:W-:Y:S02]  /*cc00*/  IMAD.MOV.U32 R15, RZ, RZ, R35 ;  /* 0x000000ffff0f7224 */ /* 0x000fe400078e0023 */
[----:B------:R-:W-:-:S07]  /*cc10*/  IMAD.MOV.U32 R13, RZ, RZ, R25 ;  /* 0x000000ffff0d7224 */ /* 0x000fce00078e0019 */
[----:B------:R-:W-:Y:S05]  /*cc20*/  CALL.REL.NOINC `($__internal_19_$__cuda_sm20_dsqrt_rn_f64_mediumpath_v1) ;  /* 0x0000051800587944 */ /* 0x000fea0003c00000 */
.L_x_8448:
[----:B------:R-:W-:Y:S05]  /*cc30*/  BSYNC.RECONVERGENT B3 ;  /* 0x0000000000037941 */ /* 0x000fea0003800200 */
.L_x_8447:
[----:B------:R-:W0:Y:S01]  /*cc40*/  MUFU.RCP64H R15, R13 ;  /* 0x0000000d000f7308 */ /* 0x000e220000001800 */
        /* <DEDUP_REMOVED lines=45> */
[----:B------:R-:W-:Y:S05]  /*cf20*/  CALL.REL.NOINC `($__internal_18_$__cuda_sm20_div_rn_f64_full) ;  /* 0x0000050c007c7944 */ /* 0x000fea0003c00000 */
.L_x_8450:
[----:B------:R-:W-:Y:S05]  /*cf30*/  BSYNC.RECONVERGENT B3 ;  /* 0x0000000000037941 */ /* 0x000fea0003800200 */
.L_x_8449:
[----:B------:R-:W-:Y:S01]  /*cf40*/  IMAD.MOV.U32 R40, RZ, RZ, R24 ;  /* 0x000000ffff287224 */ /* 0x000fe200078e0018 */
[----:B------:R-:W-:Y:S01]  /*cf50*/  MOV R41, R25 ;  /* 0x0000001900297202 */ /* 0x000fe20000000f00 */
[----:B------:R-:W-:Y:S06]  /*cf60*/  BRA `(.L_x_8431) ;  /* 0x0000002400e07947 */ /* 0x000fec0003800000 */
.L_x_8446:
[----:B------:R-:W0:Y:S01]  /*cf70*/  DMUL R18, R32, R30 ;  /* 0x0000001e20127228 */ /* 0x000e220000000000 */
[----:B------:R-:W-:Y:S01]  /*cf80*/  BSSY.RECONVERGENT B3, `(.L_x_8451) ;  /* 0x0000034000037945 */ /* 0x000fe20003800200 */
[----:B0-----:R-:W0:Y:S01]  /*cf90*/  MUFU.RSQ64H R23, R19 ;  /* 0x0000001300177308 */ /* 0x001e220000001c00 */
[----:B------:R-:W-:-:S05]  /*cfa0*/  VIADD R22, R19, 0xfcb00000 ;  /* 0xfcb0000013167836 */ /* 0x000fca0000000000 */
        /* <DEDUP_REMOVED lines=45> */
[----:B------:R-:W-:-:S07]  /*d280*/  MOV R20, 0xd2a0 ;  /* 0x0000d2a000147802 */ /* 0x000fce0000000f00 */
[----:B------:R-:W-:Y:S05]  /*d290*/  CALL.REL.NOINC `($__internal_19_$__cuda_sm20_dsqrt_rn_f64_mediumpath_v1) ;  /* 0x0000051000bc7944 */ /* 0x000fea0003c00000 */
[----:B------:R-:W-:Y:S02]  /*d2a0*/  IMAD.MOV.U32 R40, RZ, RZ, R12 ;  /* 0x000000ffff287224 */ /* 0x000fe400078e000c */
[----:B------:R-:W-:-:S07]  /*d2b0*/  IMAD.MOV.U32 R41, RZ, RZ, R13 ;  /* 0x000000ffff297224 */ /* 0x000fce00078e000d */
.L_x_8452:
[----:B------:R-:W-:Y:S05]  /*d2c0*/  BSYNC.RECONVERGENT B3 ;  /* 0x0000000000037941 */ /* 0x000fea0003800200 */
.L_x_8451:
        /* <DEDUP_REMOVED lines=53> */
[----:B------:R-:W-:Y:S01]  /*d620*/  MOV R20, R40 ;  /* 0x0000002800147202 */ /* 0x000fe20000000f00 */
[----:B------:R-:W-:Y:S01]  /*d630*/  IMAD.MOV.U32 R13, RZ, RZ, R19 ;  /* 0x000000ffff0d7224 */ /* 0x000fe200078e0013 */
[----:B------:R-:W-:Y:S01]  /*d640*/  MOV R0, 0xd670 ;  /* 0x0000d67000007802 */ /* 0x000fe20000000f00 */
[----:B------:R-:W-:-:S07]  /*d650*/  IMAD.MOV.U32 R21, RZ, RZ, R41 ;  /* 0x000000ffff157224 */ /* 0x000fce00078e0029 */
[----:B------:R-:W-:Y:S05]  /*d660*/  CALL.REL.NOINC `($__internal_18_$__cuda_sm20_div_rn_f64_full) ;  /* 0x0000050400ac7944 */ /* 0x000fea0003c00000 */
.L_x_8455:
[----:B------:R-:W-:Y:S05]  /*d670*/  BSYNC.RECONVERGENT B3 ;  /* 0x0000000000037941 */ /* 0x000fea0003800200 */
.L_x_8454:
        /* <DEDUP_REMOVED lines=78> */
.L_x_8453:
        /* <DEDUP_REMOVED lines=12> */
[----:B------:R-:W-:Y:S02]  /*dc20*/  IMAD.MOV.U32 R0, RZ, RZ, -0x3ff ;  /* 0xfffffc01ff007424 */ /* 0x000fe400078e00ff */
[----:B------:R-:W-:-:S10]  /*dc30*/  @!P0 IMAD.MOV.U32 R0, RZ, RZ, -0x435 ;  /* 0xfffffbcbff008424 */ /* 0x000fd400078e00ff */
[----:B------:R-:W-:Y:S05]  /*dc40*/  @P1 BRA `(.L_x_8456) ;  /* 0x0000000800b01947 */ /* 0x000fea0003800000 */
[C---:B------:R-:W-:Y:S01]  /*dc50*/  LOP3.LUT R12, R41.reuse, 0xfffff, RZ, 0xc0, !PT ;  /* 0x000fffff290c7812 */ /* 0x040fe200078ec0ff */
[----:B------:R-:W-:Y:S01]  /*dc60*/  IMAD.MOV.U32 R19, RZ, RZ, 0x43300000 ;  /* 0x43300000ff137424 */ /* 0x000fe200078e00ff */
        /* <DEDUP_REMOVED lines=8> */
[----:B------:R-:W-:Y:S01]  /*dcf0*/  @P0 IMAD.MOV.U32 R13, RZ, RZ, R15 ;  /* 0x000000ffff0d0224 */ /* 0x000fe200078e000f */
[----:B------:R-:W-:-:S05]  /*dd00*/  LOP3.LUT R18, R0, 0x80000000, RZ, 0x3c, !PT ;  /* 0x8000000000127812 */ /* 0x000fca00078e3cff */
        /* <DEDUP_REMOVED lines=160> */
.L_x_8456:
[----:B------:R-:W-:Y:S01]  /*e710*/  IMAD.MOV.U32 R14, RZ, RZ, 0x0 ;  /* 0x00000000ff0e7424 */ /* 0x000fe200078e00ff */
[----:B------:R-:W-:Y:S01]  /*e720*/  LOP3.LUT P0, RZ, R13, 0x7fffffff, RZ, 0xc0, !PT ;  /* 0x7fffffff0dff7812 */ /* 0x000fe2000780c0ff */
[----:B------:R-:W-:-:S06]  /*e730*/  IMAD.MOV.U32 R15, RZ, RZ, 0x7ff00000 ;  /* 0x7ff00000ff0f7424 */ /* 0x000fcc00078e00ff */
[----:B------:R-:W0:Y:S02]  /*e740*/  DFMA R12, R12, R14, +INF ;  /* 0x7ff000000c0c742b */ /* 0x000e24000000000e */
[----:B0-----:R-:W-:Y:S02]  /*e750*/  FSEL R40, R12, RZ, P0 ;  /* 0x000000ff0c287208 */ /* 0x001fe40000000000 */
[----:B------:R-:W-:Y:S01]  /*e760*/  FSEL R41, R13, -QNAN , P0 ;  /* 0xfff000000d297808 */ /* 0x000fe20000000000 */
[----:B------:R-:W-:Y:S06]  /*e770*/  BRA `(.L_x_8431) ;  /* 0x0000000c00dc7947 */ /* 0x000fec0003800000 */
.L_x_8427:
[----:B------:R-:W0:Y:S01]  /*e780*/  DFMA R18, R4, R4, -1 ;  /* 0xbff000000412742b */ /* 0x000e220000000004 */
        /* <DEDUP_REMOVED lines=46> */
[----:B------:R-:W-:Y:S01]  /*ea70*/  IMAD.MOV.U32 R14, RZ, RZ, R34 ;  /* 0x000000ffff0e7224 */ /* 0x000fe200078e0022 */
[----:B------:R-:W-:Y:S01]  /*ea80*/  MOV R20, 0xead0 ;  /* 0x0000ead000147802 */ /* 0x000fe20000000f00 */
[----:B------:R-:W-:Y:S02]  /*ea90*/  IMAD.MOV.U32 R15, RZ, RZ, R35 ;  /* 0x000000ffff0f7224 */ /* 0x000fe400078e0023 */
[----:B------:R-:W-:Y:S02]  /*eaa0*/  IMAD.MOV.U32 R12, RZ, RZ, R24 ;  /* 0x000000ffff0c7224 */ /* 0x000fe400078e0018 */
[----:B------:R-:W-:-:S07]  /*eab0*/  IMAD.MOV.U32 R13, RZ, RZ, R25 ;  /* 0x000000ffff0d7224 */ /* 0x000fce00078e0019 */
[----:B------:R-:W-:Y:S05]  /*eac0*/  CALL.REL.NOINC `($__internal_19_$__cuda_sm20_dsqrt_rn_f64_mediumpath_v1) ;  /* 0x000004f800b07944 */ /* 0x000fea0003c00000 */
.L_x_8458:
[----:B------:R-:W-:Y:S05]  /*ead0*/  BSYNC.RECONVERGENT B3 ;  /* 0x0000000000037941 */ /* 0x000fea0003800200 */
.L_x_8457:
[----:B------:R-:W0:Y:S01]  /*eae0*/  DADD R12, R4, R12 ;  /* 0x00000000040c7229 */ /* 0x000e22000000000c */
[----:B------:R-:W-:Y:S01]  /*eaf0*/  IMAD.MOV.U32 R19, RZ, RZ, -0x3ff ;  /* 0xfffffc01ff137424 */ /* 0x000fe200078e00ff */
[----:B0-----:R-:W-:Y:S01]  /*eb00*/  ISETP.GT.AND P0, PT, R13, 0xfffff, PT ;  /* 0x000fffff0d00780c */ /* 0x001fe20003f04270 */
[----:B------:R-:W-:Y:S01]  /*eb10*/  IMAD.MOV.U32 R14, RZ, RZ, R12 ;  /* 0x000000ffff0e7224 */ /* 0x000fe200078e000c */
[----:B------:R-:W-:Y:S01]  /*eb20*/  MOV R15, R13 ;  /* 0x0000000d000f7202 */ /* 0x000fe20000000f00 */
        /* <DEDUP_REMOVED lines=182> */
.L_x_8459:
[----:B------:R-:W-:Y:S01]  /*f690*/  IMAD.MOV.U32 R12, RZ, RZ, 0x0 ;  /* 0x00000000ff0c7424 */ /* 0x000fe200078e00ff */
[----:B------:R-:W-:Y:S01]  /*f6a0*/  LOP3.LUT P0, RZ, R15, 0x7fffffff, RZ, 0xc0, !PT ;  /* 0x7fffffff0fff7812 */ /* 0x000fe2000780c0ff */
[----:B------:R-:W-:-:S06]  /*f6b0*/  IMAD.MOV.U32 R13, RZ, RZ, 0x7ff00000 ;  /* 0x7ff00000ff0d7424 */ /* 0x000fcc00078e00ff */
[----:B------:R-:W0:Y:S02]  /*f6c0*/  DFMA R14, R14, R12, +INF ;  /* 0x7ff000000e0e742b */ /* 0x000e24000000000c */
[----:B0-----:R-:W-:Y:S02]  /*f6d0*/  FSEL R40, R14, RZ, P0 ;  /* 0x000000ff0e287208 */ /* 0x001fe40000000000 */
[----:B------:R-:W-:-:S07]  /*f6e0*/  FSEL R41, R15, -QNAN , P0 ;  /* 0xfff000000f297808 */ /* 0x000fce0000000000 */
.L_x_8431:
[----:B------:R-:W-:Y:S05]  /*f6f0*/  BSYNC.RECONVERGENT B2 ;  /* 0x0000000000027941 */ /* 0x000fea0003800200 */
.L_x_8426:
[----:B------:R-:W0:Y:S01]  /*f700*/  DSETP.GEU.AND P0, PT, R6, 5.9666725849601653946e-154, PT ;  /* 0x202000000600742a */ /* 0x000e220003f0e000 */
[----:B------:R-:W-:Y:S04]  /*f710*/  BSSY.RECONVERGENT B3, `(.L_x_8460) ;  /* 0x00006af000037945 */ /* 0x000fe80003800200 */
[----:B------:R-:W-:-:S15]  /*f720*/  BSSY.RELIABLE B2, `(.L_x_8461) ;  /* 0x0000250000027945 */ /* 0x000fde0003800100 */
[----:B------:R-:W-:-:S15]  /*f730*/  NOP ;  /* 0x0000000000007918 */ /* 0x000fde0000000000 */
[----:B------:R-:W-:-:S15]  /*f740*/  NOP ;  /* 0x0000000000007918 */ /* 0x000fde0000000000 */
[----:B------:R-:W-:-:S14]  /*f750*/  NOP ;  /* 0x0000000000007918 */ /* 0x000fdc0000000000 */
[----:B0-----:R-:W0:-:S15]  /*f760*/  @!P0 DMUL R6, R6, 9.00719925474099200000e+15 ;  /* 0x4340000006068828 */ /* 0x001e1e0000000000 */
[----:B------:R-:W-:-:S15]  /*f770*/  NOP ;  /* 0x0000000000007918 */ /* 0x000fde0000000000 */
[----:B------:R-:W-:-:S15]  /*f780*/  NOP ;  /* 0x0000000000007918 */ /* 0x000fde0000000000 */
[----:B------:R-:W-:-:S15]  /*f790*/  NOP ;  /* 0x0000000000007918 */ /* 0x000fde0000000000 */
[----:B------:R-:W-:-:S04]  /*f7a0*/  NOP ;  /* 0x0000000000007918 */ /* 0x000fc80000000000 */
[----:B------:R1:W2:Y:S02]  /*f7b0*/  @!P0 DMUL R42, R4, 9.00719925474099200000e+15 ;  /* 0x43400000042a8828 */ /* 0x0002a40000000000 */
[----:B012---:R-:W-:Y:S05]  /*f7c0*/  @!P0 BRA `(.L_x_8462) ;  /* 0x0000002400148947 */ /* 0x007fea0003800000 */
        /* <DEDUP_REMOVED lines=49> */
.L_x_8464:
[----:B------:R-:W-:Y:S05]  /*fae0*/  BSYNC.RECONVERGENT B4 ;  /* 0x0000000000047941 */ /* 0x000fea0003800200 */
.L_x_8463:
[----:B------:R-:W-:Y:S01]  /*faf0*/  UMOV UR4, 0x703afb7f ;  /* 0x703afb7f00047882 */ /* 0x000fe20000000000 */
[----:B------:R-:W-:Y:S02]  /*fb00*/  UMOV UR5, 0x3fe488ce ;  /* 0x3fe488ce00057882 */ /* 0x000fe40000000000 */
[----:B------:R-:W0:Y:S02]  /*fb10*/  DSETP.GT.AND P0, PT, R24, UR4, PT ;  /* 0x0000000418007e2a */ /* 0x000e24000bf04000 */
[----:B0-----:R-:W-:Y:S05]  /*fb20*/  @!P0 BREAK.RELIABLE B2 ;  /* 0x0000000000028942 */ /* 0x001fea0003800100 */
[----:B------:R-:W-:Y:S05]  /*fb30*/  @!P0 BRA `(.L_x_8465) ;  /* 0x0000004000588947 */ /* 0x000fea0003800000 */
[----:B------:R-:W0:Y:S01]  /*fb40*/  DSETP.GEU.AND P0, PT, R2, 1.7347234759768070944e-18, PT ;  /* 0x3c4000000200742a */ /* 0x000e220003f0e000 */
[----:B------:R-:W-:-:S15]  /*fb50*/  BSSY.RECONVERGENT B4, `(.L_x_8462) ;  /* 0x000020c000047945 */ /* 0x000fde0003800200 */
[----:B------:R-:W-:-:S15]  /*fb60*/  NOP ;  /* 0x0000000000007918 */ /* 0x000fde0000000000 */
[----:B------:R-:W-:-:S15]  /*fb70*/  NOP ;  /* 0x0000000000007918 */ /* 0x000fde0000000000 */
[----:B------:R-:W-:-:S15]  /*fb80*/  NOP ;  /* 0x0000000000007918 */ /* 0x000fde0000000000 */
[----:B------:R-:W-:-:S03]  /*fb90*/  NOP ;  /* 0x0000000000007918 */ /* 0x000fc60000000000 */
[----:B0-----:R-:W0:Y:S02]  /*fba0*/  DSETP.NEU.OR P0, PT, R6, 1, P0 ;  /* 0x3ff000000600742a */ /* 0x001e24000070d400 */
[----:B0-----:R-:W-:Y:S05]  /*fbb0*/  @P0 BRA `(.L_x_8466) ;  /* 0x0000000400e00947 */ /* 0x001fea0003800000 */
[----:B------:R-:W0:Y:S01]  /*fbc0*/  MUFU.RSQ64H R23, R3 ;  /* 0x0000000300177308 */ /* 0x000e220000001c00 */
[----:B------:R-:W-:Y:S01]  /*fbd0*/  VIADD R22, R3, 0xfcb00000 ;  /* 0xfcb0000003167836 */ /* 0x000fe20000000000 */
[----:B------:R-:W-:Y:S01]  /*fbe0*/  BSSY.RECONVERGENT B5, `(.L_x_8467) ;  /* 0x0000035000057945 */ /* 0x000fe20003800200 */
[----:B------:R-:W-:Y:S02]  /*fbf0*/  IMAD.MOV.U32 R12, RZ, RZ, 0x0 ;  /* 0x00000000ff0c7424 */ /* 0x000fe400078e00ff */
[----:B------:R-:W-:Y:S01]  /*fc00*/  IMAD.MOV.U32 R13, RZ, RZ, 0x3fd80000 ;  /* 0x3fd80000ff0d7424 */ /* 0x000fe200078e00ff */
        /* <DEDUP_REMOVED lines=22> */
[----:B0-----:R-:W-:Y:S01]  /*fd70*/  IADD3 R7, PT, PT, R13, -0x100000, RZ ;  /* 0xfff000000d077810 */ /* 0x001fe20007ffe0ff */
[----:B------:R-:W-:-:S15]  /*fd80*/  IMAD.MOV.U32 R6, RZ, RZ, R12 ;  /* 0x000000ffff067224 */ /* 0x000fde00078e000c */
        /* <DEDUP_REMOVED lines=18> */
[----:B------:R-:W-:Y:S01]  /*feb0*/  IMAD.MOV.U32 R12, RZ, RZ, R18 ;  /* 0x000000ffff0c7224 */ /* 0x000fe200078e0012 */
[----:B------:R-:W-:Y:S01]  /*fec0*/  MOV R18, R2 ;  /* 0x0000000200127202 */ /* 0x000fe20000000f00 */
[----:B------:R-:W-:Y:S02]  /*fed0*/  IMAD.MOV.U32 R13, RZ, RZ, R19 ;  /* 0x000000ffff0d7224 */ /* 0x000fe400078e0013 */
[----:B------:R-:W-:Y:S02]  /*fee0*/  IMAD.MOV.U32 R19, RZ, RZ, R3 ;  /* 0x000000ffff137224 */ /* 0x000fe400078e0003 */
[----:B------:R-:W-:-:S07]  /*fef0*/  IMAD.MOV.U32 R21, RZ, RZ, R7 ;  /* 0x000000ffff157224 */ /* 0x000fce00078e0007 */
[----:B------:R-:W-:Y:S05]  /*ff00*/  CALL.REL.NOINC `($__internal_19_$__cuda_sm20_dsqrt_rn_f64_mediumpath_v1) ;  /* 0x000004e400a07944 */ /* 0x000fea0003c00000 */
[----:B------:R-:W-:Y:S02]  /*ff10*/  IMAD.MOV.U32 R42, RZ, RZ, R12 ;  /* 0x000000ffff2a7224 */ /* 0x000fe400078e000c */
[----:B------:R-:W-:-:S07]  /*ff20*/  IMAD.MOV.U32 R43, RZ, RZ, R13 ;  /* 0x000000ffff2b7224 */ /* 0x000fce00078e000d */
.L_x_8468:
[----:B------:R-:W-:Y:S05]  /*ff30*/  BSYNC.RECONVERGENT B5 ;  /* 0x0000000000057941 */ /* 0x000fea0003800200 */
.L_x_8467:
[----:B------:R0:W1:Y:S01]  /*ff40*/  DADD R18, R4, 1 ;  /* 0x3ff0000004127429 */ /* 0x0000620000000000 */
[----:B------:R-:W-:Y:S01]  /*ff50*/  BSSY.RECONVERGENT B5, `(.L_x_8469) ;  /* 0x000003a000057945 */ /* 0x000fe20003800200 */
[----:B0-----:R-:W-:Y:S01]  /*ff60*/  IMAD.MOV.U32 R4, RZ, RZ, 0x0 ;  /* 0x00000000ff047424 */ /* 0x001fe200078e00ff */
[----:B------:R-:W-:-:S15]  /*ff70*/  MOV R5, 0x3fd80000 ;  /* 0x3fd8000000057802 */ /* 0x000fde0000000f00 */
[----:B------:R-:W-:-:S15]  /*ff80*/  NOP ;  /* 0x0000000000007918 */ /* 0x000fde0000000000 */
[----:B------:R-:W-:-:S15]  /*ff90*/  NOP ;  /* 0x0000000000007918 */ /* 0x000fde0000000000 */
[----:B------:R-:W-:-:S15]  /*ffa0*/  NOP ;  /* 0x0000000000007918 */ /* 0x000fde0000000000 */
[----:B------:R-:W-:-:S01]  /*ffb0*/  NOP ;  /* 0x0000000000007918 */ /* 0x000fc20000000000 */
[----:B-1----:R-:W0:Y:S02]  /*ffc0*/  DMUL R18, R18, 0.5 ;  /* 0x3fe0000012127828 */ /* 0x002e240000000000 */
        /* <DEDUP_REMOVED lines=46> */
[----:B------:R-:W-:-:S07]  /*102b0*/  IMAD.MOV.U32 R21, RZ, RZ, R5 ;  /* 0x000000ffff157224 */ /* 0x000fce00078e0005 */
[----:B------:R-:W-:Y:S05]  /*102c0*/  CALL.REL.NOINC `($__internal_19_$__cuda_sm20_dsqrt_rn_f64_mediumpath_v1) ;  /* 0x000004e000b07944 */ /* 0x000fea0003c00000 */
[----:B------:R-:W-:Y:S01]  /*102d0*/  IMAD.MOV.U32 R2, RZ, RZ, R12 ;  /* 0x000000ffff027224 */ /* 0x000fe200078e000c */
[----:B------:R-:W-:-:S07]  /*102e0*/  MOV R3, R13 ;  /* 0x0000000d00037202 */ /* 0x000fce0000000f00 */
.L_x_8470:
[----:B------:R-:W-:Y:S05]  /*102f0*/  BSYNC.RECONVERGENT B5 ;  /* 0x0000000000057941 */ /* 0x000fea0003800200 */
.L_x_8469:
[----:B------:R0:W1:Y:S01]  /*10300*/  DMUL R42, R2, R42 ;  /* 0x0000002a022a7228 */ /* 0x0000620000000000 */
[----:B------:R-:W-:Y:S02]  /*10310*/  IMAD.MOV.U32 R6, RZ, RZ, 0x0 ;  /* 0x00000000ff067424 */ /* 0x000fe400078e00ff */
[----:B------:R-:W-:Y:S01]  /*10320*/  IMAD.MOV.U32 R7, RZ, RZ, 0x3ff00000 ;  /* 0x3ff00000ff077424 */ /* 0x000fe200078e00ff */
[----:B01----:R-:W-:Y:S06]  /*10330*/  BRA `(.L_x_8471) ;  /* 0x0000001800347947 */ /* 0x003fec0003800000 */
.L_x_8466:
        /* <DEDUP_REMOVED lines=69> */
.L_x_8476:
[----:B------:R-:W-:Y:S05]  /*10790*/  BSYNC.RECONVERGENT B7 ;  /* 0x0000000000077941 */ /* 0x000fea0003800200 */
.L_x_8475:
[----:B------:R-:W-:Y:S02]  /*107a0*/  IMAD.MOV.U32 R42, RZ, RZ, R24 ;  /* 0x000000ffff2a7224 */ /* 0x000fe400078e0018 */
[----:B------:R-:W-:-:S07]  /*107b0*/  IMAD.MOV.U32 R43, RZ, RZ, R25 ;  /* 0x000000ffff2b7224 */ /* 0x000fce00078e0019 */
.L_x_8474:
[----:B------:R-:W-:Y:S05]  /*107c0*/  BSYNC.RECONVERGENT B5 ;  /* 0x0000000000057941 */ /* 0x000fea0003800200 */
.L_x_8473:
[----:B------:R-:W0:Y:S01]  /*107d0*/  DSETP.GEU.AND P0, PT, R30, RZ, PT ;  /* 0x000000ff1e00722a */ /* 0x000e220003f0e000 */
[----:B------:R-:W-:-:S15]  /*107e0*/  BSSY.RECONVERGENT B5, `(.L_x_8477) ;  /* 0x0000045000057945 */ /* 0x000fde0003800200 */
[----:B------:R-:W-:-:S15]  /*107f0*/  NOP ;  /* 0x0000000000007918 */ /* 0x000fde0000000000 */
[----:B------:R-:W-:-:S15]  /*10800*/  NOP ;  /* 0x0000000000007918 */ /* 0x000fde0000000000 */
[----:B------:R-:W-:-:S15]  /*10810*/  NOP ;  /* 0x0000000000007918 */ /* 0x000fde0000000000 */
[----:B------:R-:W-:-:S03]  /*10820*/  NOP ;  /* 0x0000000000007918 */ /* 0x000fc60000000000 */
[----:B0-----:R0:W1:Y:S02]  /*10830*/  @!P0 DADD R2, -R30, R26 ;  /* 0x000000001e028229 */ /* 0x001064000000011a */
[----:B01----:R-:W-:Y:S05]  /*10840*/  @!P0 BRA `(.L_x_8478) ;  /* 0x0000000000f88947 */ /* 0x003fea0003800000 */
[----:B------:R-:W0:Y:S02]  /*10850*/  DSETP.NEU.AND P0, PT, R30, RZ, PT ;  /* 0x000000ff1e00722a */ /* 0x000e240003f0d000 */
[----:B0-----:R-:W-:Y:S05]  /*10860*/  @!P0 BRA `(.L_x_8478) ;  /* 0x0000000000f08947 */ /* 0x001fea0003800000 */
        /* <DEDUP_REMOVED lines=57> */
.L_x_8480:
[----:B------:R-:W-:Y:S05]  /*10c00*/  BSYNC.RECONVERGENT B7 ;  /* 0x0000000000077941 */ /* 0x000fea0003800200 */
.L_x_8479:
[----:B------:R-:W-:Y:S02]  /*10c10*/  IMAD.MOV.U32 R2, RZ, RZ, R24 ;  /* 0x000000ffff027224 */ /* 0x000fe400078e0018 */
[----:B------:R-:W-:-:S07]  /*10c20*/  IMAD.MOV.U32 R3, RZ, RZ, R25 ;  /* 0x000000ffff037224 */ /* 0x000fce00078e0019 */
.L_x_8478:
[----:B------:R-:W-:Y:S05]  /*10c30*/  BSYNC.RECONVERGENT B5 ;  /* 0x0000000000057941 */ /* 0x000fea0003800200 */
.L_x_8477:
[----:B------:R-:W0:Y:S01]  /*10c40*/  DMUL R2, R2, 0.5 ;  /* 0x3fe0000002027828 */ /* 0x000e220000000000 */
[----:B------:R-:W-:-:S15]  /*10c50*/  BSSY.RECONVERGENT B5, `(.L_x_8481) ;  /* 0x0000045000057945 */ /* 0x000fde0003800200 */
[----:B------:R-:W-:-:S15]  /*10c60*/  NOP ;  /* 0x0000000000007918 */ /* 0x000fde0000000000 */
[----:B------:R-:W-:-:S15]  /*10c70*/  NOP ;  /* 0x0000000000007918 */ /* 0x000fde0000000000 */
[----:B------:R-:W-:-:S15]  /*10c80*/  NOP ;  /* 0x0000000000007918 */ /* 0x000fde0000000000 */
[----:B------:R-:W-:-:S03]  /*10c90*/  NOP ;  /* 0x0000000000007918 */ /* 0x000fc60000000000 */
[----:B------:R-:W-:-:S15]  /*10ca0*/  DADD R4, R6, R4 ;  /* 0x0000000006047229 */ /* 0x000fde0000000004 */
        /* <DEDUP_REMOVED lines=61> */
[----:B------:R-:W-:Y:S02]  /*11080*/  IMAD.MOV.U32 R42, RZ, RZ, R12 ;  /* 0x000000ffff2a7224 */ /* 0x000fe400078e000c */
[----:B------:R-:W-:-:S07]  /*11090*/  IMAD.MOV.U32 R43, RZ, RZ, R13 ;  /* 0x000000ffff2b7224 */ /* 0x000fce00078e000d */
.L_x_8482:
[----:B------:R-:W-:Y:S05]  /*110a0*/  BSYNC.RECONVERGENT B5 ;  /* 0x0000000000057941 */ /* 0x000fea0003800200 */
.L_x_8481:
[----:B------:R-:W-:Y:S05]  /*110b0*/  BRA `(.L_x_8471) ;  /* 0x0000000800d47947 */ /* 0x000fea0003800000 */
.L_x_8472:
[----:B------:R-:W0:Y:S02]  /*110c0*/  DSETP.GT.AND P0, PT, R6, 1, PT ;  /* 0x3ff000000600742a */ /* 0x000e240003f04000 */
[----:B0-----:R-:W-:Y:S05]  /*110d0*/  @!P0 BRA `(.L_x_8483) ;  /* 0x0000000400dc8947 */ /* 0x001fea0003800000 */
[----:B------:R-:W0:Y:S01]  /*110e0*/  DMUL R18, R32, R30 ;  /* 0x0000001e20127228 */ /* 0x000e220000000000 */
[----:B------:R-:W-:Y:S01]  /*110f0*/  IMAD.MOV.U32 R12, RZ, RZ, 0x0 ;  /* 0x00000000ff0c7424 */ /* 0x000fe200078e00ff */
[----:B0-----:R-:W0:Y:S01]  /*11100*/  MUFU.RSQ64H R23, R19 ;  /* 0x0000001300177308 */ /* 0x001e220000001c00 */
[----:B------:R-:W-:Y:S01]  /*11110*/  IADD3 R22, PT, PT, R19, -0x3500000, RZ ;  /* 0xfcb0000013167810 */ /* 0x000fe20007ffe0ff */
[----:B------:R-:W-:Y:S01]  /*11120*/  IMAD.MOV.U32 R13, RZ, RZ, 0x3fd80000 ;  /* 0x3fd80000ff0d7424 */ /* 0x000fe200078e00ff */
[----:B------:R-:W-:Y:S02]  /*11130*/  BSSY.RECONVERGENT B5, `(.L_x_8484) ;  /* 0x000003d000057945 */ /* 0x000fe40003800200 */
        /* <DEDUP_REMOVED lines=35> */
[----:B------:R-:W1:-:S15]  /*11370*/  DMUL R2, R2, 8.11296384146066816958e+31 ;  /* 0x4690000002027828 */ /* 0x000e5e0000000000 */
        /* <DEDUP_REMOVED lines=9> */
[----:B-1----:R1:W2:-:S15]  /*11410*/  DMUL R2, R6, R2 ;  /* 0x0000000206027228 */ /* 0x00229e0000000000 */
[----:B------:R-:W-:-:S15]  /*11420*/  NOP ;  /* 0x0000000000007918 */ /* 0x000fde0000000000 */
[----:B------:R-:W-:-:S15]  /*11430*/  NOP ;  /* 0x0000000000007918 */ /* 0x000fde0000000000 */
[----:B------:R-:W-:-:S15]  /*11440*/  NOP ;  /* 0x0000000000007918 */ /* 0x000fde0000000000 */
[----:B------:R-:W-:-:S04]  /*11450*/  NOP ;  /* 0x0000000000007918 */ /* 0x000fc80000000000 */
[----:B0-----:R1:W0:Y:S02]  /*11460*/  DFMA R12, R24, R4, R20 ;  /* 0x00000004180c722b */ /* 0x0012240000000014 */
[----:B012---:R-:W-:Y:S05]  /*11470*/  @!P0 BRA `(.L_x_8485) ;  /* 0x0000000000208947 */ /* 0x007fea0003800000 */
[----:B------:R-:W-:Y:S01]  /*11480*/  IMAD.MOV.U32 R0, RZ, RZ, R14 ;  /* 0x000000ffff007224 */ /* 0x000fe200078e000e */
[----:B------:R-:W-:Y:S01]  /*11490*/  MOV R14, R24 ;  /* 0x00000018000e7202 */ /* 0x000fe20000000f00 */
[----:B------:R-:W-:Y:S01]  /*114a0*/  IMAD.MOV.U32 R12, RZ, RZ, R20 ;  /* 0x000000ffff0c7224 */ /* 0x000fe200078e0014 */
[----:B------:R-:W-:Y:S01]  /*114b0*/  MOV R20, 0x11500 ;  /* 0x0001150000147802 */ /* 0x000fe20000000f00 */
[----:B------:R-:W-:Y:S02]  /*114c0*/  IMAD.MOV.U32 R13, RZ, RZ, R21 ;  /* 0x000000ffff0d7224 */ /* 0x000fe400078e0015 */
[----:B------:R-:W-:Y:S02]  /*114d0*/  IMAD.MOV.U32 R15, RZ, RZ, R25 ;  /* 0x000000ffff0f7224 */ /* 0x000fe400078e0019 */
[----:B------:R-:W-:-:S07]  /*114e0*/  IMAD.MOV.U32 R21, RZ, RZ, R5 ;  /* 0x000000ffff157224 */ /* 0x000fce00078e0005 */
[----:B------:R-:W-:Y:S05]  /*114f0*/  CALL.REL.NOINC `($__internal_19_$__cuda_sm20_dsqrt_rn_f64_mediumpath_v1) ;  /* 0x000004d000247944 */ /* 0x000fea0003c00000 */
.L_x_8485:
[----:B------:R-:W-:Y:S05]  /*11500*/  BSYNC.RECONVERGENT B5 ;  /* 0x0000000000057941 */ /* 0x000fea0003800200 */
.L_x_8484:
        /* <DEDUP_REMOVED lines=47> */
.L_x_8487:
[----:B------:R-:W-:Y:S05]  /*11800*/  BSYNC.RECONVERGENT B5 ;  /* 0x0000000000057941 */ /* 0x000fea0003800200 */
.L_x_8486:
[----:B------:R-:W0:Y:S01]  /*11810*/  DMUL R6, R6, 8.11296384146066816958e+31 ;  /* 0x4690000006067828 */ /* 0x000e220000000000 */
[----:B------:R-:W-:Y:S02]  /*11820*/  IMAD.MOV.U32 R42, RZ, RZ, R24 ;  /* 0x000000ffff2a7224 */ /* 0x000fe400078e0018 */
[----:B------:R-:W-:Y:S01]  /*11830*/  IMAD.MOV.U32 R43, RZ, RZ, R25 ;  /* 0x000000ffff2b7224 */ /* 0x000fe200078e0019 */
[----:B0-----:R-:W-:Y:S06]  /*11840*/  BRA `(.L_x_8471) ;  /* 0x0000000000f07947 */ /* 0x001fec0003800000 */
.L_x_8483:
[----:B------:R-:W0:Y:S01]  /*11850*/  DADD R2, -R6, 1 ;  /* 0x3ff0000006027429 */ /* 0x000e220000000100 */
[----:B------:R-:W-:Y:S01]  /*11860*/  IMAD.MOV.U32 R4, RZ, RZ, 0x0 ;  /* 0x00000000ff047424 */ /* 0x000fe200078e00ff */
[----:B------:R-:W-:Y:S01]  /*11870*/  MOV R5, 0x3fd80000 ;  /* 0x3fd8000000057802 */ /* 0x000fe20000000f00 */
[----:B------:R-:W-:-:S15]  /*11880*/  BSSY.RECONVERGENT B5, `(.L_x_8471) ;  /* 0x0000038000057945 */ /* 0x000fde0003800200 */
[----:B------:R-:W-:-:S15]  /*11890*/  NOP ;  /* 0x0000000000007918 */ /* 0x000fde0000000000 */
[----:B------:R-:W-:-:S15]  /*118a0*/  NOP ;  /* 0x0000000000007918 */ /* 0x000fde0000000000 */
[----:B------:R-:W-:-:S15]  /*118b0*/  NOP ;  /* 0x0000000000007918 */ /* 0x000fde0000000000 */
[----:B------:R-:W-:-:S01]  /*118c0*/  NOP ;  /* 0x0000000000007918 */ /* 0x000fc20000000000 */
[----:B0-----:R-:W0:Y:S02]  /*118d0*/  DMUL R18, R32, R2 ;  /* 0x0000000220127228 */ /* 0x001e240000000000 */
        /* <DEDUP_REMOVED lines=50> */
.L_x_8488:
[----:B------:R-:W-:Y:S05]  /*11c00*/  BSYNC.RECONVERGENT B5 ;  /* 0x0000000000057941 */ /* 0x000fea0003800200 */
.L_x_8471:
[----:B------:R-:W-:Y:S05]  /*11c10*/  BSYNC.RECONVERGENT B4 ;  /* 0x0000000000047941 */ /* 0x000fea0003800200 */
.L_x_8462:
[----:B------:R-:W-:Y:S05]  /*11c20*/  BSYNC.RELIABLE B2 ;  /* 0x0000000000027941 */ /* 0x000fea0003800100 */
.L_x_8461:
[----:B------:R-:W-:-:S13]  /*11c30*/  ISETP.GE.AND P0, PT, R9, RZ, PT ;  /* 0x000000ff0900720c */ /* 0x000fda0003f06270 */
[----:B------:R-:W-:Y:S05]  /*11c40*/  @!P0 BRA `(.L_x_8489) ;  /* 0x0000001000008947 */ /* 0x000fea0003800000 */
[----:B------:R-:W-:Y:S01]  /*11c50*/  DSETP.GT.AND P1, PT, |R42|, R6, PT ;  /* 0x000000062a00722a */ /* 0x000fe20003f24200 */
[----:B------:R-:W-:Y:S01]  /*11c60*/  IMAD.MOV.U32 R4, RZ, RZ, 0x1 ;  /* 0x00000001ff047424 */ /* 0x000fe200078e00ff */
[----:B------:R-:W-:-:S15]  /*11c70*/  BSSY.RECONVERGENT B2, `(.L_x_8490) ;  /* 0x000003a000027945 */ /* 0x000fde0003800200 */
[----:B------:R-:W-:-:S15]  /*11c80*/  NOP ;  /* 0x0000000000007918 */ /* 0x000fde0000000000 */
[----:B------:R-:W-:-:S15]  /*11c90*/  NOP ;  /* 0x0000000000007918 */ /* 0x000fde0000000000 */
[----:B------:R-:W-:-:S15]  /*11ca0*/  NOP ;  /* 0x0000000000007918 */ /* 0x000fde0000000000 */
[----:B------:R-:W-:-:S02]  /*11cb0*/  NOP ;  /* 0x0000000000007918 */ /* 0x000fc40000000000 */
[----:B------:R-:W0:Y:S02]  /*11cc0*/  DADD R12, -RZ, |R42| ;  /* 0x00000000ff0c7229 */ /* 0x000e24000000052a */
[----:B0-----:R-:W-:Y:S02]  /*11cd0*/  FSEL R3, R13, R7, P1 ;  /* 0x000000070d037208 */ /* 0x001fe40000800000 */
[----:B------:R-:W-:Y:S02]  /*11ce0*/  FSEL R2, R12, R6, P1 ;  /* 0x000000060c027208 */ /* 0x000fe40000800000 */
[----:B------:R-:W0:Y:S01]  /*11cf0*/  MUFU.RCP64H R5, R3 ;  /* 0x0000000300057308 */ /* 0x000e220000001800 */
[----:B------:R-:W-:Y:S02]  /*11d00*/  FSEL R20, R6, R12, P1 ;  /* 0x0000000c06147208 */ /* 0x000fe40000800000 */
[----:B------:R-:W-:-:S04]  /*11d10*/  FSEL R21, R7, R13, P1 ;  /* 0x0000000d07157208 */ /* 0x000fc80000800000 */
[----:B------:R-:W-:-:S15]  /*11d20*/  FSETP.GEU.AND P2, PT, |R21|, 6.5827683646048100446e-37, PT ;  /* 0x036000001500780b */ /* 0x000fde0003f4e200 */
[----:B------:R-:W-:-:S15]  /*11d30*/  NOP ;  /* 0x0000000000007918 */ /* 0x000fde0000000000 */
[----:B------:R-:W-:-:S15]  /*11d40*/  NOP ;  /* 0x0000000000007918 */ /* 0x000fde0000000000 */
[----:B------:R-:W-:-:S06]  /*11d50*/  NOP ;  /* 0x0000000000007918 */ /* 0x000fcc0000000000 */
        /* <DEDUP_REMOVED lines=43> */
.L_x_8491:
[----:B------:R-:W-:Y:S05]  /*12010*/  BSYNC.RECONVERGENT B2 ;  /* 0x0000000000027941 */ /* 0x000fea0003800200 */
.L_x_8490:
[----:B------:R-:W-:Y:S01]  /*12020*/  IMAD.MOV.U32 R4, RZ, RZ, -0x2449a4b7 ;  /* 0xdbb65b49ff047424 */ /* 0x000fe200078e00ff */
[----:B------:R-:W0:Y:S01]  /*12030*/  DSETP.NEU.AND P3, PT, R2, RZ, PT ;  /* 0x000000ff0200722a */ /* 0x000e220003f6d000 */
[----:B------:R-:W-:Y:S01]  /*12040*/  IMAD.MOV.U32 R5, RZ, RZ, 0x3f2d3b63 ;  /* 0x3f2d3b63ff057424 */ /* 0x000fe200078e00ff */
[----:B------:R-:W-:Y:S01]  /*12050*/  UMOV UR4, 0x2a25ff7e ;  /* 0x2a25ff7e00047882 */ /* 0x000fe20000000000 */
[----:B------:R-:W-:Y:S01]  /*12060*/  UMOV UR5, 0x3ef53e1d ;  /* 0x3ef53e1d00057882 */ /* 0x000fe20000000000 */
[----:B------:R-:W-:Y:S01]  /*12070*/  ISETP.GE.AND P2, PT, R7, RZ, PT ;  /* 0x000000ff0700720c */ /* 0x000fe20003f46270 */
[----:B0-----:R-:W-:-:S03]  /*12080*/  @P3 IMAD.MOV.U32 R13, RZ, RZ, 0x4002d97c ;  /* 0x4002d97cff0d3424 */ /* 0x001fc600078e00ff */
[----:B------:R-:W-:-:S15]  /*12090*/  @P1 PLOP3.LUT P0, PT, P2, PT, PT, 0x80, 0x8 ;  /* 0x000000000008181c */ /* 0x000fde000170f070 */
[----:B------:R-:W-:-:S15]  /*120a0*/  NOP ;  /* 0x0000000000007918 */ /* 0x000fde0000000000 */
[----:B------:R-:W-:-:S15]  /*120b0*/  NOP ;  /* 0x0000000000007918 */ /* 0x000fde0000000000 */
[----:B------:R-:W-:-:S11]  /*120c0*/  NOP ;  /* 0x0000000000007918 */ /* 0x000fd60000000000 */
        /* <DEDUP_REMOVED lines=134> */
[----:B0-----:R0:W1:Y:S02]  /*12930*/  DFMA R24, R4, R24, R24 ;  /* 0x000000180418722b */ /* 0x0010640000000018 */
[----:B0-----:R-:W-:Y:S01]  /*12940*/  @P1 MOV R4, 0x54442d18 ;  /* 0x54442d1800041802 */ /* 0x001fe20000000f00 */
[----:B------:R-:W-:-:S15]  /*12950*/  @P1 IMAD.MOV.U32 R5, RZ, RZ, 0x3ff921fb ;  /* 0x3ff921fbff051424 */ /* 0x000fde00078e00ff */
[----:B------:R-:W-:-:S15]  /*12960*/  NOP ;  /* 0x0000000000007918 */ /* 0x000fde0000000000 */
[----:B------:R-:W-:-:S15]  /*12970*/  NOP ;  /* 0x0000000000007918 */ /* 0x000fde0000000000 */
[----:B------:R-:W-:-:S15]  /*12980*/  NOP ;  /* 0x0000000000007918 */ /* 0x000fde0000000000 */
[----:B------:R-:W-:-:S01]  /*12990*/  NOP ;  /* 0x0000000000007918 */ /* 0x000fc20000000000 */
[----:B-1----:R-:W0:Y:S02]  /*129a0*/  @P1 DADD R2, -RZ, -R24 ;  /* 0x00000000ff021229 */ /* 0x002e240000000918 */
[----:B0-----:R-:W-:Y:S02]  /*129b0*/  @P1 FSEL R2, R24, R2, !P0 ;  /* 0x0000000218021208 */ /* 0x001fe40004000000 */
[----:B------:R-:W-:Y:S02]  /*129c0*/  @P1 FSEL R3, R25, R3, !P0 ;  /* 0x0000000319031208 */ /* 0x000fe40004000000 */
[----:B------:R-:W-:-:S04]  /*129d0*/  @!P1 PLOP3.LUT P0, PT, P2, PT, PT, 0x80, 0x8 ;  /* 0x000000000008981c */ /* 0x000fc8000170f070 */
[----:B------:R-:W-:-:S15]  /*129e0*/  @P3 FSEL R13, R13, 1.8213495016098022461, !P0 ;  /* 0x3fe921fb0d0d3808 */ /* 0x000fde0004000000 */
[----:B------:R-:W-:-:S15]  /*129f0*/  NOP ;  /* 0x0000000000007918 */ /* 0x000fde0000000000 */
[----:B------:R-:W-:-:S15]  /*12a00*/  NOP ;  /* 0x0000000000007918 */ /* 0x000fde0000000000 */
[----:B------:R-:W-:-:S09]  /*12a10*/  NOP ;  /* 0x0000000000007918 */ /* 0x000fd20000000000 */
[----:B------:R-:W-:Y:S01]  /*12a20*/  @P1 DADD R2, R2, R4 ;  /* 0x0000000002021229 */ /* 0x000fe20000000004 */
[----:B------:R-:W-:Y:S02]  /*12a30*/  @!P1 IMAD.MOV.U32 R4, RZ, RZ, 0x54442d18 ;  /* 0x54442d18ff049424 */ /* 0x000fe400078e00ff */
[----:B------:R-:W-:-:S15]  /*12a40*/  @!P1 IMAD.MOV.U32 R5, RZ, RZ, 0x400921fb ;  /* 0x400921fbff059424 */ /* 0x000fde00078e00ff */
[----:B------:R-:W-:-:S15]  /*12a50*/  NOP ;  /* 0x0000000000007918 */ /* 0x000fde0000000000 */
[----:B------:R-:W-:-:S15]  /*12a60*/  NOP ;  /* 0x0000000000007918 */ /* 0x000fde0000000000 */
[----:B------:R-:W-:-:S15]  /*12a70*/  NOP ;  /* 0x0000000000007918 */ /* 0x000fde0000000000 */
[----:B------:R-:W-:-:S01]  /*12a80*/  NOP ;  /* 0x0000000000007918 */ /* 0x000fc20000000000 */
[----:B------:R-:W0:Y:S02]  /*12a90*/  @!P1 DADD R4, -R24, R4 ;  /* 0x0000000018049229 */ /* 0x000e240000000104 */
[----:B0-----:R-:W-:Y:S02]  /*12aa0*/  @!P1 FSEL R3, R5, R25, !P0 ;  /* 0x0000001905039208 */ /* 0x001fe40004000000 */
[----:B------:R-:W-:Y:S02]  /*12ab0*/  @!P1 FSEL R2, R4, R24, !P0 ;  /* 0x0000001804029208 */ /* 0x000fe40004000000 */
[----:B------:R-:W-:Y:S02]  /*12ac0*/  @!P3 FSEL R5, RZ, 2.1426990032196044922, P0 ;  /* 0x400921fbff05b808 */ /* 0x000fe40000000000 */
[----:B------:R-:W-:-:S15]  /*12ad0*/  @!P3 FSEL R4, RZ, 3.37028055040000000000e+12, P0 ;  /* 0x54442d18ff04b808 */ /* 0x000fde0000000000 */
[----:B------:R-:W-:-:S15]  /*12ae0*/  NOP ;  /* 0x0000000000007918 */ /* 0x000fde0000000000 */
[----:B------:R-:W-:-:S15]  /*12af0*/  NOP ;  /* 0x0000000000007918 */ /* 0x000fde0000000000 */
[----:B------:R-:W-:-:S11]  /*12b00*/  NOP ;  /* 0x0000000000007918 */ /* 0x000fd60000000000 */
[----:B------:R-:W-:-:S15]  /*12b10*/  DADD R8, |R42|, R6 ;  /* 0x000000002a087229 */ /* 0x000fde0000000206 */
[----:B------:R-:W-:-:S15]  /*12b20*/  NOP ;  /* 0x0000000000007918 */ /* 0x000fde0000000000 */
[----:B------:R-:W-:-:S15]  /*12b30*/  NOP ;  /* 0x0000000000007918 */ /* 0x000fde0000000000 */
[----:B------:R-:W-:-:S15]  /*12b40*/  NOP ;  /* 0x0000000000007918 */ /* 0x000fde0000000000 */
[----:B------:R-:W-:-:S04]  /*12b50*/  NOP ;  /* 0x0000000000007918 */ /* 0x000fc80000000000 */
[----:B------:R0:W1:Y:S02]  /*12b60*/  @P3 DSETP.NEU.AND P4, PT, R6, |R42|, PT ;  /* 0x4000002a0600322a */ /* 0x0000640003f8d000 */
[----:B0-----:R-:W-:Y:S01]  /*12b70*/  @P3 IMAD.MOV.U32 R7, RZ, RZ, 0x7f3321d2 ;  /* 0x7f3321d2ff073424 */ /* 0x001fe200078e00ff */
[----:B-1----:R-:W-:-:S04]  /*12b80*/  @P3 FSEL R3, R13, R3, !P4 ;  /* 0x000000030d033208 */ /* 0x002fc80006000000 */
[----:B------:R-:W-:Y:S01]  /*12b90*/  @P3 FSEL R7, R7, 3.37028055040000000000e+12, !P0 ;  /* 0x54442d1807073808 */ /* 0x000fe20004000000 */
[----:B------:R-:W-:-:S03]  /*12ba0*/  @P3 IMAD.MOV.U32 R5, RZ, RZ, R3 ;  /* 0x000000ffff053224 */ /* 0x000fc600078e0003 */
[----:B------:R-:W-:Y:S02]  /*12bb0*/  @P3 FSEL R0, R7, R2, !P4 ;  /* 0x0000000207003208 */ /* 0x000fe40006000000 */
[----:B------:R-:W-:Y:S02]  /*12bc0*/  LOP3.LUT R43, R5, 0x80000000, R43, 0xb8, !PT ;  /* 0x80000000052b7812 */ /* 0x000fe400078eb82b */
[----:B------:R-:W-:-:S15]  /*12bd0*/  @P3 MOV R4, R0 ;  /* 0x0000000000043202 */ /* 0x000fde0000000f00 */
[----:B------:R-:W-:-:S15]  /*12be0*/  NOP ;  /* 0x0000000000007918 */ /* 0x000fde0000000000 */
[----:B------:R-:W-:-:S15]  /*12bf0*/  NOP ;  /* 0x0000000000007918 */ /* 0x000fde0000000000 */
[----:B------:R-:W-:-:S04]  /*12c00*/  NOP ;  /* 0x0000000000007918 */ /* 0x000fc80000000000 */
[----:B------:R-:W0:Y:S02]  /*12c10*/  DSETP.NAN.AND P0, PT, R8, R8, PT ;  /* 0x000000080800722a */ /* 0x000e240003f08000 */
[----:B0-----:R-:W-:Y:S02]  /*12c20*/  FSEL R4, R8, R4, P0 ;  /* 0x0000000408047208 */ /* 0x001fe40000000000 */
[----:B------:R-:W-:Y:S01]  /*12c30*/  FSEL R5, R9, R43, P0 ;  /* 0x0000002b09057208 */ /* 0x000fe20000000000 */
[----:B------:R-:W-:Y:S06]  /*12c40*/  BRA `(.L_x_8492) ;  /* 0x00000034006c7947 */ /* 0x000fec0003800000 */
.L_x_8489:
        /* <DEDUP_REMOVED lines=54> */
[----:B------:R-:W-:-:S15]  /*12fb0*/  FSETP.GT.AND P0, PT, |R0|, 1.469367938527859385e-39, PT ;  /* 0x001000000000780b */ /* 0x000fde0003f04200 */
[----:B------:R-:W-:-:S15]  /*12fc0*/  NOP ;  /* 0x0000000000007918 */ /* 0x000fde0000000000 */
[----:B------:R-:W-:-:S15]  /*12fd0*/  NOP ;  /* 0x0000000000007918 */ /* 0x000fde0000000000 */
[----:B------:R-:W-:-:S12]  /*12fe0*/  NOP ;  /* 0x0000000000007918 */ /* 0x000fd80000000000 */
[----:B------:R0:W1:Y:S02]  /*12ff0*/  DADD R4, -RZ, -R6 ;  /* 0x00000000ff047229 */ /* 0x0000640000000906 */
[----:B01----:R-:W-:Y:S05]  /*13000*/  @P0 BRA P2, `(.L_x_8494) ;  /* 0x0000000000100947 */ /* 0x003fea0001000000 */
[----:B------:R-:W-:Y:S01]  /*13010*/  IMAD.MOV.U32 R12, RZ, RZ, R2 ;  /* 0x000000ffff0c7224 */ /* 0x000fe200078e0002 */
[----:B------:R-:W-:Y:S01]  /*13020*/  MOV R0, 0x13050 ;  /* 0x0001305000007802 */ /* 0x000fe20000000f00 */
[----:B------:R-:W-:-:S07]  /*13030*/  IMAD.MOV.U32 R13, RZ, RZ, R3 ;  /* 0x000000ffff0d7224 */ /* 0x000fce00078e0003 */
[----:B------:R-:W-:Y:S05]  /*13040*/  CALL.REL.NOINC `($__internal_18_$__cuda_sm20_div_rn_f64_full) ;  /* 0x000004ac00347944 */ /* 0x000fea0003c00000 */
.L_x_8494:
[----:B------:R-:W-:Y:S05]  /*13050*/  BSYNC.RECONVERGENT B2 ;  /* 0x0000000000027941 */ /* 0x000fea0003800200 */
.L_x_8493:
[----:B------:R-:W0:Y:S01]  /*13060*/  DSETP.NEU.AND P3, PT, R2, RZ, PT ;  /* 0x000000ff0200722a */ /* 0x000e220003f6d000 */
[----:B------:R-:W-:Y:S01]  /*13070*/  UMOV UR4, 0x2a25ff7e ;  /* 0x2a25ff7e00047882 */ /* 0x000fe20000000000 */
[----:B------:R-:W-:Y:S01]  /*13080*/  UMOV UR5, 0x3ef53e1d ;  /* 0x3ef53e1d00057882 */ /* 0x000fe20000000000 */
[----:B------:R-:W-:Y:S01]  /*13090*/  ISETP.GE.AND P2, PT, R5, RZ, PT ;  /* 0x000000ff0500720c */ /* 0x000fe20003f46270 */
[----:B------:R-:W-:Y:S01]  /*130a0*/  @P1 IMAD.MOV.U32 R4, RZ, RZ, 0x54442d18 ;  /* 0x54442d18ff041424 */ /* 0x000fe200078e00ff */
[----:B0-----:R-:W-:Y:S01]  /*130b0*/  @P3 MOV R13, 0x4002d97c ;  /* 0x4002d97c000d3802 */ /* 0x001fe20000000f00 */
[----:B------:R-:W-:Y:S01]  /*130c0*/  @P1 IMAD.MOV.U32 R5, RZ, RZ, 0x3ff921fb ;  /* 0x3ff921fbff051424 */ /* 0x000fe200078e00ff */
[----:B------:R-:W-:-:S15]  /*130d0*/  @P1 PLOP3.LUT P0, PT, P2, PT, PT, 0x80, 0x8 ;  /* 0x000000000008181c */ /* 0x000fde000170f070 */
[----:B------:R-:W-:-:S15]  /*130e0*/  NOP ;  /* 0x0000000000007918 */ /* 0x000fde0000000000 */
[----:B------:R-:W-:-:S15]  /*130f0*/  NOP ;  /* 0x0000000000007918 */ /* 0x000fde0000000000 */
[----:B------:R-:W-:-:S12]  /*13100*/  NOP ;  /* 0x0000000000007918 */ /* 0x000fd80000000000 */
[----:B------:R-:W-:-:S15]  /*13110*/  DADD R8, |R42|, R6 ;  /* 0x000000002a087229 */ /* 0x000fde0000000206 */
[----:B------:R-:W-:-:S15]  /*13120*/  NOP ;  /* 0x0000000000007918 */ /* 0x000fde0000000000 */
[----:B------:R-:W-:-:S15]  /*13130*/  NOP ;  /* 0x0000000000007918 */ /* 0x000fde0000000000 */
[----:B------:R-:W-:-:S15]  /*13140*/  NOP ;  /* 0x0000000000007918 */ /* 0x000fde0000000000 */
[----:B------:R-:W-:-:S04]  /*13150*/  NOP ;  /* 0x0000000000007918 */ /* 0x000fc80000000000 */
[----:B------:R0:W-:Y:S02]  /*13160*/  @P3 DSETP.NEU.AND P4, PT, R6, |R42|, PT ;  /* 0x4000002a0600322a */ /* 0x0001e40003f8d000 */
[----:B0-----:R-:W-:Y:S01]  /*13170*/  IMAD.MOV.U32 R6, RZ, RZ, -0x2449a4b7 ;  /* 0xdbb65b49ff067424 */ /* 0x001fe200078e00ff */
[----:B------:R-:W-:-:S15]  /*13180*/  MOV R7, 0x3f2d3b63 ;  /* 0x3f2d3b6300077802 */ /* 0x000fde0000000f00 */
        /* <DEDUP_REMOVED lines=143> */
[----:B0-----:R-:W0:Y:S02]  /*13a80*/  @P1 DADD R2, -RZ, -R6 ;  /* 0x00000000ff021229 */ /* 0x001e240000000906 */
        /* <DEDUP_REMOVED lines=15> */
[----:B0-----:R-:W-:Y:S01]  /*13b80*/  @!P1 FSEL R3, R5, R7, !P0 ;  /* 0x0000000705039208 */ /* 0x001fe20004000000 */
[----:B------:R-:W-:Y:S01]  /*13b90*/  @P3 IMAD.MOV.U32 R7, RZ, RZ, 0x7f3321d2 ;  /* 0x7f3321d2ff073424 */ /* 0x000fe200078e00ff */
[----:B------:R-:W-:Y:S02]  /*13ba0*/  @!P1 FSEL R2, R4, R6, !P0 ;  /* 0x0000000604029208 */ /* 0x000fe40004000000 */
[----:B------:R-:W-:Y:S02]  /*13bb0*/  @P3 FSEL R3, R13, R3, !P4 ;  /* 0x000000030d033208 */ /* 0x000fe40006000000 */
[----:B------:R-:W-:Y:S02]  /*13bc0*/  @P3 FSEL R7, R7, 3.37028055040000000000e+12, !P0 ;  /* 0x54442d1807073808 */ /* 0x000fe40004000000 */
[----:B------:R-:W-:Y:S01]  /*13bd0*/  @!P3 FSEL R5, RZ, 2.1426990032196044922, P0 ;  /* 0x400921fbff05b808 */ /* 0x000fe20000000000 */
[----:B------:R-:W-:Y:S01]  /*13be0*/  @P3 IMAD.MOV.U32 R5, RZ, RZ, R3 ;  /* 0x000000ffff053224 */ /* 0x000fe200078e0003 */
[----:B------:R-:W-:-:S02]  /*13bf0*/  @P3 FSEL R0, R7, R2, !P4 ;  /* 0x0000000207003208 */ /* 0x000fc40006000000 */
[----:B------:R-:W-:Y:S02]  /*13c00*/  @!P3 FSEL R4, RZ, 3.37028055040000000000e+12, P0 ;  /* 0x54442d18ff04b808 */ /* 0x000fe40000000000 */
[----:B------:R-:W-:Y:S01]  /*13c10*/  LOP3.LUT R43, R5, 0x80000000, R43, 0xb8, !PT ;  /* 0x80000000052b7812 */ /* 0x000fe200078eb82b */
[----:B------:R-:W-:-:S15]  /*13c20*/  @P3 IMAD.MOV.U32 R4, RZ, RZ, R0 ;  /* 0x000000ffff043224 */ /* 0x000fde00078e0000 */
[----:B------:R-:W-:-:S15]  /*13c30*/  NOP ;  /* 0x0000000000007918 */ /* 0x000fde0000000000 */
[----:B------:R-:W-:-:S15]  /*13c40*/  NOP ;  /* 0x0000000000007918 */ /* 0x000fde0000000000 */
[----:B------:R-:W-:-:S02]  /*13c50*/  NOP ;  /* 0x0000000000007918 */ /* 0x000fc40000000000 */
[----:B------:R-:W0:Y:S02]  /*13c60*/  DSETP.NAN.AND P0, PT, R8, R8, PT ;  /* 0x000000080800722a */ /* 0x000e240003f08000 */
[----:B0-----:R-:W-:Y:S02]  /*13c70*/  FSEL R4, R8, R4, P0 ;  /* 0x0000000408047208 */ /* 0x001fe40000000000 */
[----:B------:R-:W-:Y:S01]  /*13c80*/  FSEL R5, R9, R43, P0 ;  /* 0x0000002b09057208 */ /* 0x000fe20000000000 */
[----:B------:R-:W-:Y:S06]  /*13c90*/  BRA `(.L_x_8492) ;  /* 0x0000002400587947 */ /* 0x000fec0003800000 */
.L_x_8465:
[----:B------:R-:W-:-:S13]  /*13ca0*/  ISETP.GE.AND P0, PT, R9, RZ, PT ;  /* 0x000000ff0900720c */ /* 0x000fda0003f06270 */
[----:B------:R-:W-:Y:S05]  /*13cb0*/  @!P0 BRA `(.L_x_8495) ;  /* 0x0000001000a08947 */ /* 0x000fea0003800000 */
[----:B------:R-:W0:Y:S02]  /*13cc0*/  DADD R2, -RZ, |R24| ;  /* 0x00000000ff027229 */ /* 0x000e240000000518 */
[----:B0-----:R-:W-:-:S13]  /*13cd0*/  ISETP.GT.AND P0, PT, R3, 0x3fe26665, PT ;  /* 0x3fe266650300780c */ /* 0x001fda0003f04270 */
[----:B------:R-:W-:Y:S05]  /*13ce0*/  @P0 BRA `(.L_x_8496) ;  /* 0x0000000400f00947 */ /* 0x000fea0003800000 */
[----:B------:R-:W-:Y:S01]  /*13cf0*/  IMAD.MOV.U32 R4, RZ, RZ, 0x180754af ;  /* 0x180754afff047424 */ /* 0x000fe200078e00ff */
[----:B------:R-:W-:Y:S01]  /*13d00*/  UMOV UR4, 0xdc1895e9 ;  /* 0xdc1895e900047882 */ /* 0x000fe20000000000 */
[----:B------:R-:W-:Y:S01]  /*13d10*/  IMAD.MOV.U32 R5, RZ, RZ, 0x3fb3823b ;  /* 0x3fb3823bff057424 */ /* 0x000fe200078e00ff */
[----:B------:R-:W-:Y:S01]  /*13d20*/  UMOV UR5, 0x3fb0066b ;  /* 0x3fb0066b00057882 */ /* 0x000fe20000000000 */
[----:B------:R-:W0:Y:S01]  /*13d30*/  DMUL R2, R24, R24 ;  /* 0x0000001818027228 */ /* 0x000e220000000000 */
[----:B------:R-:W-:-:S15]  /*13d40*/  ISETP.GT.AND P0, PT, R25, -0x1, PT ;  /* 0xffffffff1900780c */ /* 0x000fde0003f04270 */
[----:B------:R-:W-:-:S15]  /*13d50*/  NOP ;  /* 0x0000000000007918 */ /* 0x000fde0000000000 */
[----:B------:R-:W-:-:S15]  /*13d60*/  NOP ;  /* 0x0000000000007918 */ /* 0x000fde0000000000 */
[----:B------:R-:W-:-:S15]  /*13d70*/  NOP ;  /* 0x0000000000007918 */ /* 0x000fde0000000000 */
[----:B------:R-:W-:-:S03]  /*13d80*/  NOP ;  /* 0x0000000000007918 */ /* 0x000fc60000000000 */
[----:B0-----:R-:W0:Y:S01]  /*13d90*/  DFMA R4, R2, UR4, -R4 ;  /* 0x0000000402047c2b */ /* 0x001e220008000804 */
        /* <DEDUP_REMOVED lines=83> */
[----:B0-----:R0:W1:Y:S02]  /*142d0*/  DMUL R4, R2, R4 ;  /* 0x0000000402047228 */ /* 0x0010640000000000 */
[----:B0-----:R-:W-:Y:S02]  /*142e0*/  @P0 IMAD.MOV.U32 R2, RZ, RZ, 0x33145c07 ;  /* 0x33145c07ff020424 */ /* 0x001fe400078e00ff */
[----:B------:R-:W-:-:S15]  /*142f0*/  @P0 IMAD.MOV.U32 R3, RZ, RZ, 0x3c91a626 ;  /* 0x3c91a626ff030424 */ /* 0x000fde00078e00ff */
[----:B------:R-:W-:-:S15]  /*14300*/  NOP ;  /* 0x0000000000007918 */ /* 0x000fde0000000000 */
[----:B------:R-:W-:-:S15]  /*14310*/  NOP ;  /* 0x0000000000007918 */ /* 0x000fde0000000000 */
[----:B------:R-:W-:-:S15]  /*14320*/  NOP ;  /* 0x0000000000007918 */ /* 0x000fde0000000000 */
[----:B-1----:R0:W1:Y:S02]  /*14330*/  DFMA R6, R4, |R24|, |R24| ;  /* 0x400000180406722b */ /* 0x0020640000000418 */
[----:B0-----:R-:W-:Y:S01]  /*14340*/  @!P0 IMAD.MOV.U32 R4, RZ, RZ, 0x33145c07 ;  /* 0x33145c07ff048424 */ /* 0x001fe200078e00ff */
[----:B------:R-:W-:-:S15]  /*14350*/  @!P0 MOV R5, 0x3c91a626 ;  /* 0x3c91a62600058802 */ /* 0x000fde0000000f00 */
[----:B------:R-:W-:-:S15]  /*14360*/  NOP ;  /* 0x0000000000007918 */ /* 0x000fde0000000000 */
[----:B------:R-:W-:-:S15]  /*14370*/  NOP ;  /* 0x0000000000007918 */ /* 0x000fde0000000000 */
[----:B------:R-:W-:-:S15]  /*14380*/  NOP ;  /* 0x0000000000007918 */ /* 0x000fde0000000000 */
[----:B------:R-:W-:-:S01]  /*14390*/  NOP ;  /* 0x0000000000007918 */ /* 0x000fc20000000000 */
[----:B-1----:R-:W0:-:S15]  /*143a0*/  @!P0 DADD R4, R6, R4 ;  /* 0x0000000006048229 */ /* 0x002e1e0000000004 */
[----:B------:R-:W-:-:S15]  /*143b0*/  NOP ;  /* 0x0000000000007918 */ /* 0x000fde0000000000 */
[----:B------:R-:W-:-:S15]  /*143c0*/  NOP ;  /* 0x0000000000007918 */ /* 0x000fde0000000000 */
[----:B------:R-:W-:-:S15]  /*143d0*/  NOP ;  /* 0x0000000000007918 */ /* 0x000fde0000000000 */
[----:B------:R-:W-:-:S04]  /*143e0*/  NOP ;  /* 0x0000000000007918 */ /* 0x000fc80000000000 */
[----:B------:R-:W1:-:S15]  /*143f0*/  @P0 DADD R2, R6, -R2 ;  /* 0x0000000006020229 */ /* 0x000e5e0000000802 */
[----:B------:R-:W-:-:S15]  /*14400*/  NOP ;  /* 0x0000000000007918 */ /* 0x000fde0000000000 */
[----:B------:R-:W-:-:S15]  /*14410*/  NOP ;  /* 0x0000000000007918 */ /* 0x000fde0000000000 */
[----:B------:R-:W-:-:S15]  /*14420*/  NOP ;  /* 0x0000000000007918 */ /* 0x000fde0000000000 */
[----:B------:R-:W-:-:S04]  /*14430*/  NOP ;  /* 0x0000000000007918 */ /* 0x000fc80000000000 */
[----:B0-----:R-:W0:-:S15]  /*14440*/  @!P0 DADD R4, R4, UR4 ;  /* 0x0000000404048e29 */ /* 0x001e1e0008000000 */
[----:B------:R-:W-:-:S15]  /*14450*/  NOP ;  /* 0x0000000000007918 */ /* 0x000fde0000000000 */
[----:B------:R-:W-:-:S15]  /*14460*/  NOP ;  /* 0x0000000000007918 */ /* 0x000fde0000000000 */
[----:B------:R-:W-:-:S15]  /*14470*/  NOP ;  /* 0x0000000000007918 */ /* 0x000fde0000000000 */
[----:B------:R-:W-:-:S04]  /*14480*/  NOP ;  /* 0x0000000000007918 */ /* 0x000fc80000000000 */
[----:B-1----:R1:W2:Y:S02]  /*14490*/  @P0 DADD R4, -R2, UR4 ;  /* 0x0000000402040e29 */ /* 0x0022a40008000100 */
[----:B012---:R-:W-:Y:S05]  /*144a0*/  BRA `(.L_x_8492) ;  /* 0x0000001c00547947 */ /* 0x007fea0003800000 */
.L_x_8496:
[----:B------:R-:W-:Y:S01]  /*144b0*/  IMAD.MOV.U32 R4, RZ, RZ, 0x66faac4b ;  /* 0x66faac4bff047424 */ /* 0x000fe200078e00ff */
[----:B------:R-:W-:Y:S01]  /*144c0*/  UMOV UR4, 0x71155f70 ;  /* 0x71155f7000047882 */ /* 0x000fe20000000000 */
[----:B------:R-:W-:Y:S01]  /*144d0*/  IMAD.MOV.U32 R5, RZ, RZ, 0x3ebac2fe ;  /* 0x3ebac2feff057424 */ /* 0x000fe200078e00ff */
[----:B------:R-:W-:Y:S01]  /*144e0*/  UMOV UR5, 0x3ec715b3 ;  /* 0x3ec715b300057882 */ /* 0x000fe20000000000 */
[----:B------:R-:W0:Y:S01]  /*144f0*/  DADD R2, -|R24|, 1 ;  /* 0x3ff0000018027429 */ /* 0x000e220000000300 */
[----:B------:R-:W-:Y:S01]  /*14500*/  IMAD.MOV.U32 R6, RZ, RZ, RZ ;  /* 0x000000ffff067224 */ /* 0x000fe200078e00ff */
[----:B0-----:R-:W-:-:S15]  /*14510*/  ISETP.GE.AND P0, PT, R3, 0x1, PT ;  /* 0x000000010300780c */ /* 0x001fde0003f06270 */
[----:B------:R-:W-:-:S15]  /*14520*/  NOP ;  /* 0x0000000000007918 */ /* 0x000fde0000000000 */
[----:B------:R-:W-:-:S15]  /*14530*/  NOP ;  /* 0x0000000000007918 */ /* 0x000fde0000000000 */
[----:B------:R-:W-:-:S15]  /*14540*/  NOP ;  /* 0x0000000000007918 */ /* 0x000fde0000000000 */
[----:B------:R-:W-:-:S02]  /*14550*/  NOP ;  /* 0x0000000000007918 */ /* 0x000fc40000000000 */
[----:B------:R-:W0:Y:S01]  /*14560*/  DFMA R4, R2, UR4, -R4 ;  /* 0x0000000402047c2b */ /* 0x000e220008000804 */
        /* <DEDUP_REMOVED lines=20> */
[----:B0-----:R0:W1:Y:S01]  /*146b0*/  DFMA R8, R2, R4, UR4 ;  /* 0x0000000402087e2b */ /* 0x0010620008000004 */
[----:B------:R-:W-:Y:S01]  /*146c0*/  UMOV UR4, 0x8d1e2422 ;  /* 0x8d1e242200047882 */ /* 0x000fe20000000000 */
[----:B0-----:R-:W-:Y:S01]  /*146d0*/  VIADD R5, R3, 0xfff00000 ;  /* 0xfff0000003057836 */ /* 0x001fe20000000000 */
[----:B------:R-:W-:Y:S01]  /*146e0*/  UMOV UR5, 0x3f079c16 ;  /* 0x3f079c1600057882 */ /* 0x000fe20000000000 */
[----:B------:R-:W-:Y:S02]  /*146f0*/  MOV R4, R2 ;  /* 0x0000000200047202 */ /* 0x000fe40000000f00 */
[----:B------:R-:W0:-:S15]  /*14700*/  MUFU.RSQ64H R7, R5 ;  /* 0x0000000500077308 */ /* 0x000e1e0000001c00 */
[----:B------:R-:W-:-:S15]  /*14710*/  NOP ;  /* 0x0000000000007918 */ /* 0x000fde0000000000 */
[----:B------:R-:W-:-:S15]  /*14720*/  NOP ;  /* 0x0000000000007918 */ /* 0x000fde0000000000 */
[----:B------:R-:W-:-:S13]  /*14730*/  NOP ;  /* 0x0000000000007918 */ /* 0x000fda0000000000 */
[----:B-1----:R0:W1:Y:S01]  /*14740*/  DFMA R18, R2, R8, UR4 ;  /* 0x0000000402127e2b */ /* 0x0020620008000008 */
[----:B------:R-:W-:Y:S01]  /*14750*/  UMOV UR4, 0xc3bca540 ;  /* 0xc3bca54000047882 */ /* 0x000fe20000000000 */
[----:B------:R-:W-:Y:S01]  /*14760*/  UMOV UR5, 0x3f1c9a88 ;  /* 0x3f1c9a8800057882 */ /* 0x000fe20000000000 */
[----:B0-----:R-:W-:Y:S02]  /*14770*/  VIADD R9, R7, 0xfff00000 ;  /* 0xfff0000007097836 */ /* 0x001fe40000000000 */
[----:B------:R-:W-:-:S15]  /*14780*/  IMAD.MOV.U32 R8, RZ, RZ, RZ ;  /* 0x000000ffff087224 */ /* 0x000fde00078e00ff */
[----:B------:R-:W-:-:S15]  /*14790*/  NOP ;  /* 0x0000000000007918 */ /* 0x000fde0000000000 */
[----:B------:R-:W-:-:S15]  /*147a0*/  NOP ;  /* 0x0000000000007918 */ /* 0x000fde0000000000 */
[----:B------:R-:W-:-:S14]  /*147b0*/  NOP ;  /* 0x0000000000007918 */ /* 0x000fdc0000000000 */
[----:B-1----:R-:W0:Y:S01]  /*147c0*/  DFMA R18, R2, R18, UR4 ;  /* 0x0000000402127e2b */ /* 0x002e220008000012 */
        /* <DEDUP_REMOVED lines=35> */
[----:B------:R-:W-:Y:S01]  /*14a00*/  DFMA R18, R2, R18, UR4 ;  /* 0x0000000402127e2b */ /* 0x000fe20008000012 */
[----:B------:R-:W-:Y:S01]  /*14a10*/  UMOV UR4, 0xb6dc9f2c ;  /* 0xb6dc9f2c00047882 */ /* 0x000fe20000000000 */
[----:B------:R-:W-:-:S15]  /*14a20*/  UMOV UR5, 0x3f76db6d ;  /* 0x3f76db6d00057882 */ /* 0x000fde0000000000 */
        /* <DEDUP_REMOVED lines=9> */
[----:B0-----:R-:W-:-:S15]  /*14ac0*/  DFMA R6, R8, R6, R8 ;  /* 0x000000060806722b */ /* 0x001fde0000000008 */
[----:B------:R-:W-:-:S15]  /*14ad0*/  NOP ;  /* 0x0000000000007918 */ /* 0x000fde0000000000 */
[----:B------:R-:W-:-:S15]  /*14ae0*/  NOP ;  /* 0x0000000000007918 */ /* 0x000fde0000000000 */
[----:B------:R-:W-:-:S15]  /*14af0*/  NOP ;  /* 0x0000000000007918 */ /* 0x000fde0000000000 */
[----:B------:R-:W-:-:S04]  /*14b00*/  NOP ;  /* 0x0000000000007918 */ /* 0x000fc80000000000 */
[----:B------:R-:W0:-:S15]  /*14b10*/  DFMA R4, R14, -R14, R4 ;  /* 0x8000000e0e04722b */ /* 0x000e1e0000000004 */
[----:B------:R-:W-:-:S15]  /*14b20*/  NOP ;  /* 0x0000000000007918 */ /* 0x000fde0000000000 */
[----:B------:R-:W-:-:S15]  /*14b30*/  NOP ;  /* 0x0000000000007918 */ /* 0x000fde0000000000 */
[----:B------:R-:W-:-:S15]  /*14b40*/  NOP ;  /* 0x0000000000007918 */ /* 0x000fde0000000000 */
[----:B------:R-:W-:-:S04]  /*14b50*/  NOP ;  /* 0x0000000000007918 */ /* 0x000fc80000000000 */
[----:B0-----:R-:W0:Y:S02]  /*14b60*/  DFMA R4, R6, R4, R14 ;  /* 0x000000040604722b */ /* 0x001e24000000000e */
[----:B0-----:R-:W-:-:S15]  /*14b70*/  VIADD R5, R5, 0x100000 ;  /* 0x0010000005057836 */ /* 0x001fde0000000000 */
        /* <DEDUP_REMOVED lines=30> */
[----:B------:R-:W-:-:S15]  /*14d60*/  DMUL R20, RZ, |R24| ;  /* 0x40000018ff147228 */ /* 0x000fde0000000000 */
[----:B------:R-:W-:-:S15]  /*14d70*/  NOP ;  /* 0x0000000000007918 */ /* 0x000fde0000000000 */
[----:B------:R-:W-:-:S15]  /*14d80*/  NOP ;  /* 0x0000000000007918 */ /* 0x000fde0000000000 */
[----:B------:R-:W-:-:S15]  /*14d90*/  NOP ;  /* 0x0000000000007918 */ /* 0x000fde0000000000 */
[----:B------:R-:W-:-:S04]  /*14da0*/  NOP ;  /* 0x0000000000007918 */ /* 0x000fc80000000000 */
[----:B0-----:R-:W0:Y:S02]  /*14db0*/  DFMA R18, R4, R18, R4 ;  /* 0x000000120412722b */ /* 0x001e240000000004 */
[----:B0-----:R-:W-:Y:S02]  /*14dc0*/  FSEL R6, R20, R18, !P0 ;  /* 0x0000001214067208 */ /* 0x001fe40004000000 */
[----:B------:R-:W-:Y:S02]  /*14dd0*/  FSEL R7, R21, R19, !P0 ;  /* 0x0000001315077208 */ /* 0x000fe40004000000 */
[----:B------:R-:W-:-:S15]  /*14de0*/  ISETP.GE.AND P0, PT, R3, RZ, PT ;  /* 0x000000ff0300720c */ /* 0x000fde0003f06270 */
[----:B------:R-:W-:-:S15]  /*14df0*/  NOP ;  /* 0x0000000000007918 */ /* 0x000fde0000000000 */
[----:B------:R-:W-:-:S15]  /*14e00*/  NOP ;  /* 0x0000000000007918 */ /* 0x000fde0000000000 */
[----:B------:R-:W-:-:S13]  /*14e10*/  NOP ;  /* 0x0000000000007918 */ /* 0x000fda0000000000 */
[----:B------:R-:W0:Y:S02]  /*14e20*/  DMUL R4, R6, +INF ;  /* 0x7ff0000006047828 */ /* 0x000e240000000000 */
[----:B0-----:R-:W-:Y:S02]  /*14e30*/  FSEL R4, R4, R6, !P0 ;  /* 0x0000000604047208 */ /* 0x001fe40004000000 */
[----:B------:R-:W-:Y:S02]  /*14e40*/  FSEL R5, R5, R7, !P0 ;  /* 0x0000000705057208 */ /* 0x000fe40004000000 */
[----:B------:R-:W-:-:S15]  /*14e50*/  ISETP.GE.AND P0, PT, R25, RZ, PT ;  /* 0x000000ff1900720c */ /* 0x000fde0003f06270 */
[----:B------:R-:W-:-:S15]  /*14e60*/  NOP ;  /* 0x0000000000007918 */ /* 0x000fde0000000000 */
[----:B------:R-:W-:-:S15]  /*14e70*/  NOP ;  /* 0x0000000000007918 */ /* 0x000fde0000000000 */
[----:B------:R-:W-:-:S13]  /*14e80*/  NOP ;  /* 0x0000000000007918 */ /* 0x000fda0000000000 */
[----:B------:R-:W0:Y:S01]  /*14e90*/  DADD R2, R4, -UR4 ;  /* 0x8000000404027e29 */ /* 0x000e220008000000 */
[----:B------:R-:W-:Y:S01]  /*14ea0*/  UMOV UR4, 0x54442d18 ;  /* 0x54442d1800047882 */ /* 0x000fe20000000000 */
[----:B------:R-:W-:-:S15]  /*14eb0*/  UMOV UR5, 0x400921fb ;  /* 0x400921fb00057882 */ /* 0x000fde0000000000 */
[----:B------:R-:W-:-:S15]  /*14ec0*/  NOP ;  /* 0x0000000000007918 */ /* 0x000fde0000000000 */
[----:B------:R-:W-:-:S15]  /*14ed0*/  NOP ;  /* 0x0000000000007918 */ /* 0x000fde0000000000 */
[----:B------:R-:W-:-:S15]  /*14ee0*/  NOP ;  /* 0x0000000000007918 */ /* 0x000fde0000000000 */
[----:B------:R-:W-:-:S02]  /*14ef0*/  NOP ;  /* 0x0000000000007918 */ /* 0x000fc40000000000 */
[----:B0-----:R-:W0:Y:S02]  /*14f00*/  DADD R2, -R2, UR4 ;  /* 0x0000000402027e29 */ /* 0x001e240008000100 */
[----:B0-----:R-:W-:Y:S02]  /*14f10*/  FSEL R4, R2, R4, !P0 ;  /* 0x0000000402047208 */ /* 0x001fe40004000000 */
[----:B------:R-:W-:Y:S01]  /*14f20*/  FSEL R5, R3, R5, !P0 ;  /* 0x0000000503057208 */ /* 0x000fe20004000000 */
[----:B------:R-:W-:Y:S06]  /*14f30*/  BRA `(.L_x_8492) ;  /* 0x0000001000b07947 */ /* 0x000fec0003800000 */
.L_x_8495:
[----:B------:R-:W0:Y:S02]  /*14f40*/  DADD R2, -RZ, |R24| ;  /* 0x00000000ff027229 */ /* 0x000e240000000518 */
[----:B0-----:R-:W-:-:S15]  /*14f50*/  ISETP.GT.AND P0, PT, R3, 0x3fe26665, PT ;  /* 0x3fe266650300780c */ /* 0x001fde0003f04270 */
[----:B------:R-:W-:-:S15]  /*14f60*/  NOP ;  /* 0x0000000000007918 */ /* 0x000fde0000000000 */
[----:B------:R-:W-:-:S15]  /*14f70*/  NOP ;  /* 0x0000000000007918 */ /* 0x000fde0000000000 */
[----:B------:R-:W-:-:S15]  /*14f80*/  NOP ;  /* 0x0000000000007918 */ /* 0x000fde0000000000 */
[----:B------:R-:W-:-:S02]  /*14f90*/  NOP ;  /* 0x0000000000007918 */ /* 0x000fc40000000000 */
[----:B------:R-:W0:Y:S02]  /*14fa0*/  DADD R2, -RZ, -R24 ;  /* 0x00000000ff027229 */ /* 0x000e240000000918 */
[----:B0-----:R-:W-:Y:S01]  /*14fb0*/  IMAD.MOV.U32 R0, RZ, RZ, R3 ;  /* 0x000000ffff007224 */ /* 0x001fe200078e0003 */
[----:B------:R-:W-:Y:S06]  /*14fc0*/  @P0 BRA `(.L_x_8497) ;  /* 0x0000000400ec0947 */ /* 0x000fec0003800000 */
[----:B------:R-:W-:Y:S01]  /*14fd0*/  MOV R4, 0x180754af ;  /* 0x180754af00047802 */ /* 0x000fe20000000f00 */
[----:B------:R-:W-:Y:S01]  /*14fe0*/  IMAD.MOV.U32 R5, RZ, RZ, 0x3fb3823b ;  /* 0x3fb3823bff057424 */ /* 0x000fe200078e00ff */
[----:B------:R-:W-:Y:S01]  /*14ff0*/  UMOV UR4, 0xdc1895e9 ;  /* 0xdc1895e900047882 */ /* 0x000fe20000000000 */
[----:B------:R-:W-:Y:S01]  /*15000*/  UMOV UR5, 0x3fb0066b ;  /* 0x3fb0066b00057882 */ /* 0x000fe20000000000 */
[----:B------:R-:W0:Y:S01]  /*15010*/  DMUL R2, R24, R24 ;  /* 0x0000001818027228 */ /* 0x000e220000000000 */
[----:B------:R-:W-:-:S13]  /*15020*/  ISETP.GT.AND P0, PT, R0, -0x1, PT ;  /* 0xffffffff0000780c */ /* 0x000fda0003f04270 */
[----:B------:R-:W-:Y:S02]  /*15030*/  @P0 IMAD.MOV.U32 R6, RZ, RZ, 0x33145c07 ;  /* 0x33145c07ff060424 */ /* 0x000fe400078e00ff */
[----:B------:R-:W-:-:S15]  /*15040*/  @P0 IMAD.MOV.U32 R7, RZ, RZ, 0x3c91a626 ;  /* 0x3c91a626ff070424 */ /* 0x000fde00078e00ff */
        /* <DEDUP_REMOVED lines=92> */
[----:B0-----:R0:W1:Y:S02]  /*15610*/  DFMA R2, R4, |R24|, |R24| ;  /* 0x400000180402722b */ /* 0x0010640000000418 */
[----:B0-----:R-:W-:Y:S02]  /*15620*/  @!P0 IMAD.MOV.U32 R4, RZ, RZ, 0x33145c07 ;  /* 0x33145c07ff048424 */ /* 0x001fe400078e00ff */
[----:B------:R-:W-:-:S15]  /*15630*/  @!P0 IMAD.MOV.U32 R5, RZ, RZ, 0x3c91a626 ;  /* 0x3c91a626ff058424 */ /* 0x000fde00078e00ff */
[----:B------:R-:W-:-:S15]  /*15640*/  NOP ;  /* 0x0000000000007918 */ /* 0x000fde0000000000 */
[----:B------:R-:W-:-:S15]  /*15650*/  NOP ;  /* 0x0000000000007918 */ /* 0x000fde0000000000 */
[----:B------:R-:W-:-:S15]  /*15660*/  NOP ;  /* 0x0000000000007918 */ /* 0x000fde0000000000 */
        /* <DEDUP_REMOVED lines=17> */
.L_x_8497:
[----:B------:R-:W-:Y:S01]  /*15780*/  MOV R4, 0x66faac4b ;  /* 0x66faac4b00047802 */ /* 0x000fe20000000f00 */
[----:B------:R-:W-:Y:S01]  /*15790*/  IMAD.MOV.U32 R5, RZ, RZ, 0x3ebac2fe ;  /* 0x3ebac2feff057424 */ /* 0x000fe200078e00ff */
[----:B------:R-:W-:Y:S01]  /*157a0*/  UMOV UR4, 0x71155f70 ;  /* 0x71155f7000047882 */ /* 0x000fe20000000000 */
        /* <DEDUP_REMOVED lines=33> */
[----:B------:R-:W-:Y:S02]  /*159c0*/  IMAD.MOV.U32 R4, RZ, RZ, R2 ;  /* 0x000000ffff047224 */ /* 0x000fe400078e0002 */
[----:B------:R-:W0:-:S15]  /*159d0*/  MUFU.RSQ64H R7, R5 ;  /* 0x0000000500077308 */ /* 0x000e1e0000001c00 */
[----:B------:R-:W-:-:S15]  /*159e0*/  NOP ;  /* 0x0000000000007918 */ /* 0x000fde0000000000 */
[----:B------:R-:W-:-:S15]  /*159f0*/  NOP ;  /* 0x0000000000007918 */ /* 0x000fde0000000000 */
[----:B------:R-:W-:-:S13]  /*15a00*/  NOP ;  /* 0x0000000000007918 */ /* 0x000fda0000000000 */
[----:B-1----:R0:W1:Y:S01]  /*15a10*/  DFMA R18, R2, R8, UR4 ;  /* 0x0000000402127e2b */ /* 0x0020620008000008 */
[----:B------:R-:W-:Y:S01]  /*15a20*/  UMOV UR4, 0xc3bca540 ;  /* 0xc3bca54000047882 */ /* 0x000fe20000000000 */
[----:B------:R-:W-:Y:S01]  /*15a30*/  UMOV UR5, 0x3f1c9a88 ;  /* 0x3f1c9a8800057882 */ /* 0x000fe20000000000 */
[----:B0-----:R-:W-:Y:S01]  /*15a40*/  VIADD R9, R7, 0xfff00000 ;  /* 0xfff0000007097836 */ /* 0x001fe20000000000 */
[----:B------:R-:W-:-:S15]  /*15a50*/  MOV R8, RZ ;  /* 0x000000ff00087202 */ /* 0x000fde0000000f00 */
[----:B------:R-:W-:-:S15]  /*15a60*/  NOP ;  /* 0x0000000000007918 */ /* 0x000fde0000000000 */
[----:B------:R-:W-:-:S15]  /*15a70*/  NOP ;  /* 0x0000000000007918 */ /* 0x000fde0000000000 */
[----:B------:R-:W-:-:S15]  /*15a80*/  NOP ;  /* 0x0000000000007918 */ /* 0x000fde0000000000 */
        /* <DEDUP_REMOVED lines=118> */
[----:B------:R-:W-:-:S07]  /*161f0*/  FSEL R5, R5, R3, !P0 ;  /* 0x0000000305057208 */ /* 0x000fce0004000000 */
.L_x_8492:
[----:B------:R-:W-:Y:S05]  /*16200*/  BSYNC.RECONVERGENT B3 ;  /* 0x0000000000037941 */ /* 0x000fea0003800200 */
.L_x_8460:
[----:B------:R-:W-:Y:S01]  /*16210*/  ISETP.GE.AND P0, PT, R11, RZ, PT ;  /* 0x000000ff0b00720c */ /* 0x000fe20003f06270 */
[----:B------:R-:W0:Y:S03]  /*16220*/  DADD R2, -RZ, -R40 ;  /* 0x00000000ff027229 */ /* 0x000e260000000928 */
[----:B0-----:R-:W-:Y:S02]  /*16230*/  FSEL R12, R40, R2, !P0 ;  /* 0x00000002280c7208 */ /* 0x001fe40004000000 */
[----:B------:R-:W-:-:S07]  /*16240*/  FSEL R13, R41, R3, !P0 ;  /* 0x00000003290d7208 */ /* 0x000fce0004000000 */
.L_x_8400:
[----:B------:R-:W-:Y:S05]  /*16250*/  BSYNC.RECONVERGENT B1 ;  /* 0x0000000000017941 */ /* 0x000fea0003800200 */
.L_x_8398:
[----:B------:R-:W0:Y:S01]  /*16260*/  DSETP.NAN.AND P0, PT, R4, R4, PT ;  /* 0x000000040400722a */ /* 0x000e220003f08000 */
[----:B------:R-:W-:Y:S01]  /*16270*/  BSSY.RECONVERGENT B0, `(.L_x_8498) ;  /* 0x000001b000007945 */ /* 0x000fe20003800200 */
[----:B0-----:R-:W-:Y:S02]  /*16280*/  @P0 IMAD.MOV.U32 R14, RZ, RZ, R4 ;  /* 0x000000ffff0e0224 */ /* 0x001fe400078e0004 */
[----:B------:R-:W-:-:S15]  /*16290*/  @P0 IMAD.MOV.U32 R15, RZ, RZ, R5 ;  /* 0x000000ffff0f0224 */ /* 0x000fde00078e0005 */
[----:B------:R-:W-:-:S15]  /*162a0*/  NOP ;  /* 0x0000000000007918 */ /* 0x000fde0000000000 */
[----:B------:R-:W-:-:S15]  /*162b0*/  NOP ;  /* 0x0000000000007918 */ /* 0x000fde0000000000 */
[----:B------:R-:W-:-:S15]  /*162c0*/  NOP ;  /* 0x0000000000007918 */ /* 0x000fde0000000000 */
[----:B------:R-:W-:-:S15]  /*162d0*/  @P0 DSETP.NAN.AND P1, PT, R12, R12, PT ;  /* 0x0000000c0c00022a */ /* 0x000fde0003f28000 */
[----:B------:R-:W-:-:S15]  /*162e0*/  NOP ;  /* 0x0000000000007918 */ /* 0x000fde0000000000 */
[----:B------:R-:W-:-:S15]  /*162f0*/  NOP ;  /* 0x0000000000007918 */ /* 0x000fde0000000000 */
[----:B------:R-:W-:-:S15]  /*16300*/  NOP ;  /* 0x0000000000007918 */ /* 0x000fde0000000000 */
[----:B------:R-:W-:-:S04]  /*16310*/  NOP ;  /* 0x0000000000007918 */ /* 0x000fc80000000000 */
[----:B------:R-:W0:Y:S02]  /*16320*/  @P0 DADD R2, -RZ, |R12| ;  /* 0x00000000ff020229 */ /* 0x000e24000000050c */
[----:B0-----:R-:W-:Y:S02]  /*16330*/  @P0 FSEL R0, R2, R12, !P1 ;  /* 0x0000000c02000208 */ /* 0x001fe40004800000 */
[----:B------:R-:W-:-:S03]  /*16340*/  @P0 FSEL R3, R3, R13, !P1 ;  /* 0x0000000d03030208 */ /* 0x000fc60004800000 */
[----:B------:R-:W-:Y:S02]  /*16350*/  @P0 IMAD.MOV.U32 R12, RZ, RZ, R0 ;  /* 0x000000ffff0c0224 */ /* 0x000fe400078e0000 */
[----:B------:R-:W-:Y:S01]  /*16360*/  @P0 IMAD.MOV.U32 R13, RZ, RZ, R3 ;  /* 0x000000ffff0d0224 */ /* 0x000fe200078e0003 */
[----:B------:R-:W-:Y:S06]  /*16370*/  @P0 BRA `(.L_x_8499) ;  /* 0x0000000000280947 */ /* 0x000fec0003800000 */
[----:B------:R-:W0:Y:S01]  /*16380*/  DSETP.NAN.AND P0, PT, R12, R12, PT ;  /* 0x0000000c0c00722a */ /* 0x000e220003f08000 */
[----:B------:R-:W-:Y:S01]  /*16390*/  MOV R14, R12 ;  /* 0x0000000c000e7202 */ /* 0x000fe20000000f00 */
[----:B------:R-:W-:Y:S01]  /*163a0*/  IMAD.MOV.U32 R15, RZ, RZ, R13 ;  /* 0x000000ffff0f7224 */ /* 0x000fe200078e000d */
[----:B0-----:R-:W-:Y:S01]  /*163b0*/  @!P0 LOP3.LUT R11, R5, 0x80000000, R11, 0xb8, !PT ;  /* 0x80000000050b8812 */ /* 0x001fe200078eb80b */
[----:B------:R-:W-:-:S04]  /*163c0*/  @!P0 IMAD.MOV.U32 R14, RZ, RZ, R4 ;  /* 0x000000ffff0e8224 */ /* 0x000fc800078e0004 */
[----:B------:R-:W-:-:S15]  /*163d0*/  @!P0 IMAD.MOV.U32 R15, RZ, RZ, R11 ;  /* 0x000000ffff0f8224 */ /* 0x000fde00078e000b */
[----:B------:R-:W-:-:S15]  /*163e0*/  NOP ;  /* 0x0000000000007918 */ /* 0x000fde0000000000 */
[----:B------:R-:W-:-:S15]  /*163f0*/  NOP ;  /* 0x0000000000007918 */ /* 0x000fde0000000000 */
[----:B------:R-:W-:-:S11]  /*16400*/  NOP ;  /* 0x0000000000007918 */ /* 0x000fd60000000000 */
[----:B------:R-:W0:Y:S02]  /*16410*/  @!P0 DADD R12, -RZ, |R12| ;  /* 0x00000000ff0c8229 */ /* 0x000e24000000050c */
.L_x_8499:
[----:B------:R-:W-:Y:S05]  /*16420*/  BSYNC.RECONVERGENT B0 ;  /* 0x0000000000007941 */ /* 0x000fea0003800200 */
.L_x_8498:
[----:B------:R-:W1:Y:S01]  /*16430*/  LDCU.64 UR6, c[0x0][0x580] ;  /* 0x0000b000ff0677ac */ /* 0x000e620008000a00 */
[----:B------:R-:W-:-:S04]  /*16440*/  UPRMT UR4, UR42, 0x9910, URZ ;  /* 0x000099102a047896 */ /* 0x000fc800080000ff */
[----:B------:R-:W-:Y:S01]  /*16450*/  UISETP.GT.AND UP0, UPT, UR4, 0x9, UPT ;  /* 0x000000090400788c */ /* 0x000fe2000bf04270 */
[----:B-1----:R-:W-:-:S05]  /*16460*/  IADD3 R2, P0, PT, R17, UR6, RZ ;  /* 0x0000000611027c10 */ /* 0x002fca000ff1e0ff */
        /* <DEDUP_REMOVED lines=10> */
[----:B0-----:R-:W0:Y:S02]  /*16510*/  F2I.F64.TRUNC R13, R12 ;  /* 0x0000000c000d7311 */ /* 0x001e24000030d100 */
[----:B0-----:R0:W-:Y:S01]  /*16520*/  STG.E.U8 desc[UR36][R2.64], R13 ;  /* 0x0000000d02007986 */ /* 0x0011e2000c101124 */
[----:B------:R-:W-:Y:S05]  /*16530*/  BRA `(.L_x_8505) ;  /* 0x0000001000f47947 */ /* 0x000fea0003800000 */
.L_x_8503:
[----:B0-----:R-:W0:Y:S02]  /*16540*/  F2I.S64.F64.TRUNC R12, R12 ;  /* 0x0000000c000c7311 */ /* 0x001e24000030d900 */
[----:B0-----:R-:W-:-:S05]  /*16550*/  IMAD.MOV.U32 R5, RZ, RZ, R12 ;  /* 0x000000ffff057224 */ /* 0x001fca00078e000c */
[----:B------:R0:W-:Y:S01]  /*16560*/  STG.E.U8 desc[UR36][R2.64], R5 ;  /* 0x0000000502007986 */ /* 0x0001e2000c101124 */
[----:B------:R-:W-:Y:S05]  /*16570*/  BRA `(.L_x_8505) ;  /* 0x0000001000e47947 */ /* 0x000fea0003800000 */
.L_x_8502:
[----:B------:R-:W-:-:S09]  /*16580*/  UISETP.NE.AND UP0, UPT, UR4, 0x2, UPT ;  /* 0x000000020400788c */ /* 0x000fd2000bf05270 */
[----:B------:R-:W-:Y:S05]  /*16590*/  BRA.U !UP0, `(.L_x_8506) ;  /* 0x0000000108287547 */ /* 0x000fea000b800000 */
[----:B------:R-:W-:-:S09]  /*165a0*/  UISETP.NE.AND UP0, UPT, UR4, 0x3, UPT ;  /* 0x000000030400788c */ /* 0x000fd2000bf05270 */
[----:B------:R-:W-:Y:S05]  /*165b0*/  BRA.U !UP0, `(.L_x_8507) ;  /* 0x0000000108147547 */ /* 0x000fea000b800000 */
[----:B------:R-:W-:-:S09]  /*165c0*/  UISETP.NE.AND UP0, UPT, UR4, 0x4, UPT ;  /* 0x000000040400788c */ /* 0x000fd2000bf05270 */
[----:B------:R-:W-:Y:S05]  /*165d0*/  BRA.U UP0, `(.L_x_8504) ;  /* 0x0000001100147547 */ /* 0x000fea000b800000 */
[----:B0-----:R-:W0:Y:S02]  /*165e0*/  F2I.S64.F64.TRUNC R12, R12 ;  /* 0x0000000c000c7311 */ /* 0x001e24000030d900 */
[----:B0-----:R0:W-:Y:S01]  /*165f0*/  STG.E.64 desc[UR36][R2.64], R12 ;  /* 0x0000000c02007986 */ /* 0x0011e2000c101b24 */
[----:B------:R-:W-:Y:S05]  /*16600*/  BRA `(.L_x_8505) ;  /* 0x0000001000c07947 */ /* 0x000fea0003800000 */
.L_x_8507:
[----:B0-----:R-:W0:Y:S02]  /*16610*/  F2I.F64.TRUNC R13, R12 ;  /* 0x0000000c000d7311 */ /* 0x001e24000030d100 */
[----:B0-----:R0:W-:Y:S01]  /*16620*/  STG.E desc[UR36][R2.64], R13 ;  /* 0x0000000d02007986 */ /* 0x0011e2000c101924 */
[----:B------:R-:W-:Y:S05]  /*16630*/  BRA `(.L_x_8505) ;  /* 0x0000001000b47947 */ /* 0x000fea0003800000 */
.L_x_8506:
[----:B0-----:R-:W0:Y:S02]  /*16640*/  F2I.F64.TRUNC R13, R12 ;  /* 0x0000000c000d7311 */ /* 0x001e24000030d100 */
[----:B0-----:R0:W-:Y:S01]  /*16650*/  STG.E.U16 desc[UR36][R2.64], R13 ;  /* 0x0000000d02007986 */ /* 0x0011e2000c101524 */
[----:B------:R-:W-:Y:S05]  /*16660*/  BRA `(.L_x_8505) ;  /* 0x0000001000a87947 */ /* 0x000fea0003800000 */
.L_x_8501:
        /* <DEDUP_REMOVED lines=8> */
[----:B0-----:R-:W0:-:S15]  /*166f0*/  F2F.F32.F64 R5, R12 ;  /* 0x0000000c00057310 */ /* 0x001e1e0000301000 */
        /* <DEDUP_REMOVED lines=8> */
.L_x_8509:
        /* <DEDUP_REMOVED lines=12> */
.L_x_8508:
        /* <DEDUP_REMOVED lines=14> */
[----:B0-----:R-:W-:-:S15]  /*16920*/  @!P1 FMUL R4, R4, 1.175494350822287508e-38 ;  /* 0x0080000004049820 */ /* 0x001fde0000400000 */
[----:B------:R-:W-:-:S15]  /*16930*/  NOP ;  /* 0x0000000000007918 */ /* 0x000fde0000000000 */
[----:B------:R-:W-:-:S15]  /*16940*/  NOP ;  /* 0x0000000000007918 */ /* 0x000fde0000000000 */
[----:B------:R-:W-:-:S15]  /*16950*/  NOP ;  /* 0x0000000000007918 */ /* 0x000fde0000000000 */
[----:B------:R-:W-:-:S02]  /*16960*/  NOP ;  /* 0x0000000000007918 */ /* 0x000fc40000000000 */
[----:B------:R-:W0:-:S15]  /*16970*/  F2F.F32.F64 R5, R14 ;  /* 0x0000000e00057310 */ /* 0x000e1e0000301000 */
[----:B------:R-:W-:-:S15]  /*16980*/  NOP ;  /* 0x0000000000007918 */ /* 0x000fde0000000000 */
[----:B------:R-:W-:-:S15]  /*16990*/  NOP ;  /* 0x0000000000007918 */ /* 0x000fde0000000000 */
[----:B------:R-:W-:-:S15]  /*169a0*/  NOP ;  /* 0x0000000000007918 */ /* 0x000fde0000000000 */
[----:B------:R-:W-:-:S04]  /*169b0*/  NOP ;  /* 0x0000000000007918 */ /* 0x000fc80000000000 */
[----:B------:R-:W0:Y:S02]  /*169c0*/  DSETP.GEU.AND P0, PT, |R14|, UR4, PT ;  /* 0x000000040e007e2a */ /* 0x000e24000bf0e200 */
[----:B0-----:R-:W-:-:S05]  /*169d0*/  @!P0 FMUL R5, R5, 1.175494350822287508e-38 ;  /* 0x0080000005058820 */ /* 0x001fca0000400000 */
[----:B------:R0:W-:Y:S01]  /*169e0*/  STG.E.64 desc[UR36][R2.64], R4 ;  /* 0x0000000402007986 */ /* 0x0001e2000c101b24 */
[----:B------:R-:W-:Y:S05]  /*169f0*/  BRA `(.L_x_8505) ;  /* 0x0000000c00c47947 */ /* 0x000fea0003800000 */
.L_x_8511:
        /* <DEDUP_REMOVED lines=20> */
[----:B------:R-:W-:-:S05]  /*16b40*/  F2FP.F16.F32.PACK_AB R5, R0, R5 ;  /* 0x000000050005723e */ /* 0x000fca00000000ff */
[----:B------:R0:W-:Y:S01]  /*16b50*/  STG.E desc[UR36][R2.64], R5 ;  /* 0x0000000502007986 */ /* 0x0001e2000c101924 */
[----:B------:R-:W-:Y:S05]  /*16b60*/  BRA `(.L_x_8505) ;  /* 0x0000000c00687947 */ /* 0x000fea0003800000 */
.L_x_8510:
[----:B0-----:R0:W-:Y:S01]  /*16b70*/  STG.E.64 desc[UR36][R2.64], R12 ;  /* 0x0000000c02007986 */ /* 0x0011e2000c101b24 */
[----:B------:R-:W-:Y:S05]  /*16b80*/  BRA `(.L_x_8505) ;  /* 0x0000000c00607947 */ /* 0x000fea0003800000 */
.L_x_8500:
        /* <DEDUP_REMOVED lines=8> */
[----:B------:R-:W0:-:S15]  /*16c10*/  DSETP.NEU.AND P0, PT, R14, RZ, PT ;  /* 0x000000ff0e00722a */ /* 0x000e1e0003f0d000 */
[----:B------:R-:W-:-:S15]  /*16c20*/  NOP ;  /* 0x0000000000007918 */ /* 0x000fde0000000000 */
[----:B------:R-:W-:-:S15]  /*16c30*/  NOP ;  /* 0x0000000000007918 */ /* 0x000fde0000000000 */
[----:B------:R-:W-:-:S15]  /*16c40*/  NOP ;  /* 0x0000000000007918 */ /* 0x000fde0000000000 */
[----:B------:R-:W-:-:S04]  /*16c50*/  NOP ;  /* 0x0000000000007918 */ /* 0x000fc80000000000 */
[----:B0-----:R-:W0:Y:S02]  /*16c60*/  DSETP.NEU.OR P0, PT, R12, RZ, P0 ;  /* 0x000000ff0c00722a */ /* 0x001e24000070d400 */
[----:B0-----:R-:W-:-:S05]  /*16c70*/  SEL R5, RZ, 0x1, !P0 ;  /* 0x00000001ff057807 */ /* 0x001fca0004000000 */
[----:B------:R0:W-:Y:S01]  /*16c80*/  STG.E.U8 desc[UR36][R2.64], R5 ;  /* 0x0000000502007986 */ /* 0x0001e2000c101124 */
[----:B------:R-:W-:Y:S05]  /*16c90*/  BRA `(.L_x_8505) ;  /* 0x0000000c001c7947 */ /* 0x000fea0003800000 */
.L_x_8514:
[----:B0-----:R0:W-:Y:S01]  /*16ca0*/  STG.E.128 desc[UR36][R2.64], R12 ;  /* 0x0000000c02007986 */ /* 0x0011e2000c101d24 */
[----:B------:R-:W-:Y:S05]  /*16cb0*/  BRA `(.L_x_8505) ;  /* 0x0000000c00147947 */ /* 0x000fea0003800000 */
.L_x_8513:
        /* <DEDUP_REMOVED lines=27> */
.L_x_8518:
[----:B------:R-:W-:Y:S05]  /*16e70*/  BSYNC.RECONVERGENT B0 ;  /* 0x0000000000007941 */ /* 0x000fea0003800200 */
.L_x_8517:
[----:B------:R-:W-:-:S05]  /*16e80*/  LOP3.LUT R5, R0, 0x80, R5, 0xf8, !PT ;  /* 0x0000008000057812 */ /* 0x000fca00078ef805 */
[----:B------:R0:W-:Y:S01]  /*16e90*/  STG.E.U8 desc[UR36][R2.64], R5 ;  /* 0x0000000502007986 */ /* 0x0001e2000c101124 */
[----:B------:R-:W-:Y:S05]  /*16ea0*/  BRA `(.L_x_8505) ;  /* 0x0000000800987947 */ /* 0x000fea0003800000 */
.L_x_8516:
        /* <DEDUP_REMOVED lines=23> */
.L_x_8520:
[----:B------:R-:W-:Y:S05]  /*17020*/  BSYNC.RECONVERGENT B0 ;  /* 0x0000000000007941 */ /* 0x000fea0003800200 */
.L_x_8519:
[----:B------:R-:W-:-:S05]  /*17030*/  LOP3.LUT R5, R0, 0x80, R5, 0xf8, !PT ;  /* 0x0000008000057812 */ /* 0x000fca00078ef805 */
[----:B------:R0:W-:Y:S01]  /*17040*/  STG.E.U8 desc[UR36][R2.64], R5 ;  /* 0x0000000502007986 */ /* 0x0001e2000c101124 */
[----:B------:R-:W-:Y:S05]  /*17050*/  BRA `(.L_x_8505) ;  /* 0x00000008002c7947 */ /* 0x000fea0003800000 */
.L_x_8515:
        /* <DEDUP_REMOVED lines=12> */
.L_x_8512:
        /* <DEDUP_REMOVED lines=8> */
[----:B0-----:R-:W0:Y:S02]  /*171a0*/  F2I.U32.F64.TRUNC R13, R12 ;  /* 0x0000000c000d7311 */ /* 0x001e24000030d000 */
[----:B0-----:R0:W-:Y:S01]  /*171b0*/  STG.E.U16 desc[UR36][R2.64], R13 ;  /* 0x0000000d02007986 */ /* 0x0011e2000c101524 */
[----:B------:R-:W-:Y:S05]  /*171c0*/  BRA `(.L_x_8505) ;  /* 0x0000000400d07947 */ /* 0x000fea0003800000 */
.L_x_8523:
        /* <DEDUP_REMOVED lines=21> */
.L_x_8526:
[----:B------:R-:W-:-:S04]  /*17320*/  SHF.R.U32.HI R0, RZ, 0x14, R5 ;  /* 0x00000014ff007819 */ /* 0x000fc80000011605 */
[----:B------:R-:W-:-:S04]  /*17330*/  LOP3.LUT R0, R0, 0x1, RZ, 0xc0, !PT ;  /* 0x0000000100007812 */ /* 0x000fc800078ec0ff */
[----:B------:R-:W-:-:S04]  /*17340*/  IADD3 R0, PT, PT, R5, 0x487ffff, R0 ;  /* 0x0487ffff05007810 */ /* 0x000fc80007ffe000 */
[----:B------:R-:W-:-:S04]  /*17350*/  SHF.R.U32.HI R0, RZ, 0x14, R0 ;  /* 0x00000014ff007819 */ /* 0x000fc80000011600 */
[----:B------:R-:W-:-:S07]  /*17360*/  LOP3.LUT R4, R0, 0xff, RZ, 0xc0, !PT ;  /* 0x000000ff00047812 */ /* 0x000fce00078ec0ff */
.L_x_8527:
[----:B------:R-:W-:-:S04]  /*17370*/  SHF.R.U32.HI R5, RZ, 0x18, R5 ;  /* 0x00000018ff057819 */ /* 0x000fc80000011605 */
[----:B------:R-:W-:-:S04]  /*17380*/  LOP3.LUT R4, R4, 0x80, R5, 0xf8, !PT ;  /* 0x0000008004047812 */ /* 0x000fc800078ef805 */
[----:B------:R-:W-:-:S07]  /*17390*/  PRMT R0, R4, 0x7610, R0 ;  /* 0x0000761004007816 */ /* 0x000fce0000000000 */
.L_x_8525:
[----:B------:R-:W-:Y:S05]  /*173a0*/  BSYNC.RECONVERGENT B0 ;  /* 0x0000000000007941 */ /* 0x000fea0003800200 */
.L_x_8524:
[----:B------:R4:W-:Y:S01]  /*173b0*/  STG.E.U8 desc[UR36][R2.64], R0 ;  /* 0x0000000002007986 */ /* 0x0009e2000c101124 */
[----:B------:R-:W-:Y:S05]  /*173c0*/  BRA `(.L_x_8505) ;  /* 0x0000000400507947 */ /* 0x000fea0003800000 */
.L_x_8522:
        /* <DEDUP_REMOVED lines=21> */
.L_x_8530:
[----:B------:R-:W-:-:S04]  /*17520*/  SHF.R.U32.HI R0, RZ, 0x15, R5 ;  /* 0x00000015ff007819 */ /* 0x000fc80000011605 */
[----:B------:R-:W-:-:S04]  /*17530*/  LOP3.LUT R0, R0, 0x1, RZ, 0xc0, !PT ;  /* 0x0000000100007812 */ /* 0x000fc800078ec0ff */
[----:B------:R-:W-:-:S04]  /*17540*/  IADD3 R0, PT, PT, R5, 0x88fffff, R0 ;  /* 0x088fffff05007810 */ /* 0x000fc80007ffe000 */
[----:B------:R-:W-:-:S04]  /*17550*/  SHF.R.U32.HI R0, RZ, 0x15, R0 ;  /* 0x00000015ff007819 */ /* 0x000fc80000011600 */
[----:B------:R-:W-:-:S07]  /*17560*/  LOP3.LUT R4, R0, 0xff, RZ, 0xc0, !PT ;  /* 0x000000ff00047812 */ /* 0x000fce00078ec0ff */
.L_x_8531:
[----:B------:R-:W-:-:S04]  /*17570*/  SHF.R.U32.HI R5, RZ, 0x18, R5 ;  /* 0x00000018ff057819 */ /* 0x000fc80000011605 */
[----:B------:R-:W-:-:S04]  /*17580*/  LOP3.LUT R4, R4, 0x80, R5, 0xf8, !PT ;  /* 0x0000008004047812 */ /* 0x000fc800078ef805 */
[----:B------:R-:W-:-:S07]  /*17590*/  PRMT R0, R4, 0x7610, R0 ;  /* 0x0000761004007816 */ /* 0x000fce0000000000 */
.L_x_8529:
[----:B------:R-:W-:Y:S05]  /*175a0*/  BSYNC.RECONVERGENT B0 ;  /* 0x0000000000007941 */ /* 0x000fea0003800200 */
.L_x_8528:
[----:B------:R3:W-:Y:S01]  /*175b0*/  STG.E.U8 desc[UR36][R2.64], R0 ;  /* 0x0000000002007986 */ /* 0x0007e2000c101124 */
[----:B------:R-:W-:Y:S05]  /*175c0*/  BRA `(.L_x_8505) ;  /* 0x0000000000d07947 */ /* 0x000fea0003800000 */
.L_x_8521:
[----:B------:R-:W-:-:S09]  /*175d0*/  UISETP.NE.AND UP0, UPT, UR4, 0x1c, UPT ;  /* 0x0000001c0400788c */ /* 0x000fd2000bf05270 */
[----:B------:R-:W-:Y:S05]  /*175e0*/  BRA.U !UP0, `(.L_x_8532) ;  /* 0x0000000108c07547 */ /* 0x000fea000b800000 */
[----:B------:R-:W-:-:S09]  /*175f0*/  UISETP.NE.AND UP0, UPT, UR4, 0x1d, UPT ;  /* 0x0000001d0400788c */ /* 0x000fd2000bf05270 */
[----:B------:R-:W-:Y:S05]  /*17600*/  BRA.U !UP0, `(.L_x_8533) ;  /* 0x0000000108ac7547 */ /* 0x000fea000b800000 */
[----:B------:R-:W-:-:S09]  /*17610*/  UISETP.NE.AND UP0, UPT, UR4, 0x2c, UPT ;  /* 0x0000002c0400788c */ /* 0x000fd2000bf05270 */
[----:B------:R-:W-:Y:S05]  /*17620*/  BRA.U !UP0, `(.L_x_8534) ;  /* 0x0000000108447547 */ /* 0x000fea000b800000 */
.L_x_8504:
[----:B------:R-:W-:Y:S01]  /*17630*/  MOV R0, 0x0 ;  /* 0x0000000000007802 */ /* 0x000fe20000000f00 */
[----:B------:R-:W1:Y:S01]  /*17640*/  LDCU.64 UR6, c[0x4][0x158] ;  /* 0x01002b00ff0677ac */ /* 0x000e620008000a00 */
[----:B0-----:R-:W-:Y:S02]  /*17650*/  HFMA2 R13, -RZ, RZ, 0, 0 ;  /* 0x00000000ff0d7431 */ /* 0x001fe400000001ff */
[----:B------:R-:W-:Y:S01]  /*17660*/  IMAD.MOV.U32 R8, RZ, RZ, 0x65 ;  /* 0x00000065ff087424 */ /* 0x000fe200078e00ff */
[----:B------:R0:W2:Y:S01]  /*17670*/  LDC.64 R2, c[0x4][R0] ;  /* 0x0100000000027b82 */ /* 0x0000a20000000a00 */
[----:B------:R-:W3:Y:S01]  /*17680*/  LDCU.64 UR8, c[0x4][0x160] ;  /* 0x01002c00ff0877ac */ /* 0x000ee20008000a00 */
[----:B------:R-:W-:Y:S01]  /*17690*/  IMAD.MOV.U32 R12, RZ, RZ, 0x1 ;  /* 0x00000001ff0c7424 */ /* 0x000fe200078e00ff */
[----:B------:R-:W4:Y:S01]  /*176a0*/  LDCU.64 UR4, c[0x4][0x10] ;  /* 0x01000200ff0477ac */ /* 0x000f220008000a00 */
[----:B-1----:R-:W-:Y:S02]  /*176b0*/  IMAD.U32 R4, RZ, RZ, UR6 ;  /* 0x00000006ff047e24 */ /* 0x002fe4000f8e00ff */
[----:B------:R-:W-:Y:S01]  /*176c0*/  IMAD.U32 R5, RZ, RZ, UR7 ;  /* 0x00000007ff057e24 */ /* 0x000fe2000f8e00ff */
[----:B---3--:R-:W-:Y:S01]  /*176d0*/  MOV R6, UR8 ;  /* 0x0000000800067c02 */ /* 0x008fe20008000f00 */
[----:B------:R-:W-:-:S02]  /*176e0*/  IMAD.U32 R7, RZ, RZ, UR9 ;  /* 0x00000009ff077e24 */ /* 0x000fc4000f8e00ff */
[----:B----4-:R-:W-:Y:S02]  /*176f0*/  IMAD.U32 R10, RZ, RZ, UR4 ;  /* 0x00000004ff0a7e24 */ /* 0x010fe4000f8e00ff */
[----:B0-----:R-:W-:-:S07]  /*17700*/  IMAD.U32 R11, RZ, RZ, UR5 ;  /* 0x00000005ff0b7e24 */ /* 0x001fce000f8e00ff */
[----:B------:R-:W-:-:S07]  /*17710*/  LEPC R20, `(.L_x_8535) ;  /* 0x000000001014794e */ /* 0x000fce0000000000 */
[----:B--2---:R-:W-:Y:S05]  /*17720*/  CALL.ABS.NOINC R2 ;  /* 0x0000000002007343 */ /* 0x004fea0003c00000 */
.L_x_8535:
[----:B------:R-:W-:Y:S05]  /*17730*/  BRA `(.L_x_8505) ;  /* 0x0000000000747947 */ /* 0x000fea0003800000 */
.L_x_8534:
        /* <DEDUP_REMOVED lines=24> */
.L_x_8533:
[----:B0-----:R-:W0:Y:S02]  /*178c0*/  F2I.U64.F64.TRUNC R12, R12 ;  /* 0x0000000c000c7311 */ /* 0x001e24000030d800 */
[----:B0-----:R1:W-:Y:S01]  /*178d0*/  STG.E.64 desc[UR36][R2.64], R12 ;  /* 0x0000000c02007986 */ /* 0x0013e2000c101b24 */
[----:B------:R-:W-:Y:S05]  /*178e0*/  BRA `(.L_x_8505) ;  /* 0x0000000000087947 */ /* 0x000fea0003800000 */
.L_x_8532:
[----:B0-----:R-:W0:Y:S02]  /*178f0*/  F2I.U32.F64.TRUNC R13, R12 ;  /* 0x0000000c000d7311 */ /* 0x001e24000030d000 */
[----:B0-----:R0:W-:Y:S02]  /*17900*/  STG.E desc[UR36][R2.64], R13 ;  /* 0x0000000d02007986 */ /* 0x0011e4000c101924 */
.L_x_8505:
[----:B------:R-:W-:-:S07]  /*17910*/  VIADD R16, R16, 0x80 ;  /* 0x0000008010107836 */ /* 0x000fce0000000000 */
.L_x_8367:
[----:B------:R-:W-:Y:S05]  /*17920*/  BSYNC.RECONVERGENT B6 ;  /* 0x0000000000067941 */ /* 0x000fea0003800200 */
.L_x_8366:
[----:B------:R-:W5:Y:S01]  /*17930*/  LDCU UR4, c[0x0][0x380] ;  /* 0x00007000ff0477ac */ /* 0x000f620008000800 */
[----:B------:R-:W-:Y:S01]  /*17940*/  BSSY.RECONVERGENT B6, `(.L_x_8536) ;  /* 0x0001768000067945 */ /* 0x000fe20003800200 */
[----:B-----5:R-:W-:-:S13]  /*17950*/  ISETP.GE.AND P0, PT, R16, UR4, PT ;  /* 0x0000000410007c0c */ /* 0x020fda000bf06270 */
[----:B------:R-:W-:Y:S05]  /*17960*/  @P0 BRA `(.L_x_8537) ;  /* 0x0000017400940947 */ /* 0x000fea0003800000 */
[----:B------:R-:W5:Y:S01]  /*17970*/  LDCU UR4, c[0x0][0x388] ;  /* 0x00007100ff0477ac */ /* 0x000f620008000800 */
[----:B0--34-:R-:W-:Y:S02]  /*17980*/  HFMA2 R0, -RZ, RZ, 0, 0 ;  /* 0x00000000ff007431 */ /* 0x019fe400000001ff */
[----:B------:R-:W-:Y:S01]  /*17990*/  IMAD.MOV.U32 R17, RZ, RZ, RZ ;  /* 0x000000ffff117224 */ /* 0x000fe200078e00ff */
[----:B-----5:R-:W-:-:S09]  /*179a0*/  UISETP.NE.AND UP0, UPT, UR4, URZ, UPT ;  /* 0x000000ff0400728c */ /* 0x020fd2000bf05270 */
[----:B------:R-:W-:Y:S05]  /*179b0*/  BRA.U !UP0, `(.L_x_8538) ;  /* 0x0000001108ac7547 */ /* 0x000fea000b800000 */
[----:B------:R-:W0:Y:S01]  /*179c0*/  LDCU.64 UR4, c[0x0][0x390] ;  /* 0x00007200ff0477ac */ /* 0x000e220008000a00 */
[----:B-12---:R-:W-:Y:S02]  /*179d0*/  IMAD.MOV.U32 R2, RZ, RZ, RZ ;  /* 0x000000ffff027224 */ /* 0x006fe400078e00ff */
[----:B------:R-:W-:Y:S01]  /*179e0*/  IMAD.MOV.U32 R3, RZ, RZ, R16 ;  /* 0x000000ffff037224 */ /* 0x000fe200078e0010 */
[----:B------:R-:W1:Y:S01]  /*179f0*/  LDCU UR6, c[0x0][0x38c] ;  /* 0x00007180ff0677ac */ /* 0x000e620008000800 */
[----:B------:R-:W2:Y:S01]  /*17a00*/  LDCU.64 UR8, c[0x0][0x4b8] ;  /* 0x00009700ff0877ac */ /* 0x000ea20008000a00 */
[----:B------:R-:W-:Y:S01]  /*17a10*/  UISETP.NE.AND UP0, UPT, UR40, URZ, UPT ;  /* 0x000000ff2800728c */ /* 0x000fe2000bf05270 */
        /* <DEDUP_REMOVED lines=293> */
.L_x_8538:
[----:B------:R-:W1:Y:S01]  /*18c70*/  LDCU.64 UR6, c[0x0][0x588] ;  /* 0x0000b100ff0677ac */ /* 0x000e620008000a00 */
[----:B------:R-:W-:Y:S01]  /*18c80*/  BSSY.RECONVERGENT B7, `(.L_x_8539) ;  /* 0x000010c000077945 */ /* 0x000fe20003800200 */
[----:B------:R-:W-:-:S04]  /*18c90*/  UPRMT UR4, UR41, 0x9910, URZ ;  /* 0x0000991029047896 */ /* 0x000fc800080000ff */
[----:B------:R-:W-:Y:S01]  /*18ca0*/  UISETP.GT.AND UP0, UPT, UR4, 0x9, UPT ;  /* 0x000000090400788c */ /* 0x000fe2000bf04270 */
[----:B-12---:R-:W-:-:S05]  /*18cb0*/  IADD3 R2, P0, PT, R0, UR6, RZ ;  /* 0x0000000600027c10 */ /* 0x006fca000ff1e0ff */
        /* <DEDUP_REMOVED lines=12> */
[----:B--2---:R0:W1:Y:S02]  /*18d80*/  I2F.F64.S16 R4, R2 ;  /* 0x0000000200047312 */ /* 0x0040640000101c00 */
[----:B01----:R-:W-:Y:S05]  /*18d90*/  BRA `(.L_x_8545) ;  /* 0x0000000c00e87947 */ /* 0x003fea0003800000 */
.L_x_8543:
[----:B------:R-:W2:Y:S01]  /*18da0*/  LDG.E.U8 R2, desc[UR36][R2.64] ;  /* 0x0000002402027981 */ /* 0x000ea2000c1e1100 */
[----:B------:R-:W-:Y:S01]  /*18db0*/  CS2R R6, SRZ ;  /* 0x0000000000067805 */ /* 0x000fe2000001ff00 */
[----:B--2---:R0:W1:Y:S02]  /*18dc0*/  I2F.F64.U16 R4, R2 ;  /* 0x0000000200047312 */ /* 0x0040640000101800 */
[----:B01----:R-:W-:Y:S05]  /*18dd0*/  BRA `(.L_x_8545) ;  /* 0x0000000c00d87947 */ /* 0x003fea0003800000 */
.L_x_8542:
        /* <DEDUP_REMOVED lines=8> */
[----:B--2---:R-:W0:Y:S02]  /*18e60*/  I2F.F64.S64 R4, R4 ;  /* 0x0000000400047312 */ /* 0x004e240000301c00 */
[----:B0-----:R-:W-:Y:S05]  /*18e70*/  BRA `(.L_x_8545) ;  /* 0x0000000c00b07947 */ /* 0x001fea0003800000 */
.L_x_8547:
[----:B------:R-:W2:Y:S01]  /*18e80*/  LDG.E R2, desc[UR36][R2.64] ;  /* 0x0000002402027981 */ /* 0x000ea2000c1e1900 */
[----:B------:R-:W-:Y:S01]  /*18e90*/  CS2R R6, SRZ ;  /* 0x0000000000067805 */ /* 0x000fe2000001ff00 */
[----:B--2---:R0:W1:Y:S02]  /*18ea0*/  I2F.F64 R4, R2 ;  /* 0x0000000200047312 */ /* 0x0040640000201c00 */
[----:B01----:R-:W-:Y:S05]  /*18eb0*/  BRA `(.L_x_8545) ;  /* 0x0000000c00a07947 */ /* 0x003fea0003800000 */
.L_x_8546:
[----:B------:R-:W2:Y:S01]  /*18ec0*/  LDG.E.U16 R2, desc[UR36][R2.64] ;  /* 0x0000002402027981 */ /* 0x000ea2000c1e1500 */
[----:B------:R-:W-:Y:S01]  /*18ed0*/  CS2R R6, SRZ ;  /* 0x0000000000067805 */ /* 0x000fe2000001ff00 */
[----:B--2---:R0:W1:Y:S02]  /*18ee0*/  I2F.F64.S16 R4, R2 ;  /* 0x0000000200047312 */ /* 0x0040640000101c00 */
[----:B01----:R-:W-:Y:S05]  /*18ef0*/  BRA `(.L_x_8545) ;  /* 0x0000000c00907947 */ /* 0x003fea0003800000 */
.L_x_8541:
        /* <DEDUP_REMOVED lines=9> */
[----:B------:R-:W1:Y:S02]  /*18f90*/  F2F.F64.F32 R4, R4 ;  /* 0x0000000400047310 */ /* 0x000e640000201800 */
[----:B-1----:R-:W-:Y:S05]  /*18fa0*/  BRA `(.L_x_8545) ;  /* 0x0000000c00647947 */ /* 0x002fea0003800000 */
.L_x_8549:
[----:B------:R-:W2:Y:S01]  /*18fb0*/  LDG.E.U16 R0, desc[UR36][R2.64] ;  /* 0x0000002402007981 */ /* 0x000ea2000c1e1500 */
[----:B------:R-:W-:Y:S01]  /*18fc0*/  CS2R R6, SRZ ;  /* 0x0000000000067805 */ /* 0x000fe2000001ff00 */
[----:B--2---:R-:W-:-:S05]  /*18fd0*/  HADD2.F32 R0, -RZ, R0.H0_H0 ;  /* 0x20000000ff007230 */ /* 0x004fca0000004100 */
[----:B------:R-:W-:-:S04]  /*18fe0*/  FMUL.FTZ R0, R0, 1 ;  /* 0x3f80000000007820 */ /* 0x000fc80000410000 */
[----:B------:R1:W2:Y:S02]  /*18ff0*/  F2F.F64.F32 R4, R0 ;  /* 0x0000000000047310 */ /* 0x0002a40000201800 */
[----:B-12---:R-:W-:Y:S05]  /*19000*/  BRA `(.L_x_8545) ;  /* 0x0000000c004c7947 */ /* 0x006fea0003800000 */
.L_x_8548:
        /* <DEDUP_REMOVED lines=9> */
[----:B------:R-:W1:-:S15]  /*190a0*/  F2F.F64.F32 R4, R4 ;  /* 0x0000000400047310 */ /* 0x000e5e0000201800 */
[----:B------:R-:W-:-:S15]  /*190b0*/  NOP ;  /* 0x0000000000007918 */ /* 0x000fde0000000000 */
[----:B------:R-:W-:-:S15]  /*190c0*/  NOP ;  /* 0x0000000000007918 */ /* 0x000fde0000000000 */
[----:B------:R-:W-:-:S15]  /*190d0*/  NOP ;  /* 0x0000000000007918 */ /* 0x000fde0000000000 */
[----:B------:R-:W-:-:S04]  /*190e0*/  NOP ;  /* 0x0000000000007918 */ /* 0x000fc80000000000 */
[----:B------:R-:W2:Y:S02]  /*190f0*/  F2F.F64.F32 R6, R6 ;  /* 0x0000000600067310 */ /* 0x000ea40000201800 */
[----:B-12---:R-:W-:Y:S05]  /*19100*/  BRA `(.L_x_8545) ;  /* 0x0000000c000c7947 */ /* 0x006fea0003800000 */
.L_x_8551:
[----:B------:R-:W2:Y:S02]  /*19110*/  LDG.E R2, desc[UR36][R2.64] ;  /* 0x0000002402027981 */ /* 0x000ea4000c1e1900 */
[----:B--2---:R-:W-:-:S05]  /*19120*/  HADD2.F32 R0, -RZ, R2.H0_H0 ;  /* 0x20000002ff007230 */ /* 0x004fca0000004100 */
[----:B------:R-:W-:Y:S01]  /*19130*/  FMUL.FTZ R4, R0, 1 ;  /* 0x3f80000000047820 */ /* 0x000fe20000410000 */
[----:B------:R-:W-:-:S05]  /*19140*/  HADD2.F32 R0, -RZ, R2.H1_H1 ;  /* 0x30000002ff007230 */ /* 0x000fca0000004100 */
[----:B------:R-:W-:Y:S01]  /*19150*/  FMUL.FTZ R0, R0, 1 ;  /* 0x3f80000000007820 */ /* 0x000fe20000410000 */
[----:B------:R-:W1:-:S15]  /*19160*/  F2F.F64.F32 R4, R4 ;  /* 0x0000000400047310 */ /* 0x000e5e0000201800 */
[----:B------:R-:W-:-:S15]  /*19170*/  NOP ;  /* 0x0000000000007918 */ /* 0x000fde0000000000 */
[----:B------:R-:W-:-:S15]  /*19180*/  NOP ;  /* 0x0000000000007918 */ /* 0x000fde0000000000 */
[----:B------:R-:W-:-:S15]  /*19190*/  NOP ;  /* 0x0000000000007918 */ /* 0x000fde0000000000 */
[----:B------:R-:W-:-:S04]  /*191a0*/  NOP ;  /* 0x0000000000007918 */ /* 0x000fc80000000000 */
[----:B------:R2:W3:Y:S02]  /*191b0*/  F2F.F64.F32 R6, R0 ;  /* 0x0000000000067310 */ /* 0x0004e40000201800 */
[----:B-123--:R-:W-:Y:S05]  /*191c0*/  BRA `(.L_x_8545) ;  /* 0x0000000800dc7947 */ /* 0x00efea0003800000 */
.L_x_8550:
[----:B------:R0:W5:Y:S01]  /*191d0*/  LDG.E.64 R4, desc[UR36][R2.64] ;  /* 0x0000002402047981 */ /* 0x000162000c1e1b00 */
[----:B------:R-:W-:Y:S01]  /*191e0*/  CS2R R6, SRZ ;  /* 0x0000000000067805 */ /* 0x000fe2000001ff00 */
[----:B------:R-:W-:Y:S06]  /*191f0*/  BRA `(.L_x_8545) ;  /* 0x0000000800d07947 */ /* 0x000fec0003800000 */
.L_x_8540:
        /* <DEDUP_REMOVED lines=9> */
[----:B------:R-:W-:Y:S02]  /*19290*/  CS2R R6, SRZ ;  /* 0x0000000000067805 */ /* 0x000fe4000001ff00 */
[----:B------:R-:W-:Y:S02]  /*192a0*/  MOV R4, RZ ;  /* 0x000000ff00047202 */ /* 0x000fe40000000f00 */
[----:B--2---:R-:W-:-:S04]  /*192b0*/  ISETP.NE.AND P0, PT, R2, RZ, PT ;  /* 0x000000ff0200720c */ /* 0x004fc80003f05270 */
[----:B------:R-:W-:Y:S01]  /*192c0*/  FSEL R5, RZ, 1.875, !P0 ;  /* 0x3ff00000ff057808 */ /* 0x000fe20004000000 */
[----:B------:R-:W-:Y:S08]  /*192d0*/  BRA `(.L_x_8545) ;  /* 0x0000000800987947 */ /* 0x000ff00003800000 */
.L_x_8554:
[----:B------:R1:W5:Y:S01]  /*192e0*/  LDG.E.128 R4, desc[UR36][R2.64] ;  /* 0x0000002402047981 */ /* 0x000362000c1e1d00 */
[----:B------:R-:W-:Y:S05]  /*192f0*/  BRA `(.L_x_8545) ;  /* 0x0000000800907947 */ /* 0x000fea0003800000 */
.L_x_8553:
        /* <DEDUP_REMOVED lines=21> */
[----:B------:R-:W-:Y:S02]  /*19450*/  LOP3.LUT R5, R6, 0x7f800000, R5, 0xf8, !PT ;  /* 0x7f80000006057812 */ /* 0x000fe400078ef805 */
[----:B------:R-:W-:Y:S02]  /*19460*/  CS2R R6, SRZ ;  /* 0x0000000000067805 */ /* 0x000fe4000001ff00 */
[----:B------:R-:W-:-:S04]  /*19470*/  SEL R5, R5, RZ, P0 ;  /* 0x000000ff05057207 */ /* 0x000fc80000000000 */
[----:B------:R-:W-:-:S05]  /*19480*/  LOP3.LUT R5, R5, 0x80000000, R0, 0xf8, !PT ;  /* 0x8000000005057812 */ /* 0x000fca00078ef800 */
[----:B------:R-:W-:-:S06]  /*19490*/  FMUL.FTZ R5, R5, 1 ;  /* 0x3f80000005057820 */ /* 0x000fcc0000410000 */
[----:B------:R-:W2:Y:S02]  /*194a0*/  F2F.F64.F32 R4, R5 ;  /* 0x0000000500047310 */ /* 0x000ea40000201800 */
[----:B--2---:R-:W-:Y:S05]  /*194b0*/  BRA `(.L_x_8545) ;  /* 0x0000000800207947 */ /* 0x004fea0003800000 */
.L_x_8556:
[----:B------:R-:W2:Y:S01]  /*194c0*/  LDG.E.U8 R2, desc[UR36][R2.64] ;  /* 0x0000002402027981 */ /* 0x000ea2000c1e1100 */
[----:B------:R-:W-:Y:S01]  /*194d0*/  CS2R R6, SRZ ;  /* 0x0000000000067805 */ /* 0x000fe2000001ff00 */
        /* <DEDUP_REMOVED lines=13> */
.L_x_8555:
[----:B------:R-:W2:Y:S01]  /*195b0*/  LDG.E.U16 R0, desc[UR36][R2.64] ;  /* 0x0000002402007981 */ /* 0x000ea2000c1e1500 */
[----:B------:R-:W-:Y:S01]  /*195c0*/  CS2R R6, SRZ ;  /* 0x0000000000067805 */ /* 0x000fe2000001ff00 */
[----:B--2---:R-:W-:-:S04]  /*195d0*/  IMAD.U32 R0, R0, 0x10000, RZ ;  /* 0x0001000000007824 */ /* 0x004fc800078e00ff */
[----:B------:R-:W-:-:S04]  /*195e0*/  FMUL.FTZ R0, R0, 1 ;  /* 0x3f80000000007820 */ /* 0x000fc80000410000 */
[----:B------:R2:W3:Y:S02]  /*195f0*/  F2F.F64.F32 R4, R0 ;  /* 0x0000000000047310 */ /* 0x0004e40000201800 */
[----:B--23--:R-:W-:Y:S05]  /*19600*/  BRA `(.L_x_8545) ;  /* 0x0000000400cc7947 */ /* 0x00cfea0003800000 */
.L_x_8552:
        /* <DEDUP_REMOVED lines=10> */
[----:B--2---:R4:W0:Y:S02]  /*196b0*/  I2F.F64.U16 R4, R2 ;  /* 0x0000000200047312 */ /* 0x0048240000101800 */
[----:B0---4-:R-:W-:Y:S05]  /*196c0*/  BRA `(.L_x_8545) ;  /* 0x00000004009c7947 */ /* 0x011fea0003800000 */
.L_x_8559:
[----:B------:R-:W2:Y:S01]  /*196d0*/  LDG.E.U8 R3, desc[UR36][R2.64] ;  /* 0x0000002402037981 */ /* 0x000ea2000c1e1100 */
[----:B------:R-:W-:Y:S02]  /*196e0*/  CS2R R6, SRZ ;  /* 0x0000000000067805 */ /* 0x000fe4000001ff00 */
        /* <DEDUP_REMOVED lines=20> */
.L_x_8561:
[----:B------:R-:W-:Y:S05]  /*19830*/  BSYNC.RECONVERGENT B0 ;  /* 0x0000000000007941 */ /* 0x000fea0003800200 */
.L_x_8560:
[----:B------:R-:W-:Y:S01]  /*19840*/  IMAD.SHL.U32 R0, R0, 0x100000, RZ ;  /* 0x0010000000007824 */ /* 0x000fe200078e00ff */
[----:B------:R-:W-:-:S04]  /*19850*/  LEA R2, R2, 0x3b800000, 0x17 ;  /* 0x3b80000002027811 */ /* 0x000fc800078eb8ff */
[----:B------:R-:W-:-:S05]  /*19860*/  LOP3.LUT R0, R2, R0, R9, 0xfe, !PT ;  /* 0x0000000002007212 */ /* 0x000fca00078efe09 */
[----:B------:R-:W-:-:S04]  /*19870*/  FMUL.FTZ R0, R0, 1 ;  /* 0x3f80000000007820 */ /* 0x000fc80000410000 */
[----:B------:R4:W0:Y:S02]  /*19880*/  F2F.F64.F32 R4, R0 ;  /* 0x0000000000047310 */ /* 0x0008240000201800 */
[----:B0---4-:R-:W-:Y:S05]  /*19890*/  BRA `(.L_x_8545) ;  /* 0x0000000400287947 */ /* 0x011fea0003800000 */
.L_x_8558:
        /* <DEDUP_REMOVED lines=22> */
.L_x_8563:
[----:B------:R-:W-:Y:S05]  /*19a00*/  BSYNC.RECONVERGENT B0 ;  /* 0x0000000000007941 */ /* 0x000fea0003800200 */
.L_x_8562:
[----:B------:R-:W-:Y:S01]  /*19a10*/  IMAD.SHL.U32 R0, R0, 0x200000, RZ ;  /* 0x0020000000007824 */ /* 0x000fe200078e00ff */
[----:B------:R-:W-:-:S04]  /*19a20*/  LEA R2, R2, 0x37800000, 0x17 ;  /* 0x3780000002027811 */ /* 0x000fc800078eb8ff */
[----:B------:R-:W-:-:S05]  /*19a30*/  LOP3.LUT R0, R2, R0, R9, 0xfe, !PT ;  /* 0x0000000002007212 */ /* 0x000fca00078efe09 */
[----:B------:R-:W-:-:S04]  /*19a40*/  FMUL.FTZ R0, R0, 1 ;  /* 0x3f80000000007820 */ /* 0x000fc80000410000 */
[----:B------:R4:W0:Y:S02]  /*19a50*/  F2F.F64.F32 R4, R0 ;  /* 0x0000000000047310 */ /* 0x0008240000201800 */
[----:B0---4-:R-:W-:Y:S05]  /*19a60*/  BRA `(.L_x_8545) ;  /* 0x0000000000b47947 */ /* 0x011fea0003800000 */
.L_x_8557:
        /* <DEDUP_REMOVED lines=17> */
[----:B------:R4:W0:Y:S02]  /*19b80*/  @P0 F2F.F64.F32 R4, R0 ;  /* 0x0000000000040310 */ /* 0x0008240000201800 */
[----:B0---4-:R-:W-:Y:S05]  /*19b90*/  BRA `(.L_x_8545) ;  /* 0x0000000000687947 */ /* 0x011fea0003800000 */
.L_x_8544:
        /* <DEDUP_REMOVED lines=11> */
[----:B------:R-:W-:Y:S01]  /*19c50*/  IMAD.U32 R7, RZ, RZ, UR7 ;  /* 0x00000007ff077e24 */ /* 0x000fe2000f8e00ff */
[----:B----4-:R-:W-:Y:S01]  /*19c60*/  MOV R10, UR8 ;  /* 0x00000008000a7c02 */ /* 0x010fe20008000f00 */
[----:B-1----:R-:W-:-:S07]  /*19c70*/  IMAD.U32 R11, RZ, RZ, UR9 ;  /* 0x00000009ff0b7e24 */ /* 0x002fce000f8e00ff */
[----:B------:R-:W-:-:S07]  /*19c80*/  LEPC R20, `(.L_x_8566) ;  /* 0x000000001014794e */ /* 0x000fce0000000000 */
[----:B--2---:R-:W-:Y:S05]  /*19c90*/  CALL.ABS.NOINC R2 ;  /* 0x0000000002007343 */ /* 0x004fea0003c00000 */
.L_x_8566:
[----:B------:R-:W-:Y:S02]  /*19ca0*/  CS2R R6, SRZ ;  /* 0x0000000000067805 */ /* 0x000fe4000001ff00 */
[----:B------:R-:W-:Y:S01]  /*19cb0*/  CS2R R4, SRZ ;  /* 0x0000000000047805 */ /* 0x000fe2000001ff00 */
[----:B------:R-:W-:Y:S06]  /*19cc0*/  BRA `(.L_x_8545) ;  /* 0x00000000001c7947 */ /* 0x000fec0003800000 */
.L_x_8565:
[----:B------:R-:W2:Y:S01]  /*19cd0*/  LDG.E.64 R4, desc[UR36][R2.64] ;  /* 0x0000002402047981 */ /* 0x000ea2000c1e1b00 */
[----:B------:R-:W-:Y:S01]  /*19ce0*/  CS2R R6, SRZ ;  /* 0x0000000000067805 */ /* 0x000fe2000001ff00 */
[----:B--2---:R-:W4:Y:S02]  /*19cf0*/  I2F.F64.U64 R4, R4 ;  /* 0x0000000400047312 */ /* 0x004f240000301800 */
[----:B----4-:R-:W-:Y:S05]  /*19d00*/  BRA `(.L_x_8545) ;  /* 0x00000000000c7947 */ /* 0x010fea0003800000 */
.L_x_8564:
[----:B------:R-:W2:Y:S01]  /*19d10*/  LDG.E R2, desc[UR36][R2.64] ;  /* 0x0000002402027981 */ /* 0x000ea2000c1e1900 */
[----:B------:R-:W-:Y:S01]  /*19d20*/  CS2R R6, SRZ ;  /* 0x0000000000067805 */ /* 0x000fe2000001ff00 */
[----:B--2---:R2:W3:Y:S06]  /*19d30*/  I2F.F64.U32 R4, R2 ;  /* 0x0000000200047312 */ /* 0x0044ec0000201800 */
.L_x_8545:
[----:B------:R-:W-:Y:S05]  /*19d40*/  BSYNC.RECONVERGENT B7 ;  /* 0x0000000000077941 */ /* 0x000fea0003800200 */
.L_x_8539:
[----:B------:R-:W-:Y:S01]  /*19d50*/  IMAD.MOV.U32 R8, RZ, RZ, 0x33145c07 ;  /* 0x33145c07ff087424 */ /* 0x000fe200078e00ff */
[----:B------:R-:W-:Y:S01]  /*19d60*/  MOV R9, 0x3c91a626 ;  /* 0x3c91a62600097802 */ /* 0x000fe20000000f00 */
[----:B-----5:R-:W-:Y:S01]  /*19d70*/  DSETP.NAN.AND P0, PT, R6, R6, PT ;  /* 0x000000060600722a */ /* 0x020fe20003f08000 */
[----:B------:R-:W-:Y:S01]  /*19d80*/  BSSY.RECONVERGENT B1, `(.L_x_8567) ;  /* 0x00013b7000017945 */ /* 0x000fe20003800200 */
[----:B------:R-:W-:Y:S02]  /*19d90*/  IMAD.MOV.U32 R10, RZ, RZ, 0x33145c07 ;  /* 0x33145c07ff0a7424 */ /* 0x000fe400078e00ff */
[----:B------:R4:W-:Y:S01]  /*19da0*/  STL.64 [R1+0x8], R8 ;  /* 0x0000080801007387 */ /* 0x0009e20000100a00 */
[----:B------:R-:W-:-:S15]  /*19db0*/  IMAD.MOV.U32 R11, RZ, RZ, 0x3c91a626 ;  /* 0x3c91a626ff0b7424 */ /* 0x000fde00078e00ff */
[----:B------:R-:W-:-:S15]  /*19dc0*/  NOP ;  /* 0x0000000000007918 */ /* 0x000fde0000000000 */
[----:B------:R-:W-:-:S15]  /*19dd0*/  NOP ;  /* 0x0000000000007918 */ /* 0x000fde0000000000 */
[----:B------:R-:W-:-:S14]  /*19de0*/  NOP ;  /* 0x0000000000007918 */ /* 0x000fdc0000000000 */
[----:B---3--:R-:W3:-:S15]  /*19df0*/  DSETP.NUM.AND P1, PT, R4, R4, PT ;  /* 0x000000040400722a */ /* 0x008ede0003f27000 */
        /* <DEDUP_REMOVED lines=9> */
[----:B012---:R4:W0:Y:S02]  /*19e90*/  DADD R2, -RZ, |R6| ;  /* 0x00000000ff027229 */ /* 0x0078240000000506 */
[----:B0--34-:R-:W-:Y:S05]  /*19ea0*/  @!P0 BRA P1, `(.L_x_8568) ;  /* 0x0000000000c88947 */ /* 0x019fea0000800000 */
[----:B------:R-:W0:Y:S02]  /*19eb0*/  DSETP.NEU.AND P0, PT, R32, +INF , PT ;  /* 0x7ff000002000742a */ /* 0x000e240003f0d000 */
[----:B0-----:R-:W-:Y:S02]  /*19ec0*/  @!P0 IMAD.MOV.U32 R12, RZ, RZ, 0x0 ;  /* 0x00000000ff0c8424 */ /* 0x001fe400078e00ff */
[----:B------:R-:W-:-:S15]  /*19ed0*/  @!P0 IMAD.MOV.U32 R13, RZ, RZ, -0x100000 ;  /* 0xfff00000ff0d8424 */ /* 0x000fde00078e00ff */
[----:B------:R-:W-:-:S15]  /*19ee0*/  NOP ;  /* 0x0000000000007918 */ /* 0x000fde0000000000 */
[----:B------:R-:W-:-:S15]  /*19ef0*/  NOP ;  /* 0x0000000000007918 */ /* 0x000fde0000000000 */
[----:B------:R-:W-:-:S15]  /*19f00*/  NOP ;  /* 0x0000000000007918 */ /* 0x000fde0000000000 */
        /* <DEDUP_REMOVED lines=15> */
[----:B0-----:R-:W-:Y:S01]  /*1a000*/  @!P0 IMAD.MOV.U32 R2, RZ, RZ, 0x54442d18 ;  /* 0x54442d18ff028424 */ /* 0x001fe200078e00ff */
[----:B------:R-:W-:-:S15]  /*1a010*/  @!P0 MOV R3, 0x3ff921fb ;  /* 0x3ff921fb00038802 */ /* 0x000fde0000000f00 */
[----:B------:R-:W-:-:S15]  /*1a020*/  NOP ;  /* 0x0000000000007918 */ /* 0x000fde0000000000 */
[----:B------:R-:W-:-:S15]  /*1a030*/  NOP ;  /* 0x0000000000007918 */ /* 0x000fde0000000000 */
[----:B------:R-:W-:-:S15]  /*1a040*/  NOP ;  /* 0x0000000000007918 */ /* 0x000fde0000000000 */
[----:B------:R-:W-:-:S01]  /*1a050*/  NOP ;  /* 0x0000000000007918 */ /* 0x000fc20000000000 */
        /* <DEDUP_REMOVED lines=10> */
[----:B0-----:R-:W0:Y:S02]  /*1a100*/  @P0 DADD R12, R4, R12 ;  /* 0x00000000040c0229 */ /* 0x001e24000000000c */
[----:B0-----:R-:W-:Y:S02]  /*1a110*/  @P0 IMAD.MOV.U32 R8, RZ, RZ, R12 ;  /* 0x000000ffff080224 */ /* 0x001fe400078e000c */
[----:B------:R-:W-:-:S15]  /*1a120*/  @P0 IMAD.MOV.U32 R9, RZ, RZ, R13 ;  /* 0x000000ffff090224 */ /* 0x000fde00078e000d */
[----:B------:R-:W-:-:S15]  /*1a130*/  NOP ;  /* 0x0000000000007918 */ /* 0x000fde0000000000 */
[----:B------:R-:W-:-:S15]  /*1a140*/  NOP ;  /* 0x0000000000007918 */ /* 0x000fde0000000000 */
[----:B------:R-:W-:-:S15]  /*1a150*/  NOP ;  /* 0x0000000000007918 */ /* 0x000fde0000000000 */
[----:B------:R0:W1:-:S15]  /*1a160*/  @!P0 DADD R8, R2, R10 ;  /* 0x0000000002088229 */ /* 0x00005e000000000a */
[----:B------:R-:W-:-:S15]  /*1a170*/  NOP ;  /* 0x0000000000007918 */ /* 0x000fde0000000000 */
[----:B------:R-:W-:-:S15]  /*1a180*/  NOP ;  /* 0x0000000000007918 */ /* 0x000fde0000000000 */
[----:B------:R-:W-:-:S15]  /*1a190*/  NOP ;  /* 0x0000000000007918 */ /* 0x000fde0000000000 */
[----:B------:R-:W-:-:S04]  /*1a1a0*/  NOP ;  /* 0x0000000000007918 */ /* 0x000fc80000000000 */
[----:B------:R0:W2:Y:S02]  /*1a1b0*/  @!P0 DADD R12, R6, R6 ;  /* 0x00000000060c8229 */ /* 0x0000a40000000006 */
[----:B012---:R-:W-:Y:S05]  /*1a1c0*/  BRA `(.L_x_8569) ;  /* 0x0000013400c87947 */ /* 0x007fea0003800000 */
.L_x_8568:
[----:B------:R-:W-:Y:S01]  /*1a1d0*/  IMAD.MOV.U32 R0, RZ, RZ, R33 ;  /* 0x000000ffff007224 */ /* 0x000fe200078e0021 */
[----:B------:R-:W0:Y:S01]  /*1a1e0*/  DSETP.MAX.AND P0, P1, R32, R2, PT ;  /* 0x000000022000722a */ /* 0x000e22000390f000 */
[----:B------:R-:W-:Y:S01]  /*1a1f0*/  IMAD.MOV.U32 R11, RZ, RZ, R3 ;  /* 0x000000ffff0b7224 */ /* 0x000fe200078e0003 */
[----:B------:R-:W-:-:S04]  /*1a200*/  MOV R9, R2 ;  /* 0x0000000200097202 */ /* 0x000fc80000000f00 */
[----:B0-----:R-:W-:Y:S01]  /*1a210*/  FSEL R13, R0, R11, P0 ;  /* 0x0000000b000d7208 */ /* 0x001fe20000000000 */
[----:B------:R-:W-:Y:S01]  /*1a220*/  IMAD.MOV.U32 R0, RZ, RZ, R32 ;  /* 0x000000ffff007224 */ /* 0x000fe200078e0020 */
[----:B------:R-:W-:-:S04]  /*1a230*/  @P1 LOP3.LUT R13, R11, 0x80000, RZ, 0xfc, !PT ;  /* 0x000800000b0d1812 */ /* 0x000fc800078efcff */
[----:B------:R-:W-:Y:S01]  /*1a240*/  SEL R8, R0, R9, P0 ;  /* 0x0000000900087207 */ /* 0x000fe20000000000 */
[----:B------:R-:W-:-:S15]  /*1a250*/  IMAD.MOV.U32 R9, RZ, RZ, R13 ;  /* 0x000000ffff097224 */ /* 0x000fde00078e000d */
[----:B------:R-:W-:-:S15]  /*1a260*/  NOP ;  /* 0x0000000000007918 */ /* 0x000fde0000000000 */
[----:B------:R-:W-:-:S15]  /*1a270*/  NOP ;  /* 0x0000000000007918 */ /* 0x000fde0000000000 */
[----:B------:R-:W-:-:S06]  /*1a280*/  NOP ;  /* 0x0000000000007918 */ /* 0x000fcc0000000000 */
[----:B------:R-:W0:Y:S02]  /*1a290*/  DSETP.GT.AND P0, PT, R8, 4.50359962737049600000e+15, PT ;  /* 0x433000000800742a */ /* 0x000e240003f04000 */
[----:B0-----:R-:W-:Y:S05]  /*1a2a0*/  @P0 BRA `(.L_x_8570) ;  /* 0x000000cc00b80947 */ /* 0x001fea0003800000 */
[----:B------:R-:W-:-:S15]  /*1a2b0*/  DSETP.NEU.AND P0, PT, R6, RZ, PT ;  /* 0x000000ff0600722a */ /* 0x000fde0003f0d000 */
[----:B------:R-:W-:-:S15]  /*1a2c0*/  NOP ;  /* 0x0000000000007918 */ /* 0x000fde0000000000 */
[----:B------:R-:W-:-:S15]  /*1a2d0*/  NOP ;  /* 0x0000000000007918 */ /* 0x000fde0000000000 */
[----:B------:R-:W-:-:S15]  /*1a2e0*/  NOP ;  /* 0x0000000000007918 */ /* 0x000fde0000000000 */
[----:B------:R-:W-:-:S04]  /*1a2f0*/  NOP ;  /* 0x0000000000007918 */ /* 0x000fc80000000000 */
[----:B------:R-:W0:Y:S02]  /*1a300*/  DSETP.EQ.AND P1, PT, R4, 1, PT ;  /* 0x3ff000000400742a */ /* 0x000e240003f22000 */
[----:B0-----:R-:W-:Y:S05]  /*1a310*/  @!P0 BRA P1, `(.L_x_8571) ;  /* 0x000000cc00908947 */ /* 0x001fea0000800000 */
[----:B------:R-:W-:Y:S01]  /*1a320*/  IMAD.MOV.U32 R9, RZ, RZ, 0xd800000 ;  /* 0x0d800000ff097424 */ /* 0x000fe200078e00ff */
[----:B------:R-:W-:Y:S01]  /*1a330*/  UMOV UR4, 0x1409212f ;  /* 0x1409212f00047882 */ /* 0x000fe20000000000 */
[----:B------:R-:W-:Y:S01]  /*1a340*/  IMAD.MOV.U32 R8, RZ, RZ, 0xd800000 ;  /* 0x0d800000ff087424 */ /* 0x000fe200078e00ff */
[----:B------:R-:W-:Y:S01]  /*1a350*/  UMOV UR5, 0x3e43988e ;  /* 0x3e43988e00057882 */ /* 0x000fe20000000000 */
[----:B------:R-:W-:Y:S01]  /*1a360*/  FADD.FTZ R9, R9, 1 ;  /* 0x3f80000009097421 */ /* 0x000fe20000010000 */
[----:B------:R-:W-:Y:S04]  /*1a370*/  DSETP.GEU.AND P0, PT, R2, UR4, PT ;  /* 0x0000000402007e2a */ /* 0x000fe8000bf0e000 */
[----:B------:R0:W-:-:S15]  /*1a380*/  STL.64 [R1], R8 ;  /* 0x0000000801007387 */ /* 0x0001de0000100a00 */
[----:B------:R-:W-:-:S15]  /*1a390*/  NOP ;  /* 0x0000000000007918 */ /* 0x000fde0000000000 */
[----:B------:R-:W-:-:S15]  /*1a3a0*/  NOP ;  /* 0x0000000000007918 */ /* 0x000fde0000000000 */
[----:B------:R-:W-:-:S15]  /*1a3b0*/  NOP ;  /* 0x0000000000007918 */ /* 0x000fde0000000000 */
[----:B------:R-:W1:Y:S02]  /*1a3c0*/  DSETP.LT.AND P1, PT, R32, UR4, PT ;  /* 0x0000000420007e2a */ /* 0x000e64000bf21000 */
[----:B01----:R-:W-:Y:S05]  /*1a3d0*/  @!P0 BRA P1, `(.L_x_8572) ;  /* 0x000000cc00248947 */ /* 0x003fea0000800000 */
[----:B------:R-:W0:Y:S01]  /*1a3e0*/  DADD R30, R32, 1 ;  /* 0x3ff00000201e7429 */ /* 0x000e220000000000 */
[----:B------:R-:W-:Y:S01]  /*1a3f0*/  MOV R8, RZ ;  /* 0x000000ff00087202 */ /* 0x000fe20000000f00 */
[----:B------:R-:W-:Y:S01]  /*1a400*/  UMOV UR5, 0x7fefffff ;  /* 0x7fefffff00057882 */ /* 0x000fe20000000000 */
[CC--:B0-----:R-:W-:Y:S01]  /*1a410*/  ISETP.LT.U32.AND P0, PT, R30.reuse, R2.reuse, PT ;  /* 0x000000021e00720c */ /* 0x0c1fe20003f01070 */
[----:B------:R-:W-:Y:S01]  /*1a420*/  UMOV UR6, UR5 ;  /* 0x0000000500067c82 */ /* 0x000fe20008000000 */
[----:B------:R-:W-:Y:S01]  /*1a430*/  UMOV UR4, 0xffffffff ;  /* 0xffffffff00047882 */ /* 0x000fe20000000000 */
[----:B------:R-:W-:Y:S01]  /*1a440*/  IMAD.MOV.U32 R22, RZ, RZ, RZ ;  /* 0x000000ffff167224 */ /* 0x000fe200078e00ff */
[----:B------:R-:W-:Y:S01]  /*1a450*/  ISETP.LT.U32.AND.EX P0, PT, R31, R3, PT, P0 ;  /* 0x000000031f00720c */ /* 0x000fe20003f01100 */
[----:B------:R-:W-:Y:S01]  /*1a460*/  IMAD.MOV.U32 R37, RZ, RZ, 0x3fd80000 ;  /* 0x3fd80000ff257424 */ /* 0x000fe200078e00ff */
[----:B------:R-:W-:Y:S01]  /*1a470*/  MOV R36, 0x0 ;  /* 0x0000000000247802 */ /* 0x000fe20000000f00 */
[----:B------:R-:W-:Y:S01]  /*1a480*/  BSSY.RECONVERGENT B2, `(.L_x_8573) ;  /* 0x000061f000027945 */ /* 0x000fe20003800200 */
[----:B------:R-:W-:-:S02]  /*1a490*/  SEL R41, R30, R2, P0 ;  /* 0x000000021e297207 */ /* 0x000fc40000000000 */
[----:B------:R-:W-:Y:S02]  /*1a4a0*/  SEL R42, R31, R3, P0 ;  /* 0x000000031f2a7207 */ /* 0x000fe40000000000 */
[----:B------:R-:W-:Y:S01]  /*1a4b0*/  ISETP.GT.U32.AND P0, PT, R2, R30, PT ;  /* 0x0000001e0200720c */ /* 0x000fe20003f04070 */
[----:B------:R-:W-:Y:S02]  /*1a4c0*/  IMAD.MOV.U32 R12, RZ, RZ, R41 ;  /* 0x000000ffff0c7224 */ /* 0x000fe400078e0029 */
[----:B------:R-:W-:Y:S01]  /*1a4d0*/  IMAD.MOV.U32 R13, RZ, RZ, R42 ;  /* 0x000000ffff0d7224 */ /* 0x000fe200078e002a */
[----:B------:R-:W-:-:S04]  /*1a4e0*/  ISETP.GT.U32.AND.EX P0, PT, R3, R31, PT, P0 ;  /* 0x0000001f0300720c */ /* 0x000fc80003f04100 */
[----:B------:R-:W-:Y:S02]  /*1a4f0*/  SEL R27, R3, R31, P0 ;  /* 0x0000001f031b7207 */ /* 0x000fe40000000000 */
[----:B------:R-:W-:Y:S02]  /*1a500*/  SEL R26, R2, R30, P0 ;  /* 0x0000001e021a7207 */ /* 0x000fe40000000000 */
[----:B------:R-:W-:-:S04]  /*1a510*/  LOP3.LUT R0, R27, 0xffc00000, RZ, 0xc0, !PT ;  /* 0xffc000001b007812 */ /* 0x000fc800078ec0ff */
[----:B------:R-:W-:-:S15]  /*1a520*/  LOP3.LUT R9, R0, 0x7fd00000, RZ, 0x3c, !PT ;  /* 0x7fd0000000097812 */ /* 0x000fde00078e3cff */
[----:B------:R-:W-:-:S15]  /*1a530*/  NOP ;  /* 0x0000000000007918 */ /* 0x000fde0000000000 */
[----:B------:R-:W-:-:S03]  /*1a540*/  NOP ;  /* 0x0000000000007918 */ /* 0x000fc60000000000 */
        /* <DEDUP_REMOVED lines=57> */
[----:B------:R-:W-:-:S15]  /*1a8e0*/  DSETP.NEU.AND P2, PT, R18, RZ, PT ;  /* 0x000000ff1200722a */ /* 0x000fde0003f4d000 */
        /* <DEDUP_REMOVED lines=9> */
[----:B0-----:R0:W-:Y:S02]  /*1a980*/  DFMA R18, R14, R14, R12 ;  /* 0x0000000e0e12722b */ /* 0x0011e4000000000c */
[----:B0-----:R-:W-:-:S15]  /*1a990*/  IMAD.U32 R12, RZ, RZ, UR6 ;  /* 0x00000006ff0c7e24 */ /* 0x001fde000f8e00ff */
[----:B------:R-:W-:-:S15]  /*1a9a0*/  NOP ;  /* 0x0000000000007918 */ /* 0x000fde0000000000 */
[----:B------:R-:W-:-:S15]  /*1a9b0*/  NOP ;  /* 0x0000000000007918 */ /* 0x000fde0000000000 */
[----:B------:R-:W-:-:S15]  /*1a9c0*/  NOP ;  /* 0x0000000000007918 */ /* 0x000fde0000000000 */
[----:B------:R-:W-:-:S02]  /*1a9d0*/  NOP ;  /* 0x0000000000007918 */ /* 0x000fc40000000000 */
[----:B------:R-:W0:Y:S02]  /*1a9e0*/  DSETP.MIN.AND P0, P3, R8, UR4, PT ;  /* 0x0000000408007e2a */ /* 0x000e24000bb00000 */
[----:B0-----:R-:W-:Y:S01]  /*1a9f0*/  FSEL R11, R10, UR6, P0 ;  /* 0x000000060a0b7c08 */ /* 0x001fe20008000000 */
[----:B------:R-:W-:Y:S01]  /*1aa00*/  UMOV UR6, UR4 ;  /* 0x0000000400067c82 */ /* 0x000fe20008000000 */
[----:B------:R-:W-:Y:S01]  /*1aa10*/  @P3 LOP3.LUT R11, R12, 0x80000, RZ, 0xfc, !PT ;  /* 0x000800000c0b3812 */ /* 0x000fe200078efcff */
[----:B------:R-:W-:Y:S01]  /*1aa20*/  IMAD.MOV.U32 R12, RZ, RZ, RZ ;  /* 0x000000ffff0c7224 */ /* 0x000fe200078e00ff */
[----:B------:R-:W-:Y:S02]  /*1aa30*/  MOV R10, R8 ;  /* 0x00000008000a7202 */ /* 0x000fe40000000f00 */
[----:B------:R-:W0:Y:S02]  /*1aa40*/  MUFU.RSQ64H R13, R11 ;  /* 0x0000000b000d7308 */ /* 0x000e240000001c00 */
[----:B------:R-:W-:Y:S01]  /*1aa50*/  SEL R10, R10, UR6, P0 ;  /* 0x000000060a0a7c07 */ /* 0x000fe20008000000 */
[----:B------:R-:W-:-:S02]  /*1aa60*/  UMOV UR6, UR5 ;  /* 0x0000000500067c82 */ /* 0x000fc40008000000 */
[----:B------:R-:W-:-:S15]  /*1aa70*/  IMAD.U32 R20, RZ, RZ, UR6 ;  /* 0x00000006ff147e24 */ /* 0x000fde000f8e00ff */
        /* <DEDUP_REMOVED lines=15> */
[----:B0-----:R-:W-:Y:S01]  /*1ab70*/  FSEL R21, R10, UR6, P0 ;  /* 0x000000060a157c08 */ /* 0x001fe20008000000 */
[----:B------:R-:W-:Y:S01]  /*1ab80*/  IMAD.MOV.U32 R10, RZ, RZ, R18 ;  /* 0x000000ffff0a7224 */ /* 0x000fe200078e0012 */
[----:B------:R-:W-:Y:S02]  /*1ab90*/  @P3 LOP3.LUT R21, R20, 0x80000, RZ, 0xfc, !PT ;  /* 0x0008000014153812 */ /* 0x000fe400078efcff */
[----:B------:R-:W-:Y:S02]  /*1aba0*/  ISETP.GE.U32.AND P3, PT, R40, 0x7ff00000, PT ;  /* 0x7ff000002800780c */ /* 0x000fe40003f66070 */
        /* <DEDUP_REMOVED lines=42> */
[----:B------:R-:W-:Y:S02]  /*1ae50*/  IMAD.MOV.U32 R26, RZ, RZ, R41 ;  /* 0x000000ffff1a7224 */ /* 0x000fe400078e0029 */
[----:B------:R-:W-:-:S15]  /*1ae60*/  IMAD.MOV.U32 R27, RZ, RZ, R42 ;  /* 0x000000ffff1b7224 */ /* 0x000fde00078e002a */
[----:B------:R-:W-:-:S15]  /*1ae70*/  NOP ;  /* 0x0000000000007918 */ /* 0x000fde0000000000 */
[----:B------:R-:W-:-:S15]  /*1ae80*/  NOP ;  /* 0x0000000000007918 */ /* 0x000fde0000000000 */
[----:B------:R-:W-:-:S08]  /*1ae90*/  NOP ;  /* 0x0000000000007918 */ /* 0x000fd00000000000 */
        /* <DEDUP_REMOVED lines=23> */
[----:B------:R-:W-:Y:S01]  /*1b010*/  IMAD.MOV.U32 R10, RZ, RZ, R39 ;  /* 0x000000ffff0a7224 */ /* 0x000fe200078e0027 */
[----:B------:R-:W-:-:S15]  /*1b020*/  MOV R11, R40 ;  /* 0x00000028000b7202 */ /* 0x000fde0000000f00 */
[----:B------:R-:W-:-:S15]  /*1b030*/  NOP ;  /* 0x0000000000007918 */ /* 0x000fde0000000000 */
[----:B------:R-:W-:-:S15]  /*1b040*/  NOP ;  /* 0x0000000000007918 */ /* 0x000fde0000000000 */
[----:B------:R-:W-:-:S11]  /*1b050*/  NOP ;  /* 0x0000000000007918 */ /* 0x000fd60000000000 */
        /* <DEDUP_REMOVED lines=17> */
[----:B0-----:R-:W-:Y:S05]  /*1b170*/  @!P0 BRA `(.L_x_8574) ;  /* 0x0000000c00e88947 */ /* 0x001fea0003800000 */
        /* <DEDUP_REMOVED lines=53> */
.L_x_8576:
[----:B------:R-:W-:Y:S05]  /*1b4d0*/  BSYNC.RECONVERGENT B3 ;  /* 0x0000000000037941 */ /* 0x000fea0003800200 */
.L_x_8575:
[----:B------:R-:W0:Y:S02]  /*1b4e0*/  DADD R12, R8, R12 ;  /* 0x00000000080c7229 */ /* 0x000e24000000000c */
[----:B0-----:R-:W-:Y:S01]  /*1b4f0*/  ISETP.GT.AND P0, PT, R13, 0xfffff, PT ;  /* 0x000fffff0d00780c */ /* 0x001fe20003f04270 */
[--C-:B------:R-:W-:Y:S02]  /*1b500*/  IMAD.MOV.U32 R14, RZ, RZ, R12.reuse ;  /* 0x000000ffff0e7224 */ /* 0x100fe400078e000c */
[--C-:B------:R-:W-:Y:S02]  /*1b510*/  IMAD.MOV.U32 R15, RZ, RZ, R13.reuse ;  /* 0x000000ffff0f7224 */ /* 0x100fe400078e000d */
[----:B------:R-:W-:Y:S02]  /*1b520*/  IMAD.MOV.U32 R0, RZ, RZ, R13 ;  /* 0x000000ffff007224 */ /* 0x000fe400078e000d */
[----:B------:R-:W-:-:S15]  /*1b530*/  IMAD.MOV.U32 R20, RZ, RZ, R12 ;  /* 0x000000ffff147224 */ /* 0x000fde00078e000c */
[----:B------:R-:W-:-:S15]  /*1b540*/  NOP ;  /* 0x0000000000007918 */ /* 0x000fde0000000000 */
[----:B------:R-:W-:-:S15]  /*1b550*/  NOP ;  /* 0x0000000000007918 */ /* 0x000fde0000000000 */
[----:B------:R-:W-:-:S10]  /*1b560*/  NOP ;  /* 0x0000000000007918 */ /* 0x000fd40000000000 */
[----:B------:R-:W0:Y:S02]  /*1b570*/  @!P0 DMUL R14, R14, 1.80143985094819840000e+16 ;  /* 0x435000000e0e8828 */ /* 0x000e240000000000 */
[----:B0-----:R-:W-:Y:S02]  /*1b580*/  @!P0 MOV R0, R15 ;  /* 0x0000000f00008202 */ /* 0x001fe40000000f00 */
[----:B------:R-:W-:-:S03]  /*1b590*/  @!P0 MOV R20, R14 ;  /* 0x0000000e00148202 */ /* 0x000fc60000000f00 */
[----:B------:R-:W-:-:S05]  /*1b5a0*/  VIADD R13, R0, 0xffffffff ;  /* 0xffffffff000d7836 */ /* 0x000fca0000000000 */
[----:B------:R-:W-:-:S13]  /*1b5b0*/  ISETP.GE.U32.AND P1, PT, R13, 0x7fefffff, PT ;  /* 0x7fefffff0d00780c */ /* 0x000fda0003f26070 */
[----:B------:R-:W-:Y:S01]  /*1b5c0*/  @P1 IMAD.MOV.U32 R18, RZ, RZ, 0x0 ;  /* 0x00000000ff121424 */ /* 0x000fe200078e00ff */
[----:B------:R-:W-:Y:S01]  /*1b5d0*/  @P1 LOP3.LUT P2, RZ, R15, 0x7fffffff, RZ, 0xc0, !PT ;  /* 0x7fffffff0fff1812 */ /* 0x000fe2000784c0ff */
[----:B------:R-:W-:-:S15]  /*1b5e0*/  @P1 IMAD.MOV.U32 R19, RZ, RZ, 0x7ff00000 ;  /* 0x7ff00000ff131424 */ /* 0x000fde00078e00ff */
[----:B------:R-:W-:-:S15]  /*1b5f0*/  NOP ;  /* 0x0000000000007918 */ /* 0x000fde0000000000 */
[----:B------:R-:W-:-:S07]  /*1b600*/  NOP ;  /* 0x0000000000007918 */ /* 0x000fce0000000000 */
[----:B------:R0:W1:Y:S02]  /*1b610*/  @P1 DFMA R12, R14, R18, +INF ;  /* 0x7ff000000e0c142b */ /* 0x0000640000000012 */
[----:B0-----:R-:W-:Y:S01]  /*1b620*/  IMAD.MOV.U32 R19, RZ, RZ, -0x3ff ;  /* 0xfffffc01ff137424 */ /* 0x001fe200078e00ff */
[----:B-1----:R-:W-:Y:S01]  /*1b630*/  @P1 FSEL R40, R12, RZ, P2 ;  /* 0x000000ff0c281208 */ /* 0x002fe20001000000 */
[----:B------:R-:W-:Y:S01]  /*1b640*/  @!P0 IMAD.MOV.U32 R19, RZ, RZ, -0x435 ;  /* 0xfffffbcbff138424 */ /* 0x000fe200078e00ff */
[----:B------:R-:W-:Y:S01]  /*1b650*/  @P1 FSEL R41, R13, -QNAN , P2 ;  /* 0xfff000000d291808 */ /* 0x000fe20001000000 */
[----:B------:R-:W-:Y:S06]  /*1b660*/  @P1 BRA `(.L_x_8577) ;  /* 0x0000005000001947 */ /* 0x000fec0003800000 */
[C---:B------:R-:W-:Y:S01]  /*1b670*/  LOP3.LUT R12, R0.reuse, 0xfffff, RZ, 0xc0, !PT ;  /* 0x000fffff000c7812 */ /* 0x040fe200078ec0ff */
[----:B------:R-:W-:Y:S01]  /*1b680*/  UMOV UR4, 0x80000000 ;  /* 0x8000000000047882 */ /* 0x000fe20000000000 */
[----:B------:R-:W-:Y:S01]  /*1b690*/  LEA.HI R19, R0, R19, RZ, 0xc ;  /* 0x0000001300137211 */ /* 0x000fe200078f60ff */
[----:B------:R-:W-:Y:S01]  /*1b6a0*/  UMOV UR5, 0x43300000 ;  /* 0x4330000000057882 */ /* 0x000fe20000000000 */
[----:B------:R-:W-:Y:S01]  /*1b6b0*/  LOP3.LUT R13, R12, 0x3ff00000, RZ, 0xfc, !PT ;  /* 0x3ff000000c0d7812 */ /* 0x000fe200078efcff */
[----:B------:R-:W-:-:S03]  /*1b6c0*/  IMAD.MOV.U32 R12, RZ, RZ, R20 ;  /* 0x000000ffff0c7224 */ /* 0x000fc600078e0014 */
[----:B------:R-:W-:-:S13]  /*1b6d0*/  ISETP.GE.U32.AND P0, PT, R13, 0x3ff6a09f, PT ;  /* 0x3ff6a09f0d00780c */ /* 0x000fda0003f06070 */
[----:B------:R-:W-:Y:S02]  /*1b6e0*/  @P0 VIADD R15, R13, 0xfff00000 ;  /* 0xfff000000d0f0836 */ /* 0x000fe40000000000 */
[----:B------:R-:W-:Y:S02]  /*1b6f0*/  @P0 VIADD R19, R19, 0x1 ;  /* 0x0000000113130836 */ /* 0x000fe40000000000 */
[----:B------:R-:W-:-:S03]  /*1b700*/  @P0 IMAD.MOV.U32 R13, RZ, RZ, R15 ;  /* 0x000000ffff0d0224 */ /* 0x000fc600078e000f */
[----:B------:R-:W-:Y:S02]  /*1b710*/  LOP3.LUT R18, R19, 0x80000000, RZ, 0x3c, !PT ;  /* 0x8000000013127812 */ /* 0x000fe400078e3cff */
[----:B------:R-:W-:Y:S01]  /*1b720*/  MOV R19, 0x43300000 ;  /* 0x4330000000137802 */ /* 0x000fe20000000f00 */
        /* <DEDUP_REMOVED lines=159> */
.L_x_8574:
[----:B------:R-:W-:-:S15]  /*1c120*/  DSETP.GEU.AND P0, PT, R2, 3.8518598887744717061e-34, PT ;  /* 0x390000000200742a */ /* 0x000fde0003f0e000 */
[----:B------:R-:W-:-:S15]  /*1c130*/  NOP ;  /* 0x0000000000007918 */ /* 0x000fde0000000000 */
[----:B------:R-:W-:-:S15]  /*1c140*/  NOP ;  /* 0x0000000000007918 */ /* 0x000fde0000000000 */
[----:B------:R-:W-:-:S15]  /*1c150*/  NOP ;  /* 0x0000000000007918 */ /* 0x000fde0000000000 */
[----:B------:R-:W-:-:S04]  /*1c160*/  NOP ;  /* 0x0000000000007918 */ /* 0x000fc80000000000 */
[----:B------:R-:W0:Y:S02]  /*1c170*/  DSETP.EQ.AND P1, PT, R32, 1, PT ;  /* 0x3ff000002000742a */ /* 0x000e240003f22000 */
[----:B0-----:R-:W-:Y:S05]  /*1c180*/  @!P0 BRA P1, `(.L_x_8578) ;  /* 0x0000004000648947 */ /* 0x001fea0000800000 */
        /* <DEDUP_REMOVED lines=13> */
[----:B------:R-:W-:Y:S01]  /*1c260*/  MOV R12, 0x1 ;  /* 0x00000001000c7802 */ /* 0x000fe20000000f00 */
        /* <DEDUP_REMOVED lines=55> */
.L_x_8583:
[----:B------:R-:W-:Y:S05]  /*1c5e0*/  BSYNC.RECONVERGENT B4 ;  /* 0x0000000000047941 */ /* 0x000fea0003800200 */
.L_x_8582:
[----:B------:R-:W-:Y:S02]  /*1c5f0*/  IMAD.MOV.U32 R40, RZ, RZ, R24 ;  /* 0x000000ffff287224 */ /* 0x000fe400078e0018 */
[----:B------:R-:W-:-:S07]  /*1c600*/  IMAD.MOV.U32 R41, RZ, RZ, R25 ;  /* 0x000000ffff297224 */ /* 0x000fce00078e0019 */
.L_x_8581:
[----:B------:R-:W-:Y:S05]  /*1c610*/  BSYNC.RECONVERGENT B3 ;  /* 0x0000000000037941 */ /* 0x000fea0003800200 */
.L_x_8580:
[----:B------:R-:W0:Y:S01]  /*1c620*/  DADD R12, -R32, 1 ;  /* 0x3ff00000200c7429 */ /* 0x000e220000000100 */
[----:B------:R-:W-:-:S15]  /*1c630*/  BSSY.RECONVERGENT B3, `(.L_x_8584) ;  /* 0x0000047000037945 */ /* 0x000fde0003800200 */
[----:B------:R-:W-:-:S15]  /*1c640*/  NOP ;  /* 0x0000000000007918 */ /* 0x000fde0000000000 */
[----:B------:R-:W-:-:S15]  /*1c650*/  NOP ;  /* 0x0000000000007918 */ /* 0x000fde0000000000 */
[----:B------:R-:W-:-:S15]  /*1c660*/  NOP ;  /* 0x0000000000007918 */ /* 0x000fde0000000000 */
[----:B------:R-:W-:-:S03]  /*1c670*/  NOP ;  /* 0x0000000000007918 */ /* 0x000fc60000000000 */
[----:B0-----:R-:W0:Y:S02]  /*1c680*/  DSETP.GEU.AND P0, PT, R12, RZ, PT ;  /* 0x000000ff0c00722a */ /* 0x001e240003f0e000 */
[----:B0-----:R-:W-:Y:S05]  /*1c690*/  @!P0 BRA `(.L_x_8585) ;  /* 0x0000000000fc8947 */ /* 0x001fea0003800000 */
[----:B------:R-:W0:Y:S01]  /*1c6a0*/  DSETP.NEU.AND P0, PT, R12, RZ, PT ;  /* 0x000000ff0c00722a */ /* 0x000e220003f0d000 */
[----:B------:R-:W-:Y:S01]  /*1c6b0*/  IMAD.MOV.U32 R24, RZ, RZ, R2 ;  /* 0x000000ffff187224 */ /* 0x000fe200078e0002 */
[----:B------:R-:W-:Y:S01]  /*1c6c0*/  MOV R25, R3 ;  /* 0x0000000300197202 */ /* 0x000fe20000000f00 */
        /* <DEDUP_REMOVED lines=58> */
.L_x_8588:
[----:B------:R-:W-:Y:S05]  /*1ca70*/  BSYNC.RECONVERGENT B4 ;  /* 0x0000000000047941 */ /* 0x000fea0003800200 */
.L_x_8587:
[----:B------:R-:W-:Y:S05]  /*1ca80*/  BRA `(.L_x_8586) ;  /* 0x0000000000047947 */ /* 0x000fea0003800000 */
.L_x_8585:
[----:B------:R0:W1:Y:S02]  /*1ca90*/  DADD R24, R10, -R12 ;  /* 0x000000000a187229 */ /* 0x000064000000080c */
.L_x_8586:
[----:B------:R-:W-:Y:S05]  /*1caa0*/  BSYNC.RECONVERGENT B3 ;  /* 0x0000000000037941 */ /* 0x000fea0003800200 */
.L_x_8584:
[----:B01----:R-:W0:Y:S01]  /*1cab0*/  DMUL R12, R24, 0.5 ;  /* 0x3fe00000180c7828 */ /* 0x003e220000000000 */
        /* <DEDUP_REMOVED lines=17> */
[----:B------:R-:W-:Y:S01]  /*1cbd0*/  VIADD R22, R19, 0xfcb00000 ;  /* 0xfcb0000013167836 */ /* 0x000fe20000000000 */
[----:B------:R-:W-:Y:S01]  /*1cbe0*/  MOV R15, 0x3fd80000 ;  /* 0x3fd80000000f7802 */ /* 0x000fe20000000f00 */
[----:B------:R-:W-:-:S03]  /*1cbf0*/  IMAD.MOV.U32 R14, RZ, RZ, 0x0 ;  /* 0x00000000ff0e7424 */ /* 0x000fc600078e00ff */
        /* <DEDUP_REMOVED lines=47> */
[----:B------:R-:W-:Y:S01]  /*1cef0*/  MOV R40, R12 ;  /* 0x0000000c00287202 */ /* 0x000fe20000000f00 */
[----:B------:R-:W-:-:S07]  /*1cf00*/  IMAD.MOV.U32 R41, RZ, RZ, R13 ;  /* 0x000000ffff297224 */ /* 0x000fce00078e000d */
.L_x_8590:
[----:B------:R-:W-:Y:S05]  /*1cf10*/  BSYNC.RECONVERGENT B3 ;  /* 0x0000000000037941 */ /* 0x000fea0003800200 */
.L_x_8589:
        /* <DEDUP_REMOVED lines=11> */
[----:B------:R-:W-:-:S15]  /*1cfd0*/  @!P0 MOV R19, 0xfffffbcb ;  /* 0xfffffbcb00138802 */ /* 0x000fde0000000f00 */
[----:B------:R-:W-:-:S15]  /*1cfe0*/  NOP ;  /* 0x0000000000007918 */ /* 0x000fde0000000000 */
[----:B------:R-:W-:-:S15]  /*1cff0*/  NOP ;  /* 0x0000000000007918 */ /* 0x000fde0000000000 */
[----:B------:R-:W-:-:S04]  /*1d000*/  NOP ;  /* 0x0000000000007918 */ /* 0x000fc80000000000 */
[----:B------:R-:W0:Y:S02]  /*1d010*/  @!P0 DMUL R12, R12, 1.80143985094819840000e+16 ;  /* 0x435000000c0c8828 */ /* 0x000e240000000000 */
[----:B0-----:R-:W-:Y:S02]  /*1d020*/  @!P0 IMAD.MOV.U32 R0, RZ, RZ, R13 ;  /* 0x000000ffff008224 */ /* 0x001fe400078e000d */
[----:B------:R-:W-:-:S03]  /*1d030*/  @!P0 IMAD.MOV.U32 R18, RZ, RZ, R12 ;  /* 0x000000ffff128224 */ /* 0x000fc600078e000c */
[----:B------:R-:W-:-:S04]  /*1d040*/  IADD3 R14, PT, PT, R0, -0x1, RZ ;  /* 0xffffffff000e7810 */ /* 0x000fc80007ffe0ff */
        /* <DEDUP_REMOVED lines=181> */
.L_x_8591:
        /* <DEDUP_REMOVED lines=53> */
.L_x_8593:
[----:B------:R-:W-:Y:S05]  /*1def0*/  BSYNC.RECONVERGENT B3 ;  /* 0x0000000000037941 */ /* 0x000fea0003800200 */
.L_x_8592:
        /* <DEDUP_REMOVED lines=78> */
.L_x_8579:
[----:B------:R-:W0:Y:S02]  /*1e3e0*/  DSETP.GEU.AND P0, PT, R32, 1, PT ;  /* 0x3ff000002000742a */ /* 0x000e240003f0e000 */
[----:B0-----:R-:W-:Y:S05]  /*1e3f0*/  @!P0 BRA `(.L_x_8594) ;  /* 0x0000001800108947 */ /* 0x001fea0003800000 */
        /* <DEDUP_REMOVED lines=54> */
.L_x_8596:
[----:B------:R-:W-:Y:S05]  /*1e760*/  BSYNC.RECONVERGENT B3 ;  /* 0x0000000000037941 */ /* 0x000fea0003800200 */
.L_x_8595:
        /* <DEDUP_REMOVED lines=9> */
[----:B------:R-:W-:Y:S02]  /*1e800*/  IMAD.MOV.U32 R0, RZ, RZ, R41 ;  /* 0x000000ffff007224 */ /* 0x000fe400078e0029 */
        /* <DEDUP_REMOVED lines=26> */
[----:B------:R-:W-:Y:S01]  /*1e9b0*/  @P0 IADD3 R15, PT, PT, R13, -0x100000, RZ ;  /* 0xfff000000d0f0810 */ /* 0x000fe20007ffe0ff */
[----:B------:R-:W-:-:S04]  /*1e9c0*/  @P0 VIADD R19, R19, 0x1 ;  /* 0x0000000113130836 */ /* 0x000fc80000000000 */
        /* <DEDUP_REMOVED lines=163> */
.L_x_8597:
        /* <DEDUP_REMOVED lines=53> */
.L_x_8599:
[----:B------:R-:W-:Y:S05]  /*1f750*/  BSYNC.RECONVERGENT B3 ;  /* 0x0000000000037941 */ /* 0x000fea0003800200 */
.L_x_8598:
        /* <DEDUP_REMOVED lines=78> */
.L_x_8594:
        /* <DEDUP_REMOVED lines=58> */
.L_x_8601:
[----:B------:R-:W-:Y:S05]  /*1ffe0*/  BSYNC.RECONVERGENT B3 ;  /* 0x0000000000037941 */ /* 0x000fea0003800200 */
.L_x_8600:
        /* <DEDUP_REMOVED lines=47> */
.L_x_8603:
[----:B------:R-:W-:Y:S05]  /*202e0*/  BSYNC.RECONVERGENT B3 ;  /* 0x0000000000037941 */ /* 0x000fea0003800200 */
.L_x_8602:
[----:B------:R-:W-:Y:S02]  /*202f0*/  IMAD.MOV.U32 R40, RZ, RZ, R24 ;  /* 0x000000ffff287224 */ /* 0x000fe400078e0018 */
[----:B------:R-:W-:Y:S01]  /*20300*/  IMAD.MOV.U32 R41, RZ, RZ, R25 ;  /* 0x000000ffff297224 */ /* 0x000fe200078e0019 */
[----:B------:R-:W-:Y:S06]  /*20310*/  BRA `(.L_x_8577) ;  /* 0x0000000000d47947 */ /* 0x000fec0003800000 */
.L_x_8578:
        /* <DEDUP_REMOVED lines=52> */
.L_x_8604:
[----:B------:R-:W-:Y:S05]  /*20660*/  BSYNC.RECONVERGENT B3 ;  /* 0x0000000000037941 */ /* 0x000fea0003800200 */
.L_x_8577:
[----:B------:R-:W-:Y:S05]  /*20670*/  BSYNC.RECONVERGENT B2 ;  /* 0x0000000000027941 */ /* 0x000fea0003800200 */
.L_x_8573:
[----:B------:R-:W0:Y:S01]  /*20680*/  DSETP.GEU.AND P0, PT, R32, 5.9666725849601653946e-154, PT ;  /* 0x202000002000742a */ /* 0x000e220003f0e000 */
[----:B------:R-:W-:Y:S04]  /*20690*/  BSSY.RECONVERGENT B3, `(.L_x_8605) ;  /* 0x0000698000037945 */ /* 0x000fe80003800200 */
[----:B------:R-:W-:Y:S04]  /*206a0*/  BSSY.RELIABLE B2, `(.L_x_8606) ;  /* 0x000049b000027945 */ /* 0x000fe80003800100 */
[----:B0-----:R-:W-:Y:S05]  /*206b0*/  @!P0 BRA `(.L_x_8607) ;  /* 0x00000048004c8947 */ /* 0x001fea0003800000 */
        /* <DEDUP_REMOVED lines=49> */
.L_x_8609:
[----:B------:R-:W-:Y:S05]  /*209d0*/  BSYNC.RECONVERGENT B4 ;  /* 0x0000000000047941 */ /* 0x000fea0003800200 */
.L_x_8608:
[----:B------:R-:W-:Y:S01]  /*209e0*/  UMOV UR4, 0x703afb7f ;  /* 0x703afb7f00047882 */ /* 0x000fe20000000000 */
[----:B------:R-:W-:Y:S02]  /*209f0*/  UMOV UR5, 0x3fe488ce ;  /* 0x3fe488ce00057882 */ /* 0x000fe40000000000 */
[----:B------:R-:W0:Y:S02]  /*20a00*/  DSETP.GT.AND P0, PT, R24, UR4, PT ;  /* 0x0000000418007e2a */ /* 0x000e24000bf04000 */
[----:B0-----:R-:W-:Y:S05]  /*20a10*/  @!P0 BREAK.RELIABLE B2 ;  /* 0x0000000000028942 */ /* 0x001fea0003800100 */
[----:B------:R-:W-:Y:S05]  /*20a20*/  @P0 BRA `(.L_x_8610) ;  /* 0x0000002400580947 */ /* 0x000fea0003800000 */
[----:B------:R-:W-:-:S13]  /*20a30*/  ISETP.GT.AND P0, PT, R5, -0x1, PT ;  /* 0xffffffff0500780c */ /* 0x000fda0003f04270 */
[----:B------:R-:W-:Y:S05]  /*20a40*/  @P0 BRA `(.L_x_8611) ;  /* 0x0000001000b40947 */ /* 0x000fea0003800000 */
[----:B------:R-:W0:Y:S02]  /*20a50*/  DADD R2, -RZ, |R24| ;  /* 0x00000000ff027229 */ /* 0x000e240000000518 */
[----:B0-----:R-:W-:-:S15]  /*20a60*/  ISETP.GE.AND P0, PT, R3, 0x3fe26666, PT ;  /* 0x3fe266660300780c */ /* 0x001fde0003f06270 */
[----:B------:R-:W-:-:S15]  /*20a70*/  NOP ;  /* 0x0000000000007918 */ /* 0x000fde0000000000 */
[----:B------:R-:W-:-:S15]  /*20a80*/  NOP ;  /* 0x0000000000007918 */ /* 0x000fde0000000000 */
[----:B------:R-:W-:-:S15]  /*20a90*/  NOP ;  /* 0x0000000000007918 */ /* 0x000fde0000000000 */
[----:B------:R-:W-:-:S02]  /*20aa0*/  NOP ;  /* 0x0000000000007918 */ /* 0x000fc40000000000 */
[----:B------:R-:W0:Y:S02]  /*20ab0*/  DADD R2, -RZ, -R24 ;  /* 0x00000000ff027229 */ /* 0x000e240000000918 */
[----:B0-----:R-:W-:Y:S01]  /*20ac0*/  IMAD.MOV.U32 R0, RZ, RZ, R3 ;  /* 0x000000ffff007224 */ /* 0x001fe200078e0003 */
[----:B------:R-:W-:Y:S06]  /*20ad0*/  @!P0 BRA `(.L_x_8612) ;  /* 0x0000000800a48947 */ /* 0x000fec0003800000 */
[----:B------:R-:W-:Y:S01]  /*20ae0*/  IMAD.MOV.U32 R4, RZ, RZ, 0x66faac4b ;  /* 0x66faac4bff047424 */ /* 0x000fe200078e00ff */
[----:B------:R-:W-:Y:S01]  /*20af0*/  UMOV UR4, 0x71155f70 ;  /* 0x71155f7000047882 */ /* 0x000fe20000000000 */
[----:B------:R-:W-:Y:S01]  /*20b00*/  IMAD.MOV.U32 R5, RZ, RZ, 0x3ebac2fe ;  /* 0x3ebac2feff057424 */ /* 0x000fe200078e00ff */
[----:B------:R-:W-:Y:S01]  /*20b10*/  UMOV UR5, 0x3ec715b3 ;  /* 0x3ec715b300057882 */ /* 0x000fe20000000000 */
[----:B------:R-:W0:Y:S01]  /*20b20*/  DADD R2, -|R24|, 1 ;  /* 0x3ff0000018027429 */ /* 0x000e220000000300 */
[----:B------:R-:W-:Y:S02]  /*20b30*/  MOV R8, RZ ;  /* 0x000000ff00087202 */ /* 0x000fe40000000f00 */
[----:B0-----:R-:W-:-:S15]  /*20b40*/  ISETP.GE.AND P0, PT, R3, 0x1, PT ;  /* 0x000000010300780c */ /* 0x001fde0003f06270 */
[----:B------:R-:W-:-:S15]  /*20b50*/  NOP ;  /* 0x0000000000007918 */ /* 0x000fde0000000000 */
[----:B------:R-:W-:-:S15]  /*20b60*/  NOP ;  /* 0x0000000000007918 */ /* 0x000fde0000000000 */
[----:B------:R-:W-:-:S15]  /*20b70*/  NOP ;  /* 0x0000000000007918 */ /* 0x000fde0000000000 */
[----:B------:R-:W-:-:S01]  /*20b80*/  NOP ;  /* 0x0000000000007918 */ /* 0x000fc20000000000 */
        /* <DEDUP_REMOVED lines=158> */
.L_x_8612:
[----:B------:R-:W-:Y:S01]  /*21570*/  IMAD.MOV.U32 R4, RZ, RZ, 0x180754af ;  /* 0x180754afff047424 */ /* 0x000fe200078e00ff */
[----:B------:R-:W-:Y:S01]  /*21580*/  UMOV UR4, 0xdc1895e9 ;  /* 0xdc1895e900047882 */ /* 0x000fe20000000000 */
[----:B------:R-:W-:Y:S01]  /*21590*/  IMAD.MOV.U32 R5, RZ, RZ, 0x3fb3823b ;  /* 0x3fb3823bff057424 */ /* 0x000fe200078e00ff */
[----:B------:R-:W-:Y:S01]  /*215a0*/  UMOV UR5, 0x3fb0066b ;  /* 0x3fb0066b00057882 */ /* 0x000fe20000000000 */
[----:B------:R-:W0:Y:S01]  /*215b0*/  DMUL R2, R24, R24 ;  /* 0x0000001818027228 */ /* 0x000e220000000000 */
[----:B------:R-:W-:-:S13]  /*215c0*/  ISETP.GE.AND P0, PT, R0, RZ, PT ;  /* 0x000000ff0000720c */ /* 0x000fda0003f06270 */
[----:B------:R-:W-:Y:S01]  /*215d0*/  @P0 MOV R8, 0x33145c07 ;  /* 0x33145c0700080802 */ /* 0x000fe20000000f00 */
[----:B------:R-:W-:-:S15]  /*215e0*/  @P0 IMAD.MOV.U32 R9, RZ, RZ, 0x3c91a626 ;  /* 0x3c91a626ff090424 */ /* 0x000fde00078e00ff */
[----:B------:R-:W-:-:S15]  /*215f0*/  NOP ;  /* 0x0000000000007918 */ /* 0x000fde0000000000 */
[----:B------:R-:W-:-:S15]  /*21600*/  NOP ;  /* 0x0000000000007918 */ /* 0x000fde0000000000 */
[----:B------:R-:W-:-:S04]  /*21610*/  NOP ;  /* 0x0000000000007918 */ /* 0x000fc80000000000 */
        /* <DEDUP_REMOVED lines=85> */
[----:B0-----:R-:W-:Y:S02]  /*21b70*/  @!P0 IMAD.MOV.U32 R2, RZ, RZ, 0x33145c07 ;  /* 0x33145c07ff028424 */ /* 0x001fe400078e00ff */
[----:B------:R-:W-:-:S15]  /*21b80*/  @!P0 IMAD.MOV.U32 R3, RZ, RZ, 0x3c91a626 ;  /* 0x3c91a626ff038424 */ /* 0x000fde00078e00ff */
[----:B------:R-:W-:-:S15]  /*21b90*/  NOP ;  /* 0x0000000000007918 */ /* 0x000fde0000000000 */
[----:B------:R-:W-:-:S15]  /*21ba0*/  NOP ;  /* 0x0000000000007918 */ /* 0x000fde0000000000 */
[----:B------:R-:W-:-:S15]  /*21bb0*/  NOP ;  /* 0x0000000000007918 */ /* 0x000fde0000000000 */
[----:B-1----:R-:W0:-:S15]  /*21bc0*/  DFMA R4, R4, |R24|, |R24| ;  /* 0x400000180404722b */ /* 0x002e1e0000000418 */
[----:B------:R-:W-:-:S15]  /*21bd0*/  NOP ;  /* 0x0000000000007918 */ /* 0x000fde0000000000 */
[----:B------:R-:W-:-:S15]  /*21be0*/  NOP ;  /* 0x0000000000007918 */ /* 0x000fde0000000000 */
[----:B------:R-:W-:-:S15]  /*21bf0*/  NOP ;  /* 0x0000000000007918 */ /* 0x000fde0000000000 */
[----:B------:R-:W-:-:S04]  /*21c00*/  NOP ;  /* 0x0000000000007918 */ /* 0x000fc80000000000 */
[----:B0-----:R-:W0:-:S15]  /*21c10*/  @P0 DADD R8, R4, -R8 ;  /* 0x0000000004080229 */ /* 0x001e1e0000000808 */
[----:B------:R-:W-:-:S15]  /*21c20*/  NOP ;  /* 0x0000000000007918 */ /* 0x000fde0000000000 */
[----:B------:R-:W-:-:S15]  /*21c30*/  NOP ;  /* 0x0000000000007918 */ /* 0x000fde0000000000 */
[----:B------:R-:W-:-:S15]  /*21c40*/  NOP ;  /* 0x0000000000007918 */ /* 0x000fde0000000000 */
[----:B------:R-:W-:-:S04]  /*21c50*/  NOP ;  /* 0x0000000000007918 */ /* 0x000fc80000000000 */
[----:B------:R-:W1:-:S15]  /*21c60*/  @!P0 DADD R2, R4, R2 ;  /* 0x0000000004028229 */ /* 0x000e5e0000000002 */
[----:B------:R-:W-:-:S15]  /*21c70*/  NOP ;  /* 0x0000000000007918 */ /* 0x000fde0000000000 */
[----:B------:R-:W-:-:S15]  /*21c80*/  NOP ;  /* 0x0000000000007918 */ /* 0x000fde0000000000 */
[----:B------:R-:W-:-:S15]  /*21c90*/  NOP ;  /* 0x0000000000007918 */ /* 0x000fde0000000000 */
[----:B------:R-:W-:-:S04]  /*21ca0*/  NOP ;  /* 0x0000000000007918 */ /* 0x000fc80000000000 */
[----:B0-----:R-:W0:-:S15]  /*21cb0*/  @P0 DADD R8, -R8, UR4 ;  /* 0x0000000408080e29 */ /* 0x001e1e0008000100 */
[----:B------:R-:W-:-:S15]  /*21cc0*/  NOP ;  /* 0x0000000000007918 */ /* 0x000fde0000000000 */
[----:B------:R-:W-:-:S15]  /*21cd0*/  NOP ;  /* 0x0000000000007918 */ /* 0x000fde0000000000 */
[----:B------:R-:W-:-:S15]  /*21ce0*/  NOP ;  /* 0x0000000000007918 */ /* 0x000fde0000000000 */
[----:B------:R-:W-:-:S04]  /*21cf0*/  NOP ;  /* 0x0000000000007918 */ /* 0x000fc80000000000 */
[----:B-1----:R1:W2:Y:S02]  /*21d00*/  @!P0 DADD R8, R2, UR4 ;  /* 0x0000000402088e29 */ /* 0x0022a40008000000 */
[----:B012---:R-:W-:Y:S05]  /*21d10*/  BRA `(.L_x_8613) ;  /* 0x0000005000bc7947 */ /* 0x007fea0003800000 */
.L_x_8611:
[----:B------:R-:W0:Y:S02]  /*21d20*/  DADD R2, -RZ, |R24| ;  /* 0x00000000ff027229 */ /* 0x000e240000000518 */
[----:B0-----:R-:W-:-:S13]  /*21d30*/  ISETP.GE.AND P0, PT, R3, 0x3fe26666, PT ;  /* 0x3fe266660300780c */ /* 0x001fda0003f06270 */
[----:B------:R-:W-:Y:S05]  /*21d40*/  @!P0 BRA `(.L_x_8614) ;  /* 0x0000000800a48947 */ /* 0x000fea0003800000 */
        /* <DEDUP_REMOVED lines=34> */
[----:B0-----:R-:W-:Y:S01]  /*21f70*/  IADD3 R5, PT, PT, R3, -0x100000, RZ ;  /* 0xfff0000003057810 */ /* 0x001fe20007ffe0ff */
        /* <DEDUP_REMOVED lines=134> */
.L_x_8614:
[----:B------:R-:W-:Y:S01]  /*227e0*/  MOV R4, 0x180754af ;  /* 0x180754af00047802 */ /* 0x000fe20000000f00 */
[----:B------:R-:W-:Y:S01]  /*227f0*/  IMAD.MOV.U32 R5, RZ, RZ, 0x3fb3823b ;  /* 0x3fb3823bff057424 */ /* 0x000fe200078e00ff */
[----:B------:R-:W-:Y:S01]  /*22800*/  UMOV UR4, 0xdc1895e9 ;  /* 0xdc1895e900047882 */ /* 0x000fe20000000000 */
[----:B------:R-:W-:Y:S01]  /*22810*/  UMOV UR5, 0x3fb0066b ;  /* 0x3fb0066b00057882 */ /* 0x000fe20000000000 */
[----:B------:R-:W0:Y:S01]  /*22820*/  DMUL R2, R24, R24 ;  /* 0x0000001818027228 */ /* 0x000e220000000000 */
[----:B------:R-:W-:-:S13]  /*22830*/  ISETP.GE.AND P0, PT, R25, RZ, PT ;  /* 0x000000ff1900720c */ /* 0x000fda0003f06270 */
        /* <DEDUP_REMOVED lines=117> */
.L_x_8610:
[----:B------:R-:W-:Y:S01]  /*22f90*/  DSETP.GEU.AND P0, PT, R2, 1.7347234759768070944e-18, PT ;  /* 0x3c4000000200742a */ /* 0x000fe20003f0e000 */
[----:B------:R-:W-:-:S15]  /*22fa0*/  BSSY.RECONVERGENT B4, `(.L_x_8615) ;  /* 0x0000203000047945 */ /* 0x000fde0003800200 */
[----:B------:R-:W-:-:S15]  /*22fb0*/  NOP ;  /* 0x0000000000007918 */ /* 0x000fde0000000000 */
[----:B------:R-:W-:-:S15]  /*22fc0*/  NOP ;  /* 0x0000000000007918 */ /* 0x000fde0000000000 */
[----:B------:R-:W-:-:S15]  /*22fd0*/  NOP ;  /* 0x0000000000007918 */ /* 0x000fde0000000000 */
[----:B------:R-:W-:-:S03]  /*22fe0*/  NOP ;  /* 0x0000000000007918 */ /* 0x000fc60000000000 */
        /* <DEDUP_REMOVED lines=11> */
[----:B------:R-:W-:Y:S01]  /*230a0*/  MOV R42, R2 ;  /* 0x00000002002a7202 */ /* 0x000fe20000000f00 */
[----:B------:R-:W-:Y:S02]  /*230b0*/  IMAD.MOV.U32 R43, RZ, RZ, R3 ;  /* 0x000000ffff2b7224 */ /* 0x000fe400078e0003 */
        /* <DEDUP_REMOVED lines=58> */
.L_x_8621:
[----:B------:R-:W-:Y:S05]  /*23460*/  BSYNC.RECONVERGENT B7 ;  /* 0x0000000000077941 */ /* 0x000fea0003800200 */
.L_x_8620:
[----:B------:R-:W-:Y:S01]  /*23470*/  IMAD.MOV.U32 R42, RZ, RZ, R24 ;  /* 0x000000ffff2a7224 */ /* 0x000fe200078e0018 */
[----:B------:R-:W-:-:S07]  /*23480*/  MOV R43, R25 ;  /* 0x00000019002b7202 */ /* 0x000fce0000000f00 */
.L_x_8619:
[----:B------:R-:W-:Y:S05]  /*23490*/  BSYNC.RECONVERGENT B5 ;  /* 0x0000000000057941 */ /* 0x000fea0003800200 */
.L_x_8618:
[----:B------:R-:W0:Y:S01]  /*234a0*/  DSETP.GEU.AND P0, PT, R28, RZ, PT ;  /* 0x000000ff1c00722a */ /* 0x000e220003f0e000 */
[----:B------:R-:W-:Y:S04]  /*234b0*/  BSSY.RECONVERGENT B5, `(.L_x_8622) ;  /* 0x0000040000057945 */ /* 0x000fe80003800200 */
[----:B0-----:R-:W-:Y:S05]  /*234c0*/  @!P0 BRA `(.L_x_8623) ;  /* 0x0000000000f48947 */ /* 0x001fea0003800000 */
        /* <DEDUP_REMOVED lines=55> */
[----:B------:R-:W-:-:S07]  /*23840*/  MOV R0, 0x23860 ;  /* 0x0002386000007802 */ /* 0x000fce0000000f00 */
[----:B------:R-:W-:Y:S05]  /*23850*/  CALL.REL.NOINC `($__internal_18_$__cuda_sm20_div_rn_f64_full) ;  /* 0x000003a400307944 */ /* 0x000fea0003c00000 */
.L_x_8626:
[----:B------:R-:W-:Y:S05]  /*23860*/  BSYNC.RECONVERGENT B7 ;  /* 0x0000000000077941 */ /* 0x000fea0003800200 */
.L_x_8625:
[----:B------:R-:W-:Y:S02]  /*23870*/  IMAD.MOV.U32 R2, RZ, RZ, R24 ;  /* 0x000000ffff027224 */ /* 0x000fe400078e0018 */
[----:B------:R-:W-:Y:S01]  /*23880*/  IMAD.MOV.U32 R3, RZ, RZ, R25 ;  /* 0x000000ffff037224 */ /* 0x000fe200078e0019 */
[----:B------:R-:W-:Y:S06]  /*23890*/  BRA `(.L_x_8624) ;  /* 0x0000000000047947 */ /* 0x000fec0003800000 */
.L_x_8623:
[----:B------:R0:W1:Y:S02]  /*238a0*/  DADD R2, -R28, R10 ;  /* 0x000000001c027229 */ /* 0x000064000000010a */
.L_x_8624:
[----:B------:R-:W-:Y:S05]  /*238b0*/  BSYNC.RECONVERGENT B5 ;  /* 0x0000000000057941 */ /* 0x000fea0003800200 */
.L_x_8622:
[----:B-1----:R-:W1:Y:S01]  /*238c0*/  DMUL R2, R2, 0.5 ;  /* 0x3fe0000002027828 */ /* 0x002e620000000000 */
        /* <DEDUP_REMOVED lines=10> */
[----:B-1----:R-:W1:-:S15]  /*23970*/  DFMA R2, R42, 0.5, R2 ;  /* 0x3fe000002a02782b */ /* 0x002e5e0000000002 */
[----:B------:R-:W-:-:S15]  /*23980*/  NOP ;  /* 0x0000000000007918 */ /* 0x000fde0000000000 */
[----:B------:R-:W-:-:S15]  /*23990*/  NOP ;  /* 0x0000000000007918 */ /* 0x000fde0000000000 */
[----:B------:R-:W-:-:S15]  /*239a0*/  NOP ;  /* 0x0000000000007918 */ /* 0x000fde0000000000 */
[----:B------:R-:W-:-:S04]  /*239b0*/  NOP ;  /* 0x0000000000007918 */ /* 0x000fc80000000000 */
[----:B-1----:R-:W1:Y:S02]  /*239c0*/  DMUL R18, R2, R8 ;  /* 0x0000000802127228 */ /* 0x002e640000000000 */
[----:B-1----:R-:W1:Y:S01]  /*239d0*/  MUFU.RSQ64H R23, R19 ;  /* 0x0000001300177308 */ /* 0x002e620000001c00 */
[----:B------:R-:W-:Y:S01]  /*239e0*/  VIADD R22, R19, 0xfcb00000 ;  /* 0xfcb0000013167836 */ /* 0x000fe20000000000 */
[----:B------:R-:W-:Y:S01]  /*239f0*/  MOV R9, 0x3fd80000 ;  /* 0x3fd8000000097802 */ /* 0x000fe20000000f00 */
[----:B------:R-:W-:-:S03]  /*23a00*/  IMAD.MOV.U32 R8, RZ, RZ, 0x0 ;  /* 0x00000000ff087424 */ /* 0x000fc600078e00ff */
[----:B------:R-:W-:-:S15]  /*23a10*/  ISETP.GE.U32.AND P0, PT, R22, 0x7ca00000, PT ;  /* 0x7ca000001600780c */ /* 0x000fde0003f06070 */
[----:B------:R-:W-:-:S15]  /*23a20*/  NOP ;  /* 0x0000000000007918 */ /* 0x000fde0000000000 */
[----:B------:R-:W-:-:S15]  /*23a30*/  NOP ;  /* 0x0000000000007918 */ /* 0x000fde0000000000 */
[----:B------:R-:W-:-:S11]  /*23a40*/  NOP ;  /* 0x0000000000007918 */ /* 0x000fd60000000000 */
[----:B-1----:R-:W1:-:S15]  /*23a50*/  DMUL R2, R22, R22 ;  /* 0x0000001616027228 */ /* 0x002e5e0000000000 */
        /* <DEDUP_REMOVED lines=9> */
[----:B-1----:R-:W-:-:S15]  /*23af0*/  DFMA R8, R2, R8, 0.5 ;  /* 0x3fe000000208742b */ /* 0x002fde0000000008 */
        /* <DEDUP_REMOVED lines=33> */
.L_x_8628:
[----:B------:R-:W-:Y:S05]  /*23d10*/  BSYNC.RECONVERGENT B5 ;  /* 0x0000000000057941 */ /* 0x000fea0003800200 */
.L_x_8627:
[----:B------:R-:W-:Y:S05]  /*23d20*/  BRA `(.L_x_8629) ;  /* 0x0000001000a87947 */ /* 0x000fea0003800000 */
.L_x_8617:
[----:B------:R-:W0:Y:S02]  /*23d30*/  DSETP.GT.AND P0, PT, R32, 1, PT ;  /* 0x3ff000002000742a */ /* 0x000e240003f04000 */
[----:B0-----:R-:W-:Y:S05]  /*23d40*/  @P0 BRA `(.L_x_8630) ;  /* 0x0000000000f40947 */ /* 0x001fea0003800000 */
[----:B------:R-:W0:Y:S01]  /*23d50*/  DADD R2, -R32, 1 ;  /* 0x3ff0000020027429 */ /* 0x000e220000000100 */
[----:B------:R-:W-:Y:S01]  /*23d60*/  IMAD.MOV.U32 R8, RZ, RZ, 0x0 ;  /* 0x00000000ff087424 */ /* 0x000fe200078e00ff */
[----:B------:R-:W-:Y:S01]  /*23d70*/  BSSY.RECONVERGENT B5, `(.L_x_8631) ;  /* 0x0000039000057945 */ /* 0x000fe20003800200 */
[----:B------:R-:W-:-:S15]  /*23d80*/  IMAD.MOV.U32 R9, RZ, RZ, 0x3fd80000 ;  /* 0x3fd80000ff097424 */ /* 0x000fde00078e00ff */
        /* <DEDUP_REMOVED lines=51> */
[----:B------:R-:W-:-:S07]  /*240c0*/  MOV R20, 0x240e0 ;  /* 0x000240e000147802 */ /* 0x000fce0000000f00 */
[----:B------:R-:W-:Y:S05]  /*240d0*/  CALL.REL.NOINC `($__internal_19_$__cuda_sm20_dsqrt_rn_f64_mediumpath_v1) ;  /* 0x000003a4002c7944 */ /* 0x000fea0003c00000 */
[----:B------:R-:W-:Y:S02]  /*240e0*/  IMAD.MOV.U32 R8, RZ, RZ, R12 ;  /* 0x000000ffff087224 */ /* 0x000fe400078e000c */
[----:B------:R-:W-:-:S07]  /*240f0*/  IMAD.MOV.U32 R9, RZ, RZ, R13 ;  /* 0x000000ffff097224 */ /* 0x000fce00078e000d */
.L_x_8632:
[----:B------:R-:W-:Y:S05]  /*24100*/  BSYNC.RECONVERGENT B5 ;  /* 0x0000000000057941 */ /* 0x000fea0003800200 */
.L_x_8631:
[----:B------:R-:W-:Y:S05]  /*24110*/  BRA `(.L_x_8629) ;  /* 0x0000000c00ac7947 */ /* 0x000fea0003800000 */
.L_x_8630:
[----:B------:R-:W0:Y:S01]  /*24120*/  DMUL R18, R30, R28 ;  /* 0x0000001c1e127228 */ /* 0x000e220000000000 */
[----:B------:R-:W-:Y:S01]  /*24130*/  IMAD.MOV.U32 R10, RZ, RZ, 0x0 ;  /* 0x00000000ff0a7424 */ /* 0x000fe200078e00ff */
[----:B0-----:R-:W0:Y:S01]  /*24140*/  MUFU.RSQ64H R23, R19 ;  /* 0x0000001300177308 */ /* 0x001e220000001c00 */
[----:B------:R-:W-:Y:S01]  /*24150*/  VIADD R22, R19, 0xfcb00000 ;  /* 0xfcb0000013167836 */ /* 0x000fe20000000000 */
[----:B------:R-:W-:Y:S01]  /*24160*/  MOV R11, 0x3fd80000 ;  /* 0x3fd80000000b7802 */ /* 0x000fe20000000f00 */
[----:B------:R-:W-:Y:S03]  /*24170*/  BSSY.RECONVERGENT B5, `(.L_x_8633) ;  /* 0x000003b000057945 */ /* 0x000fe60003800200 */
        /* <DEDUP_REMOVED lines=53> */
[----:B------:R-:W-:Y:S01]  /*244d0*/  MOV R20, 0x24520 ;  /* 0x0002452000147802 */ /* 0x000fe20000000f00 */
[----:B------:R-:W-:Y:S01]  /*244e0*/  IMAD.MOV.U32 R13, RZ, RZ, R21 ;  /* 0x000000ffff0d7224 */ /* 0x000fe200078e0015 */
[----:B------:R-:W-:Y:S01]  /*244f0*/  MOV R21, R9 ;  /* 0x0000000900157202 */ /* 0x000fe20000000f00 */
[----:B------:R-:W-:-:S07]  /*24500*/  IMAD.MOV.U32 R0, RZ, RZ, R10 ;  /* 0x000000ffff007224 */ /* 0x000fce00078e000a */
[----:B------:R-:W-:Y:S05]  /*24510*/  CALL.REL.NOINC `($__internal_19_$__cuda_sm20_dsqrt_rn_f64_mediumpath_v1) ;  /* 0x000003a0001c7944 */ /* 0x000fea0003c00000 */
.L_x_8634:
[----:B------:R-:W-:Y:S05]  /*24520*/  BSYNC.RECONVERGENT B5 ;  /* 0x0000000000057941 */ /* 0x000fea0003800200 */
.L_x_8633:
        /* <DEDUP_REMOVED lines=47> */
.L_x_8636:
[----:B------:R-:W-:Y:S05]  /*24820*/  BSYNC.RECONVERGENT B5 ;  /* 0x0000000000057941 */ /* 0x000fea0003800200 */
.L_x_8635:
[----:B------:R-:W0:Y:S01]  /*24830*/  DMUL R32, R32, 8.11296384146066816958e+31 ;  /* 0x4690000020207828 */ /* 0x000e220000000000 */
[----:B------:R-:W-:Y:S02]  /*24840*/  IMAD.MOV.U32 R8, RZ, RZ, R24 ;  /* 0x000000ffff087224 */ /* 0x000fe400078e0018 */
[----:B------:R-:W-:Y:S01]  /*24850*/  IMAD.MOV.U32 R9, RZ, RZ, R25 ;  /* 0x000000ffff097224 */ /* 0x000fe200078e0019 */
[----:B0-----:R-:W-:Y:S06]  /*24860*/  BRA `(.L_x_8629) ;  /* 0x0000000400d87947 */ /* 0x001fec0003800000 */
.L_x_8616:
[----:B------:R-:W0:Y:S01]  /*24870*/  MUFU.RSQ64H R23, R3 ;  /* 0x0000000300177308 */ /* 0x000e220000001c00 */
[----:B------:R-:W-:Y:S01]  /*24880*/  IADD3 R22, PT, PT, R3, -0x3500000, RZ ;  /* 0xfcb0000003167810 */ /* 0x000fe20007ffe0ff */
[----:B------:R-:W-:Y:S01]  /*24890*/  IMAD.MOV.U32 R12, RZ, RZ, 0x0 ;  /* 0x00000000ff0c7424 */ /* 0x000fe200078e00ff */
[----:B------:R-:W-:Y:S01]  /*248a0*/  BSSY.RECONVERGENT B5, `(.L_x_8637) ;  /* 0x0000032000057945 */ /* 0x000fe20003800200 */
[----:B------:R-:W-:Y:S01]  /*248b0*/  IMAD.MOV.U32 R13, RZ, RZ, 0x3fd80000 ;  /* 0x3fd80000ff0d7424 */ /* 0x000fe200078e00ff */
[----:B------:R-:W-:Y:S02]  /*248c0*/  ISETP.GE.U32.AND P0, PT, R22, 0x7ca00000, PT ;  /* 0x7ca000001600780c */ /* 0x000fe40003f06070 */
        /* <DEDUP_REMOVED lines=45> */
[----:B------:R-:W-:Y:S02]  /*24ba0*/  IMAD.MOV.U32 R10, RZ, RZ, R12 ;  /* 0x000000ffff0a7224 */ /* 0x000fe400078e000c */
[----:B------:R-:W-:-:S07]  /*24bb0*/  IMAD.MOV.U32 R11, RZ, RZ, R13 ;  /* 0x000000ffff0b7224 */ /* 0x000fce00078e000d */
.L_x_8638:
[----:B------:R-:W-:Y:S05]  /*24bc0*/  BSYNC.RECONVERGENT B5 ;  /* 0x0000000000057941 */ /* 0x000fea0003800200 */
.L_x_8637:
[----:B------:R0:W1:Y:S01]  /*24bd0*/  DADD R18, R8, 1 ;  /* 0x3ff0000008127429 */ /* 0x0000620000000000 */
[----:B------:R-:W-:Y:S01]  /*24be0*/  BSSY.RECONVERGENT B5, `(.L_x_8639) ;  /* 0x000003b000057945 */ /* 0x000fe20003800200 */
[----:B0-----:R-:W-:Y:S02]  /*24bf0*/  IMAD.MOV.U32 R8, RZ, RZ, 0x0 ;  /* 0x00000000ff087424 */ /* 0x001fe400078e00ff */
[----:B------:R-:W-:-:S15]  /*24c00*/  IMAD.MOV.U32 R9, RZ, RZ, 0x3fd80000 ;  /* 0x3fd80000ff097424 */ /* 0x000fde00078e00ff */
[----:B------:R-:W-:-:S15]  /*24c10*/  NOP ;  /* 0x0000000000007918 */ /* 0x000fde0000000000 */
[----:B------:R-:W-:-:S15]  /*24c20*/  NOP ;  /* 0x0000000000007918 */ /* 0x000fde0000000000 */
[----:B------:R-:W-:-:S15]  /*24c30*/  NOP ;  /* 0x0000000000007918 */ /* 0x000fde0000000000 */
[----:B-1----:R-:W0:Y:S02]  /*24c40*/  DMUL R18, R18, 0.5 ;  /* 0x3fe0000012127828 */ /* 0x002e240000000000 */
        /* <DEDUP_REMOVED lines=48> */
[----:B------:R-:W-:-:S07]  /*24f50*/  IMAD.MOV.U32 R21, RZ, RZ, R3 ;  /* 0x000000ffff157224 */ /* 0x000fce00078e0003 */
[----:B------:R-:W-:Y:S05]  /*24f60*/  CALL.REL.NOINC `($__internal_19_$__cuda_sm20_dsqrt_rn_f64_mediumpath_v1) ;  /* 0x0000039400887944 */ /* 0x000fea0003c00000 */
[----:B------:R-:W-:Y:S02]  /*24f70*/  IMAD.MOV.U32 R8, RZ, RZ, R12 ;  /* 0x000000ffff087224 */ /* 0x000fe400078e000c */
[----:B------:R-:W-:-:S07]  /*24f80*/  IMAD.MOV.U32 R9, RZ, RZ, R13 ;  /* 0x000000ffff097224 */ /* 0x000fce00078e000d */
.L_x_8640:
[----:B------:R-:W-:Y:S05]  /*24f90*/  BSYNC.RECONVERGENT B5 ;  /* 0x0000000000057941 */ /* 0x000fea0003800200 */
.L_x_8639:
[----:B------:R0:W1:Y:S01]  /*24fa0*/  DMUL R8, R8, R10 ;  /* 0x0000000a08087228 */ /* 0x0000620000000000 */
[----:B------:R-:W-:Y:S01]  /*24fb0*/  IMAD.MOV.U32 R32, RZ, RZ, 0x0 ;  /* 0x00000000ff207424 */ /* 0x000fe200078e00ff */
[----:B01----:R-:W-:-:S07]  /*24fc0*/  MOV R33, 0x3ff00000 ;  /* 0x3ff0000000217802 */ /* 0x003fce0000000f00 */
.L_x_8629:
[----:B------:R-:W-:Y:S05]  /*24fd0*/  BSYNC.RECONVERGENT B4 ;  /* 0x0000000000047941 */ /* 0x000fea0003800200 */
.L_x_8615:
[----:B------:R-:W-:Y:S05]  /*24fe0*/  BRA `(.L_x_8641) ;  /* 0x0000000000187947 */ /* 0x000fea0003800000 */
.L_x_8607:
[----:B------:R-:W0:-:S15]  /*24ff0*/  DMUL R8, R8, 9.00719925474099200000e+15 ;  /* 0x4340000008087828 */ /* 0x000e1e0000000000 */
[----:B------:R-:W-:-:S15]  /*25000*/  NOP ;  /* 0x0000000000007918 */ /* 0x000fde0000000000 */
[----:B------:R-:W-:-:S15]  /*25010*/  NOP ;  /* 0x0000000000007918 */ /* 0x000fde0000000000 */
[----:B------:R-:W-:-:S15]  /*25020*/  NOP ;  /* 0x0000000000007918 */ /* 0x000fde0000000000 */
[----:B------:R-:W-:-:S04]  /*25030*/  NOP ;  /* 0x0000000000007918 */ /* 0x000fc80000000000 */
[----:B0-----:R-:W1:Y:S02]  /*25040*/  DMUL R32, R32, 9.00719925474099200000e+15 ;  /* 0x4340000020207828 */ /* 0x001e640000000000 */
.L_x_8641:
[----:B------:R-:W-:Y:S05]  /*25050*/  BSYNC.RELIABLE B2 ;  /* 0x0000000000027941 */ /* 0x000fea0003800100 */
.L_x_8606:
[----:B------:R-:W-:-:S13]  /*25060*/  ISETP.GT.AND P0, PT, R5, -0x1, PT ;  /* 0xffffffff0500780c */ /* 0x000fda0003f04270 */
[----:B------:R-:W-:Y:S05]  /*25070*/  @P0 BRA `(.L_x_8642) ;  /* 0x0000000c00fc0947 */ /* 0x000fea0003800000 */
[----:B-1----:R-:W-:Y:S01]  /*25080*/  DSETP.GT.AND P1, PT, |R8|, R32, PT ;  /* 0x000000200800722a */ /* 0x002fe20003f24200 */
        /* <DEDUP_REMOVED lines=63> */
.L_x_8644:
[----:B------:R-:W-:Y:S05]  /*25480*/  BSYNC.RECONVERGENT B2 ;  /* 0x0000000000027941 */ /* 0x000fea0003800200 */
.L_x_8643:
[----:B------:R-:W-:Y:S01]  /*25490*/  IMAD.MOV.U32 R10, RZ, RZ, -0x2449a4b7 ;  /* 0xdbb65b49ff0a7424 */ /* 0x000fe200078e00ff */
[----:B------:R-:W-:Y:S01]  /*254a0*/  DSETP.NEU.AND P3, PT, R2, RZ, PT ;  /* 0x000000ff0200722a */ /* 0x000fe20003f6d000 */
[----:B------:R-:W-:Y:S01]  /*254b0*/  IMAD.MOV.U32 R11, RZ, RZ, 0x3f2d3b63 ;  /* 0x3f2d3b63ff0b7424 */ /* 0x000fe200078e00ff */
[----:B------:R-:W-:Y:S01]  /*254c0*/  UMOV UR4, 0x2a25ff7e ;  /* 0x2a25ff7e00047882 */ /* 0x000fe20000000000 */
[----:B------:R-:W-:Y:S01]  /*254d0*/  UMOV UR5, 0x3ef53e1d ;  /* 0x3ef53e1d00057882 */ /* 0x000fe20000000000 */
[----:B------:R-:W-:Y:S01]  /*254e0*/  ISETP.GE.AND P2, PT, R5, RZ, PT ;  /* 0x000000ff0500720c */ /* 0x000fe20003f46270 */
[----:B------:R-:W-:Y:S03]  /*254f0*/  BSSY.RECONVERGENT B0, `(.L_x_8645) ;  /* 0x00000ad000007945 */ /* 0x000fe60003800200 */
[----:B------:R-:W-:-:S15]  /*25500*/  @!P1 PLOP3.LUT P0, PT, P2, PT, PT, 0x80, 0x8 ;  /* 0x000000000008981c */ /* 0x000fde000170f070 */
        /* <DEDUP_REMOVED lines=133> */
[----:B0-----:R-:W-:Y:S01]  /*25d60*/  @!P1 MOV R2, 0x54442d18 ;  /* 0x54442d1800029802 */ /* 0x001fe20000000f00 */
[----:B------:R-:W-:-:S15]  /*25d70*/  @!P1 IMAD.MOV.U32 R3, RZ, RZ, 0x400921fb ;  /* 0x400921fbff039424 */ /* 0x000fde00078e00ff */
        /* <DEDUP_REMOVED lines=9> */
[----:B0-----:R-:W0:Y:S02]  /*25e10*/  @!P1 DADD R2, -R24, R2 ;  /* 0x0000000018029229 */ /* 0x001e240000000102 */
[----:B0-----:R-:W-:Y:S02]  /*25e20*/  @!P1 FSEL R2, R2, R24, !P0 ;  /* 0x0000001802029208 */ /* 0x001fe40004000000 */
[----:B------:R-:W-:Y:S02]  /*25e30*/  @!P1 FSEL R3, R3, R25, !P0 ;  /* 0x0000001903039208 */ /* 0x000fe40004000000 */
[----:B------:R-:W-:-:S15]  /*25e40*/  @P1 PLOP3.LUT P0, PT, P2, PT, PT, 0x80, 0x8 ;  /* 0x000000000008181c */ /* 0x000fde000170f070 */
[----:B------:R-:W-:-:S15]  /*25e50*/  NOP ;  /* 0x0000000000007918 */ /* 0x000fde0000000000 */
[----:B------:R-:W-:-:S15]  /*25e60*/  NOP ;  /* 0x0000000000007918 */ /* 0x000fde0000000000 */
[----:B------:R-:W-:-:S13]  /*25e70*/  NOP ;  /* 0x0000000000007918 */ /* 0x000fda0000000000 */
[----:B------:R-:W0:Y:S02]  /*25e80*/  @P1 DADD R10, -RZ, -R24 ;  /* 0x00000000ff0a1229 */ /* 0x000e240000000918 */
[----:B0-----:R-:W-:Y:S01]  /*25e90*/  @P1 FSEL R4, R24, R10, !P0 ;  /* 0x0000000a18041208 */ /* 0x001fe20004000000 */
[----:B------:R-:W-:Y:S01]  /*25ea0*/  @P1 IMAD.MOV.U32 R10, RZ, RZ, 0x54442d18 ;  /* 0x54442d18ff0a1424 */ /* 0x000fe200078e00ff */
[----:B------:R-:W-:Y:S01]  /*25eb0*/  @P1 FSEL R5, R25, R11, !P0 ;  /* 0x0000000b19051208 */ /* 0x000fe20004000000 */
[----:B------:R-:W-:-:S15]  /*25ec0*/  @P1 IMAD.MOV.U32 R11, RZ, RZ, 0x3ff921fb ;  /* 0x3ff921fbff0b1424 */ /* 0x000fde00078e00ff */
[----:B------:R-:W-:-:S15]  /*25ed0*/  NOP ;  /* 0x0000000000007918 */ /* 0x000fde0000000000 */
[----:B------:R-:W-:-:S15]  /*25ee0*/  NOP ;  /* 0x0000000000007918 */ /* 0x000fde0000000000 */
[----:B------:R-:W-:-:S14]  /*25ef0*/  NOP ;  /* 0x0000000000007918 */ /* 0x000fdc0000000000 */
[----:B------:R0:W1:Y:S02]  /*25f00*/  @P1 DADD R2, R4, R10 ;  /* 0x0000000004021229 */ /* 0x000064000000000a */
[----:B01----:R-:W-:Y:S05]  /*25f10*/  @!P3 BRA `(.L_x_8646) ;  /* 0x000000000020b947 */ /* 0x003fea0003800000 */
[----:B------:R-:W-:Y:S02]  /*25f20*/  IMAD.MOV.U32 R5, RZ, RZ, 0x7f3321d2 ;  /* 0x7f3321d2ff057424 */ /* 0x000fe400078e00ff */
[----:B------:R-:W-:-:S03]  /*25f30*/  IMAD.MOV.U32 R11, RZ, RZ, 0x4002d97c ;  /* 0x4002d97cff0b7424 */ /* 0x000fc600078e00ff */
[----:B------:R-:W-:Y:S02]  /*25f40*/  FSEL R5, R5, 3.37028055040000000000e+12, !P0 ;  /* 0x54442d1805057808 */ /* 0x000fe40004000000 */
[----:B------:R-:W-:Y:S01]  /*25f50*/  FSEL R11, R11, 1.8213495016098022461, !P0 ;  /* 0x3fe921fb0b0b7808 */ /* 0x000fe20004000000 */
[----:B------:R-:W0:Y:S02]  /*25f60*/  DSETP.NEU.AND P0, PT, R32, |R8|, PT ;  /* 0x400000082000722a */ /* 0x000e240003f0d000 */
[----:B0-----:R-:W-:Y:S02]  /*25f70*/  FSEL R2, R5, R2, !P0 ;  /* 0x0000000205027208 */ /* 0x001fe40004000000 */
[----:B------:R-:W-:Y:S01]  /*25f80*/  FSEL R3, R11, R3, !P0 ;  /* 0x000000030b037208 */ /* 0x000fe20004000000 */
[----:B------:R-:W-:Y:S06]  /*25f90*/  BRA `(.L_x_8647) ;  /* 0x0000000000087947 */ /* 0x000fec0003800000 */
.L_x_8646:
[----:B------:R-:W-:Y:S02]  /*25fa0*/  FSEL R2, RZ, 3.37028055040000000000e+12, P0 ;  /* 0x54442d18ff027808 */ /* 0x000fe40000000000 */
[----:B------:R-:W-:-:S07]  /*25fb0*/  FSEL R3, RZ, 2.1426990032196044922, P0 ;  /* 0x400921fbff037808 */ /* 0x000fce0000000000 */
.L_x_8647:
[----:B------:R-:W-:Y:S05]  /*25fc0*/  BSYNC.RECONVERGENT B0 ;  /* 0x0000000000007941 */ /* 0x000fea0003800200 */
.L_x_8645:
[----:B------:R0:W1:Y:S02]  /*25fd0*/  DADD R32, |R8|, R32 ;  /* 0x0000000008207229 */ /* 0x0000640000000220 */
[----:B0-----:R-:W-:-:S15]  /*25fe0*/  LOP3.LUT R9, R3, 0x80000000, R9, 0xb8, !PT ;  /* 0x8000000003097812 */ /* 0x001fde00078eb809 */
[----:B------:R-:W-:-:S15]  /*25ff0*/  NOP ;  /* 0x0000000000007918 */ /* 0x000fde0000000000 */
[----:B------:R-:W-:-:S15]  /*26000*/  NOP ;  /* 0x0000000000007918 */ /* 0x000fde0000000000 */
[----:B------:R-:W-:-:S15]  /*26010*/  NOP ;  /* 0x0000000000007918 */ /* 0x000fde0000000000 */
[----:B------:R-:W-:-:S02]  /*26020*/  NOP ;  /* 0x0000000000007918 */ /* 0x000fc40000000000 */
[----:B-1----:R-:W0:Y:S02]  /*26030*/  DSETP.NAN.AND P0, PT, R32, R32, PT ;  /* 0x000000202000722a */ /* 0x002e240003f08000 */
[----:B0-----:R-:W-:Y:S02]  /*26040*/  FSEL R8, R32, R2, P0 ;  /* 0x0000000220087208 */ /* 0x001fe40000000000 */
[----:B------:R-:W-:Y:S01]  /*26050*/  FSEL R9, R33, R9, P0 ;  /* 0x0000000921097208 */ /* 0x000fe20000000000 */
[----:B------:R-:W-:Y:S06]  /*26060*/  BRA `(.L_x_8613) ;  /* 0x0000000c00e87947 */ /* 0x000fec0003800000 */
.L_x_8642:
[----:B-1----:R-:W-:Y:S01]  /*26070*/  DSETP.GT.AND P1, PT, |R8|, R32, PT ;  /* 0x000000200800722a */ /* 0x002fe20003f24200 */
[----:B------:R-:W-:Y:S01]  /*26080*/  MOV R4, 0x1 ;  /* 0x0000000100047802 */ /* 0x000fe20000000f00 */
        /* <DEDUP_REMOVED lines=58> */
.L_x_8649:
[----:B------:R-:W-:Y:S05]  /*26430*/  BSYNC.RECONVERGENT B2 ;  /* 0x0000000000027941 */ /* 0x000fea0003800200 */
.L_x_8648:
[----:B------:R-:W-:Y:S01]  /*26440*/  IMAD.MOV.U32 R4, RZ, RZ, -0x2449a4b7 ;  /* 0xdbb65b49ff047424 */ /* 0x000fe200078e00ff */
[----:B------:R-:W-:Y:S01]  /*26450*/  DSETP.NEU.AND P3, PT, R2, RZ, PT ;  /* 0x000000ff0200722a */ /* 0x000fe20003f6d000 */
[----:B------:R-:W-:Y:S01]  /*26460*/  IMAD.MOV.U32 R5, RZ, RZ, 0x3f2d3b63 ;  /* 0x3f2d3b63ff057424 */ /* 0x000fe200078e00ff */
[----:B------:R-:W-:Y:S01]  /*26470*/  UMOV UR4, 0x2a25ff7e ;  /* 0x2a25ff7e00047882 */ /* 0x000fe20000000000 */
[----:B------:R-:W-:Y:S01]  /*26480*/  UMOV UR5, 0x3ef53e1d ;  /* 0x3ef53e1d00057882 */ /* 0x000fe20000000000 */
[----:B------:R-:W-:Y:S01]  /*26490*/  ISETP.GE.AND P2, PT, R33, RZ, PT ;  /* 0x000000ff2100720c */ /* 0x000fe20003f46270 */
[----:B------:R-:W-:Y:S01]  /*264a0*/  @P1 IMAD.MOV.U32 R10, RZ, RZ, 0x54442d18 ;  /* 0x54442d18ff0a1424 */ /* 0x000fe200078e00ff */
[----:B------:R-:W-:Y:S01]  /*264b0*/  BSSY.RECONVERGENT B0, `(.L_x_8650) ;  /* 0x00000ac000007945 */ /* 0x000fe20003800200 */
[----:B------:R-:W-:Y:S01]  /*264c0*/  @P1 IMAD.MOV.U32 R11, RZ, RZ, 0x3ff921fb ;  /* 0x3ff921fbff0b1424 */ /* 0x000fe200078e00ff */
        /* <DEDUP_REMOVED lines=134> */
[----:B0-----:R-:W-:Y:S01]  /*26d30*/  @!P1 IMAD.MOV.U32 R2, RZ, RZ, 0x54442d18 ;  /* 0x54442d18ff029424 */ /* 0x001fe200078e00ff */
[----:B------:R-:W-:-:S15]  /*26d40*/  @!P1 MOV R3, 0x400921fb ;  /* 0x400921fb00039802 */ /* 0x000fde0000000f00 */
        /* <DEDUP_REMOVED lines=17> */
[----:B0-----:R-:W-:Y:S02]  /*26e60*/  @P1 FSEL R4, R24, R4, !P0 ;  /* 0x0000000418041208 */ /* 0x001fe40004000000 */
[----:B------:R-:W-:-:S15]  /*26e70*/  @P1 FSEL R5, R25, R5, !P0 ;  /* 0x0000000519051208 */ /* 0x000fde0004000000 */
[----:B------:R-:W-:-:S15]  /*26e80*/  NOP ;  /* 0x0000000000007918 */ /* 0x000fde0000000000 */
[----:B------:R-:W-:-:S15]  /*26e90*/  NOP ;  /* 0x0000000000007918 */ /* 0x000fde0000000000 */
[----:B------:R-:W-:-:S15]  /*26ea0*/  NOP ;  /* 0x0000000000007918 */ /* 0x000fde0000000000 */
        /* <DEDUP_REMOVED lines=10> */
.L_x_8651:
[----:B------:R-:W-:Y:S02]  /*26f50*/  FSEL R2, RZ, 3.37028055040000000000e+12, P0 ;  /* 0x54442d18ff027808 */ /* 0x000fe40000000000 */
[----:B------:R-:W-:-:S07]  /*26f60*/  FSEL R3, RZ, 2.1426990032196044922, P0 ;  /* 0x400921fbff037808 */ /* 0x000fce0000000000 */
.L_x_8652:
[----:B------:R-:W-:Y:S05]  /*26f70*/  BSYNC.RECONVERGENT B0 ;  /* 0x0000000000007941 */ /* 0x000fea0003800200 */
.L_x_8650:
        /* <DEDUP_REMOVED lines=8> */
[----:B------:R-:W-:-:S07]  /*27000*/  FSEL R9, R33, R9, P0 ;  /* 0x0000000921097208 */ /* 0x000fce0000000000 */
.L_x_8613:
[----:B------:R-:W-:Y:S05]  /*27010*/  BSYNC.RECONVERGENT B3 ;  /* 0x0000000000037941 */ /* 0x000fea0003800200 */
.L_x_8605:
[----:B------:R-:W-:Y:S01]  /*27020*/  ISETP.GE.AND P0, PT, R7, RZ, PT ;  /* 0x000000ff0700720c */ /* 0x000fe20003f06270 */
[----:B------:R-:W0:Y:S03]  /*27030*/  DADD R2, -RZ, -R40 ;  /* 0x00000000ff027229 */ /* 0x000e260000000928 */
[----:B0-----:R-:W-:Y:S02]  /*27040*/  FSEL R12, R40, R2, !P0 ;  /* 0x00000002280c7208 */ /* 0x001fe40004000000 */
[----:B------:R-:W-:Y:S01]  /*27050*/  FSEL R13, R41, R3, !P0 ;  /* 0x00000003290d7208 */ /* 0x000fe20004000000 */
[----:B------:R-:W-:Y:S06]  /*27060*/  BRA `(.L_x_8569) ;  /* 0x0000006800207947 */ /* 0x000fec0003800000 */
.L_x_8572:
        /* <DEDUP_REMOVED lines=13> */
[----:B0-----:R2:W3:Y:S02]  /*27140*/  DADD R8, R4, UR4 ;  /* 0x0000000404087e29 */ /* 0x0014e40008000000 */
[----:B--23--:R-:W-:Y:S05]  /*27150*/  BRA `(.L_x_8569) ;  /* 0x0000006400e47947 */ /* 0x00cfea0003800000 */
.L_x_8571:
[----:B------:R2:W3:Y:S01]  /*27160*/  DADD R12, -RZ, -R6 ;  /* 0x00000000ff0c7229 */ /* 0x0004e20000000906 */
[----:B------:R-:W-:Y:S01]  /*27170*/  CS2R R8, SRZ ;  /* 0x0000000000087805 */ /* 0x000fe2000001ff00 */
[----:B--23--:R-:W-:Y:S06]  /*27180*/  BRA `(.L_x_8569) ;  /* 0x0000006400d87947 */ /* 0x00cfec0003800000 */
.L_x_8570:
        /* <DEDUP_REMOVED lines=12> */
[----:B0-----:R-:W-:Y:S05]  /*27250*/  @P0 BRA `(.L_x_8654) ;  /* 0x0000003c00580947 */ /* 0x001fea0003800000 */
[----:B------:R-:W0:-:S15]  /*27260*/  DSETP.GEU.AND P0, PT, R10, 1.4916681462400413487e-154, PT ;  /* 0x200000000a00742a */ /* 0x000e1e0003f0e000 */
[----:B------:R-:W-:-:S15]  /*27270*/  NOP ;  /* 0x0000000000007918 */ /* 0x000fde0000000000 */
[----:B------:R-:W-:-:S15]  /*27280*/  NOP ;  /* 0x0000000000007918 */ /* 0x000fde0000000000 */
[----:B------:R-:W-:-:S15]  /*27290*/  NOP ;  /* 0x0000000000007918 */ /* 0x000fde0000000000 */
[----:B------:R-:W-:-:S04]  /*272a0*/  NOP ;  /* 0x0000000000007918 */ /* 0x000fc80000000000 */
[----:B0-----:R-:W0:Y:S02]  /*272b0*/  DSETP.GT.OR P0, PT, R26, 5.9666725849601653946e-154, !P0 ;  /* 0x202000001a00742a */ /* 0x001e240004704400 */
[----:B0-----:R-:W-:Y:S05]  /*272c0*/  @P0 BRA `(.L_x_8655) ;  /* 0x0000001c00000947 */ /* 0x001fea0003800000 */
[----:B------:R-:W0:Y:S01]  /*272d0*/  DMUL R8, R10, R10 ;  /* 0x0000000a0a087228 */ /* 0x000e220000000000 */
[----:B------:R-:W1:Y:S01]  /*272e0*/  MUFU.RCP64H R15, R27 ;  /* 0x0000001b000f7308 */ /* 0x000e620000001800 */
[----:B------:R-:W-:Y:S01]  /*272f0*/  IMAD.MOV.U32 R14, RZ, RZ, 0x1 ;  /* 0x00000001ff0e7424 */ /* 0x000fe200078e00ff */
[----:B------:R-:W-:Y:S01]  /*27300*/  BSSY.RECONVERGENT B0, `(.L_x_8656) ;  /* 0x00000f2000007945 */ /* 0x000fe20003800200 */
[----:B------:R-:W-:-:S15]  /*27310*/  FSETP.GEU.AND P5, PT, |R11|, 6.5827683646048100446e-37, PT ;  /* 0x036000000b00780b */ /* 0x000fde0003fae200 */
[----:B------:R-:W-:-:S15]  /*27320*/  NOP ;  /* 0x0000000000007918 */ /* 0x000fde0000000000 */
[----:B------:R-:W-:-:S15]  /*27330*/  NOP ;  /* 0x0000000000007918 */ /* 0x000fde0000000000 */
[----:B------:R-:W-:-:S15]  /*27340*/  NOP ;  /* 0x0000000000007918 */ /* 0x000fde0000000000 */
[----:B0-----:R-:W0:Y:S02]  /*27350*/  DFMA R8, R26, R26, R8 ;  /* 0x0000001a1a08722b */ /* 0x001e240000000008 */
[----:B0-----:R-:W-:Y:S01]  /*27360*/  ISETP.GT.AND P0, PT, R9, 0xfffff, PT ;  /* 0x000fffff0900780c */ /* 0x001fe20003f04270 */
[--C-:B------:R-:W-:Y:S01]  /*27370*/  IMAD.MOV.U32 R13, RZ, RZ, R9.reuse ;  /* 0x000000ffff0d7224 */ /* 0x100fe200078e0009 */
[----:B------:R-:W-:Y:S01]  /*27380*/  MOV R12, R8 ;  /* 0x00000008000c7202 */ /* 0x000fe20000000f00 */
[----:B------:R-:W-:-:S15]  /*27390*/  IMAD.MOV.U32 R0, RZ, RZ, R9 ;  /* 0x000000ffff007224 */ /* 0x000fde00078e0009 */
[----:B------:R-:W-:-:S15]  /*273a0*/  NOP ;  /* 0x0000000000007918 */ /* 0x000fde0000000000 */
[----:B------:R-:W-:-:S15]  /*273b0*/  NOP ;  /* 0x0000000000007918 */ /* 0x000fde0000000000 */
[----:B------:R-:W-:-:S14]  /*273c0*/  NOP ;  /* 0x0000000000007918 */ /* 0x000fdc0000000000 */
[----:B------:R-:W0:Y:S02]  /*273d0*/  @!P0 DMUL R12, R12, 1.80143985094819840000e+16 ;  /* 0x435000000c0c8828 */ /* 0x000e240000000000 */
[----:B0-----:R-:W-:-:S04]  /*273e0*/  @!P0 IMAD.MOV.U32 R0, RZ, RZ, R13 ;  /* 0x000000ffff008224 */ /* 0x001fc800078e000d */
[----:B------:R-:W-:-:S05]  /*273f0*/  VIADD R9, R0, 0xffffffff ;  /* 0xffffffff00097836 */ /* 0x000fca0000000000 */
[----:B------:R-:W-:-:S13]  /*27400*/  ISETP.GE.U32.AND P2, PT, R9, 0x7fefffff, PT ;  /* 0x7fefffff0900780c */ /* 0x000fda0003f46070 */
[----:B------:R-:W-:-:S15]  /*27410*/  @P2 LOP3.LUT P3, RZ, R13, 0x7fffffff, RZ, 0xc0, !PT ;  /* 0x7fffffff0dff2812 */ /* 0x000fde000786c0ff */
[----:B------:R-:W-:-:S15]  /*27420*/  NOP ;  /* 0x0000000000007918 */ /* 0x000fde0000000000 */
[----:B------:R-:W-:-:S10]  /*27430*/  NOP ;  /* 0x0000000000007918 */ /* 0x000fd40000000000 */
[----:B-1----:R-:W0:-:S15]  /*27440*/  DFMA R18, -R26, R14, 1 ;  /* 0x3ff000001a12742b */ /* 0x002e1e000000010e */
        /* <DEDUP_REMOVED lines=34> */
[----:B0-----:R0:W1:Y:S02]  /*27670*/  DFMA R24, R14, R18, R24 ;  /* 0x000000120e18722b */ /* 0x0010640000000018 */
[----:B0-----:R-:W-:Y:S01]  /*27680*/  @P2 IMAD.MOV.U32 R14, RZ, RZ, 0x0 ;  /* 0x00000000ff0e2424 */ /* 0x001fe200078e00ff */
[----:B------:R-:W-:Y:S01]  /*27690*/  @P2 MOV R15, 0x7ff00000 ;  /* 0x7ff00000000f2802 */ /* 0x000fe20000000f00 */
[----:B-1----:R-:W-:Y:S01]  /*276a0*/  FFMA R9, RZ, R27, R25 ;  /* 0x0000001bff097223 */ /* 0x002fe20000000019 */
[----:B------:R-:W-:Y:S02]  /*276b0*/  IMAD.MOV.U32 R18, RZ, RZ, R8 ;  /* 0x000000ffff127224 */ /* 0x000fe400078e0008 */
[----:B------:R-:W-:Y:S02]  /*276c0*/  @!P0 IMAD.MOV.U32 R18, RZ, RZ, R12 ;  /* 0x000000ffff128224 */ /* 0x000fe400078e000c */
[----:B------:R-:W-:-:S15]  /*276d0*/  FSETP.GT.AND P4, PT, |R9|, 1.469367938527859385e-39, PT ;  /* 0x001000000900780b */ /* 0x000fde0003f84200 */
[----:B------:R-:W-:-:S15]  /*276e0*/  NOP ;  /* 0x0000000000007918 */ /* 0x000fde0000000000 */
[----:B------:R-:W-:-:S15]  /*276f0*/  NOP ;  /* 0x0000000000007918 */ /* 0x000fde0000000000 */
[----:B------:R-:W-:-:S10]  /*27700*/  NOP ;  /* 0x0000000000007918 */ /* 0x000fd40000000000 */
        /* <DEDUP_REMOVED lines=177> */
.L_x_8657:
[----:B------:R-:W-:Y:S05]  /*28220*/  BSYNC.RECONVERGENT B0 ;  /* 0x0000000000007941 */ /* 0x000fea0003800200 */
.L_x_8656:
[----:B------:R-:W-:Y:S04]  /*28230*/  BSSY.RECONVERGENT B3, `(.L_x_8658) ;  /* 0x0000008000037945 */ /* 0x000fe80003800200 */
[----:B------:R-:W-:Y:S05]  /*28240*/  @P4 BRA P5, `(.L_x_8659) ;  /* 0x0000000000184947 */ /* 0x000fea0002800000 */
[----:B------:R-:W-:Y:S01]  /*28250*/  IMAD.MOV.U32 R20, RZ, RZ, R10 ;  /* 0x000000ffff147224 */ /* 0x000fe200078e000a */
[----:B------:R-:W-:Y:S01]  /*28260*/  MOV R0, 0x282b0 ;  /* 0x000282b000007802 */ /* 0x000fe20000000f00 */
[----:B------:R-:W-:Y:S02]  /*28270*/  IMAD.MOV.U32 R21, RZ, RZ, R11 ;  /* 0x000000ffff157224 */ /* 0x000fe400078e000b */
[----:B------:R-:W-:Y:S02]  /*28280*/  IMAD.MOV.U32 R12, RZ, RZ, R26 ;  /* 0x000000ffff0c7224 */ /* 0x000fe400078e001a */
[----:B------:R-:W-:-:S07]  /*28290*/  IMAD.MOV.U32 R13, RZ, RZ, R27 ;  /* 0x000000ffff0d7224 */ /* 0x000fce00078e001b */
[----:B01----:R-:W-:Y:S05]  /*282a0*/  CALL.REL.NOINC `($__internal_18_$__cuda_sm20_div_rn_f64_full) ;  /* 0x00000358009c7944 */ /* 0x003fea0003c00000 */
.L_x_8659:
[----:B------:R-:W-:Y:S05]  /*282b0*/  BSYNC.RECONVERGENT B3 ;  /* 0x0000000000037941 */ /* 0x000fea0003800200 */
.L_x_8658:
[----:B------:R-:W-:Y:S01]  /*282c0*/  IMAD.MOV.U32 R12, RZ, RZ, -0x2449a4b7 ;  /* 0xdbb65b49ff0c7424 */ /* 0x000fe200078e00ff */
[----:B------:R-:W-:Y:S01]  /*282d0*/  MOV R13, 0x3f2d3b63 ;  /* 0x3f2d3b63000d7802 */ /* 0x000fe20000000f00 */
[----:B------:R-:W-:Y:S01]  /*282e0*/  UMOV UR4, 0x2a25ff7e ;  /* 0x2a25ff7e00047882 */ /* 0x000fe20000000000 */
[----:B------:R-:W-:Y:S01]  /*282f0*/  UMOV UR5, 0x3ef53e1d ;  /* 0x3ef53e1d00057882 */ /* 0x000fe20000000000 */
[----:B------:R-:W2:Y:S01]  /*28300*/  DMUL R10, R24, R24 ;  /* 0x00000018180a7228 */ /* 0x000ea20000000000 */
[----:B------:R-:W-:Y:S01]  /*28310*/  ISETP.GE.AND P2, PT, R5, RZ, PT ;  /* 0x000000ff0500720c */ /* 0x000fe20003f46270 */
[----:B------:R-:W-:Y:S03]  /*28320*/  BSSY.RECONVERGENT B0, `(.L_x_8660) ;  /* 0x00000ac000007945 */ /* 0x000fe60003800200 */
[----:B------:R-:W-:-:S15]  /*28330*/  @P1 PLOP3.LUT P0, PT, P2, PT, PT, 0x80, 0x8 ;  /* 0x000000000008181c */ /* 0x000fde000170f070 */
[----:B------:R-:W-:-:S15]  /*28340*/  NOP ;  /* 0x0000000000007918 */ /* 0x000fde0000000000 */
[----:B------:R-:W-:-:S15]  /*28350*/  NOP ;  /* 0x0000000000007918 */ /* 0x000fde0000000000 */
[----:B------:R-:W-:-:S14]  /*28360*/  NOP ;  /* 0x0000000000007918 */ /* 0x000fdc0000000000 */
[----:B--2---:R-:W2:Y:S01]  /*28370*/  DFMA R12, R10, -UR4, R12 ;  /* 0x800000040a0c7c2b */ /* 0x004ea2000800000c */
[----:B------:R-:W-:Y:S01]  /*28380*/  UMOV UR4, 0x8dde082e ;  /* 0x8dde082e00047882 */ /* 0x000fe20000000000 */
[----:B------:R-:W-:-:S15]  /*28390*/  UMOV UR5, 0x3f531278 ;  /* 0x3f53127800057882 */ /* 0x000fde0000000000 */
[----:B------:R-:W-:-:S15]  /*283a0*/  NOP ;  /* 0x0000000000007918 */ /* 0x000fde0000000000 */
[----:B------:R-:W-:-:S15]  /*283b0*/  NOP ;  /* 0x0000000000007918 */ /* 0x000fde0000000000 */
[----:B------:R-:W-:-:S15]  /*283c0*/  NOP ;  /* 0x0000000000007918 */ /* 0x000fde0000000000 */
[----:B------:R-:W-:-:S02]  /*283d0*/  NOP ;  /* 0x0000000000007918 */ /* 0x000fc40000000000 */
[----:B--2---:R-:W2:Y:S01]  /*283e0*/  DFMA R12, R10, R12, -UR4 ;  /* 0x800000040a0c7e2b */ /* 0x004ea2000800000c */
        /* <DEDUP_REMOVED lines=111> */
[----:B--2---:R-:W2:-:S15]  /*28ae0*/  DFMA R12, R10, R12, -UR4 ;  /* 0x800000040a0c7e2b */ /* 0x004e9e000800000c */
[----:B------:R-:W-:-:S15]  /*28af0*/  NOP ;  /* 0x0000000000007918 */ /* 0x000fde0000000000 */
[----:B------:R-:W-:-:S15]  /*28b00*/  NOP ;  /* 0x0000000000007918 */ /* 0x000fde0000000000 */
[----:B------:R-:W-:-:S15]  /*28b10*/  NOP ;  /* 0x0000000000007918 */ /* 0x000fde0000000000 */
[----:B------:R-:W-:-:S04]  /*28b20*/  NOP ;  /* 0x0000000000007918 */ /* 0x000fc80000000000 */
[----:B--2---:R2:W3:Y:S02]  /*28b30*/  DMUL R12, R10, R12 ;  /* 0x0000000c0a0c7228 */ /* 0x0044e40000000000 */
[----:B--2---:R-:W-:Y:S02]  /*28b40*/  @P1 IMAD.MOV.U32 R10, RZ, RZ, 0x54442d18 ;  /* 0x54442d18ff0a1424 */ /* 0x004fe400078e00ff */
[----:B------:R-:W-:-:S15]  /*28b50*/  @P1 IMAD.MOV.U32 R11, RZ, RZ, 0x400921fb ;  /* 0x400921fbff0b1424 */ /* 0x000fde00078e00ff */
[----:B------:R-:W-:-:S15]  /*28b60*/  NOP ;  /* 0x0000000000007918 */ /* 0x000fde0000000000 */
[----:B------:R-:W-:-:S15]  /*28b70*/  NOP ;  /* 0x0000000000007918 */ /* 0x000fde0000000000 */
[----:B------:R-:W-:-:S15]  /*28b80*/  NOP ;  /* 0x0000000000007918 */ /* 0x000fde0000000000 */
[----:B---3--:R-:W2:-:S15]  /*28b90*/  DFMA R24, R12, R24, R24 ;  /* 0x000000180c18722b */ /* 0x008e9e0000000018 */
[----:B------:R-:W-:-:S15]  /*28ba0*/  NOP ;  /* 0x0000000000007918 */ /* 0x000fde0000000000 */
[----:B------:R-:W-:-:S15]  /*28bb0*/  NOP ;  /* 0x0000000000007918 */ /* 0x000fde0000000000 */
[----:B------:R-:W-:-:S15]  /*28bc0*/  NOP ;  /* 0x0000000000007918 */ /* 0x000fde0000000000 */
[----:B------:R-:W-:-:S04]  /*28bd0*/  NOP ;  /* 0x0000000000007918 */ /* 0x000fc80000000000 */
[----:B--2---:R-:W2:Y:S02]  /*28be0*/  @P1 DADD R10, -R24, R10 ;  /* 0x00000000180a1229 */ /* 0x004ea4000000010a */
[----:B--2---:R-:W-:Y:S02]  /*28bf0*/  @P1 FSEL R4, R10, R24, !P0 ;  /* 0x000000180a041208 */ /* 0x004fe40004000000 */
[----:B------:R-:W-:Y:S02]  /*28c00*/  @P1 FSEL R5, R11, R25, !P0 ;  /* 0x000000190b051208 */ /* 0x000fe40004000000 */
[----:B------:R-:W-:-:S15]  /*28c10*/  @!P1 PLOP3.LUT P0, PT, P2, PT, PT, 0x80, 0x8 ;  /* 0x000000000008981c */ /* 0x000fde000170f070 */
[----:B------:R-:W-:-:S15]  /*28c20*/  NOP ;  /* 0x0000000000007918 */ /* 0x000fde0000000000 */
[----:B------:R-:W-:-:S15]  /*28c30*/  NOP ;  /* 0x0000000000007918 */ /* 0x000fde0000000000 */
[----:B------:R-:W-:-:S13]  /*28c40*/  NOP ;  /* 0x0000000000007918 */ /* 0x000fda0000000000 */
[----:B------:R-:W2:Y:S02]  /*28c50*/  @!P1 DADD R12, -RZ, -R24 ;  /* 0x00000000ff0c9229 */ /* 0x000ea40000000918 */
[----:B--2---:R-:W-:Y:S01]  /*28c60*/  @!P1 FSEL R10, R24, R12, !P0 ;  /* 0x0000000c180a9208 */ /* 0x004fe20004000000 */
[----:B------:R-:W-:Y:S01]  /*28c70*/  @!P1 IMAD.MOV.U32 R12, RZ, RZ, 0x54442d18 ;  /* 0x54442d18ff0c9424 */ /* 0x000fe200078e00ff */
[----:B------:R-:W-:Y:S01]  /*28c80*/  @!P1 FSEL R11, R25, R13, !P0 ;  /* 0x0000000d190b9208 */ /* 0x000fe20004000000 */
[----:B------:R-:W-:-:S15]  /*28c90*/  @!P1 IMAD.MOV.U32 R13, RZ, RZ, 0x3ff921fb ;  /* 0x3ff921fbff0d9424 */ /* 0x000fde00078e00ff */
[----:B------:R-:W-:-:S15]  /*28ca0*/  NOP ;  /* 0x0000000000007918 */ /* 0x000fde0000000000 */
[----:B------:R-:W-:-:S15]  /*28cb0*/  NOP ;  /* 0x0000000000007918 */ /* 0x000fde0000000000 */
[----:B------:R-:W-:-:S14]  /*28cc0*/  NOP ;  /* 0x0000000000007918 */ /* 0x000fdc0000000000 */
[----:B------:R-:W2:-:S15]  /*28cd0*/  DSETP.NEU.AND P3, PT, R26, RZ, PT ;  /* 0x000000ff1a00722a */ /* 0x000e9e0003f6d000 */
[----:B------:R-:W-:-:S15]  /*28ce0*/  NOP ;  /* 0x0000000000007918 */ /* 0x000fde0000000000 */
[----:B------:R-:W-:-:S15]  /*28cf0*/  NOP ;  /* 0x0000000000007918 */ /* 0x000fde0000000000 */
[----:B------:R-:W-:-:S15]  /*28d00*/  NOP ;  /* 0x0000000000007918 */ /* 0x000fde0000000000 */
[----:B------:R-:W-:-:S04]  /*28d10*/  NOP ;  /* 0x0000000000007918 */ /* 0x000fc80000000000 */
[----:B------:R3:W4:Y:S02]  /*28d20*/  @!P1 DADD R4, R10, R12 ;  /* 0x000000000a049229 */ /* 0x000724000000000c */
[----:B--234-:R-:W-:Y:S05]  /*28d30*/  @!P3 BRA `(.L_x_8661) ;  /* 0x000000000020b947 */ /* 0x01cfea0003800000 */
[----:B------:R-:W-:Y:S01]  /*28d40*/  IMAD.MOV.U32 R11, RZ, RZ, 0x7f3321d2 ;  /* 0x7f3321d2ff0b7424 */ /* 0x000fe200078e00ff */
[----:B------:R-:W-:-:S04]  /*28d50*/  MOV R13, 0x4002d97c ;  /* 0x4002d97c000d7802 */ /* 0x000fc80000000f00 */
[----:B------:R-:W-:Y:S02]  /*28d60*/  FSEL R11, R11, 3.37028055040000000000e+12, !P0 ;  /* 0x54442d180b0b7808 */ /* 0x000fe40004000000 */
[----:B------:R-:W-:Y:S01]  /*28d70*/  FSEL R13, R13, 1.8213495016098022461, !P0 ;  /* 0x3fe921fb0d0d7808 */ /* 0x000fe20004000000 */
[----:B------:R-:W2:Y:S02]  /*28d80*/  DSETP.NEU.AND P0, PT, R32, R2, PT ;  /* 0x000000022000722a */ /* 0x000ea40003f0d000 */
[----:B--2---:R-:W-:Y:S02]  /*28d90*/  FSEL R4, R11, R4, !P0 ;  /* 0x000000040b047208 */ /* 0x004fe40004000000 */
[----:B------:R-:W-:Y:S01]  /*28da0*/  FSEL R5, R13, R5, !P0 ;  /* 0x000000050d057208 */ /* 0x000fe20004000000 */
[----:B------:R-:W-:Y:S06]  /*28db0*/  BRA `(.L_x_8662) ;  /* 0x0000000000087947 */ /* 0x000fec0003800000 */
.L_x_8661:
[----:B------:R-:W-:Y:S02]  /*28dc0*/  FSEL R4, RZ, 3.37028055040000000000e+12, P0 ;  /* 0x54442d18ff047808 */ /* 0x000fe40000000000 */
[----:B------:R-:W-:-:S07]  /*28dd0*/  FSEL R5, RZ, 2.1426990032196044922, P0 ;  /* 0x400921fbff057808 */ /* 0x000fce0000000000 */
.L_x_8662:
[----:B------:R-:W-:Y:S05]  /*28de0*/  BSYNC.RECONVERGENT B0 ;  /* 0x0000000000007941 */ /* 0x000fea0003800200 */
.L_x_8660:
[----:B------:R-:W-:Y:S01]  /*28df0*/  LOP3.LUT R5, R5, 0x80000000, R7, 0xb8, !PT ;  /* 0x8000000005057812 */ /* 0x000fe200078eb807 */
[----:B------:R-:W2:-:S15]  /*28e00*/  DADD R2, R32, R2 ;  /* 0x0000000020027229 */ /* 0x000e9e0000000002 */
[----:B------:R-:W-:-:S15]  /*28e10*/  NOP ;  /* 0x0000000000007918 */ /* 0x000fde0000000000 */
[----:B------:R-:W-:-:S15]  /*28e20*/  NOP ;  /* 0x0000000000007918 */ /* 0x000fde0000000000 */
[----:B------:R-:W-:-:S15]  /*28e30*/  NOP ;  /* 0x0000000000007918 */ /* 0x000fde0000000000 */
[----:B------:R-:W-:-:S04]  /*28e40*/  NOP ;  /* 0x0000000000007918 */ /* 0x000fc80000000000 */
[----:B--2---:R-:W2:Y:S02]  /*28e50*/  DSETP.NAN.AND P0, PT, R2, R2, PT ;  /* 0x000000020200722a */ /* 0x004ea40003f08000 */
[----:B--2---:R-:W-:Y:S02]  /*28e60*/  FSEL R4, R2, R4, P0 ;  /* 0x0000000402047208 */ /* 0x004fe40000000000 */
[----:B------:R-:W-:-:S15]  /*28e70*/  FSEL R5, R3, R5, P0 ;  /* 0x0000000503057208 */ /* 0x000fde0000000000 */
[----:B------:R-:W-:-:S15]  /*28e80*/  NOP ;  /* 0x0000000000007918 */ /* 0x000fde0000000000 */
[----:B------:R-:W-:-:S15]  /*28e90*/  NOP ;  /* 0x0000000000007918 */ /* 0x000fde0000000000 */
[----:B------:R-:W-:-:S15]  /*28ea0*/  NOP ;  /* 0x0000000000007918 */ /* 0x000fde0000000000 */
[----:B-1----:R-:W1:Y:S02]  /*28eb0*/  DMUL R8, R8, 0.5 ;  /* 0x3fe0000008087828 */ /* 0x002e640000000000 */
[----:B-1----:R-:W-:Y:S05]  /*28ec0*/  BRA `(.L_x_8663) ;  /* 0x0000004800487947 */ /* 0x002fea0003800000 */
.L_x_8655:
[CC--:B------:R-:W-:Y:S01]  /*28ed0*/  ISETP.LT.U32.AND P0, PT, R2.reuse, R32.reuse, PT ;  /* 0x000000200200720c */ /* 0x0c0fe20003f01070 */
[----:B------:R-:W0:Y:S01]  /*28ee0*/  MUFU.RCP64H R9, R27 ;  /* 0x0000001b00097308 */ /* 0x000e220000001800 */
[----:B------:R-:W-:Y:S01]  /*28ef0*/  IMAD.MOV.U32 R8, RZ, RZ, 0x1 ;  /* 0x00000001ff087424 */ /* 0x000fe200078e00ff */
[----:B------:R-:W-:Y:S01]  /*28f00*/  UMOV UR5, 0x7fefffff ;  /* 0x7fefffff00057882 */ /* 0x000fe20000000000 */
[CC--:B------:R-:W-:Y:S01]  /*28f10*/  ISETP.LT.U32.AND.EX P0, PT, R3.reuse, R33.reuse, PT, P0 ;  /* 0x000000210300720c */ /* 0x0c0fe20003f01100 */
[----:B------:R-:W-:Y:S01]  /*28f20*/  UMOV UR6, UR5 ;  /* 0x0000000500067c82 */ /* 0x000fe20008000000 */
[----:B------:R-:W-:Y:S01]  /*28f30*/  UMOV UR4, 0xffffffff ;  /* 0xffffffff00047882 */ /* 0x000fe20000000000 */
[----:B------:R-:W-:Y:S01]  /*28f40*/  IMAD.MOV.U32 R20, RZ, RZ, 0x0 ;  /* 0x00000000ff147424 */ /* 0x000fe200078e00ff */
[----:B------:R-:W-:Y:S01]  /*28f50*/  SEL R29, R2, R32, P0 ;  /* 0x00000020021d7207 */ /* 0x000fe20000000000 */
[----:B------:R-:W-:Y:S01]  /*28f60*/  IMAD.MOV.U32 R21, RZ, RZ, 0x3fd80000 ;  /* 0x3fd80000ff157424 */ /* 0x000fe200078e00ff */
[----:B------:R-:W-:Y:S01]  /*28f70*/  SEL R28, R3, R33, P0 ;  /* 0x00000021031c7207 */ /* 0x000fe20000000000 */
[----:B------:R-:W-:Y:S01]  /*28f80*/  BSSY.RECONVERGENT B0, `(.L_x_8664) ;  /* 0x000013d000007945 */ /* 0x000fe20003800200 */
[----:B------:R-:W-:Y:S01]  /*28f90*/  ISETP.GT.U32.AND P0, PT, R32, R2, PT ;  /* 0x000000022000720c */ /* 0x000fe20003f04070 */
[----:B------:R-:W-:Y:S01]  /*28fa0*/  IMAD.MOV.U32 R14, RZ, RZ, R29 ;  /* 0x000000ffff0e7224 */ /* 0x000fe200078e001d */
[----:B------:R-:W-:Y:S01]  /*28fb0*/  FSETP.GEU.AND P5, PT, |R11|, 6.5827683646048100446e-37, PT ;  /* 0x036000000b00780b */ /* 0x000fe20003fae200 */
[----:B------:R-:W-:Y:S01]  /*28fc0*/  IMAD.MOV.U32 R15, RZ, RZ, R28 ;  /* 0x000000ffff0f7224 */ /* 0x000fe200078e001c */
[CC--:B------:R-:W-:Y:S01]  /*28fd0*/  ISETP.GT.U32.AND.EX P0, PT, R33.reuse, R3.reuse, PT, P0 ;  /* 0x000000032100720c */ /* 0x0c0fe20003f04100 */
[----:B0-----:R-:W0:Y:S03]  /*28fe0*/  DFMA R12, -R26, R8, 1 ;  /* 0x3ff000001a0c742b */ /* 0x001e260000000108 */
[----:B------:R-:W-:-:S02]  /*28ff0*/  SEL R23, R33, R3, P0 ;  /* 0x0000000321177207 */ /* 0x000fc40000000000 */
[----:B------:R-:W-:Y:S02]  /*29000*/  SEL R22, R32, R2, P0 ;  /* 0x0000000220167207 */ /* 0x000fe40000000000 */
[----:B------:R-:W-:-:S15]  /*29010*/  LOP3.LUT R0, R23, 0xffc00000, RZ, 0xc0, !PT ;  /* 0xffc0000017007812 */ /* 0x000fde00078ec0ff */
[----:B------:R-:W-:-:S15]  /*29020*/  NOP ;  /* 0x0000000000007918 */ /* 0x000fde0000000000 */
[----:B------:R-:W-:-:S15]  /*29030*/  NOP ;  /* 0x0000000000007918 */ /* 0x000fde0000000000 */
[----:B------:R-:W-:-:S12]  /*29040*/  NOP ;  /* 0x0000000000007918 */ /* 0x000fd80000000000 */
[----:B0-----:R-:W0:-:S15]  /*29050*/  DFMA R12, R12, R12, R12 ;  /* 0x0000000c0c0c722b */ /* 0x001e1e000000000c */
[----:B------:R-:W-:-:S15]  /*29060*/  NOP ;  /* 0x0000000000007918 */ /* 0x000fde0000000000 */
[----:B------:R-:W-:-:S15]  /*29070*/  NOP ;  /* 0x0000000000007918 */ /* 0x000fde0000000000 */
[----:B------:R-:W-:-:S15]  /*29080*/  NOP ;  /* 0x0000000000007918 */ /* 0x000fde0000000000 */
[----:B------:R-:W-:-:S04]  /*29090*/  NOP ;  /* 0x0000000000007918 */ /* 0x000fc80000000000 */
[----:B0-----:R0:W1:Y:S02]  /*290a0*/  DFMA R18, R8, R12, R8 ;  /* 0x0000000c0812722b */ /* 0x0010640000000008 */
[----:B0-----:R-:W-:Y:S01]  /*290b0*/  LOP3.LUT R9, R0, 0x7fd00000, RZ, 0x3c, !PT ;  /* 0x7fd0000000097812 */ /* 0x001fe200078e3cff */
[----:B------:R-:W-:-:S15]  /*290c0*/  IMAD.MOV.U32 R8, RZ, RZ, RZ ;  /* 0x000000ffff087224 */ /* 0x000fde00078e00ff */
[----:B------:R-:W-:-:S15]  /*290d0*/  NOP ;  /* 0x0000000000007918 */ /* 0x000fde0000000000 */
[----:B------:R-:W-:-:S15]  /*290e0*/  NOP ;  /* 0x0000000000007918 */ /* 0x000fde0000000000 */
[----:B------:R-:W-:-:S15]  /*290f0*/  NOP ;  /* 0x0000000000007918 */ /* 0x000fde0000000000 */
[----:B------:R-:W-:-:S01]  /*29100*/  NOP ;  /* 0x0000000000007918 */ /* 0x000fc20000000000 */
        /* <DEDUP_REMOVED lines=25> */
[----:B------:R-:W1:-:S15]  /*292a0*/  DMUL R8, R8, R8 ;  /* 0x0000000808087228 */ /* 0x000e5e0000000000 */
        /* <DEDUP_REMOVED lines=19> */
[----:B0-----:R0:W-:Y:S02]  /*293e0*/  DFMA R24, R14, R12, R24 ;  /* 0x0000000c0e18722b */ /* 0x0011e40000000018 */
[----:B0-----:R-:W-:Y:S01]  /*293f0*/  IMAD.U32 R14, RZ, RZ, UR6 ;  /* 0x00000006ff0e7e24 */ /* 0x001fe2000f8e00ff */
[----:B------:R-:W-:-:S15]  /*29400*/  MOV R12, R9 ;  /* 0x00000009000c7202 */ /* 0x000fde0000000f00 */
[----:B------:R-:W-:-:S15]  /*29410*/  NOP ;  /* 0x0000000000007918 */ /* 0x000fde0000000000 */
[----:B------:R-:W-:-:S15]  /*29420*/  NOP ;  /* 0x0000000000007918 */ /* 0x000fde0000000000 */
[----:B------:R-:W-:-:S15]  /*29430*/  NOP ;  /* 0x0000000000007918 */ /* 0x000fde0000000000 */
[----:B------:R-:W-:-:S01]  /*29440*/  NOP ;  /* 0x0000000000007918 */ /* 0x000fc20000000000 */
[----:B------:R-:W0:Y:S02]  /*29450*/  DSETP.MIN.AND P0, P3, R8, UR4, PT ;  /* 0x0000000408007e2a */ /* 0x000e24000bb00000 */
[----:B0-----:R-:W-:Y:S01]  /*29460*/  FSEL R13, R12, UR6, P0 ;  /* 0x000000060c0d7c08 */ /* 0x001fe20008000000 */
[----:B------:R-:W-:Y:S01]  /*29470*/  IMAD.MOV.U32 R12, RZ, RZ, R8 ;  /* 0x000000ffff0c7224 */ /* 0x000fe200078e0008 */
[----:B------:R-:W-:Y:S01]  /*29480*/  @P3 LOP3.LUT R13, R14, 0x80000, RZ, 0xfc, !PT ;  /* 0x000800000e0d3812 */ /* 0x000fe200078efcff */
[----:B------:R-:W-:Y:S01]  /*29490*/  IMAD.MOV.U32 R14, RZ, RZ, RZ ;  /* 0x000000ffff0e7224 */ /* 0x000fe200078e00ff */
[----:B------:R-:W-:Y:S02]  /*294a0*/  ISETP.GE.U32.AND P3, PT, R28, 0x7ff00000, PT ;  /* 0x7ff000001c00780c */ /* 0x000fe40003f66070 */
[----:B------:R-:W0:Y:S01]  /*294b0*/  MUFU.RSQ64H R15, R13 ;  /* 0x0000000d000f7308 */ /* 0x000e220000001c00 */
[----:B------:R-:W-:-:S15]  /*294c0*/  SEL R12, R12, UR4, P0 ;  /* 0x000000040c0c7c07 */ /* 0x000fde0008000000 */
[----:B------:R-:W-:-:S15]  /*294d0*/  NOP ;  /* 0x0000000000007918 */ /* 0x000fde0000000000 */
[----:B------:R-:W-:-:S15]  /*294e0*/  NOP ;  /* 0x0000000000007918 */ /* 0x000fde0000000000 */
[----:B------:R-:W-:-:S10]  /*294f0*/  NOP ;  /* 0x0000000000007918 */ /* 0x000fd40000000000 */
        /* <DEDUP_REMOVED lines=43> */
[----:B0-----:R-:W-:Y:S02]  /*297b0*/  @!P0 IMAD.MOV.U32 R28, RZ, RZ, R13 ;  /* 0x000000ffff1c8224 */ /* 0x001fe400078e000d */
[----:B------:R-:W-:Y:S02]  /*297c0*/  @!P0 IMAD.MOV.U32 R29, RZ, RZ, R12 ;  /* 0x000000ffff1d8224 */ /* 0x000fe400078e000c */
[----:B------:R-:W-:-:S05]  /*297d0*/  VIADD R0, R28, 0xffffffff ;  /* 0xffffffff1c007836 */ /* 0x000fca0000000000 */
[----:B------:R-:W-:Y:S01]  /*297e0*/  ISETP.GE.U32.AND P2, PT, R0, 0x7fefffff, PT ;  /* 0x7fefffff0000780c */ /* 0x000fe20003f46070 */
[----:B------:R-:W-:-:S05]  /*297f0*/  FFMA R0, RZ, R27, R25 ;  /* 0x0000001bff007223 */ /* 0x000fca0000000019 */
[----:B------:R-:W-:-:S07]  /*29800*/  FSETP.GT.AND P4, PT, |R0|, 1.469367938527859385e-39, PT ;  /* 0x001000000000780b */ /* 0x000fce0003f84200 */
        /* <DEDUP_REMOVED lines=10> */
[----:B------:R-:W-:Y:S01]  /*298b0*/  IMAD.MOV.U32 R8, RZ, RZ, R29 ;  /* 0x000000ffff087224 */ /* 0x000fe200078e001d */
[----:B------:R-:W-:Y:S01]  /*298c0*/  LEA.HI R15, R28, R15, RZ, 0xc ;  /* 0x0000000f1c0f7211 */ /* 0x000fe200078f60ff */
[----:B------:R-:W-:Y:S01]  /*298d0*/  UMOV UR4, 0x80000000 ;  /* 0x8000000000047882 */ /* 0x000fe20000000000 */
[----:B------:R-:W-:Y:S01]  /*298e0*/  LOP3.LUT R9, R0, 0x3ff00000, RZ, 0xfc, !PT ;  /* 0x3ff0000000097812 */ /* 0x000fe200078efcff */
[----:B------:R-:W-:-:S03]  /*298f0*/  UMOV UR5, 0x43300000 ;  /* 0x4330000000057882 */ /* 0x000fc60000000000 */
        /* <DEDUP_REMOVED lines=165> */
.L_x_8665:
[----:B------:R-:W-:Y:S05]  /*2a350*/  BSYNC.RECONVERGENT B0 ;  /* 0x0000000000007941 */ /* 0x000fea0003800200 */
.L_x_8664:
[----:B------:R-:W-:Y:S04]  /*2a360*/  BSSY.RECONVERGENT B3, `(.L_x_8666) ;  /* 0x0000008000037945 */ /* 0x000fe80003800200 */
[----:B------:R-:W-:Y:S05]  /*2a370*/  @P4 BRA P5, `(.L_x_8667) ;  /* 0x0000000000184947 */ /* 0x000fea0002800000 */
[----:B------:R-:W-:Y:S01]  /*2a380*/  IMAD.MOV.U32 R20, RZ, RZ, R10 ;  /* 0x000000ffff147224 */ /* 0x000fe200078e000a */
[----:B------:R-:W-:Y:S01]  /*2a390*/  MOV R13, R27 ;  /* 0x0000001b000d7202 */ /* 0x000fe20000000f00 */
[----:B------:R-:W-:Y:S01]  /*2a3a0*/  IMAD.MOV.U32 R21, RZ, RZ, R11 ;  /* 0x000000ffff157224 */ /* 0x000fe200078e000b */
[----:B------:R-:W-:Y:S01]  /*2a3b0*/  MOV R0, 0x2a3e0 ;  /* 0x0002a3e000007802 */ /* 0x000fe20000000f00 */
[----:B------:R-:W-:-:S07]  /*2a3c0*/  IMAD.MOV.U32 R12, RZ, RZ, R26 ;  /* 0x000000ffff0c7224 */ /* 0x000fce00078e001a */
[----:B01----:R-:W-:Y:S05]  /*2a3d0*/  CALL.REL.NOINC `($__internal_18_$__cuda_sm20_div_rn_f64_full) ;  /* 0x0000033800507944 */ /* 0x003fea0003c00000 */
.L_x_8667:
[----:B------:R-:W-:Y:S05]  /*2a3e0*/  BSYNC.RECONVERGENT B3 ;  /* 0x0000000000037941 */ /* 0x000fea0003800200 */
.L_x_8666:
[----:B------:R-:W-:Y:S01]  /*2a3f0*/  IMAD.MOV.U32 R12, RZ, RZ, -0x2449a4b7 ;  /* 0xdbb65b49ff0c7424 */ /* 0x000fe200078e00ff */
[----:B------:R-:W-:Y:S01]  /*2a400*/  UMOV UR4, 0x2a25ff7e ;  /* 0x2a25ff7e00047882 */ /* 0x000fe20000000000 */
[----:B------:R-:W-:Y:S01]  /*2a410*/  IMAD.MOV.U32 R13, RZ, RZ, 0x3f2d3b63 ;  /* 0x3f2d3b63ff0d7424 */ /* 0x000fe200078e00ff */
        /* <DEDUP_REMOVED lines=151> */
[----:B--2---:R-:W-:Y:S02]  /*2ad90*/  @!P1 FSEL R10, R24, R12, !P0 ;  /* 0x0000000c180a9208 */ /* 0x004fe40004000000 */
[----:B------:R-:W-:Y:S01]  /*2ada0*/  @!P1 FSEL R11, R25, R13, !P0 ;  /* 0x0000000d190b9208 */ /* 0x000fe20004000000 */
[----:B------:R-:W-:Y:S01]  /*2adb0*/  @!P1 IMAD.MOV.U32 R13, RZ, RZ, 0x3ff921fb ;  /* 0x3ff921fbff0d9424 */ /* 0x000fe200078e00ff */
[----:B------:R-:W-:-:S15]  /*2adc0*/  @!P1 MOV R12, 0x54442d18 ;  /* 0x54442d18000c9802 */ /* 0x000fde0000000f00 */
[----:B------:R-:W-:-:S15]  /*2add0*/  NOP ;  /* 0x0000000000007918 */ /* 0x000fde0000000000 */
[----:B------:R-:W-:-:S15]  /*2ade0*/  NOP ;  /* 0x0000000000007918 */ /* 0x000fde0000000000 */
[----:B------:R-:W-:-:S13]  /*2adf0*/  NOP ;  /* 0x0000000000007918 */ /* 0x000fda0000000000 */
[----:B------:R-:W2:-:S15]  /*2ae00*/  DSETP.NEU.AND P3, PT, R26, RZ, PT ;  /* 0x000000ff1a00722a */ /* 0x000e9e0003f6d000 */
[----:B------:R-:W-:-:S15]  /*2ae10*/  NOP ;  /* 0x0000000000007918 */ /* 0x000fde0000000000 */
[----:B------:R-:W-:-:S15]  /*2ae20*/  NOP ;  /* 0x0000000000007918 */ /* 0x000fde0000000000 */
[----:B------:R-:W-:-:S15]  /*2ae30*/  NOP ;  /* 0x0000000000007918 */ /* 0x000fde0000000000 */
[----:B------:R-:W-:-:S04]  /*2ae40*/  NOP ;  /* 0x0000000000007918 */ /* 0x000fc80000000000 */
[----:B------:R3:W4:Y:S02]  /*2ae50*/  @!P1 DADD R4, R10, R12 ;  /* 0x000000000a049229 */ /* 0x000724000000000c */
[----:B--234-:R-:W-:Y:S05]  /*2ae60*/  @!P3 BRA `(.L_x_8669) ;  /* 0x000000000020b947 */ /* 0x01cfea0003800000 */
[----:B------:R-:W-:Y:S02]  /*2ae70*/  IMAD.MOV.U32 R0, RZ, RZ, 0x7f3321d2 ;  /* 0x7f3321d2ff007424 */ /* 0x000fe400078e00ff */
[----:B------:R-:W-:-:S03]  /*2ae80*/  IMAD.MOV.U32 R10, RZ, RZ, 0x4002d97c ;  /* 0x4002d97cff0a7424 */ /* 0x000fc600078e00ff */
[----:B------:R-:W-:Y:S02]  /*2ae90*/  FSEL R11, R0, 3.37028055040000000000e+12, !P0 ;  /* 0x54442d18000b7808 */ /* 0x000fe40004000000 */
[----:B------:R-:W-:Y:S01]  /*2aea0*/  FSEL R13, R10, 1.8213495016098022461, !P0 ;  /* 0x3fe921fb0a0d7808 */ /* 0x000fe20004000000 */
[----:B------:R-:W2:Y:S02]  /*2aeb0*/  DSETP.NEU.AND P0, PT, R32, R2, PT ;  /* 0x000000022000722a */ /* 0x000ea40003f0d000 */
[----:B--2---:R-:W-:Y:S02]  /*2aec0*/  FSEL R4, R11, R4, !P0 ;  /* 0x000000040b047208 */ /* 0x004fe40004000000 */
[----:B------:R-:W-:Y:S01]  /*2aed0*/  FSEL R5, R13, R5, !P0 ;  /* 0x000000050d057208 */ /* 0x000fe20004000000 */
[----:B------:R-:W-:Y:S06]  /*2aee0*/  BRA `(.L_x_8670) ;  /* 0x0000000000087947 */ /* 0x000fec0003800000 */
.L_x_8669:
[----:B------:R-:W-:Y:S02]  /*2aef0*/  FSEL R4, RZ, 3.37028055040000000000e+12, P0 ;  /* 0x54442d18ff047808 */ /* 0x000fe40000000000 */
[----:B------:R-:W-:-:S07]  /*2af00*/  FSEL R5, RZ, 2.1426990032196044922, P0 ;  /* 0x400921fbff057808 */ /* 0x000fce0000000000 */
.L_x_8670:
[----:B------:R-:W-:Y:S05]  /*2af10*/  BSYNC.RECONVERGENT B0 ;  /* 0x0000000000007941 */ /* 0x000fea0003800200 */
.L_x_8668:
        /* <DEDUP_REMOVED lines=8> */
[----:B------:R-:W-:Y:S01]  /*2afa0*/  FSEL R5, R3, R5, P0 ;  /* 0x0000000503057208 */ /* 0x000fe20000000000 */
[----:B------:R-:W-:Y:S06]  /*2afb0*/  BRA `(.L_x_8663) ;  /* 0x00000028000c7947 */ /* 0x000fec0003800000 */
.L_x_8654:
        /* <DEDUP_REMOVED lines=49> */
[----:B------:R-:W-:-:S07]  /*2b2d0*/  IMAD.MOV.U32 R12, RZ, RZ, -0x74eba897 ;  /* 0x8b145769ff0c7424 */ /* 0x000fce00078e00ff */
[----:B------:R-:W-:Y:S05]  /*2b2e0*/  CALL.REL.NOINC `($__internal_18_$__cuda_sm20_div_rn_f64_full) ;  /* 0x00000328008c7944 */ /* 0x000fea0003c00000 */
[----:B------:R-:W-:Y:S02]  /*2b2f0*/  IMAD.MOV.U32 R8, RZ, RZ, R24 ;  /* 0x000000ffff087224 */ /* 0x000fe400078e0018 */
[----:B------:R-:W-:-:S07]  /*2b300*/  IMAD.MOV.U32 R9, RZ, RZ, R25 ;  /* 0x000000ffff097224 */ /* 0x000fce00078e0019 */
.L_x_8672:
[----:B------:R-:W-:Y:S05]  /*2b310*/  BSYNC.RECONVERGENT B3 ;  /* 0x0000000000037941 */ /* 0x000fea0003800200 */
.L_x_8671:
        /* <DEDUP_REMOVED lines=51> */
.L_x_8674:
[----:B------:R-:W-:Y:S05]  /*2b650*/  BSYNC.RECONVERGENT B3 ;  /* 0x0000000000037941 */ /* 0x000fea0003800200 */
.L_x_8673:
[----:B------:R-:W-:Y:S01]  /*2b660*/  DADD R8, -RZ, |R8| ;  /* 0x00000000ff087229 */ /* 0x000fe20000000508 */
[----:B------:R-:W0:Y:S01]  /*2b670*/  MUFU.RCP64H R13, R27 ;  /* 0x0000001b000d7308 */ /* 0x000e220000001800 */
[----:B------:R-:W-:Y:S01]  /*2b680*/  MOV R12, 0x1 ;  /* 0x00000001000c7802 */ /* 0x000fe20000000f00 */
[----:B------:R-:W-:Y:S01]  /*2b690*/  UMOV UR5, 0x7fefffff ;  /* 0x7fefffff00057882 */ /* 0x000fe20000000000 */
[----:B------:R-:W-:Y:S01]  /*2b6a0*/  UMOV UR4, 0xffffffff ;  /* 0xffffffff00047882 */ /* 0x000fe20000000000 */
[----:B------:R-:W-:Y:S01]  /*2b6b0*/  UMOV UR6, UR5 ;  /* 0x0000000500067c82 */ /* 0x000fe20008000000 */
[----:B------:R-:W-:Y:S01]  /*2b6c0*/  IMAD.MOV.U32 R20, RZ, RZ, 0x0 ;  /* 0x00000000ff147424 */ /* 0x000fe200078e00ff */
[----:B------:R-:W-:Y:S01]  /*2b6d0*/  BSSY.RECONVERGENT B0, `(.L_x_8675) ;  /* 0x0000146000007945 */ /* 0x000fe20003800200 */
[----:B------:R-:W-:Y:S01]  /*2b6e0*/  IMAD.MOV.U32 R21, RZ, RZ, 0x3fd80000 ;  /* 0x3fd80000ff157424 */ /* 0x000fe200078e00ff */
[----:B------:R-:W-:-:S15]  /*2b6f0*/  FSETP.GEU.AND P4, PT, |R11|, 6.5827683646048100446e-37, PT ;  /* 0x036000000b00780b */ /* 0x000fde0003f8e200 */
[----:B------:R-:W-:-:S15]  /*2b700*/  NOP ;  /* 0x0000000000007918 */ /* 0x000fde0000000000 */
[----:B------:R-:W-:-:S15]  /*2b710*/  NOP ;  /* 0x0000000000007918 */ /* 0x000fde0000000000 */
[----:B------:R-:W-:-:S10]  /*2b720*/  NOP ;  /* 0x0000000000007918 */ /* 0x000fd40000000000 */
[----:B------:R-:W1:Y:S02]  /*2b730*/  DADD R24, -RZ, |R24| ;  /* 0x00000000ff187229 */ /* 0x000e640000000518 */
[----:B-1----:R-:W-:-:S04]  /*2b740*/  ISETP.LT.U32.AND P0, PT, R24, R8, PT ;  /* 0x000000081800720c */ /* 0x002fc80003f01070 */
[----:B------:R-:W-:-:S04]  /*2b750*/  ISETP.LT.U32.AND.EX P0, PT, R25, R9, PT, P0 ;  /* 0x000000091900720c */ /* 0x000fc80003f01100 */
[----:B------:R-:W-:Y:S02]  /*2b760*/  SEL R29, R24, R8, P0 ;  /* 0x00000008181d7207 */ /* 0x000fe40000000000 */
[----:B------:R-:W-:Y:S02]  /*2b770*/  SEL R28, R25, R9, P0 ;  /* 0x00000009191c7207 */ /* 0x000fe40000000000 */
[----:B------:R-:W-:-:S04]  /*2b780*/  ISETP.GT.U32.AND P0, PT, R8, R24, PT ;  /* 0x000000180800720c */ /* 0x000fc80003f04070 */
        /* <DEDUP_REMOVED lines=19> */
[----:B0-----:R-:W-:Y:S02]  /*2b8c0*/  IMAD.MOV.U32 R14, RZ, RZ, R29 ;  /* 0x000000ffff0e7224 */ /* 0x001fe400078e001d */
[----:B------:R-:W-:-:S15]  /*2b8d0*/  IMAD.MOV.U32 R15, RZ, RZ, R28 ;  /* 0x000000ffff0f7224 */ /* 0x000fde00078e001c */
[----:B------:R-:W-:-:S15]  /*2b8e0*/  NOP ;  /* 0x0000000000007918 */ /* 0x000fde0000000000 */
[----:B------:R-:W-:-:S15]  /*2b8f0*/  NOP ;  /* 0x0000000000007918 */ /* 0x000fde0000000000 */
[----:B------:R-:W-:-:S15]  /*2b900*/  NOP ;  /* 0x0000000000007918 */ /* 0x000fde0000000000 */
        /* <DEDUP_REMOVED lines=35> */
[----:B0-----:R-:W-:-:S15]  /*2bb40*/  DFMA R14, -R26, R24, R10 ;  /* 0x000000181a0e722b */ /* 0x001fde000000010a */
[----:B------:R-:W-:-:S15]  /*2bb50*/  NOP ;  /* 0x0000000000007918 */ /* 0x000fde0000000000 */
[----:B------:R-:W-:-:S15]  /*2bb60*/  NOP ;  /* 0x0000000000007918 */ /* 0x000fde0000000000 */
[----:B------:R-:W-:-:S15]  /*2bb70*/  NOP ;  /* 0x0000000000007918 */ /* 0x000fde0000000000 */
[----:B------:R-:W-:-:S04]  /*2bb80*/  NOP ;  /* 0x0000000000007918 */ /* 0x000fc80000000000 */
[----:B-1----:R-:W0:Y:S02]  /*2bb90*/  DFMA R8, R12, R12, R8 ;  /* 0x0000000c0c08722b */ /* 0x002e240000000008 */
[----:B0-----:R-:W-:-:S15]  /*2bba0*/  MOV R12, R9 ;  /* 0x00000009000c7202 */ /* 0x001fde0000000f00 */
[----:B------:R-:W-:-:S15]  /*2bbb0*/  NOP ;  /* 0x0000000000007918 */ /* 0x000fde0000000000 */
[----:B------:R-:W-:-:S15]  /*2bbc0*/  NOP ;  /* 0x0000000000007918 */ /* 0x000fde0000000000 */
[----:B------:R-:W-:-:S15]  /*2bbd0*/  NOP ;  /* 0x0000000000007918 */ /* 0x000fde0000000000 */
[----:B------:R-:W-:-:S02]  /*2bbe0*/  NOP ;  /* 0x0000000000007918 */ /* 0x000fc40000000000 */
[----:B------:R0:W-:Y:S02]  /*2bbf0*/  DFMA R24, R18, R14, R24 ;  /* 0x0000000e1218722b */ /* 0x0001e40000000018 */
        /* <DEDUP_REMOVED lines=43> */
[----:B0-----:R-:W-:Y:S02]  /*2beb0*/  LOP3.LUT R9, R0, 0x100000, RZ, 0xfc, !PT ;  /* 0x0010000000097812 */ /* 0x001fe400078efcff */
[----:B------:R-:W-:-:S15]  /*2bec0*/  MOV R8, RZ ;  /* 0x000000ff00087202 */ /* 0x000fde0000000f00 */
[----:B------:R-:W-:-:S15]  /*2bed0*/  NOP ;  /* 0x0000000000007918 */ /* 0x000fde0000000000 */
[----:B------:R-:W-:-:S15]  /*2bee0*/  NOP ;  /* 0x0000000000007918 */ /* 0x000fde0000000000 */
[----:B------:R-:W-:-:S15]  /*2bef0*/  NOP ;  /* 0x0000000000007918 */ /* 0x000fde0000000000 */
[----:B-1----:R-:W0:Y:S02]  /*2bf00*/  DMUL R18, R18, R8 ;  /* 0x0000000812127228 */ /* 0x002e240000000000 */
[----:B0-----:R-:W-:Y:S02]  /*2bf10*/  @!P0 FSEL R28, R23, R19, !P1 ;  /* 0x00000013171c8208 */ /* 0x001fe40004800000 */
[----:B------:R-:W-:Y:S02]  /*2bf20*/  @!P0 FSEL R29, R22, R18, !P1 ;  /* 0x00000012161d8208 */ /* 0x000fe40004800000 */
[----:B------:R-:W-:Y:S01]  /*2bf30*/  ISETP.GT.AND P2, PT, R28, 0xfffff, PT ;  /* 0x000fffff1c00780c */ /* 0x000fe20003f44270 */
[----:B------:R-:W-:Y:S02]  /*2bf40*/  IMAD.MOV.U32 R13, RZ, RZ, R28 ;  /* 0x000000ffff0d7224 */ /* 0x000fe400078e001c */
[----:B------:R-:W-:-:S10]  /*2bf50*/  IMAD.MOV.U32 R12, RZ, RZ, R29 ;  /* 0x000000ffff0c7224 */ /* 0x000fd400078e001d */
        /* <DEDUP_REMOVED lines=23> */
[----:B------:R-:W-:Y:S02]  /*2c0d0*/  LOP3.LUT R9, R0, 0x3ff00000, RZ, 0xfc, !PT ;  /* 0x3ff0000000097812 */ /* 0x000fe400078efcff */
[----:B------:R-:W-:Y:S02]  /*2c0e0*/  MOV R8, R29 ;  /* 0x0000001d00087202 */ /* 0x000fe40000000f00 */
        /* <DEDUP_REMOVED lines=164> */
.L_x_8676:
[----:B------:R-:W-:Y:S05]  /*2cb30*/  BSYNC.RECONVERGENT B0 ;  /* 0x0000000000007941 */ /* 0x000fea0003800200 */
.L_x_8675:
[----:B------:R-:W-:Y:S01]  /*2cb40*/  BSSY.RECONVERGENT B3, `(.L_x_8677) ;  /* 0x0000009000037945 */ /* 0x000fe20003800200 */
[----:B------:R2:W3:Y:S03]  /*2cb50*/  DSETP.GEU.AND P1, PT, R32, R2, PT ;  /* 0x000000022000722a */ /* 0x0004e60003f2e000 */
[----:B---3--:R-:W-:Y:S05]  /*2cb60*/  @P3 BRA P4, `(.L_x_8678) ;  /* 0x0000000000183947 */ /* 0x008fea0002000000 */
[----:B------:R-:W-:Y:S01]  /*2cb70*/  IMAD.MOV.U32 R20, RZ, RZ, R10 ;  /* 0x000000ffff147224 */ /* 0x000fe200078e000a */
[----:B------:R-:W-:Y:S01]  /*2cb80*/  MOV R12, R26 ;  /* 0x0000001a000c7202 */ /* 0x000fe20000000f00 */
[----:B------:R-:W-:Y:S01]  /*2cb90*/  IMAD.MOV.U32 R21, RZ, RZ, R11 ;  /* 0x000000ffff157224 */ /* 0x000fe200078e000b */
[----:B------:R-:W-:Y:S01]  /*2cba0*/  MOV R0, 0x2cbd0 ;  /* 0x0002cbd000007802 */ /* 0x000fe20000000f00 */
[----:B------:R-:W-:-:S07]  /*2cbb0*/  IMAD.MOV.U32 R13, RZ, RZ, R27 ;  /* 0x000000ffff0d7224 */ /* 0x000fce00078e001b */
[----:B012---:R-:W-:Y:S05]  /*2cbc0*/  CALL.REL.NOINC `($__internal_18_$__cuda_sm20_div_rn_f64_full) ;  /* 0x0000031000547944 */ /* 0x007fea0003c00000 */
.L_x_8678:
[----:B------:R-:W-:Y:S05]  /*2cbd0*/  BSYNC.RECONVERGENT B3 ;  /* 0x0000000000037941 */ /* 0x000fea0003800200 */
.L_x_8677:
[----:B------:R-:W-:Y:S01]  /*2cbe0*/  IMAD.MOV.U32 R12, RZ, RZ, -0x2449a4b7 ;  /* 0xdbb65b49ff0c7424 */ /* 0x000fe200078e00ff */
[----:B------:R-:W-:Y:S01]  /*2cbf0*/  UMOV UR4, 0x2a25ff7e ;  /* 0x2a25ff7e00047882 */ /* 0x000fe20000000000 */
[----:B------:R-:W-:Y:S01]  /*2cc00*/  IMAD.MOV.U32 R13, RZ, RZ, 0x3f2d3b63 ;  /* 0x3f2d3b63ff0d7424 */ /* 0x000fe200078e00ff */
[----:B------:R-:W-:Y:S01]  /*2cc10*/  UMOV UR5, 0x3ef53e1d ;  /* 0x3ef53e1d00057882 */ /* 0x000fe20000000000 */
[----:B------:R-:W3:Y:S01]  /*2cc20*/  DMUL R10, R24, R24 ;  /* 0x00000018180a7228 */ /* 0x000ee20000000000 */
[----:B------:R-:W-:Y:S01]  /*2cc30*/  ISETP.GE.AND P2, PT, R5, RZ, PT ;  /* 0x000000ff0500720c */ /* 0x000fe20003f46270 */
[----:B------:R-:W-:Y:S03]  /*2cc40*/  BSSY.RECONVERGENT B0, `(.L_x_8679) ;  /* 0x00000ad000007945 */ /* 0x000fe60003800200 */
[----:B------:R-:W-:-:S15]  /*2cc50*/  @P1 PLOP3.LUT P0, PT, P2, PT, PT, 0x80, 0x8 ;  /* 0x000000000008181c */ /* 0x000fde000170f070 */
[----:B------:R-:W-:-:S15]  /*2cc60*/  NOP ;  /* 0x0000000000007918 */ /* 0x000fde0000000000 */
[----:B------:R-:W-:-:S15]  /*2cc70*/  NOP ;  /* 0x0000000000007918 */ /* 0x000fde0000000000 */
[----:B------:R-:W-:-:S14]  /*2cc80*/  NOP ;  /* 0x0000000000007918 */ /* 0x000fdc0000000000 */
[----:B---3--:R-:W3:Y:S01]  /*2cc90*/  DFMA R12, R10, -UR4, R12 ;  /* 0x800000040a0c7c2b */ /* 0x008ee2000800000c */
[----:B------:R-:W-:Y:S01]  /*2cca0*/  UMOV UR4, 0x8dde082e ;  /* 0x8dde082e00047882 */ /* 0x000fe20000000000 */
[----:B------:R-:W-:-:S15]  /*2ccb0*/  UMOV UR5, 0x3f531278 ;  /* 0x3f53127800057882 */ /* 0x000fde0000000000 */
[----:B------:R-:W-:-:S15]  /*2ccc0*/  NOP ;  /* 0x0000000000007918 */ /* 0x000fde0000000000 */
[----:B------:R-:W-:-:S15]  /*2ccd0*/  NOP ;  /* 0x0000000000007918 */ /* 0x000fde0000000000 */
[----:B------:R-:W-:-:S15]  /*2cce0*/  NOP ;  /* 0x0000000000007918 */ /* 0x000fde0000000000 */
[----:B------:R-:W-:-:S02]  /*2ccf0*/  NOP ;  /* 0x0000000000007918 */ /* 0x000fc40000000000 */
[----:B---3--:R-:W3:Y:S01]  /*2cd00*/  DFMA R12, R10, R12, -UR4 ;  /* 0x800000040a0c7e2b */ /* 0x008ee2000800000c */
[----:B------:R-:W-:Y:S01]  /*2cd10*/  UMOV UR4, 0xc8249315 ;  /* 0xc824931500047882 */ /* 0x000fe20000000000 */
[----:B------:R-:W-:-:S15]  /*2cd20*/  UMOV UR5, 0x3f6f9690 ;  /* 0x3f6f969000057882 */ /* 0x000fde0000000000 */
[----:B------:R-:W-:-:S15]  /*2cd30*/  NOP ;  /* 0x0000000000007918 */ /* 0x000fde0000000000 */
[----:B------:R-:W-:-:S15]  /*2cd40*/  NOP ;  /* 0x0000000000007918 */ /* 0x000fde0000000000 */
[----:B------:R-:W-:-:S15]  /*2cd50*/  NOP ;  /* 0x0000000000007918 */ /* 0x000fde0000000000 */
[----:B------:R-:W-:-:S02]  /*2cd60*/  NOP ;  /* 0x0000000000007918 */ /* 0x000fc40000000000 */
[----:B---3--:R-:W3:Y:S01]  /*2cd70*/  DFMA R12, R10, R12, UR4 ;  /* 0x000000040a0c7e2b */ /* 0x008ee2000800000c */
        /* <DEDUP_REMOVED lines=104> */
[----:B---3--:R-:W3:-:S15]  /*2d400*/  DFMA R12, R10, R12, -UR4 ;  /* 0x800000040a0c7e2b */ /* 0x008ede000800000c */
[----:B------:R-:W-:-:S15]  /*2d410*/  NOP ;  /* 0x0000000000007918 */ /* 0x000fde0000000000 */
[----:B------:R-:W-:-:S15]  /*2d420*/  NOP ;  /* 0x0000000000007918 */ /* 0x000fde0000000000 */
[----:B------:R-:W-:-:S15]  /*2d430*/  NOP ;  /* 0x0000000000007918 */ /* 0x000fde0000000000 */
[----:B------:R-:W-:-:S04]  /*2d440*/  NOP ;  /* 0x0000000000007918 */ /* 0x000fc80000000000 */
[----:B---3--:R3:W4:Y:S02]  /*2d450*/  DMUL R12, R10, R12 ;  /* 0x0000000c0a0c7228 */ /* 0x0087240000000000 */
[----:B---3--:R-:W-:Y:S01]  /*2d460*/  @P1 IMAD.MOV.U32 R10, RZ, RZ, 0x54442d18 ;  /* 0x54442d18ff0a1424 */ /* 0x008fe200078e00ff */
[----:B------:R-:W-:-:S15]  /*2d470*/  @P1 MOV R11, 0x400921fb ;  /* 0x400921fb000b1802 */ /* 0x000fde0000000f00 */
[----:B------:R-:W-:-:S15]  /*2d480*/  NOP ;  /* 0x0000000000007918 */ /* 0x000fde0000000000 */
[----:B------:R-:W-:-:S15]  /*2d490*/  NOP ;  /* 0x0000000000007918 */ /* 0x000fde0000000000 */
[----:B------:R-:W-:-:S15]  /*2d4a0*/  NOP ;  /* 0x0000000000007918 */ /* 0x000fde0000000000 */
[----:B------:R-:W-:-:S01]  /*2d4b0*/  NOP ;  /* 0x0000000000007918 */ /* 0x000fc20000000000 */
[----:B----4-:R-:W3:-:S15]  /*2d4c0*/  DFMA R24, R12, R24, R24 ;  /* 0x000000180c18722b */ /* 0x010ede0000000018 */
[----:B------:R-:W-:-:S15]  /*2d4d0*/  NOP ;  /* 0x0000000000007918 */ /* 0x000fde0000000000 */
[----:B------:R-:W-:-:S15]  /*2d4e0*/  NOP ;  /* 0x0000000000007918 */ /* 0x000fde0000000000 */
[----:B------:R-:W-:-:S15]  /*2d4f0*/  NOP ;  /* 0x0000000000007918 */ /* 0x000fde0000000000 */
[----:B------:R-:W-:-:S04]  /*2d500*/  NOP ;  /* 0x0000000000007918 */ /* 0x000fc80000000000 */
[----:B---3--:R-:W3:Y:S02]  /*2d510*/  @P1 DADD R10, -R24, R10 ;  /* 0x00000000180a1229 */ /* 0x008ee4000000010a */
[----:B---3--:R-:W-:Y:S02]  /*2d520*/  @P1 FSEL R4, R10, R24, !P0 ;  /* 0x000000180a041208 */ /* 0x008fe40004000000 */
[----:B------:R-:W-:Y:S02]  /*2d530*/  @P1 FSEL R5, R11, R25, !P0 ;  /* 0x000000190b051208 */ /* 0x000fe40004000000 */
[----:B------:R-:W-:-:S15]  /*2d540*/  @!P1 PLOP3.LUT P0, PT, P2, PT, PT, 0x80, 0x8 ;  /* 0x000000000008981c */ /* 0x000fde000170f070 */
[----:B------:R-:W-:-:S15]  /*2d550*/  NOP ;  /* 0x0000000000007918 */ /* 0x000fde0000000000 */
[----:B------:R-:W-:-:S15]  /*2d560*/  NOP ;  /* 0x0000000000007918 */ /* 0x000fde0000000000 */
[----:B------:R-:W-:-:S13]  /*2d570*/  NOP ;  /* 0x0000000000007918 */ /* 0x000fda0000000000 */
[----:B------:R-:W3:Y:S02]  /*2d580*/  @!P1 DADD R12, -RZ, -R24 ;  /* 0x00000000ff0c9229 */ /* 0x000ee40000000918 */
[----:B---3--:R-:W-:Y:S01]  /*2d590*/  @!P1 FSEL R10, R24, R12, !P0 ;  /* 0x0000000c180a9208 */ /* 0x008fe20004000000 */
[----:B------:R-:W-:Y:S01]  /*2d5a0*/  @!P1 IMAD.MOV.U32 R12, RZ, RZ, 0x54442d18 ;  /* 0x54442d18ff0c9424 */ /* 0x000fe200078e00ff */
[----:B------:R-:W-:Y:S01]  /*2d5b0*/  @!P1 FSEL R11, R25, R13, !P0 ;  /* 0x0000000d190b9208 */ /* 0x000fe20004000000 */
[----:B------:R-:W-:-:S15]  /*2d5c0*/  @!P1 IMAD.MOV.U32 R13, RZ, RZ, 0x3ff921fb ;  /* 0x3ff921fbff0d9424 */ /* 0x000fde00078e00ff */
[----:B------:R-:W-:-:S15]  /*2d5d0*/  NOP ;  /* 0x0000000000007918 */ /* 0x000fde0000000000 */
[----:B------:R-:W-:-:S15]  /*2d5e0*/  NOP ;  /* 0x0000000000007918 */ /* 0x000fde0000000000 */
[----:B------:R-:W-:-:S14]  /*2d5f0*/  NOP ;  /* 0x0000000000007918 */ /* 0x000fdc0000000000 */
[----:B------:R-:W3:-:S15]  /*2d600*/  DSETP.NEU.AND P3, PT, R26, RZ, PT ;  /* 0x000000ff1a00722a */ /* 0x000ede0003f6d000 */
[----:B------:R-:W-:-:S15]  /*2d610*/  NOP ;  /* 0x0000000000007918 */ /* 0x000fde0000000000 */
[----:B------:R-:W-:-:S15]  /*2d620*/  NOP ;  /* 0x0000000000007918 */ /* 0x000fde0000000000 */
[----:B------:R-:W-:-:S15]  /*2d630*/  NOP ;  /* 0x0000000000007918 */ /* 0x000fde0000000000 */
[----:B------:R-:W-:-:S04]  /*2d640*/  NOP ;  /* 0x0000000000007918 */ /* 0x000fc80000000000 */
[----:B------:R4:W0:Y:S02]  /*2d650*/  @!P1 DADD R4, R10, R12 ;  /* 0x000000000a049229 */ /* 0x000824000000000c */
[----:B0--34-:R-:W-:Y:S05]  /*2d660*/  @!P3 BRA `(.L_x_8680) ;  /* 0x000000000020b947 */ /* 0x019fea0003800000 */
[----:B------:R-:W-:Y:S02]  /*2d670*/  IMAD.MOV.U32 R0, RZ, RZ, 0x7f3321d2 ;  /* 0x7f3321d2ff007424 */ /* 0x000fe400078e00ff */
[----:B------:R-:W-:-:S03]  /*2d680*/  IMAD.MOV.U32 R10, RZ, RZ, 0x4002d97c ;  /* 0x4002d97cff0a7424 */ /* 0x000fc600078e00ff */
[----:B------:R-:W-:Y:S02]  /*2d690*/  FSEL R11, R0, 3.37028055040000000000e+12, !P0 ;  /* 0x54442d18000b7808 */ /* 0x000fe40004000000 */
[----:B------:R-:W-:Y:S01]  /*2d6a0*/  FSEL R13, R10, 1.8213495016098022461, !P0 ;  /* 0x3fe921fb0a0d7808 */ /* 0x000fe20004000000 */
[----:B------:R-:W0:Y:S02]  /*2d6b0*/  DSETP.NEU.AND P0, PT, R32, R2, PT ;  /* 0x000000022000722a */ /* 0x000e240003f0d000 */
[----:B0-----:R-:W-:Y:S02]  /*2d6c0*/  FSEL R4, R11, R4, !P0 ;  /* 0x000000040b047208 */ /* 0x001fe40004000000 */
[----:B------:R-:W-:Y:S01]  /*2d6d0*/  FSEL R5, R13, R5, !P0 ;  /* 0x000000050d057208 */ /* 0x000fe20004000000 */
[----:B------:R-:W-:Y:S06]  /*2d6e0*/  BRA `(.L_x_8681) ;  /* 0x0000000000087947 */ /* 0x000fec0003800000 */
.L_x_8680:
[----:B------:R-:W-:Y:S02]  /*2d6f0*/  FSEL R4, RZ, 3.37028055040000000000e+12, P0 ;  /* 0x54442d18ff047808 */ /* 0x000fe40000000000 */
[----:B------:R-:W-:-:S07]  /*2d700*/  FSEL R5, RZ, 2.1426990032196044922, P0 ;  /* 0x400921fbff057808 */ /* 0x000fce0000000000 */
.L_x_8681:
[----:B------:R-:W-:Y:S05]  /*2d710*/  BSYNC.RECONVERGENT B0 ;  /* 0x0000000000007941 */ /* 0x000fea0003800200 */
.L_x_8679:
[----:B------:R-:W-:Y:S01]  /*2d720*/  LOP3.LUT R5, R5, 0x80000000, R7, 0xb8, !PT ;  /* 0x8000000005057812 */ /* 0x000fe200078eb807 */
[----:B--2---:R-:W0:-:S15]  /*2d730*/  DADD R2, R32, R2 ;  /* 0x0000000020027229 */ /* 0x004e1e0000000002 */
[----:B------:R-:W-:-:S15]  /*2d740*/  NOP ;  /* 0x0000000000007918 */ /* 0x000fde0000000000 */
[----:B------:R-:W-:-:S15]  /*2d750*/  NOP ;  /* 0x0000000000007918 */ /* 0x000fde0000000000 */
[----:B------:R-:W-:-:S15]  /*2d760*/  NOP ;  /* 0x0000000000007918 */ /* 0x000fde0000000000 */
[----:B------:R-:W-:-:S04]  /*2d770*/  NOP ;  /* 0x0000000000007918 */ /* 0x000fc80000000000 */
[----:B0-----:R-:W0:Y:S02]  /*2d780*/  DSETP.NAN.AND P0, PT, R2, R2, PT ;  /* 0x000000020200722a */ /* 0x001e240003f08000 */
[----:B0-----:R-:W-:Y:S02]  /*2d790*/  FSEL R4, R2, R4, P0 ;  /* 0x0000000402047208 */ /* 0x001fe40000000000 */
[----:B------:R-:W-:-:S15]  /*2d7a0*/  FSEL R5, R3, R5, P0 ;  /* 0x0000000503057208 */ /* 0x000fde0000000000 */
[----:B------:R-:W-:-:S15]  /*2d7b0*/  NOP ;  /* 0x0000000000007918 */ /* 0x000fde0000000000 */
[----:B------:R-:W-:-:S15]  /*2d7c0*/  NOP ;  /* 0x0000000000007918 */ /* 0x000fde0000000000 */
[----:B------:R-:W-:-:S15]  /*2d7d0*/  NOP ;  /* 0x0000000000007918 */ /* 0x000fde0000000000 */
[----:B-1----:R-:W0:Y:S02]  /*2d7e0*/  DADD R8, R8, 1 ;  /* 0x3ff0000008087429 */ /* 0x002e240000000000 */
.L_x_8663:
[----:B------:R-:W-:Y:S05]  /*2d7f0*/  BSYNC.RECONVERGENT B2 ;  /* 0x0000000000027941 */ /* 0x000fea0003800200 */
.L_x_8653:
[----:B------:R-:W-:Y:S01]  /*2d800*/  UMOV UR4, 0xfefa39ef ;  /* 0xfefa39ef00047882 */ /* 0x000fe20000000000 */
[----:B------:R-:W-:Y:S01]  /*2d810*/  UMOV UR5, 0x3fe62e42 ;  /* 0x3fe62e4200057882 */ /* 0x000fe20000000000 */
[----:B------:R-:W-:Y:S01]  /*2d820*/  ISETP.GE.AND P0, PT, R7, RZ, PT ;  /* 0x000000ff0700720c */ /* 0x000fe20003f06270 */
[----:B01----:R-:W0:-:S15]  /*2d830*/  DADD R8, R8, UR4 ;  /* 0x0000000408087e29 */ /* 0x003e1e0008000000 */
        /* <DEDUP_REMOVED lines=11> */
.L_x_8569:
[----:B------:R-:W-:Y:S05]  /*2d8f0*/  BSYNC.RECONVERGENT B1 ;  /* 0x0000000000017941 */ /* 0x000fea0003800200 */
.L_x_8567:
[----:B-1----:R-:W1:Y:S01]  /*2d900*/  DSETP.NAN.AND P0, PT, R8, R8, PT ;  /* 0x000000080800722a */ /* 0x002e620003f08000 */
[----:B------:R-:W-:Y:S01]  /*2d910*/  BSSY.RECONVERGENT B0, `(.L_x_8682) ;  /* 0x000001c000007945 */ /* 0x000fe20003800200 */
[----:B-1----:R-:W-:Y:S01]  /*2d920*/  @P0 MOV R14, R8 ;  /* 0x00000008000e0202 */ /* 0x002fe20000000f00 */
[----:B------:R-:W-:-:S15]  /*2d930*/  @P0 IMAD.MOV.U32 R15, RZ, RZ, R9 ;  /* 0x000000ffff0f0224 */ /* 0x000fde00078e0009 */
[----:B------:R-:W-:-:S15]  /*2d940*/  NOP ;  /* 0x0000000000007918 */ /* 0x000fde0000000000 */
[----:B------:R-:W-:-:S15]  /*2d950*/  NOP ;  /* 0x0000000000007918 */ /* 0x000fde0000000000 */
[----:B------:R-:W-:-:S15]  /*2d960*/  NOP ;  /* 0x0000000000007918 */ /* 0x000fde0000000000 */
[----:B------:R-:W-:-:S01]  /*2d970*/  NOP ;  /* 0x0000000000007918 */ /* 0x000fc20000000000 */
[----:B------:R-:W-:-:S15]  /*2d980*/  @P0 DSETP.NAN.AND P1, PT, R12, R12, PT ;  /* 0x0000000c0c00022a */ /* 0x000fde0003f28000 */
[----:B------:R-:W-:-:S15]  /*2d990*/  NOP ;  /* 0x0000000000007918 */ /* 0x000fde0000000000 */
[----:B------:R-:W-:-:S15]  /*2d9a0*/  NOP ;  /* 0x0000000000007918 */ /* 0x000fde0000000000 */
[----:B------:R-:W-:-:S15]  /*2d9b0*/  NOP ;  /* 0x0000000000007918 */ /* 0x000fde0000000000 */
[----:B------:R-:W-:-:S04]  /*2d9c0*/  NOP ;  /* 0x0000000000007918 */ /* 0x000fc80000000000 */
[----:B------:R-:W1:Y:S02]  /*2d9d0*/  @P0 DADD R2, -RZ, |R12| ;  /* 0x00000000ff020229 */ /* 0x000e64000000050c */
[----:B-1----:R-:W-:Y:S02]  /*2d9e0*/  @P0 FSEL R0, R2, R12, !P1 ;  /* 0x0000000c02000208 */ /* 0x002fe40004800000 */
[----:B------:R-:W-:-:S03]  /*2d9f0*/  @P0 FSEL R3, R3, R13, !P1 ;  /* 0x0000000d03030208 */ /* 0x000fc60004800000 */
[----:B------:R-:W-:Y:S02]  /*2da00*/  @P0 IMAD.MOV.U32 R12, RZ, RZ, R0 ;  /* 0x000000ffff0c0224 */ /* 0x000fe400078e0000 */
[----:B------:R-:W-:Y:S01]  /*2da10*/  @P0 IMAD.MOV.U32 R13, RZ, RZ, R3 ;  /* 0x000000ffff0d0224 */ /* 0x000fe200078e0003 */
[----:B------:R-:W-:Y:S06]  /*2da20*/  @P0 BRA `(.L_x_8683) ;  /* 0x0000000000280947 */ /* 0x000fec0003800000 */
[----:B------:R-:W1:Y:S01]  /*2da30*/  DSETP.NAN.AND P0, PT, R12, R12, PT ;  /* 0x0000000c0c00722a */ /* 0x000e620003f08000 */
[----:B------:R-:W-:Y:S01]  /*2da40*/  IMAD.MOV.U32 R14, RZ, RZ, R12 ;  /* 0x000000ffff0e7224 */ /* 0x000fe200078e000c */
[----:B-1----:R-:W-:Y:S01]  /*2da50*/  @!P0 LOP3.LUT R7, R9, 0x80000000, R7, 0xb8, !PT ;  /* 0x8000000009078812 */ /* 0x002fe200078eb807 */
[----:B------:R-:W-:Y:S01]  /*2da60*/  @!P0 IMAD.MOV.U32 R14, RZ, RZ, R8 ;  /* 0x000000ffff0e8224 */ /* 0x000fe200078e0008 */
[----:B------:R-:W-:-:S03]  /*2da70*/  MOV R15, R13 ;  /* 0x0000000d000f7202 */ /* 0x000fc60000000f00 */
[----:B------:R-:W-:-:S15]  /*2da80*/  @!P0 IMAD.MOV.U32 R15, RZ, RZ, R7 ;  /* 0x000000ffff0f8224 */ /* 0x000fde00078e0007 */
[----:B------:R-:W-:-:S15]  /*2da90*/  NOP ;  /* 0x0000000000007918 */ /* 0x000fde0000000000 */
[----:B------:R-:W-:-:S15]  /*2daa0*/  NOP ;  /* 0x0000000000007918 */ /* 0x000fde0000000000 */
[----:B------:R-:W-:-:S12]  /*2dab0*/  NOP ;  /* 0x0000000000007918 */ /* 0x000fd80000000000 */
[----:B------:R-:W1:Y:S02]  /*2dac0*/  @!P0 DADD R12, -RZ, |R12| ;  /* 0x00000000ff0c8229 */ /* 0x000e64000000050c */
.L_x_8683:
[----:B------:R-:W-:Y:S05]  /*2dad0*/  BSYNC.RECONVERGENT B0 ;  /* 0x0000000000007941 */ /* 0x000fea0003800200 */
.L_x_8682:
[----:B------:R-:W2:Y:S01]  /*2dae0*/  LDCU.64 UR6, c[0x0][0x580] ;  /* 0x0000b000ff0677ac */ /* 0x000ea20008000a00 */
[----:B------:R-:W-:-:S04]  /*2daf0*/  UPRMT UR4, UR42, 0x9910, URZ ;  /* 0x000099102a047896 */ /* 0x000fc800080000ff */
[----:B------:R-:W-:Y:S01]  /*2db00*/  UISETP.GT.AND UP0, UPT, UR4, 0x9, UPT ;  /* 0x000000090400788c */ /* 0x000fe2000bf04270 */
[----:B--2---:R-:W-:-:S05]  /*2db10*/  IADD3 R2, P0, PT, R17, UR6, RZ ;  /* 0x0000000611027c10 */ /* 0x004fca000ff1e0ff */
        /* <DEDUP_REMOVED lines=10> */
[----:B-1----:R-:W1:Y:S02]  /*2dbc0*/  F2I.F64.TRUNC R13, R12 ;  /* 0x0000000c000d7311 */ /* 0x002e64000030d100 */
[----:B-1----:R1:W-:Y:S01]  /*2dbd0*/  STG.E.U8 desc[UR36][R2.64], R13 ;  /* 0x0000000d02007986 */ /* 0x0023e2000c101124 */
[----:B------:R-:W-:Y:S05]  /*2dbe0*/  BRA `(.L_x_8689) ;  /* 0x0000001000f07947 */ /* 0x000fea0003800000 */
.L_x_8687:
[----:B-1----:R-:W0:Y:S02]  /*2dbf0*/  F2I.S64.F64.TRUNC R12, R12 ;  /* 0x0000000c000c7311 */ /* 0x002e24000030d900 */
[----:B0-----:R-:W-:-:S05]  /*2dc00*/  IMAD.MOV.U32 R5, RZ, RZ, R12 ;  /* 0x000000ffff057224 */ /* 0x001fca00078e000c */
[----:B------:R0:W-:Y:S01]  /*2dc10*/  STG.E.U8 desc[UR36][R2.64], R5 ;  /* 0x0000000502007986 */ /* 0x0001e2000c101124 */
[----:B------:R-:W-:Y:S05]  /*2dc20*/  BRA `(.L_x_8689) ;  /* 0x0000001000e07947 */ /* 0x000fea0003800000 */
.L_x_8686:
[----:B------:R-:W-:-:S09]  /*2dc30*/  UISETP.NE.AND UP0, UPT, UR4, 0x2, UPT ;  /* 0x000000020400788c */ /* 0x000fd2000bf05270 */
[----:B------:R-:W-:Y:S05]  /*2dc40*/  BRA.U !UP0, `(.L_x_8690) ;  /* 0x0000000108287547 */ /* 0x000fea000b800000 */
[----:B------:R-:W-:-:S09]  /*2dc50*/  UISETP.NE.AND UP0, UPT, UR4, 0x3, UPT ;  /* 0x000000030400788c */ /* 0x000fd2000bf05270 */
[----:B------:R-:W-:Y:S05]  /*2dc60*/  BRA.U !UP0, `(.L_x_8691) ;  /* 0x0000000108147547 */ /* 0x000fea000b800000 */
[----:B------:R-:W-:-:S09]  /*2dc70*/  UISETP.NE.AND UP0, UPT, UR4, 0x4, UPT ;  /* 0x000000040400788c */ /* 0x000fd2000bf05270 */
[----:B------:R-:W-:Y:S05]  /*2dc80*/  BRA.U UP0, `(.L_x_8688) ;  /* 0x0000000d00847547 */ /* 0x000fea000b800000 */
[----:B-1----:R-:W1:Y:S02]  /*2dc90*/  F2I.S64.F64.TRUNC R12, R12 ;  /* 0x0000000c000c7311 */ /* 0x002e64000030d900 */
[----:B-1----:R1:W-:Y:S01]  /*2dca0*/  STG.E.64 desc[UR36][R2.64], R12 ;  /* 0x0000000c02007986 */ /* 0x0023e2000c101b24 */
[----:B------:R-:W-:Y:S05]  /*2dcb0*/  BRA `(.L_x_8689) ;  /* 0x0000001000bc7947 */ /* 0x000fea0003800000 */
.L_x_8691:
[----:B-1----:R-:W1:Y:S02]  /*2dcc0*/  F2I.F64.TRUNC R13, R12 ;  /* 0x0000000c000d7311 */ /* 0x002e64000030d100 */
[----:B-1----:R1:W-:Y:S01]  /*2dcd0*/  STG.E desc[UR36][R2.64], R13 ;  /* 0x0000000d02007986 */ /* 0x0023e2000c101924 */
[----:B------:R-:W-:Y:S05]  /*2dce0*/  BRA `(.L_x_8689) ;  /* 0x0000001000b07947 */ /* 0x000fea0003800000 */
.L_x_8690:
[----:B-1----:R-:W1:Y:S02]  /*2dcf0*/  F2I.F64.TRUNC R13, R12 ;  /* 0x0000000c000d7311 */ /* 0x002e64000030d100 */
[----:B-1----:R1:W-:Y:S01]  /*2dd00*/  STG.E.U16 desc[UR36][R2.64], R13 ;  /* 0x0000000d02007986 */ /* 0x0023e2000c101524 */
[----:B------:R-:W-:Y:S05]  /*2dd10*/  BRA `(.L_x_8689) ;  /* 0x0000001000a47947 */ /* 0x000fea0003800000 */
.L_x_8685:
        /* <DEDUP_REMOVED lines=8> */
[----:B01----:R-:W0:-:S15]  /*2dda0*/  F2F.F32.F64 R5, R12 ;  /* 0x0000000c00057310 */ /* 0x003e1e0000301000 */
        /* <DEDUP_REMOVED lines=8> */
.L_x_8693:
[----:B------:R-:W-:Y:S01]  /*2de30*/  UMOV UR4, 0xf0000000 ;  /* 0xf000000000047882 */ /* 0x000fe20000000000 */
[----:B------:R-:W-:Y:S01]  /*2de40*/  UMOV UR5, 0x380fffff ;  /* 0x380fffff00057882 */ /* 0x000fe20000000000 */
[----:B-1----:R-:W1:-:S15]  /*2de50*/  F2F.F32.F64 R0, R12 ;  /* 0x0000000c00007310 */ /* 0x002e5e0000301000 */
        /* <DEDUP_REMOVED lines=9> */
.L_x_8692:
        /* <DEDUP_REMOVED lines=28> */
.L_x_8695:
        /* <DEDUP_REMOVED lines=23> */
.L_x_8694:
[----:B-1----:R1:W-:Y:S01]  /*2e220*/  STG.E.64 desc[UR36][R2.64], R12 ;  /* 0x0000000c02007986 */ /* 0x0023e2000c101b24 */
[----:B------:R-:W-:Y:S05]  /*2e230*/  BRA `(.L_x_8689) ;  /* 0x0000000c005c7947 */ /* 0x000fea0003800000 */
.L_x_8684:
        /* <DEDUP_REMOVED lines=10> */
[----:B-1----:R-:W1:Y:S02]  /*2e2e0*/  F2I.U32.F64.TRUNC R13, R12 ;  /* 0x0000000c000d7311 */ /* 0x002e64000030d000 */
[----:B-1----:R1:W-:Y:S01]  /*2e2f0*/  STG.E.U16 desc[UR36][R2.64], R13 ;  /* 0x0000000d02007986 */ /* 0x0023e2000c101524 */
[----:B------:R-:W-:Y:S05]  /*2e300*/  BRA `(.L_x_8689) ;  /* 0x0000000c00287947 */ /* 0x000fea0003800000 */
.L_x_8699:
[----:B------:R-:W-:Y:S01]  /*2e310*/  UMOV UR4, 0xf0000000 ;  /* 0xf000000000047882 */ /* 0x000fe20000000000 */
[----:B------:R-:W-:Y:S01]  /*2e320*/  UMOV UR5, 0x380fffff ;  /* 0x380fffff00057882 */ /* 0x000fe20000000000 */
[----:B01----:R-:W0:-:S15]  /*2e330*/  F2F.F32.F64 R5, R12 ;  /* 0x0000000c00057310 */ /* 0x003e1e0000301000 */
        /* <DEDUP_REMOVED lines=23> */
.L_x_8702:
[----:B------:R-:W-:-:S04]  /*2e4b0*/  SHF.R.U32.HI R5, RZ, 0x18, R5 ;  /* 0x00000018ff057819 */ /* 0x000fc80000011605 */
[----:B------:R-:W-:-:S07]  /*2e4c0*/  LOP3.LUT R0, R0, 0x80, R5, 0xf8, !PT ;  /* 0x0000008000007812 */ /* 0x000fce00078ef805 */
.L_x_8701:
[----:B------:R-:W-:Y:S05]  /*2e4d0*/  BSYNC.RECONVERGENT B0 ;  /* 0x0000000000007941 */ /* 0x000fea0003800200 */
.L_x_8700:
[----:B------:R0:W-:Y:S01]  /*2e4e0*/  STG.E.U8 desc[UR36][R2.64], R0 ;  /* 0x0000000002007986 */ /* 0x0001e2000c101124 */
[----:B------:R-:W-:Y:S05]  /*2e4f0*/  BRA `(.L_x_8689) ;  /* 0x0000000800ac7947 */ /* 0x000fea0003800000 */
.L_x_8698:
        /* <DEDUP_REMOVED lines=26> */
.L_x_8705:
[----:B------:R-:W-:-:S04]  /*2e6a0*/  SHF.R.U32.HI R5, RZ, 0x18, R5 ;  /* 0x00000018ff057819 */ /* 0x000fc80000011605 */
[----:B------:R-:W-:-:S07]  /*2e6b0*/  LOP3.LUT R0, R0, 0x80, R5, 0xf8, !PT ;  /* 0x0000008000007812 */ /* 0x000fce00078ef805 */
.L_x_8704:
[----:B------:R-:W-:Y:S05]  /*2e6c0*/  BSYNC.RECONVERGENT B0 ;  /* 0x0000000000007941 */ /* 0x000fea0003800200 */
.L_x_8703:
[----:B------:R0:W-:Y:S01]  /*2e6d0*/  STG.E.U8 desc[UR36][R2.64], R0 ;  /* 0x0000000002007986 */ /* 0x0001e2000c101124 */
[----:B------:R-:W-:Y:S05]  /*2e6e0*/  BRA `(.L_x_8689) ;  /* 0x0000000800307947 */ /* 0x000fea0003800000 */
.L_x_8697:
        /* <DEDUP_REMOVED lines=15> */
[----:B0-----:R-:W-:-:S04]  /*2e7e0*/  SHF.R.U32.HI R4, RZ, 0x17, R6 ;  /* 0x00000017ff047819 */ /* 0x001fc80000011606 */
        /* <DEDUP_REMOVED lines=14> */
.L_x_8707:
[----:B-1----:R-:W1:Y:S02]  /*2e8d0*/  F2I.U64.F64.TRUNC R12, R12 ;  /* 0x0000000c000c7311 */ /* 0x002e64000030d800 */
[----:B-1----:R1:W-:Y:S01]  /*2e8e0*/  STG.E.64 desc[UR36][R2.64], R12 ;  /* 0x0000000c02007986 */ /* 0x0023e2000c101b24 */
[----:B------:R-:W-:Y:S05]  /*2e8f0*/  BRA `(.L_x_8689) ;  /* 0x0000000400ac7947 */ /* 0x000fea0003800000 */
.L_x_8706:
[----:B-1----:R-:W1:Y:S02]  /*2e900*/  F2I.U32.F64.TRUNC R13, R12 ;  /* 0x0000000c000d7311 */ /* 0x002e64000030d000 */
[----:B-1----:R1:W-:Y:S01]  /*2e910*/  STG.E desc[UR36][R2.64], R13 ;  /* 0x0000000d02007986 */ /* 0x0023e2000c101924 */
[----:B------:R-:W-:Y:S05]  /*2e920*/  BRA `(.L_x_8689) ;  /* 0x0000000400a07947 */ /* 0x000fea0003800000 */
.L_x_8696:
[----:B------:R-:W-:-:S09]  /*2e930*/  UISETP.GT.AND UP0, UPT, UR4, 0xe, UPT ;  /* 0x0000000e0400788c */ /* 0x000fd2000bf04270 */
[----:B------:R-:W-:Y:S05]  /*2e940*/  BRA.U UP0, `(.L_x_8708) ;  /* 0x00000001003c7547 */ /* 0x000fea000b800000 */
[----:B------:R-:W-:-:S09]  /*2e950*/  UISETP.NE.AND UP0, UPT, UR4, 0xa, UPT ;  /* 0x0000000a0400788c */ /* 0x000fd2000bf05270 */
[----:B------:R-:W-:Y:S05]  /*2e960*/  BRA.U !UP0, `(.L_x_8709) ;  /* 0x00000001082c7547 */ /* 0x000fea000b800000 */
[----:B------:R-:W-:-:S09]  /*2e970*/  UISETP.NE.AND UP0, UPT, UR4, 0xb, UPT ;  /* 0x0000000b0400788c */ /* 0x000fd2000bf05270 */
[----:B------:R-:W-:Y:S05]  /*2e980*/  BRA.U UP0, `(.L_x_8688) ;  /* 0x0000000100447547 */ /* 0x000fea000b800000 */
[----:B------:R-:W1:-:S15]  /*2e990*/  DSETP.NEU.AND P0, PT, R14, RZ, PT ;  /* 0x000000ff0e00722a */ /* 0x000e5e0003f0d000 */
[----:B------:R-:W-:-:S15]  /*2e9a0*/  NOP ;  /* 0x0000000000007918 */ /* 0x000fde0000000000 */
[----:B------:R-:W-:-:S15]  /*2e9b0*/  NOP ;  /* 0x0000000000007918 */ /* 0x000fde0000000000 */
[----:B------:R-:W-:-:S15]  /*2e9c0*/  NOP ;  /* 0x0000000000007918 */ /* 0x000fde0000000000 */
[----:B------:R-:W-:-:S04]  /*2e9d0*/  NOP ;  /* 0x0000000000007918 */ /* 0x000fc80000000000 */
[----:B-1----:R-:W0:Y:S02]  /*2e9e0*/  DSETP.NEU.OR P0, PT, R12, RZ, P0 ;  /* 0x000000ff0c00722a */ /* 0x002e24000070d400 */
[----:B0-----:R-:W-:-:S05]  /*2e9f0*/  SEL R5, RZ, 0x1, !P0 ;  /* 0x00000001ff057807 */ /* 0x001fca0004000000 */
[----:B------:R0:W-:Y:S01]  /*2ea00*/  STG.E.U8 desc[UR36][R2.64], R5 ;  /* 0x0000000502007986 */ /* 0x0001e2000c101124 */
[----:B------:R-:W-:Y:S05]  /*2ea10*/  BRA `(.L_x_8689) ;  /* 0x0000000400647947 */ /* 0x000fea0003800000 */
.L_x_8709:
[----:B-1----:R1:W-:Y:S01]  /*2ea20*/  STG.E.128 desc[UR36][R2.64], R12 ;  /* 0x0000000c02007986 */ /* 0x0023e2000c101d24 */
[----:B------:R-:W-:Y:S05]  /*2ea30*/  BRA `(.L_x_8689) ;  /* 0x00000004005c7947 */ /* 0x000fea0003800000 */
.L_x_8708:
[----:B------:R-:W-:-:S09]  /*2ea40*/  UISETP.NE.AND UP0, UPT, UR4, 0xf, UPT ;  /* 0x0000000f0400788c */ /* 0x000fd2000bf05270 */
[----:B------:R-:W-:Y:S05]  /*2ea50*/  BRA.U !UP0, `(.L_x_8710) ;  /* 0x0000000508287547 */ /* 0x000fea000b800000 */
[----:B------:R-:W-:-:S09]  /*2ea60*/  UISETP.NE.AND UP0, UPT, UR4, 0x17, UPT ;  /* 0x000000170400788c */ /* 0x000fd2000bf05270 */
[----:B------:R-:W-:Y:S05]  /*2ea70*/  BRA.U !UP0, `(.L_x_8711) ;  /* 0x0000000108b07547 */ /* 0x000fea000b800000 */
[----:B------:R-:W-:-:S09]  /*2ea80*/  UISETP.NE.AND UP0, UPT, UR4, 0x18, UPT ;  /* 0x000000180400788c */ /* 0x000fd2000bf05270 */
[----:B------:R-:W-:Y:S05]  /*2ea90*/  BRA.U !UP0, `(.L_x_8712) ;  /* 0x0000000108447547 */ /* 0x000fea000b800000 */
.L_x_8688:
[----:B------:R-:W-:Y:S01]  /*2eaa0*/  MOV R0, 0x0 ;  /* 0x0000000000007802 */ /* 0x000fe20000000f00 */
[----:B------:R-:W0:Y:S01]  /*2eab0*/  LDCU.64 UR4, c[0x4][0x158] ;  /* 0x01002b00ff0477ac */ /* 0x000e220008000a00 */
[----:B-1----:R-:W-:Y:S02]  /*2eac0*/  HFMA2 R12, -RZ, RZ, 0, 5.9604644775390625e-08 ;  /* 0x00000001ff0c7431 */ /* 0x002fe400000001ff */
[----:B------:R-:W-:Y:S01]  /*2ead0*/  IMAD.MOV.U32 R8, RZ, RZ, 0x65 ;  /* 0x00000065ff087424 */ /* 0x000fe200078e00ff */
[----:B------:R1:W2:Y:S01]  /*2eae0*/  LDC.64 R2, c[0x4][R0] ;  /* 0x0100000000027b82 */ /* 0x0002a20000000a00 */
[----:B------:R-:W3:Y:S01]  /*2eaf0*/  LDCU.64 UR6, c[0x4][0x160] ;  /* 0x01002c00ff0677ac */ /* 0x000ee20008000a00 */
[----:B------:R-:W-:Y:S01]  /*2eb00*/  IMAD.MOV.U32 R13, RZ, RZ, RZ ;  /* 0x000000ffff0d7224 */ /* 0x000fe200078e00ff */
[----:B------:R-:W4:Y:S01]  /*2eb10*/  LDCU.64 UR8, c[0x4][0x10] ;  /* 0x01000200ff0877ac */ /* 0x000f220008000a00 */
[----:B0-----:R-:W-:Y:S02]  /*2eb20*/  IMAD.U32 R4, RZ, RZ, UR4 ;  /* 0x00000004ff047e24 */ /* 0x001fe4000f8e00ff */
[----:B------:R-:W-:Y:S01]  /*2eb30*/  IMAD.U32 R5, RZ, RZ, UR5 ;  /* 0x00000005ff057e24 */ /* 0x000fe2000f8e00ff */
[----:B---3--:R-:W-:Y:S01]  /*2eb40*/  MOV R6, UR6 ;  /* 0x0000000600067c02 */ /* 0x008fe20008000f00 */
[----:B------:R-:W-:-:S02]  /*2eb50*/  IMAD.U32 R7, RZ, RZ, UR7 ;  /* 0x00000007ff077e24 */ /* 0x000fc4000f8e00ff */
[----:B----4-:R-:W-:Y:S02]  /*2eb60*/  IMAD.U32 R10, RZ, RZ, UR8 ;  /* 0x00000008ff0a7e24 */ /* 0x010fe4000f8e00ff */
[----:B-1----:R-:W-:-:S07]  /*2eb70*/  IMAD.U32 R11, RZ, RZ, UR9 ;  /* 0x00000009ff0b7e24 */ /* 0x002fce000f8e00ff */
[----:B------:R-:W-:-:S07]  /*2eb80*/  LEPC R20, `(.L_x_8713) ;  /* 0x000000001014794e */ /* 0x000fce0000000000 */
[----:B--2---:R-:W-:Y:S05]  /*2eb90*/  CALL.ABS.NOINC R2 ;  /* 0x0000000002007343 */ /* 0x004fea0003c00000 */
.L_x_8713:
[----:B------:R-:W-:Y:S05]  /*2eba0*/  BRA `(.L_x_8689) ;  /* 0x0000000400007947 */ /* 0x000fea0003800000 */
.L_x_8712:
[----:B------:R-:W-:Y:S01]  /*2ebb0*/  UMOV UR4, 0xf0000000 ;  /* 0xf000000000047882 */ /* 0x000fe20000000000 */
[----:B------:R-:W-:Y:S01]  /*2ebc0*/  UMOV UR5, 0x380fffff ;  /* 0x380fffff00057882 */ /* 0x000fe20000000000 */
[----:B-1----:R-:W1:-:S15]  /*2ebd0*/  F2F.F32.F64 R7, R12 ;  /* 0x0000000c00077310 */ /* 0x002e5e0000301000 */
        /* <DEDUP_REMOVED lines=8> */
[----:B0-----:R-:W-:Y:S02]  /*2ec60*/  LOP3.LUT R4, R7, 0x7fffffff, RZ, 0xc0, !PT ;  /* 0x7fffffff07047812 */ /* 0x001fe400078ec0ff */
        /* <DEDUP_REMOVED lines=9> */
.L_x_8715:
[----:B------:R-:W-:Y:S05]  /*2ed00*/  BSYNC.RECONVERGENT B0 ;  /* 0x0000000000007941 */ /* 0x000fea0003800200 */
.L_x_8714:
[----:B------:R-:W-:-:S05]  /*2ed10*/  LOP3.LUT R5, R0, 0x80, R5, 0xf8, !PT ;  /* 0x0000008000057812 */ /* 0x000fca00078ef805 */
[----:B------:R0:W-:Y:S01]  /*2ed20*/  STG.E.U8 desc[UR36][R2.64], R5 ;  /* 0x0000000502007986 */ /* 0x0001e2000c101124 */
[----:B------:R-:W-:Y:S05]  /*2ed30*/  BRA `(.L_x_8689) ;  /* 0x00000000009c7947 */ /* 0x000fea0003800000 */
.L_x_8711:
        /* <DEDUP_REMOVED lines=20> */
.L_x_8717:
[----:B------:R-:W-:Y:S01]  /*2ee80*/  IMAD.MOV.U32 R0, RZ, RZ, 0x7f ;  /* 0x0000007fff007424 */ /* 0x000fe200078e00ff */
[----:B------:R-:W-:-:S04]  /*2ee90*/  ISETP.GT.U32.AND P0, PT, R4, 0x7f800000, PT ;  /* 0x7f8000000400780c */ /* 0x000fc80003f04070 */
[----:B------:R-:W-:-:S09]  /*2eea0*/  SEL R0, R0, 0x7c, P0 ;  /* 0x0000007c00007807 */ /* 0x000fd20000000000 */
.L_x_8718:
[----:B------:R-:W-:Y:S05]  /*2eeb0*/  BSYNC.RECONVERGENT B0 ;  /* 0x0000000000007941 */ /* 0x000fea0003800200 */
.L_x_8716:
[----:B------:R-:W-:-:S04]  /*2eec0*/  SHF.R.U32.HI R5, RZ, 0x18, R5 ;  /* 0x00000018ff057819 */ /* 0x000fc80000011605 */
[----:B------:R-:W-:-:S05]  /*2eed0*/  LOP3.LUT R5, R0, 0x80, R5, 0xf8, !PT ;  /* 0x0000008000057812 */ /* 0x000fca00078ef805 */
[----:B------:R0:W-:Y:S01]  /*2eee0*/  STG.E.U8 desc[UR36][R2.64], R5 ;  /* 0x0000000502007986 */ /* 0x0001e2000c101124 */
[----:B------:R-:W-:Y:S05]  /*2eef0*/  BRA `(.L_x_8689) ;  /* 0x00000000002c7947 */ /* 0x000fea0003800000 */
.L_x_8710:
        /* <DEDUP_REMOVED lines=11> */
.L_x_8689:
[----:B------:R-:W-:-:S07]  /*2efb0*/  VIADD R16, R16, 0x80 ;  /* 0x0000008010107836 */ /* 0x000fce0000000000 */
.L_x_8537:
[----:B------:R-:W-:Y:S05]  /*2efc0*/  BSYNC.RECONVERGENT B6 ;  /* 0x0000000000067941 */ /* 0x000fea0003800200 */
.L_x_8536:
[----:B------:R-:W5:Y:S01]  /*2efd0*/  LDCU UR4, c[0x0][0x380] ;  /* 0x00007000ff0477ac */ /* 0x000f620008000800 */
[----:B------:R-:W-:Y:S01]  /*2efe0*/  BSSY.RECONVERGENT B6, `(.L_x_8719) ;  /* 0x0001768000067945 */ /* 0x000fe20003800200 */
[----:B-----5:R-:W-:-:S13]  /*2eff0*/  ISETP.GE.AND P0, PT, R16, UR4, PT ;  /* 0x0000000410007c0c */ /* 0x020fda000bf06270 */
[----:B------:R-:W-:Y:S05]  /*2f000*/  @P0 BRA `(.L_x_8720) ;  /* 0x0000017400940947 */ /* 0x000fea0003800000 */
[----:B------:R-:W5:Y:S01]  /*2f010*/  LDCU UR4, c[0x0][0x388] ;  /* 0x00007100ff0477ac */ /* 0x000f620008000800 */
[----:B01-34-:R-:W-:Y:S01]  /*2f020*/  MOV R0, RZ ;  /* 0x000000ff00007202 */ /* 0x01bfe20000000f00 */
[----:B------:R-:W-:Y:S01]  /*2f030*/  IMAD.MOV.U32 R17, RZ, RZ, RZ ;  /* 0x000000ffff117224 */ /* 0x000fe200078e00ff */
[----:B-----5:R-:W-:-:S09]  /*2f040*/  UISETP.NE.AND UP0, UPT, UR4, URZ, UPT ;  /* 0x000000ff0400728c */ /* 0x020fd2000bf05270 */
[----:B------:R-:W-:Y:S05]  /*2f050*/  BRA.U !UP0, `(.L_x_8721) ;  /* 0x0000001108ac7547 */ /* 0x000fea000b800000 */
[----:B------:R-:W0:Y:S01]  /*2f060*/  LDCU.64 UR4, c[0x0][0x390] ;  /* 0x00007200ff0477ac */ /* 0x000e220008000a00 */
[----:B--2---:R-:W-:Y:S02]  /*2f070*/  IMAD.MOV.U32 R2, RZ, RZ, RZ ;  /* 0x000000ffff027224 */ /* 0x004fe400078e00ff */
        /* <DEDUP_REMOVED lines=297> */
.L_x_8721:
[----:B------:R-:W2:Y:S01]  /*30310*/  LDCU.64 UR6, c[0x0][0x588] ;  /* 0x0000b100ff0677ac */ /* 0x000ea20008000a00 */
[----:B------:R-:W-:Y:S01]  /*30320*/  BSSY.RECONVERGENT B7, `(.L_x_8722) ;  /* 0x000010c000077945 */ /* 0x000fe20003800200 */
        /* <DEDUP_REMOVED lines=17> */
.L_x_8726:
[----:B------:R-:W2:Y:S01]  /*30440*/  LDG.E.U8 R2, desc[UR36][R2.64] ;  /* 0x0000002402027981 */ /* 0x000ea2000c1e1100 */
[----:B------:R-:W-:Y:S01]  /*30450*/  CS2R R6, SRZ ;  /* 0x0000000000067805 */ /* 0x000fe2000001ff00 */
[----:B--2---:R0:W1:Y:S02]  /*30460*/  I2F.F64.U16 R4, R2 ;  /* 0x0000000200047312 */ /* 0x0040640000101800 */
[----:B01----:R-:W-:Y:S05]  /*30470*/  BRA `(.L_x_8728) ;  /* 0x0000000c00d87947 */ /* 0x003fea0003800000 */
.L_x_8725:
        /* <DEDUP_REMOVED lines=10> */
.L_x_8730:
[----:B------:R-:W2:Y:S01]  /*30520*/  LDG.E R2, desc[UR36][R2.64] ;  /* 0x0000002402027981 */ /* 0x000ea2000c1e1900 */
[----:B------:R-:W-:Y:S01]  /*30530*/  CS2R R6, SRZ ;  /* 0x0000000000067805 */ /* 0x000fe2000001ff00 */
[----:B--2---:R0:W1:Y:S02]  /*30540*/  I2F.F64 R4, R2 ;  /* 0x0000000200047312 */ /* 0x0040640000201c00 */
[----:B01----:R-:W-:Y:S05]  /*30550*/  BRA `(.L_x_8728) ;  /* 0x0000000c00a07947 */ /* 0x003fea0003800000 */
.L_x_8729:
[----:B------:R-:W2:Y:S01]  /*30560*/  LDG.E.U16 R2, desc[UR36][R2.64] ;  /* 0x0000002402027981 */ /* 0x000ea2000c1e1500 */
[----:B------:R-:W-:Y:S01]  /*30570*/  CS2R R6, SRZ ;  /* 0x0000000000067805 */ /* 0x000fe2000001ff00 */
[----:B--2---:R0:W1:Y:S02]  /*30580*/  I2F.F64.S16 R4, R2 ;  /* 0x0000000200047312 */ /* 0x0040640000101c00 */
[----:B01----:R-:W-:Y:S05]  /*30590*/  BRA `(.L_x_8728) ;  /* 0x0000000c00907947 */ /* 0x003fea0003800000 */
.L_x_8724:
        /* <DEDUP_REMOVED lines=9> */
[----:B------:R-:W0:Y:S02]  /*30630*/  F2F.F64.F32 R4, R4 ;  /* 0x0000000400047310 */ /* 0x000e240000201800 */
[----:B0-----:R-:W-:Y:S05]  /*30640*/  BRA `(.L_x_8728) ;  /* 0x0000000c00647947 */ /* 0x001fea0003800000 */
.L_x_8732:
[----:B------:R-:W2:Y:S01]  /*30650*/  LDG.E.U16 R0, desc[UR36][R2.64] ;  /* 0x0000002402007981 */ /* 0x000ea2000c1e1500 */
[----:B------:R-:W-:Y:S01]  /*30660*/  CS2R R6, SRZ ;  /* 0x0000000000067805 */ /* 0x000fe2000001ff00 */
[----:B--2---:R-:W-:-:S05]  /*30670*/  HADD2.F32 R0, -RZ, R0.H0_H0 ;  /* 0x20000000ff007230 */ /* 0x004fca0000004100 */
[----:B------:R-:W-:-:S04]  /*30680*/  FMUL.FTZ R0, R0, 1 ;  /* 0x3f80000000007820 */ /* 0x000fc80000410000 */
[----:B------:R0:W1:Y:S02]  /*30690*/  F2F.F64.F32 R4, R0 ;  /* 0x0000000000047310 */ /* 0x0000640000201800 */
[----:B01----:R-:W-:Y:S05]  /*306a0*/  BRA `(.L_x_8728) ;  /* 0x0000000c004c7947 */ /* 0x003fea0003800000 */
.L_x_8731:
        /* <DEDUP_REMOVED lines=16> */
.L_x_8734:
        /* <DEDUP_REMOVED lines=12> */
.L_x_8733:
[----:B------:R0:W5:Y:S01]  /*30870*/  LDG.E.64 R4, desc[UR36][R2.64] ;  /* 0x0000002402047981 */ /* 0x000162000c1e1b00 */
[----:B------:R-:W-:Y:S01]  /*30880*/  CS2R R6, SRZ ;  /* 0x0000000000067805 */ /* 0x000fe2000001ff00 */
[----:B------:R-:W-:Y:S06]  /*30890*/  BRA `(.L_x_8728) ;  /* 0x0000000800d07947 */ /* 0x000fec0003800000 */
.L_x_8723:
        /* <DEDUP_REMOVED lines=14> */
.L_x_8737:
[----:B------:R1:W5:Y:S01]  /*30980*/  LDG.E.128 R4, desc[UR36][R2.64] ;  /* 0x0000002402047981 */ /* 0x000362000c1e1d00 */
[----:B------:R-:W-:Y:S05]  /*30990*/  BRA `(.L_x_8728) ;  /* 0x0000000800907947 */ /* 0x000fea0003800000 */
.L_x_8736:
        /* <DEDUP_REMOVED lines=26> */
[----:B------:R-:W1:Y:S02]  /*30b40*/  F2F.F64.F32 R4, R5 ;  /* 0x0000000500047310 */ /* 0x000e640000201800 */
[----:B-1----:R-:W-:Y:S05]  /*30b50*/  BRA `(.L_x_8728) ;  /* 0x0000000800207947 */ /* 0x002fea0003800000 */
.L_x_8739:
        /* <DEDUP_REMOVED lines=13> */
[----:B------:R1:W2:Y:S02]  /*30c30*/  F2F.F64.F32 R4, R0 ;  /* 0x0000000000047310 */ /* 0x0002a40000201800 */
[----:B-12---:R-:W-:Y:S05]  /*30c40*/  BRA `(.L_x_8728) ;  /* 0x0000000400e47947 */ /* 0x006fea0003800000 */
.L_x_8738:
[----:B------:R-:W2:Y:S01]  /*30c50*/  LDG.E.U16 R0, desc[UR36][R2.64] ;  /* 0x0000002402007981 */ /* 0x000ea2000c1e1500 */
[----:B------:R-:W-:Y:S01]  /*30c60*/  CS2R R6, SRZ ;  /* 0x0000000000067805 */ /* 0x000fe2000001ff00 */
[----:B--2---:R-:W-:-:S04]  /*30c70*/  IMAD.U32 R0, R0, 0x10000, RZ ;  /* 0x0001000000007824 */ /* 0x004fc800078e00ff */
[----:B------:R-:W-:-:S04]  /*30c80*/  FMUL.FTZ R0, R0, 1 ;  /* 0x3f80000000007820 */ /* 0x000fc80000410000 */
[----:B------:R1:W2:Y:S02]  /*30c90*/  F2F.F64.F32 R4, R0 ;  /* 0x0000000000047310 */ /* 0x0002a40000201800 */
[----:B-12---:R-:W-:Y:S05]  /*30ca0*/  BRA `(.L_x_8728) ;  /* 0x0000000400cc7947 */ /* 0x006fea0003800000 */
.L_x_8735:
        /* <DEDUP_REMOVED lines=12> */
.L_x_8742:
        /* <DEDUP_REMOVED lines=22> */
.L_x_8744:
[----:B------:R-:W-:Y:S05]  /*30ed0*/  BSYNC.RECONVERGENT B0 ;  /* 0x0000000000007941 */ /* 0x000fea0003800200 */
.L_x_8743:
[----:B------:R-:W-:Y:S01]  /*30ee0*/  IMAD.SHL.U32 R0, R0, 0x100000, RZ ;  /* 0x0010000000007824 */ /* 0x000fe200078e00ff */
[----:B------:R-:W-:-:S04]  /*30ef0*/  LEA R2, R2, 0x3b800000, 0x17 ;  /* 0x3b80000002027811 */ /* 0x000fc800078eb8ff */
[----:B------:R-:W-:-:S05]  /*30f00*/  LOP3.LUT R0, R2, R0, R9, 0xfe, !PT ;  /* 0x0000000002007212 */ /* 0x000fca00078efe09 */
[----:B------:R-:W-:-:S04]  /*30f10*/  FMUL.FTZ R0, R0, 1 ;  /* 0x3f80000000007820 */ /* 0x000fc80000410000 */
[----:B------:R4:W0:Y:S02]  /*30f20*/  F2F.F64.F32 R4, R0 ;  /* 0x0000000000047310 */ /* 0x0008240000201800 */
[----:B0---4-:R-:W-:Y:S05]  /*30f30*/  BRA `(.L_x_8728) ;  /* 0x0000000400287947 */ /* 0x011fea0003800000 */
.L_x_8741:
        /* <DEDUP_REMOVED lines=22> */
.L_x_8746:
[----:B------:R-:W-:Y:S05]  /*310a0*/  BSYNC.RECONVERGENT B0 ;  /* 0x0000000000007941 */ /* 0x000fea0003800200 */
.L_x_8745:
[----:B------:R-:W-:Y:S01]  /*310b0*/  IMAD.SHL.U32 R0, R0, 0x200000, RZ ;  /* 0x0020000000007824 */ /* 0x000fe200078e00ff */
[----:B------:R-:W-:-:S04]  /*310c0*/  LEA R2, R2, 0x37800000, 0x17 ;  /* 0x3780000002027811 */ /* 0x000fc800078eb8ff */
[----:B------:R-:W-:-:S05]  /*310d0*/  LOP3.LUT R0, R2, R0, R9, 0xfe, !PT ;  /* 0x0000000002007212 */ /* 0x000fca00078efe09 */
[----:B------:R-:W-:-:S04]  /*310e0*/  FMUL.FTZ R0, R0, 1 ;  /* 0x3f80000000007820 */ /* 0x000fc80000410000 */
[----:B------:R4:W0:Y:S02]  /*310f0*/  F2F.F64.F32 R4, R0 ;  /* 0x0000000000047310 */ /* 0x0008240000201800 */
[----:B0---4-:R-:W-:Y:S05]  /*31100*/  BRA `(.L_x_8728) ;  /* 0x0000000000b47947 */ /* 0x011fea0003800000 */
.L_x_8740:
        /* <DEDUP_REMOVED lines=9> */
[----:B------:R-:W-:Y:S02]  /*311a0*/  CS2R R6, SRZ ;  /* 0x0000000000067805 */ /* 0x000fe4000001ff00 */
        /* <DEDUP_REMOVED lines=9> */
.L_x_8727:
        /* <DEDUP_REMOVED lines=8> */
[----:B0-----:R-:W-:Y:S01]  /*312c0*/  MOV R4, UR4 ;  /* 0x0000000400047c02 */ /* 0x001fe20008000f00 */
[----:B------:R-:W-:-:S02]  /*312d0*/  IMAD.U32 R5, RZ, RZ, UR5 ;  /* 0x00000005ff057e24 */ /* 0x000fc4000f8e00ff */
[----:B---3--:R-:W-:Y:S02]  /*312e0*/  IMAD.U32 R6, RZ, RZ, UR6 ;  /* 0x00000006ff067e24 */ /* 0x008fe4000f8e00ff */
[----:B------:R-:W-:Y:S02]  /*312f0*/  IMAD.U32 R7, RZ, RZ, UR7 ;  /* 0x00000007ff077e24 */ /* 0x000fe4000f8e00ff */
[----:B----4-:R-:W-:Y:S01]  /*31300*/  IMAD.U32 R10, RZ, RZ, UR8 ;  /* 0x00000008ff0a7e24 */ /* 0x010fe2000f8e00ff */
[----:B-1----:R-:W-:-:S07]  /*31310*/  MOV R11, UR9 ;  /* 0x00000009000b7c02 */ /* 0x002fce0008000f00 */
[----:B------:R-:W-:-:S07]  /*31320*/  LEPC R20, `(.L_x_8749) ;  /* 0x000000001014794e */ /* 0x000fce0000000000 */
[----:B--2---:R-:W-:Y:S05]  /*31330*/  CALL.ABS.NOINC R2 ;  /* 0x0000000002007343 */ /* 0x004fea0003c00000 */
.L_x_8749:
[----:B------:R-:W-:Y:S02]  /*31340*/  CS2R R6, SRZ ;  /* 0x0000000000067805 */ /* 0x000fe4000001ff00 */
[----:B------:R-:W-:Y:S01]  /*31350*/  CS2R R4, SRZ ;  /* 0x0000000000047805 */ /* 0x000fe2000001ff00 */
[----:B------:R-:W-:Y:S06]  /*31360*/  BRA `(.L_x_8728) ;  /* 0x00000000001c7947 */ /* 0x000fec0003800000 */
.L_x_8748:
[----:B------:R-:W2:Y:S01]  /*31370*/  LDG.E.64 R4, desc[UR36][R2.64] ;  /* 0x0000002402047981 */ /* 0x000ea2000c1e1b00 */
[----:B------:R-:W-:Y:S01]  /*31380*/  CS2R R6, SRZ ;  /* 0x0000000000067805 */ /* 0x000fe2000001ff00 */
[----:B--2---:R-:W4:Y:S02]  /*31390*/  I2F.F64.U64 R4, R4 ;  /* 0x0000000400047312 */ /* 0x004f240000301800 */
[----:B----4-:R-:W-:Y:S05]  /*313a0*/  BRA `(.L_x_8728) ;  /* 0x00000000000c7947 */ /* 0x010fea0003800000 */
.L_x_8747:
[----:B------:R-:W2:Y:S01]  /*313b0*/  LDG.E R2, desc[UR36][R2.64] ;  /* 0x0000002402027981 */ /* 0x000ea2000c1e1900 */
[----:B------:R-:W-:Y:S01]  /*313c0*/  CS2R R6, SRZ ;  /* 0x0000000000067805 */ /* 0x000fe2000001ff00 */
[----:B--2---:R2:W3:Y:S06]  /*313d0*/  I2F.F64.U32 R4, R2 ;  /* 0x0000000200047312 */ /* 0x0044ec0000201800 */
.L_x_8728:
[----:B------:R-:W-:Y:S05]  /*313e0*/  BSYNC.RECONVERGENT B7 ;  /* 0x0000000000077941 */ /* 0x000fea0003800200 */
.L_x_8722:
        /* <DEDUP_REMOVED lines=43> */
[----:B0-----:R-:W-:Y:S01]  /*316a0*/  @!P0 MOV R2, 0x54442d18 ;  /* 0x54442d1800028802 */ /* 0x001fe20000000f00 */
[----:B------:R-:W-:-:S15]  /*316b0*/  @!P0 IMAD.MOV.U32 R3, RZ, RZ, 0x3ff921fb ;  /* 0x3ff921fbff038424 */ /* 0x000fde00078e00ff */
        /* <DEDUP_REMOVED lines=27> */
.L_x_8751:
        /* <DEDUP_REMOVED lines=22> */
[----:B------:R-:W-:Y:S01]  /*319d0*/  MOV R8, 0xd800000 ;  /* 0x0d80000000087802 */ /* 0x000fe20000000f00 */
[----:B------:R-:W-:Y:S01]  /*319e0*/  UMOV UR4, 0x1409212f ;  /* 0x1409212f00047882 */ /* 0x000fe20000000000 */
        /* <DEDUP_REMOVED lines=17> */
[----:B------:R-:W-:Y:S01]  /*31b00*/  MOV R36, 0x0 ;  /* 0x0000000000247802 */ /* 0x000fe20000000f00 */
[----:B------:R-:W-:Y:S01]  /*31b10*/  IMAD.MOV.U32 R37, RZ, RZ, 0x3fd80000 ;  /* 0x3fd80000ff257424 */ /* 0x000fe200078e00ff */
[----:B------:R-:W-:Y:S01]  /*31b20*/  SEL R41, R30, R2, P0 ;  /* 0x000000021e297207 */ /* 0x000fe20000000000 */
[----:B------:R-:W-:Y:S01]  /*31b30*/  BSSY.RECONVERGENT B2, `(.L_x_8756) ;  /* 0x000061e000027945 */ /* 0x000fe20003800200 */
[----:B------:R-:W-:-:S02]  /*31b40*/  SEL R42, R31, R3, P0 ;  /* 0x000000031f2a7207 */ /* 0x000fc40000000000 */
        /* <DEDUP_REMOVED lines=36> */
[----:B------:R-:W-:Y:S01]  /*31d90*/  IMAD.MOV.U32 R18, RZ, RZ, R39 ;  /* 0x000000ffff127224 */ /* 0x000fe200078e0027 */
[----:B------:R-:W-:Y:S02]  /*31da0*/  MOV R19, R40 ;  /* 0x0000002800137202 */ /* 0x000fe40000000f00 */
        /* <DEDUP_REMOVED lines=50> */
[----:B------:R-:W-:Y:S02]  /*320d0*/  MOV R12, RZ ;  /* 0x000000ff000c7202 */ /* 0x000fe40000000f00 */
        /* <DEDUP_REMOVED lines=169> */
.L_x_8759:
[----:B------:R-:W-:Y:S05]  /*32b70*/  BSYNC.RECONVERGENT B3 ;  /* 0x0000000000037941 */ /* 0x000fea0003800200 */
.L_x_8758:
[----:B------:R-:W0:Y:S02]  /*32b80*/  DADD R12, R8, R12 ;  /* 0x00000000080c7229 */ /* 0x000e24000000000c */
        /* <DEDUP_REMOVED lines=18> */
[----:B------:R0:W1:Y:S02]  /*32cb0*/  @P1 DFMA R12, R14, R18, +INF ;  /* 0x7ff000000e0c142b */ /* 0x0000640000000012 */
[----:B0-----:R-:W-:Y:S01]  /*32cc0*/  IMAD.MOV.U32 R19, RZ, RZ, -0x3ff ;  /* 0xfffffc01ff137424 */ /* 0x001fe200078e00ff */
[----:B-1----:R-:W-:Y:S02]  /*32cd0*/  @P1 FSEL R40, R12, RZ, P2 ;  /* 0x000000ff0c281208 */ /* 0x002fe40001000000 */
[----:B------:R-:W-:Y:S02]  /*32ce0*/  @P1 FSEL R41, R13, -QNAN , P2 ;  /* 0xfff000000d291808 */ /* 0x000fe40001000000 */
[----:B------:R-:W-:Y:S01]  /*32cf0*/  @!P0 MOV R19, 0xfffffbcb ;  /* 0xfffffbcb00138802 */ /* 0x000fe20000000f00 */
        /* <DEDUP_REMOVED lines=172> */
.L_x_8757:
        /* <DEDUP_REMOVED lines=16> */
[----:B------:R-:W-:Y:S01]  /*338c0*/  IMAD.MOV.U32 R40, RZ, RZ, R2 ;  /* 0x000000ffff287224 */ /* 0x000fe200078e0002 */
[----:B------:R-:W-:Y:S02]  /*338d0*/  MOV R41, R3 ;  /* 0x0000000300297202 */ /* 0x000fe40000000f00 */
        /* <DEDUP_REMOVED lines=58> */
.L_x_8766:
[----:B------:R-:W-:Y:S05]  /*33c80*/  BSYNC.RECONVERGENT B4 ;  /* 0x0000000000047941 */ /* 0x000fea0003800200 */
.L_x_8765:
[----:B------:R-:W-:Y:S01]  /*33c90*/  IMAD.MOV.U32 R40, RZ, RZ, R24 ;  /* 0x000000ffff287224 */ /* 0x000fe200078e0018 */
[----:B------:R-:W-:-:S07]  /*33ca0*/  MOV R41, R25 ;  /* 0x0000001900297202 */ /* 0x000fce0000000f00 */
.L_x_8764:
[----:B------:R-:W-:Y:S05]  /*33cb0*/  BSYNC.RECONVERGENT B3 ;  /* 0x0000000000037941 */ /* 0x000fea0003800200 */
.L_x_8763:
        /* <DEDUP_REMOVED lines=69> */
.L_x_8771:
[----:B------:R-:W-:Y:S05]  /*34110*/  BSYNC.RECONVERGENT B4 ;  /* 0x0000000000047941 */ /* 0x000fea0003800200 */
.L_x_8770:
[----:B------:R-:W-:Y:S05]  /*34120*/  BRA `(.L_x_8769) ;  /* 0x0000000000047947 */ /* 0x000fea0003800000 */
.L_x_8768:
[----:B------:R0:W1:Y:S02]  /*34130*/  DADD R24, R10, -R12 ;  /* 0x000000000a187229 */ /* 0x000064000000080c */
.L_x_8769:
[----:B------:R-:W-:Y:S05]  /*34140*/  BSYNC.RECONVERGENT B3 ;  /* 0x0000000000037941 */ /* 0x000fea0003800200 */
.L_x_8767:
        /* <DEDUP_REMOVED lines=69> */
[----:B------:R-:W-:Y:S01]  /*345a0*/  IMAD.MOV.U32 R40, RZ, RZ, R12 ;  /* 0x000000ffff287224 */ /* 0x000fe200078e000c */
[----:B------:R-:W-:-:S07]  /*345b0*/  MOV R41, R13 ;  /* 0x0000000d00297202 */ /* 0x000fce0000000f00 */
.L_x_8773:
[----:B------:R-:W-:Y:S05]  /*345c0*/  BSYNC.RECONVERGENT B3 ;  /* 0x0000000000037941 */ /* 0x000fea0003800200 */
.L_x_8772:
        /* <DEDUP_REMOVED lines=16> */
[----:B0-----:R-:W-:Y:S01]  /*346d0*/  @!P0 IMAD.MOV.U32 R0, RZ, RZ, R13 ;  /* 0x000000ffff008224 */ /* 0x001fe200078e000d */
[----:B------:R-:W-:-:S04]  /*346e0*/  @!P0 MOV R18, R12 ;  /* 0x0000000c00128202 */ /* 0x000fc80000000f00 */
        /* <DEDUP_REMOVED lines=182> */
.L_x_8774:
        /* <DEDUP_REMOVED lines=53> */
.L_x_8776:
[----:B------:R-:W-:Y:S05]  /*355a0*/  BSYNC.RECONVERGENT B3 ;  /* 0x0000000000037941 */ /* 0x000fea0003800200 */
.L_x_8775:
        /* <DEDUP_REMOVED lines=78> */
.L_x_8762:
        /* <DEDUP_REMOVED lines=51> */
[----:B------:R-:W-:-:S07]  /*35dc0*/  IMAD.MOV.U32 R13, RZ, RZ, R25 ;  /* 0x000000ffff0d7224 */ /* 0x000fce00078e0019 */
[----:B------:R-:W-:Y:S05]  /*35dd0*/  CALL.REL.NOINC `($__internal_19_$__cuda_sm20_dsqrt_rn_f64_mediumpath_v1) ;  /* 0x0000028400ec7944 */ /* 0x000fea0003c00000 */
[----:B------:R-:W-:Y:S02]  /*35de0*/  IMAD.MOV.U32 R40, RZ, RZ, R12 ;  /* 0x000000ffff287224 */ /* 0x000fe400078e000c */
[----:B------:R-:W-:-:S07]  /*35df0*/  IMAD.MOV.U32 R41, RZ, RZ, R13 ;  /* 0x000000ffff297224 */ /* 0x000fce00078e000d */
.L_x_8779:
[----:B------:R-:W-:Y:S05]  /*35e00*/  BSYNC.RECONVERGENT B3 ;  /* 0x0000000000037941 */ /* 0x000fea0003800200 */
.L_x_8778:
        /* <DEDUP_REMOVED lines=11> */
[----:B------:R-:W-:-:S15]  /*35ec0*/  @!P0 MOV R19, 0xfffffbcb ;  /* 0xfffffbcb00138802 */ /* 0x000fde0000000f00 */
        /* <DEDUP_REMOVED lines=188> */
.L_x_8780:
        /* <DEDUP_REMOVED lines=53> */
.L_x_8782:
[----:B------:R-:W-:Y:S05]  /*36de0*/  BSYNC.RECONVERGENT B3 ;  /* 0x0000000000037941 */ /* 0x000fea0003800200 */
.L_x_8781:
        /* <DEDUP_REMOVED lines=78> */
.L_x_8777:
        /* <DEDUP_REMOVED lines=58> */
.L_x_8784:
[----:B------:R-:W-:Y:S05]  /*37670*/  BSYNC.RECONVERGENT B3 ;  /* 0x0000000000037941 */ /* 0x000fea0003800200 */
.L_x_8783:
        /* <DEDUP_REMOVED lines=47> */
.L_x_8786:
[----:B------:R-:W-:Y:S05]  /*37970*/  BSYNC.RECONVERGENT B3 ;  /* 0x0000000000037941 */ /* 0x000fea0003800200 */
.L_x_8785:
[----:B------:R-:W-:Y:S02]  /*37980*/  IMAD.MOV.U32 R40, RZ, RZ, R24 ;  /* 0x000000ffff287224 */ /* 0x000fe400078e0018 */
[----:B------:R-:W-:Y:S01]  /*37990*/  IMAD.MOV.U32 R41, RZ, RZ, R25 ;  /* 0x000000ffff297224 */ /* 0x000fe200078e0019 */
[----:B------:R-:W-:Y:S06]  /*379a0*/  BRA `(.L_x_8760) ;  /* 0x0000000000d87947 */ /* 0x000fec0003800000 */
.L_x_8761:
        /* <DEDUP_REMOVED lines=43> */
[----:B------:R-:W-:Y:S02]  /*37c60*/  IMAD.MOV.U32 R0, RZ, RZ, R12 ;  /* 0x000000ffff007224 */ /* 0x000fe400078e000c */
        /* <DEDUP_REMOVED lines=9> */
.L_x_8787:
[----:B------:R-:W-:Y:S05]  /*37d00*/  BSYNC.RECONVERGENT B3 ;  /* 0x0000000000037941 */ /* 0x000fea0003800200 */
.L_x_8760:
[----:B------:R-:W-:Y:S05]  /*37d10*/  BSYNC.RECONVERGENT B2 ;  /* 0x0000000000027941 */ /* 0x000fea0003800200 */
.L_x_8756:
[----:B------:R-:W0:Y:S01]  /*37d20*/  DSETP.GEU.AND P0, PT, R32, 5.9666725849601653946e-154, PT ;  /* 0x202000002000742a */ /* 0x000e220003f0e000 */
[----:B------:R-:W-:Y:S04]  /*37d30*/  BSSY.RECONVERGENT B3, `(.L_x_8788) ;  /* 0x0000699000037945 */ /* 0x000fe80003800200 */
[----:B------:R-:W-:Y:S04]  /*37d40*/  BSSY.RELIABLE B2, `(.L_x_8789) ;  /* 0x000049e000027945 */ /* 0x000fe80003800100 */
[----:B0-----:R-:W-:Y:S05]  /*37d50*/  @!P0 BRA `(.L_x_8790) ;  /* 0x0000004800588947 */ /* 0x001fea0003800000 */
[----:B------:R-:W0:Y:S01]  /*37d60*/  MUFU.RCP64H R13, R9 ;  /* 0x00000009000d7308 */ /* 0x000e220000001800 */
[----:B------:R-:W-:Y:S01]  /*37d70*/  MOV R12, 0x1 ;  /* 0x00000001000c7802 */ /* 0x000fe20000000f00 */
[----:B------:R-:W-:Y:S01]  /*37d80*/  BSSY.RECONVERGENT B4, `(.L_x_8791) ;  /* 0x000002f000047945 */ /* 0x000fe20003800200 */
[----:B------:R-:W-:-:S04]  /*37d90*/  FSETP.GEU.AND P1, PT, |R33|, 6.5827683646048100446e-37, PT ;  /* 0x036000002100780b */ /* 0x000fc80003f2e200 */
        /* <DEDUP_REMOVED lines=45> */
.L_x_8792:
[----:B------:R-:W-:Y:S05]  /*38070*/  BSYNC.RECONVERGENT B4 ;  /* 0x0000000000047941 */ /* 0x000fea0003800200 */
.L_x_8791:
        /* <DEDUP_REMOVED lines=14> */
[----:B0-----:R-:W-:Y:S01]  /*38160*/  MOV R0, R3 ;  /* 0x0000000300007202 */ /* 0x001fe20000000f00 */
        /* <DEDUP_REMOVED lines=170> */
.L_x_8795:
[----:B------:R-:W-:Y:S01]  /*38c10*/  IMAD.MOV.U32 R4, RZ, RZ, 0x180754af ;  /* 0x180754afff047424 */ /* 0x000fe200078e00ff */
[----:B------:R-:W-:Y:S01]  /*38c20*/  MOV R5, 0x3fb3823b ;  /* 0x3fb3823b00057802 */ /* 0x000fe20000000f00 */
        /* <DEDUP_REMOVED lines=121> */
.L_x_8794:
[----:B------:R-:W0:Y:S02]  /*393c0*/  DADD R2, -RZ, |R24| ;  /* 0x00000000ff027229 */ /* 0x000e240000000518 */
[----:B0-----:R-:W-:-:S13]  /*393d0*/  ISETP.GE.AND P0, PT, R3, 0x3fe26666, PT ;  /* 0x3fe266660300780c */ /* 0x001fda0003f06270 */
[----:B------:R-:W-:Y:S05]  /*393e0*/  @!P0 BRA `(.L_x_8797) ;  /* 0x0000000800a48947 */ /* 0x000fea0003800000 */
        /* <DEDUP_REMOVED lines=44> */
[----:B0-----:R-:W-:Y:S01]  /*396b0*/  IADD3 R11, PT, PT, R9, -0x100000, RZ ;  /* 0xfff00000090b7810 */ /* 0x001fe20007ffe0ff */
[----:B------:R-:W-:-:S15]  /*396c0*/  IMAD.MOV.U32 R10, RZ, RZ, RZ ;  /* 0x000000ffff0a7224 */ /* 0x000fde00078e00ff */
        /* <DEDUP_REMOVED lines=123> */
.L_x_8797:
        /* <DEDUP_REMOVED lines=123> */
.L_x_8793:
        /* <DEDUP_REMOVED lines=77> */
.L_x_8804:
[----:B------:R-:W-:Y:S05]  /*3ab00*/  BSYNC.RECONVERGENT B7 ;  /* 0x0000000000077941 */ /* 0x000fea0003800200 */
.L_x_8803:
[----:B------:R-:W-:Y:S01]  /*3ab10*/  IMAD.MOV.U32 R42, RZ, RZ, R24 ;  /* 0x000000ffff2a7224 */ /* 0x000fe200078e0018 */
[----:B------:R-:W-:-:S07]  /*3ab20*/  MOV R43, R25 ;  /* 0x00000019002b7202 */ /* 0x000fce0000000f00 */
.L_x_8802:
[----:B------:R-:W-:Y:S05]  /*3ab30*/  BSYNC.RECONVERGENT B5 ;  /* 0x0000000000057941 */ /* 0x000fea0003800200 */
.L_x_8801:
        /* <DEDUP_REMOVED lines=60> */
.L_x_8809:
[----:B------:R-:W-:Y:S05]  /*3af00*/  BSYNC.RECONVERGENT B7 ;  /* 0x0000000000077941 */ /* 0x000fea0003800200 */
.L_x_8808:
[----:B------:R-:W-:Y:S02]  /*3af10*/  IMAD.MOV.U32 R2, RZ, RZ, R24 ;  /* 0x000000ffff027224 */ /* 0x000fe400078e0018 */
[----:B------:R-:W-:Y:S01]  /*3af20*/  IMAD.MOV.U32 R3, RZ, RZ, R25 ;  /* 0x000000ffff037224 */ /* 0x000fe200078e0019 */
[----:B------:R-:W-:Y:S06]  /*3af30*/  BRA `(.L_x_8807) ;  /* 0x0000000000047947 */ /* 0x000fec0003800000 */
.L_x_8806:
[----:B------:R0:W1:Y:S02]  /*3af40*/  DADD R2, -R28, R10 ;  /* 0x000000001c027229 */ /* 0x000064000000010a */
.L_x_8807:
[----:B------:R-:W-:Y:S05]  /*3af50*/  BSYNC.RECONVERGENT B5 ;  /* 0x0000000000057941 */ /* 0x000fea0003800200 */
.L_x_8805:
        /* <DEDUP_REMOVED lines=64> */
[----:B------:R-:W-:Y:S02]  /*3b360*/  MOV R21, R3 ;  /* 0x0000000300157202 */ /* 0x000fe40000000f00 */
[----:B------:R-:W-:-:S07]  /*3b370*/  MOV R20, 0x3b390 ;  /* 0x0003b39000147802 */ /* 0x000fce0000000f00 */
[----:B------:R-:W-:Y:S05]  /*3b380*/  CALL.REL.NOINC `($__internal_19_$__cuda_sm20_dsqrt_rn_f64_mediumpath_v1) ;  /* 0x0000023000807944 */ /* 0x000fea0003c00000 */
[----:B------:R-:W-:Y:S02]  /*3b390*/  IMAD.MOV.U32 R8, RZ, RZ, R12 ;  /* 0x000000ffff087224 */ /* 0x000fe400078e000c */
[----:B------:R-:W-:-:S07]  /*3b3a0*/  IMAD.MOV.U32 R9, RZ, RZ, R13 ;  /* 0x000000ffff097224 */ /* 0x000fce00078e000d */
.L_x_8811:
[----:B------:R-:W-:Y:S05]  /*3b3b0*/  BSYNC.RECONVERGENT B5 ;  /* 0x0000000000057941 */ /* 0x000fea0003800200 */
.L_x_8810:
[----:B------:R-:W-:Y:S05]  /*3b3c0*/  BRA `(.L_x_8812) ;  /* 0x0000001000b47947 */ /* 0x000fea0003800000 */
.L_x_8800:
[----:B------:R-:W0:Y:S02]  /*3b3d0*/  DSETP.GT.AND P0, PT, R32, 1, PT ;  /* 0x3ff000002000742a */ /* 0x000e240003f04000 */
[----:B0-----:R-:W-:Y:S05]  /*3b3e0*/  @P0 BRA `(.L_x_8813) ;  /* 0x0000000000f40947 */ /* 0x001fea0003800000 */
        /* <DEDUP_REMOVED lines=57> */
[----:B------:R-:W-:Y:S01]  /*3b780*/  MOV R8, R12 ;  /* 0x0000000c00087202 */ /* 0x000fe20000000f00 */
[----:B------:R-:W-:-:S07]  /*3b790*/  IMAD.MOV.U32 R9, RZ, RZ, R13 ;  /* 0x000000ffff097224 */ /* 0x000fce00078e000d */
.L_x_8815:
[----:B------:R-:W-:Y:S05]  /*3b7a0*/  BSYNC.RECONVERGENT B5 ;  /* 0x0000000000057941 */ /* 0x000fea0003800200 */
.L_x_8814:
[----:B------:R-:W-:Y:S05]  /*3b7b0*/  BRA `(.L_x_8812) ;  /* 0x0000000c00b87947 */ /* 0x000fea0003800000 */
.L_x_8813:
[----:B------:R-:W0:Y:S01]  /*3b7c0*/  DMUL R18, R30, R28 ;  /* 0x0000001c1e127228 */ /* 0x000e220000000000 */
[----:B------:R-:W-:Y:S01]  /*3b7d0*/  IMAD.MOV.U32 R10, RZ, RZ, 0x0 ;  /* 0x00000000ff0a7424 */ /* 0x000fe200078e00ff */
[----:B0-----:R-:W0:Y:S01]  /*3b7e0*/  MUFU.RSQ64H R23, R19 ;  /* 0x0000001300177308 */ /* 0x001e220000001c00 */
[----:B------:R-:W-:Y:S01]  /*3b7f0*/  VIADD R22, R19, 0xfcb00000 ;  /* 0xfcb0000013167836 */ /* 0x000fe20000000000 */
[----:B------:R-:W-:Y:S01]  /*3b800*/  BSSY.RECONVERGENT B5, `(.L_x_8816) ;  /* 0x000003d000057945 */ /* 0x000fe20003800200 */
        /* <DEDUP_REMOVED lines=60> */
.L_x_8817:
[----:B------:R-:W-:Y:S05]  /*3bbd0*/  BSYNC.RECONVERGENT B5 ;  /* 0x0000000000057941 */ /* 0x000fea0003800200 */
.L_x_8816:
        /* <DEDUP_REMOVED lines=47> */
.L_x_8819:
[----:B------:R-:W-:Y:S05]  /*3bed0*/  BSYNC.RECONVERGENT B5 ;  /* 0x0000000000057941 */ /* 0x000fea0003800200 */
.L_x_8818:
[----:B------:R-:W0:Y:S01]  /*3bee0*/  DMUL R32, R32, 8.11296384146066816958e+31 ;  /* 0x4690000020207828 */ /* 0x000e220000000000 */
[----:B------:R-:W-:Y:S01]  /*3bef0*/  IMAD.MOV.U32 R8, RZ, RZ, R24 ;  /* 0x000000ffff087224 */ /* 0x000fe200078e0018 */
[----:B------:R-:W-:Y:S01]  /*3bf00*/  MOV R9, R25 ;  /* 0x0000001900097202 */ /* 0x000fe20000000f00 */
[----:B0-----:R-:W-:Y:S06]  /*3bf10*/  BRA `(.L_x_8812) ;  /* 0x0000000400e07947 */ /* 0x001fec0003800000 */
.L_x_8799:
        /* <DEDUP_REMOVED lines=50> */
[----:B------:R-:W-:-:S07]  /*3c240*/  IMAD.MOV.U32 R19, RZ, RZ, R3 ;  /* 0x000000ffff137224 */ /* 0x000fce00078e0003 */
[----:B------:R-:W-:Y:S05]  /*3c250*/  CALL.REL.NOINC `($__internal_19_$__cuda_sm20_dsqrt_rn_f64_mediumpath_v1) ;  /* 0x0000022000cc7944 */ /* 0x000fea0003c00000 */
[----:B------:R-:W-:Y:S02]  /*3c260*/  IMAD.MOV.U32 R10, RZ, RZ, R12 ;  /* 0x000000ffff0a7224 */ /* 0x000fe400078e000c */
[----:B------:R-:W-:-:S07]  /*3c270*/  IMAD.MOV.U32 R11, RZ, RZ, R13 ;  /* 0x000000ffff0b7224 */ /* 0x000fce00078e000d */
.L_x_8821:
[----:B------:R-:W-:Y:S05]  /*3c280*/  BSYNC.RECONVERGENT B5 ;  /* 0x0000000000057941 */ /* 0x000fea0003800200 */
.L_x_8820:
        /* <DEDUP_REMOVED lines=61> */
.L_x_8823:
[----:B------:R-:W-:Y:S05]  /*3c660*/  BSYNC.RECONVERGENT B5 ;  /* 0x0000000000057941 */ /* 0x000fea0003800200 */
.L_x_8822:
[----:B------:R0:W1:Y:S01]  /*3c670*/  DMUL R8, R8, R10 ;  /* 0x0000000a08087228 */ /* 0x0000620000000000 */
[----:B------:R-:W-:Y:S01]  /*3c680*/  IMAD.MOV.U32 R32, RZ, RZ, 0x0 ;  /* 0x00000000ff207424 */ /* 0x000fe200078e00ff */
[----:B01----:R-:W-:-:S07]  /*3c690*/  MOV R33, 0x3ff00000 ;  /* 0x3ff0000000217802 */ /* 0x003fce0000000f00 */
.L_x_8812:
[----:B------:R-:W-:Y:S05]  /*3c6a0*/  BSYNC.RECONVERGENT B4 ;  /* 0x0000000000047941 */ /* 0x000fea0003800200 */
.L_x_8798:
[----:B------:R-:W-:Y:S05]  /*3c6b0*/  BRA `(.L_x_8824) ;  /* 0x0000000000187947 */ /* 0x000fea0003800000 */
.L_x_8790:
[----:B------:R-:W0:-:S15]  /*3c6c0*/  DMUL R8, R8, 9.00719925474099200000e+15 ;  /* 0x4340000008087828 */ /* 0x000e1e0000000000 */
[----:B------:R-:W-:-:S15]  /*3c6d0*/  NOP ;  /* 0x0000000000007918 */ /* 0x000fde0000000000 */
[----:B------:R-:W-:-:S15]  /*3c6e0*/  NOP ;  /* 0x0000000000007918 */ /* 0x000fde0000000000 */
[----:B------:R-:W-:-:S15]  /*3c6f0*/  NOP ;  /* 0x0000000000007918 */ /* 0x000fde0000000000 */
[----:B------:R-:W-:-:S04]  /*3c700*/  NOP ;  /* 0x0000000000007918 */ /* 0x000fc80000000000 */
[----:B0-----:R-:W1:Y:S02]  /*3c710*/  DMUL R32, R32, 9.00719925474099200000e+15 ;  /* 0x4340000020207828 */ /* 0x001e640000000000 */
.L_x_8824:
[----:B------:R-:W-:Y:S05]  /*3c720*/  BSYNC.RELIABLE B2 ;  /* 0x0000000000027941 */ /* 0x000fea0003800100 */
.L_x_8789:
        /* <DEDUP_REMOVED lines=66> */
.L_x_8827:
[----:B------:R-:W-:Y:S05]  /*3cb50*/  BSYNC.RECONVERGENT B2 ;  /* 0x0000000000027941 */ /* 0x000fea0003800200 */
.L_x_8826:
[----:B------:R-:W-:Y:S01]  /*3cb60*/  IMAD.MOV.U32 R10, RZ, RZ, -0x2449a4b7 ;  /* 0xdbb65b49ff0a7424 */ /* 0x000fe200078e00ff */
[----:B------:R-:W-:Y:S01]  /*3cb70*/  MOV R11, 0x3f2d3b63 ;  /* 0x3f2d3b63000b7802 */ /* 0x000fe20000000f00 */
[----:B------:R-:W-:Y:S01]  /*3cb80*/  DSETP.NEU.AND P3, PT, R2, RZ, PT ;  /* 0x000000ff0200722a */ /* 0x000fe20003f6d000 */
[----:B------:R-:W-:Y:S01]  /*3cb90*/  UMOV UR4, 0x2a25ff7e ;  /* 0x2a25ff7e00047882 */ /* 0x000fe20000000000 */
[----:B------:R-:W-:Y:S01]  /*3cba0*/  UMOV UR5, 0x3ef53e1d ;  /* 0x3ef53e1d00057882 */ /* 0x000fe20000000000 */
[----:B------:R-:W-:Y:S01]  /*3cbb0*/  ISETP.GE.AND P2, PT, R5, RZ, PT ;  /* 0x000000ff0500720c */ /* 0x000fe20003f46270 */
[----:B------:R-:W-:Y:S03]  /*3cbc0*/  BSSY.RECONVERGENT B0, `(.L_x_8828) ;  /* 0x00000ac000007945 */ /* 0x000fe60003800200 */
[----:B------:R-:W-:-:S15]  /*3cbd0*/  @!P1 PLOP3.LUT P0, PT, P2, PT, PT, 0x80, 0x8 ;  /* 0x000000000008981c */ /* 0x000fde000170f070 */
        /* <DEDUP_REMOVED lines=133> */
[----:B0-----:R-:W-:Y:S02]  /*3d430*/  @!P1 IMAD.MOV.U32 R2, RZ, RZ, 0x54442d18 ;  /* 0x54442d18ff029424 */ /* 0x001fe400078e00ff */
[----:B------:R-:W-:-:S15]  /*3d440*/  @!P1 IMAD.MOV.U32 R3, RZ, RZ, 0x400921fb ;  /* 0x400921fbff039424 */ /* 0x000fde00078e00ff */
        /* <DEDUP_REMOVED lines=25> */
[----:B------:R-:W-:Y:S01]  /*3d5e0*/  IMAD.MOV.U32 R11, RZ, RZ, 0x4002d97c ;  /* 0x4002d97cff0b7424 */ /* 0x000fe200078e00ff */
[----:B------:R-:W-:-:S04]  /*3d5f0*/  MOV R5, 0x7f3321d2 ;  /* 0x7f3321d200057802 */ /* 0x000fc80000000f00 */
[----:B------:R-:W-:Y:S02]  /*3d600*/  FSEL R5, R5, 3.37028055040000000000e+12, !P0 ;  /* 0x54442d1805057808 */ /* 0x000fe40004000000 */
[----:B------:R-:W-:Y:S01]  /*3d610*/  FSEL R11, R11, 1.8213495016098022461, !P0 ;  /* 0x3fe921fb0b0b7808 */ /* 0x000fe20004000000 */
[----:B------:R-:W0:Y:S02]  /*3d620*/  DSETP.NEU.AND P0, PT, R32, |R8|, PT ;  /* 0x400000082000722a */ /* 0x000e240003f0d000 */
[----:B0-----:R-:W-:Y:S02]  /*3d630*/  FSEL R2, R5, R2, !P0 ;  /* 0x0000000205027208 */ /* 0x001fe40004000000 */
[----:B------:R-:W-:Y:S01]  /*3d640*/  FSEL R3, R11, R3, !P0 ;  /* 0x000000030b037208 */ /* 0x000fe20004000000 */
[----:B------:R-:W-:Y:S06]  /*3d650*/  BRA `(.L_x_8830) ;  /* 0x0000000000087947 */ /* 0x000fec0003800000 */
.L_x_8829:
[----:B------:R-:W-:Y:S02]  /*3d660*/  FSEL R2, RZ, 3.37028055040000000000e+12, P0 ;  /* 0x54442d18ff027808 */ /* 0x000fe40000000000 */
[----:B------:R-:W-:-:S07]  /*3d670*/  FSEL R3, RZ, 2.1426990032196044922, P0 ;  /* 0x400921fbff037808 */ /* 0x000fce0000000000 */
.L_x_8830:
[----:B------:R-:W-:Y:S05]  /*3d680*/  BSYNC.RECONVERGENT B0 ;  /* 0x0000000000007941 */ /* 0x000fea0003800200 */
.L_x_8828:
        /* <DEDUP_REMOVED lines=10> */
.L_x_8825:
        /* <DEDUP_REMOVED lines=60> */
.L_x_8832:
[----:B------:R-:W-:Y:S05]  /*3daf0*/  BSYNC.RECONVERGENT B2 ;  /* 0x0000000000027941 */ /* 0x000fea0003800200 */
.L_x_8831:
[----:B------:R-:W-:Y:S01]  /*3db00*/  MOV R4, 0xdbb65b49 ;  /* 0xdbb65b4900047802 */ /* 0x000fe20000000f00 */
[----:B------:R-:W-:Y:S01]  /*3db10*/  IMAD.MOV.U32 R5, RZ, RZ, 0x3f2d3b63 ;  /* 0x3f2d3b63ff057424 */ /* 0x000fe200078e00ff */
[----:B------:R-:W-:Y:S01]  /*3db20*/  DSETP.NEU.AND P3, PT, R2, RZ, PT ;  /* 0x000000ff0200722a */ /* 0x000fe20003f6d000 */
[----:B------:R-:W-:Y:S01]  /*3db30*/  UMOV UR4, 0x2a25ff7e ;  /* 0x2a25ff7e00047882 */ /* 0x000fe20000000000 */
[----:B------:R-:W-:Y:S01]  /*3db40*/  UMOV UR5, 0x3ef53e1d ;  /* 0x3ef53e1d00057882 */ /* 0x000fe20000000000 */
[----:B------:R-:W-:Y:S01]  /*3db50*/  ISETP.GE.AND P2, PT, R33, RZ, PT ;  /* 0x000000ff2100720c */ /* 0x000fe20003f46270 */
[----:B------:R-:W-:Y:S01]  /*3db60*/  @P1 IMAD.MOV.U32 R10, RZ, RZ, 0x54442d18 ;  /* 0x54442d18ff0a1424 */ /* 0x000fe200078e00ff */
[----:B------:R-:W-:Y:S01]  /*3db70*/  @P1 MOV R11, 0x3ff921fb ;  /* 0x3ff921fb000b1802 */ /* 0x000fe20000000f00 */
[----:B------:R-:W-:Y:S01]  /*3db80*/  BSSY.RECONVERGENT B0, `(.L_x_8833) ;  /* 0x00000aa000007945 */ /* 0x000fe20003800200 */
        /* <DEDUP_REMOVED lines=167> */
.L_x_8834:
[----:B------:R-:W-:Y:S02]  /*3e600*/  FSEL R2, RZ, 3.37028055040000000000e+12, P0 ;  /* 0x54442d18ff027808 */ /* 0x000fe40000000000 */
[----:B------:R-:W-:-:S07]  /*3e610*/  FSEL R3, RZ, 2.1426990032196044922, P0 ;  /* 0x400921fbff037808 */ /* 0x000fce0000000000 */
.L_x_8835:
[----:B------:R-:W-:Y:S05]  /*3e620*/  BSYNC.RECONVERGENT B0 ;  /* 0x0000000000007941 */ /* 0x000fea0003800200 */
.L_x_8833:
        /* <DEDUP_REMOVED lines=9> */
.L_x_8796:
[----:B------:R-:W-:Y:S05]  /*3e6c0*/  BSYNC.RECONVERGENT B3 ;  /* 0x0000000000037941 */ /* 0x000fea0003800200 */
.L_x_8788:
[----:B------:R-:W-:Y:S01]  /*3e6d0*/  ISETP.GE.AND P0, PT, R7, RZ, PT ;  /* 0x000000ff0700720c */ /* 0x000fe20003f06270 */
[----:B------:R-:W0:Y:S03]  /*3e6e0*/  DADD R2, -RZ, -R40 ;  /* 0x00000000ff027229 */ /* 0x000e260000000928 */
[----:B0-----:R-:W-:Y:S02]  /*3e6f0*/  FSEL R12, R40, R2, !P0 ;  /* 0x00000002280c7208 */ /* 0x001fe40004000000 */
[----:B------:R-:W-:Y:S01]  /*3e700*/  FSEL R13, R41, R3, !P0 ;  /* 0x00000003290d7208 */ /* 0x000fe20004000000 */
[----:B------:R-:W-:Y:S06]  /*3e710*/  BRA `(.L_x_8752) ;  /* 0x0000006800207947 */ /* 0x000fec0003800000 */
.L_x_8755:
        /* <DEDUP_REMOVED lines=13> */
[----:B0-----:R3:W4:Y:S02]  /*3e7f0*/  DADD R8, R4, UR4 ;  /* 0x0000000404087e29 */ /* 0x0017240008000000 */
[----:B---34-:R-:W-:Y:S05]  /*3e800*/  BRA `(.L_x_8752) ;  /* 0x0000006400e47947 */ /* 0x018fea0003800000 */
.L_x_8754:
[----:B------:R3:W4:Y:S01]  /*3e810*/  DADD R12, -RZ, -R6 ;  /* 0x00000000ff0c7229 */ /* 0x0007220000000906 */
[----:B------:R-:W-:Y:S01]  /*3e820*/  CS2R R8, SRZ ;  /* 0x0000000000087805 */ /* 0x000fe2000001ff00 */
[----:B---34-:R-:W-:Y:S06]  /*3e830*/  BRA `(.L_x_8752) ;  /* 0x0000006400d87947 */ /* 0x018fec0003800000 */
.L_x_8753:
        /* <DEDUP_REMOVED lines=30> */
[----:B------:R-:W-:Y:S01]  /*3ea20*/  IMAD.MOV.U32 R12, RZ, RZ, R8 ;  /* 0x000000ffff0c7224 */ /* 0x000fe200078e0008 */
        /* <DEDUP_REMOVED lines=233> */
.L_x_8840:
[----:B------:R-:W-:Y:S05]  /*3f8c0*/  BSYNC.RECONVERGENT B0 ;  /* 0x0000000000007941 */ /* 0x000fea0003800200 */
.L_x_8839:
        /* <DEDUP_REMOVED lines=8> */
.L_x_8842:
[----:B------:R-:W-:Y:S05]  /*3f950*/  BSYNC.RECONVERGENT B3 ;  /* 0x0000000000037941 */ /* 0x000fea0003800200 */
.L_x_8841:
        /* <DEDUP_REMOVED lines=136> */
[----:B--2---:R-:W-:Y:S01]  /*401e0*/  @P1 IMAD.MOV.U32 R10, RZ, RZ, 0x54442d18 ;  /* 0x54442d18ff0a1424 */ /* 0x004fe200078e00ff */
[----:B------:R-:W-:-:S15]  /*401f0*/  @P1 MOV R11, 0x400921fb ;  /* 0x400921fb000b1802 */ /* 0x000fde0000000f00 */
[----:B------:R-:W-:-:S15]  /*40200*/  NOP ;  /* 0x0000000000007918 */ /* 0x000fde0000000000 */
[----:B------:R-:W-:-:S15]  /*40210*/  NOP ;  /* 0x0000000000007918 */ /* 0x000fde0000000000 */
[----:B------:R-:W-:-:S15]  /*40220*/  NOP ;  /* 0x0000000000007918 */ /* 0x000fde0000000000 */
[----:B------:R-:W-:-:S01]  /*40230*/  NOP ;  /* 0x0000000000007918 */ /* 0x000fc20000000000 */
        /* <DEDUP_REMOVED lines=35> */
.L_x_8844:
[----:B------:R-:W-:Y:S02]  /*40470*/  FSEL R4, RZ, 3.37028055040000000000e+12, P0 ;  /* 0x54442d18ff047808 */ /* 0x000fe40000000000 */
[----:B------:R-:W-:-:S07]  /*40480*/  FSEL R5, RZ, 2.1426990032196044922, P0 ;  /* 0x400921fbff057808 */ /* 0x000fce0000000000 */
.L_x_8845:
[----:B------:R-:W-:Y:S05]  /*40490*/  BSYNC.RECONVERGENT B0 ;  /* 0x0000000000007941 */ /* 0x000fea0003800200 */
.L_x_8843:
        /* <DEDUP_REMOVED lines=14> */
.L_x_8838:
[CC--:B------:R-:W-:Y:S01]  /*40580*/  ISETP.LT.U32.AND P0, PT, R2.reuse, R32.reuse, PT ;  /* 0x000000200200720c */ /* 0x0c0fe20003f01070 */
[----:B------:R-:W0:Y:S01]  /*40590*/  MUFU.RCP64H R9, R27 ;  /* 0x0000001b00097308 */ /* 0x000e220000001800 */
[----:B------:R-:W-:Y:S01]  /*405a0*/  MOV R8, 0x1 ;  /* 0x0000000100087802 */ /* 0x000fe20000000f00 */
        /* <DEDUP_REMOVED lines=323> */
.L_x_8848:
[----:B------:R-:W-:Y:S05]  /*419e0*/  BSYNC.RECONVERGENT B0 ;  /* 0x0000000000007941 */ /* 0x000fea0003800200 */
.L_x_8847:
        /* <DEDUP_REMOVED lines=8> */
.L_x_8850:
[----:B------:R-:W-:Y:S05]  /*41a70*/  BSYNC.RECONVERGENT B3 ;  /* 0x0000000000037941 */ /* 0x000fea0003800200 */
.L_x_8849:
        /* <DEDUP_REMOVED lines=177> */
.L_x_8852:
[----:B------:R-:W-:Y:S02]  /*42590*/  FSEL R4, RZ, 3.37028055040000000000e+12, P0 ;  /* 0x54442d18ff047808 */ /* 0x000fe40000000000 */
[----:B------:R-:W-:-:S07]  /*425a0*/  FSEL R5, RZ, 2.1426990032196044922, P0 ;  /* 0x400921fbff057808 */ /* 0x000fce0000000000 */
.L_x_8853:
[----:B------:R-:W-:Y:S05]  /*425b0*/  BSYNC.RECONVERGENT B0 ;  /* 0x0000000000007941 */ /* 0x000fea0003800200 */
.L_x_8851:
        /* <DEDUP_REMOVED lines=10> */
.L_x_8837:
[----:B------:R-:W0:Y:S01]  /*42660*/  MUFU.RCP64H R9, 2.718280792236328125 ;  /* 0x4005bf0a00097908 */ /* 0x000e220000001800 */
[----:B------:R-:W-:Y:S01]  /*42670*/  MOV R12, 0x8b145769 ;  /* 0x8b145769000c7802 */ /* 0x000fe20000000f00 */
[----:B------:R-:W-:Y:S01]  /*42680*/  IMAD.MOV.U32 R13, RZ, RZ, 0x4005bf0a ;  /* 0x4005bf0aff0d7424 */ /* 0x000fe200078e00ff */
[----:B------:R-:W-:Y:S01]  /*42690*/  FSETP.GEU.AND P1, PT, |R5|, 6.5827683646048100446e-37, PT ;  /* 0x036000000500780b */ /* 0x000fe20003f2e200 */
[----:B------:R-:W-:Y:S01]  /*426a0*/  IMAD.MOV.U32 R8, RZ, RZ, 0x1 ;  /* 0x00000001ff087424 */ /* 0x000fe200078e00ff */
[----:B------:R-:W-:Y:S05]  /*426b0*/  BSSY.RECONVERGENT B3, `(.L_x_8854) ;  /* 0x0000030000037945 */ /* 0x000fea0003800200 */
        /* <DEDUP_REMOVED lines=45> */
[----:B------:R-:W-:Y:S02]  /*42990*/  IMAD.MOV.U32 R8, RZ, RZ, R24 ;  /* 0x000000ffff087224 */ /* 0x000fe400078e0018 */
[----:B------:R-:W-:-:S07]  /*429a0*/  IMAD.MOV.U32 R9, RZ, RZ, R25 ;  /* 0x000000ffff097224 */ /* 0x000fce00078e0019 */
.L_x_8855:
[----:B------:R-:W-:Y:S05]  /*429b0*/  BSYNC.RECONVERGENT B3 ;  /* 0x0000000000037941 */ /* 0x000fea0003800200 */
.L_x_8854:
        /* <DEDUP_REMOVED lines=51> */
.L_x_8857:
[----:B------:R-:W-:Y:S05]  /*42cf0*/  BSYNC.RECONVERGENT B3 ;  /* 0x0000000000037941 */ /* 0x000fea0003800200 */
.L_x_8856:
[----:B------:R-:W-:Y:S01]  /*42d00*/  DADD R8, -RZ, |R8| ;  /* 0x00000000ff087229 */ /* 0x000fe20000000508 */
[----:B------:R-:W0:Y:S01]  /*42d10*/  MUFU.RCP64H R13, R27 ;  /* 0x0000001b000d7308 */ /* 0x000e220000001800 */
[----:B------:R-:W-:Y:S01]  /*42d20*/  IMAD.MOV.U32 R12, RZ, RZ, 0x1 ;  /* 0x00000001ff0c7424 */ /* 0x000fe200078e00ff */
[----:B------:R-:W-:Y:S01]  /*42d30*/  UMOV UR5, 0x7fefffff ;  /* 0x7fefffff00057882 */ /* 0x000fe20000000000 */
[----:B------:R-:W-:Y:S01]  /*42d40*/  UMOV UR4, 0xffffffff ;  /* 0xffffffff00047882 */ /* 0x000fe20000000000 */
[----:B------:R-:W-:Y:S01]  /*42d50*/  UMOV UR6, UR5 ;  /* 0x0000000500067c82 */ /* 0x000fe20008000000 */
[----:B------:R-:W-:Y:S01]  /*42d60*/  IMAD.MOV.U32 R20, RZ, RZ, 0x0 ;  /* 0x00000000ff147424 */ /* 0x000fe200078e00ff */
[----:B------:R-:W-:Y:S01]  /*42d70*/  MOV R21, 0x3fd80000 ;  /* 0x3fd8000000157802 */ /* 0x000fe20000000f00 */
[----:B------:R-:W-:Y:S01]  /*42d80*/  BSSY.RECONVERGENT B0, `(.L_x_8858) ;  /* 0x0000146000007945 */ /* 0x000fe20003800200 */
        /* <DEDUP_REMOVED lines=134> */
[----:B------:R-:W-:Y:S02]  /*435f0*/  IMAD.MOV.U32 R13, RZ, RZ, R28 ;  /* 0x000000ffff0d7224 */ /* 0x000fe400078e001c */
[----:B------:R-:W-:-:S10]  /*43600*/  IMAD.MOV.U32 R12, RZ, RZ, R29 ;  /* 0x000000ffff0c7224 */ /* 0x000fd400078e001d */
[----:B------:R-:W-:-:S15]  /*43610*/  @!P2 MOV R15, 0xfffffbcb ;  /* 0xfffffbcb000fa802 */ /* 0x000fde0000000f00 */
[----:B------:R-:W-:-:S15]  /*43620*/  NOP ;  /* 0x0000000000007918 */ /* 0x000fde0000000000 */
[----:B------:R-:W-:-:S15]  /*43630*/  NOP ;  /* 0x0000000000007918 */ /* 0x000fde0000000000 */
[----:B------:R-:W0:Y:S02]  /*43640*/  @!P2 DMUL R12, R12, 1.80143985094819840000e+16 ;  /* 0x435000000c0ca828 */ /* 0x000e240000000000 */
[----:B0-----:R-:W-:Y:S02]  /*43650*/  @!P2 IMAD.MOV.U32 R28, RZ, RZ, R13 ;  /* 0x000000ffff1ca224 */ /* 0x001fe400078e000d */
[----:B------:R-:W-:-:S03]  /*43660*/  @!P2 IMAD.MOV.U32 R29, RZ, RZ, R12 ;  /* 0x000000ffff1da224 */ /* 0x000fc600078e000c */
[----:B------:R-:W-:-:S04]  /*43670*/  IADD3 R0, PT, PT, R28, -0x1, RZ ;  /* 0xffffffff1c007810 */ /* 0x000fc80007ffe0ff */
[----:B------:R-:W-:Y:S01]  /*43680*/  ISETP.GE.U32.AND P0, PT, R0, 0x7fefffff, PT ;  /* 0x7fefffff0000780c */ /* 0x000fe20003f06070 */
[----:B------:R-:W-:-:S05]  /*43690*/  FFMA R0, RZ, R27, R25 ;  /* 0x0000001bff007223 */ /* 0x000fca0000000019 */
[----:B------:R-:W-:-:S07]  /*436a0*/  FSETP.GT.AND P3, PT, |R0|, 1.469367938527859385e-39, PT ;  /* 0x001000000000780b */ /* 0x000fce0003f64200 */
        /* <DEDUP_REMOVED lines=179> */
.L_x_8859:
[----:B------:R-:W-:Y:S05]  /*441e0*/  BSYNC.RECONVERGENT B0 ;  /* 0x0000000000007941 */ /* 0x000fea0003800200 */
.L_x_8858:
        /* <DEDUP_REMOVED lines=9> */
.L_x_8861:
[----:B------:R-:W-:Y:S05]  /*44280*/  BSYNC.RECONVERGENT B3 ;  /* 0x0000000000037941 */ /* 0x000fea0003800200 */
.L_x_8860:
        /* <DEDUP_REMOVED lines=136> */
[----:B---3--:R-:W-:Y:S01]  /*44b10*/  @P1 MOV R10, 0x54442d18 ;  /* 0x54442d18000a1802 */ /* 0x008fe20000000f00 */
[----:B------:R-:W-:-:S15]  /*44b20*/  @P1 IMAD.MOV.U32 R11, RZ, RZ, 0x400921fb ;  /* 0x400921fbff0b1424 */ /* 0x000fde00078e00ff */
        /* <DEDUP_REMOVED lines=31> */
[----:B------:R-:W-:Y:S01]  /*44d20*/  IMAD.MOV.U32 R0, RZ, RZ, 0x7f3321d2 ;  /* 0x7f3321d2ff007424 */ /* 0x000fe200078e00ff */
[----:B------:R-:W-:-:S04]  /*44d30*/  MOV R10, 0x4002d97c ;  /* 0x4002d97c000a7802 */ /* 0x000fc80000000f00 */
[----:B------:R-:W-:Y:S02]  /*44d40*/  FSEL R11, R0, 3.37028055040000000000e+12, !P0 ;  /* 0x54442d18000b7808 */ /* 0x000fe40004000000 */
[----:B------:R-:W-:Y:S01]  /*44d50*/  FSEL R13, R10, 1.8213495016098022461, !P0 ;  /* 0x3fe921fb0a0d7808 */ /* 0x000fe20004000000 */
[----:B------:R-:W0:Y:S02]  /*44d60*/  DSETP.NEU.AND P0, PT, R32, R2, PT ;  /* 0x000000022000722a */ /* 0x000e240003f0d000 */
[----:B0-----:R-:W-:Y:S02]  /*44d70*/  FSEL R4, R11, R4, !P0 ;  /* 0x000000040b047208 */ /* 0x001fe40004000000 */
[----:B------:R-:W-:Y:S01]  /*44d80*/  FSEL R5, R13, R5, !P0 ;  /* 0x000000050d057208 */ /* 0x000fe20004000000 */
[----:B------:R-:W-:Y:S06]  /*44d90*/  BRA `(.L_x_8864) ;  /* 0x0000000000087947 */ /* 0x000fec0003800000 */
.L_x_8863:
[----:B------:R-:W-:Y:S02]  /*44da0*/  FSEL R4, RZ, 3.37028055040000000000e+12, P0 ;  /* 0x54442d18ff047808 */ /* 0x000fe40000000000 */
[----:B------:R-:W-:-:S07]  /*44db0*/  FSEL R5, RZ, 2.1426990032196044922, P0 ;  /* 0x400921fbff057808 */ /* 0x000fce0000000000 */
.L_x_8864:
[----:B------:R-:W-:Y:S05]  /*44dc0*/  BSYNC.RECONVERGENT B0 ;  /* 0x0000000000007941 */ /* 0x000fea0003800200 */
.L_x_8862:
        /* <DEDUP_REMOVED lines=12> */
[----:B-1----:R-:W2:Y:S02]  /*44e90*/  DADD R8, R8, 1 ;  /* 0x3ff0000008087429 */ /* 0x002ea40000000000 */
.L_x_8846:
[----:B------:R-:W-:Y:S05]  /*44ea0*/  BSYNC.RECONVERGENT B2 ;  /* 0x0000000000027941 */ /* 0x000fea0003800200 */
.L_x_8836:
[----:B------:R-:W-:Y:S01]  /*44eb0*/  UMOV UR4, 0xfefa39ef ;  /* 0xfefa39ef00047882 */ /* 0x000fe20000000000 */
[----:B------:R-:W-:Y:S01]  /*44ec0*/  UMOV UR5, 0x3fe62e42 ;  /* 0x3fe62e4200057882 */ /* 0x000fe20000000000 */
[----:B------:R-:W-:Y:S01]  /*44ed0*/  ISETP.GE.AND P0, PT, R7, RZ, PT ;  /* 0x000000ff0700720c */ /* 0x000fe20003f06270 */
[----:B-12---:R-:W1:-:S15]  /*44ee0*/  DADD R8, R8, UR4 ;  /* 0x0000000408087e29 */ /* 0x006e5e0008000000 */
[----:B------:R-:W-:-:S15]  /*44ef0*/  NOP ;  /* 0x0000000000007918 */ /* 0x000fde0000000000 */
[----:B------:R-:W-:-:S15]  /*44f00*/  NOP ;  /* 0x0000000000007918 */ /* 0x000fde0000000000 */
[----:B------:R-:W-:-:S15]  /*44f10*/  NOP ;  /* 0x0000000000007918 */ /* 0x000fde0000000000 */
[----:B------:R-:W-:-:S04]  /*44f20*/  NOP ;  /* 0x0000000000007918 */ /* 0x000fc80000000000 */
[----:B-1----:R-:W1:Y:S02]  /*44f30*/  DADD R2, -RZ, -R8 ;  /* 0x00000000ff027229 */ /* 0x002e640000000908 */
[----:B-1----:R-:W-:Y:S02]  /*44f40*/  FSEL R12, R8, R2, !P0 ;  /* 0x00000002080c7208 */ /* 0x002fe40004000000 */
[----:B------:R-:W-:-:S15]  /*44f50*/  FSEL R13, R9, R3, !P0 ;  /* 0x00000003090d7208 */ /* 0x000fde0004000000 */
[----:B------:R-:W-:-:S15]  /*44f60*/  NOP ;  /* 0x0000000000007918 */ /* 0x000fde0000000000 */
[----:B------:R-:W-:-:S15]  /*44f70*/  NOP ;  /* 0x0000000000007918 */ /* 0x000fde0000000000 */
[----:B------:R-:W-:-:S15]  /*44f80*/  NOP ;  /* 0x0000000000007918 */ /* 0x000fde0000000000 */
[----:B------:R1:W2:Y:S02]  /*44f90*/  DADD R8, -RZ, |R4| ;  /* 0x00000000ff087229 */ /* 0x0002a40000000504 */
.L_x_8752:
[----:B------:R-:W-:Y:S05]  /*44fa0*/  BSYNC.RECONVERGENT B1 ;  /* 0x0000000000017941 */ /* 0x000fea0003800200 */
.L_x_8750:
[----:B--2---:R-:W2:Y:S01]  /*44fb0*/  DSETP.NAN.AND P0, PT, R8, R8, PT ;  /* 0x000000080800722a */ /* 0x004ea20003f08000 */
[----:B------:R-:W-:Y:S01]  /*44fc0*/  BSSY.RECONVERGENT B0, `(.L_x_8865) ;  /* 0x000001b000007945 */ /* 0x000fe20003800200 */
[----:B--2---:R-:W-:Y:S02]  /*44fd0*/  @P0 IMAD.MOV.U32 R14, RZ, RZ, R8 ;  /* 0x000000ffff0e0224 */ /* 0x004fe400078e0008 */
        /* <DEDUP_REMOVED lines=9> */
[----:B------:R-:W2:Y:S02]  /*45070*/  @P0 DADD R2, -RZ, |R12| ;  /* 0x00000000ff020229 */ /* 0x000ea4000000050c */
[----:B--2---:R-:W-:Y:S02]  /*45080*/  @P0 FSEL R0, R2, R12, !P1 ;  /* 0x0000000c02000208 */ /* 0x004fe40004800000 */
[----:B------:R-:W-:-:S03]  /*45090*/  @P0 FSEL R3, R3, R13, !P1 ;  /* 0x0000000d03030208 */ /* 0x000fc60004800000 */
[----:B------:R-:W-:Y:S02]  /*450a0*/  @P0 IMAD.MOV.U32 R12, RZ, RZ, R0 ;  /* 0x000000ffff0c0224 */ /* 0x000fe400078e0000 */
[----:B------:R-:W-:Y:S01]  /*450b0*/  @P0 IMAD.MOV.U32 R13, RZ, RZ, R3 ;  /* 0x000000ffff0d0224 */ /* 0x000fe200078e0003 */
[----:B------:R-:W-:Y:S06]  /*450c0*/  @P0 BRA `(.L_x_8866) ;  /* 0x0000000000280947 */ /* 0x000fec0003800000 */
[----:B------:R-:W2:Y:S01]  /*450d0*/  DSETP.NAN.AND P0, PT, R12, R12, PT ;  /* 0x0000000c0c00722a */ /* 0x000ea20003f08000 */
[----:B------:R-:W-:Y:S01]  /*450e0*/  MOV R14, R12 ;  /* 0x0000000c000e7202 */ /* 0x000fe20000000f00 */
[----:B------:R-:W-:Y:S01]  /*450f0*/  IMAD.MOV.U32 R15, RZ, RZ, R13 ;  /* 0x000000ffff0f7224 */ /* 0x000fe200078e000d */
[----:B--2---:R-:W-:Y:S01]  /*45100*/  @!P0 LOP3.LUT R7, R9, 0x80000000, R7, 0xb8, !PT ;  /* 0x8000000009078812 */ /* 0x004fe200078eb807 */
[----:B------:R-:W-:-:S04]  /*45110*/  @!P0 IMAD.MOV.U32 R14, RZ, RZ, R8 ;  /* 0x000000ffff0e8224 */ /* 0x000fc800078e0008 */
[----:B------:R-:W-:-:S15]  /*45120*/  @!P0 IMAD.MOV.U32 R15, RZ, RZ, R7 ;  /* 0x000000ffff0f8224 */ /* 0x000fde00078e0007 */
[----:B------:R-:W-:-:S15]  /*45130*/  NOP ;  /* 0x0000000000007918 */ /* 0x000fde0000000000 */
[----:B------:R-:W-:-:S15]  /*45140*/  NOP ;  /* 0x0000000000007918 */ /* 0x000fde0000000000 */
[----:B------:R-:W-:-:S11]  /*45150*/  NOP ;  /* 0x0000000000007918 */ /* 0x000fd60000000000 */
[----:B------:R-:W2:Y:S02]  /*45160*/  @!P0 DADD R12, -RZ, |R12| ;  /* 0x00000000ff0c8229 */ /* 0x000ea4000000050c */
.L_x_8866:
[----:B------:R-:W-:Y:S05]  /*45170*/  BSYNC.RECONVERGENT B0 ;  /* 0x0000000000007941 */ /* 0x000fea0003800200 */
.L_x_8865:
[----:B------:R-:W3:Y:S01]  /*45180*/  LDCU.64 UR6, c[0x0][0x580] ;  /* 0x0000b000ff0677ac */ /* 0x000ee20008000a00 */
[----:B------:R-:W-:-:S04]  /*45190*/  UPRMT UR4, UR42, 0x9910, URZ ;  /* 0x000099102a047896 */ /* 0x000fc800080000ff */
[----:B------:R-:W-:Y:S01]  /*451a0*/  UISETP.GT.AND UP0, UPT, UR4, 0x9, UPT ;  /* 0x000000090400788c */ /* 0x000fe2000bf04270 */
[----:B---3--:R-:W-:-:S05]  /*451b0*/  IADD3 R2, P0, PT, R17, UR6, RZ ;  /* 0x0000000611027c10 */ /* 0x008fca000ff1e0ff */
        /* <DEDUP_REMOVED lines=10> */
[----:B--2---:R-:W2:Y:S02]  /*45260*/  F2I.F64.TRUNC R13, R12 ;  /* 0x0000000c000d7311 */ /* 0x004ea4000030d100 */
[----:B--2---:R2:W-:Y:S01]  /*45270*/  STG.E.U8 desc[UR36][R2.64], R13 ;  /* 0x0000000d02007986 */ /* 0x0045e2000c101124 */
[----:B------:R-:W-:Y:S05]  /*45280*/  BRA `(.L_x_8872) ;  /* 0x0000001000f07947 */ /* 0x000fea0003800000 */
.L_x_8870:
[----:B--2---:R-:W1:Y:S02]  /*45290*/  F2I.S64.F64.TRUNC R12, R12 ;  /* 0x0000000c000c7311 */ /* 0x004e64000030d900 */
[----:B-1----:R-:W-:-:S05]  /*452a0*/  MOV R5, R12 ;  /* 0x0000000c00057202 */ /* 0x002fca0000000f00 */
[----:B------:R3:W-:Y:S01]  /*452b0*/  STG.E.U8 desc[UR36][R2.64], R5 ;  /* 0x0000000502007986 */ /* 0x0007e2000c101124 */
[----:B------:R-:W-:Y:S05]  /*452c0*/  BRA `(.L_x_8872) ;  /* 0x0000001000e07947 */ /* 0x000fea0003800000 */
.L_x_8869:
[----:B------:R-:W-:-:S09]  /*452d0*/  UISETP.NE.AND UP0, UPT, UR4, 0x2, UPT ;  /* 0x000000020400788c */ /* 0x000fd2000bf05270 */
[----:B------:R-:W-:Y:S05]  /*452e0*/  BRA.U !UP0, `(.L_x_8873) ;  /* 0x0000000108287547 */ /* 0x000fea000b800000 */
[----:B------:R-:W-:-:S09]  /*452f0*/  UISETP.NE.AND UP0, UPT, UR4, 0x3, UPT ;  /* 0x000000030400788c */ /* 0x000fd2000bf05270 */
[----:B------:R-:W-:Y:S05]  /*45300*/  BRA.U !UP0, `(.L_x_8874) ;  /* 0x0000000108147547 */ /* 0x000fea000b800000 */
[----:B------:R-:W-:-:S09]  /*45310*/  UISETP.NE.AND UP0, UPT, UR4, 0x4, UPT ;  /* 0x000000040400788c */ /* 0x000fd2000bf05270 */
[----:B------:R-:W-:Y:S05]  /*45320*/  BRA.U UP0, `(.L_x_8871) ;  /* 0x0000000d00847547 */ /* 0x000fea000b800000 */
[----:B--2---:R-:W2:Y:S02]  /*45330*/  F2I.S64.F64.TRUNC R12, R12 ;  /* 0x0000000c000c7311 */ /* 0x004ea4000030d900 */
[----:B--2---:R2:W-:Y:S01]  /*45340*/  STG.E.64 desc[UR36][R2.64], R12 ;  /* 0x0000000c02007986 */ /* 0x0045e2000c101b24 */
[----:B------:R-:W-:Y:S05]  /*45350*/  BRA `(.L_x_8872) ;  /* 0x0000001000bc7947 */ /* 0x000fea0003800000 */
.L_x_8874:
[----:B--2---:R-:W2:Y:S02]  /*45360*/  F2I.F64.TRUNC R13, R12 ;  /* 0x0000000c000d7311 */ /* 0x004ea4000030d100 */
[----:B--2---:R2:W-:Y:S01]  /*45370*/  STG.E desc[UR36][R2.64], R13 ;  /* 0x0000000d02007986 */ /* 0x0045e2000c101924 */
[----:B------:R-:W-:Y:S05]  /*45380*/  BRA `(.L_x_8872) ;  /* 0x0000001000b07947 */ /* 0x000fea0003800000 */
.L_x_8873:
[----:B--2---:R-:W2:Y:S02]  /*45390*/  F2I.F64.TRUNC R13, R12 ;  /* 0x0000000c000d7311 */ /* 0x004ea4000030d100 */
[----:B--2---:R4:W-:Y:S01]  /*453a0*/  STG.E.U16 desc[UR36][R2.64], R13 ;  /* 0x0000000d02007986 */ /* 0x0049e2000c101524 */
[----:B------:R-:W-:Y:S05]  /*453b0*/  BRA `(.L_x_8872) ;  /* 0x0000001000a47947 */ /* 0x000fea0003800000 */
.L_x_8868:
        /* <DEDUP_REMOVED lines=8> */
[----:B-12---:R-:W1:-:S15]  /*45440*/  F2F.F32.F64 R5, R12 ;  /* 0x0000000c00057310 */ /* 0x006e5e0000301000 */
        /* <DEDUP_REMOVED lines=8> */
.L_x_8876:
[----:B------:R-:W-:Y:S01]  /*454d0*/  UMOV UR4, 0xf0000000 ;  /* 0xf000000000047882 */ /* 0x000fe20000000000 */
[----:B------:R-:W-:Y:S01]  /*454e0*/  UMOV UR5, 0x380fffff ;  /* 0x380fffff00057882 */ /* 0x000fe20000000000 */
[----:B--2---:R-:W2:-:S15]  /*454f0*/  F2F.F32.F64 R0, R12 ;  /* 0x0000000c00007310 */ /* 0x004e9e0000301000 */
[----:B------:R-:W-:-:S15]  /*45500*/  NOP ;  /* 0x0000000000007918 */ /* 0x000fde0000000000 */
[----:B------:R-:W-:-:S15]  /*45510*/  NOP ;  /* 0x0000000000007918 */ /* 0x000fde0000000000 */
[----:B------:R-:W-:-:S15]  /*45520*/  NOP ;  /* 0x0000000000007918 */ /* 0x000fde0000000000 */
[----:B------:R-:W-:-:S04]  /*45530*/  NOP ;  /* 0x0000000000007918 */ /* 0x000fc80000000000 */
[----:B------:R-:W2:Y:S02]  /*45540*/  DSETP.GEU.AND P0, PT, |R12|, UR4, PT ;  /* 0x000000040c007e2a */ /* 0x000ea4000bf0e200 */
[----:B--2---:R-:W-:-:S05]  /*45550*/  @!P0 FMUL R0, R0, 1.175494350822287508e-38 ;  /* 0x0080000000008820 */ /* 0x004fca0000400000 */
[----:B------:R-:W-:-:S05]  /*45560*/  F2FP.F16.F32.PACK_AB R0, RZ, R0 ;  /* 0x00000000ff00723e */ /* 0x000fca00000000ff */
[----:B------:R2:W-:Y:S01]  /*45570*/  STG.E.U16 desc[UR36][R2.64], R0 ;  /* 0x0000000002007986 */ /* 0x0005e2000c101524 */
[----:B------:R-:W-:Y:S05]  /*45580*/  BRA `(.L_x_8872) ;  /* 0x0000001000307947 */ /* 0x000fea0003800000 */
.L_x_8875:
        /* <DEDUP_REMOVED lines=14> */
[----:B-1----:R-:W-:-:S15]  /*45670*/  @!P1 FMUL R4, R4, 1.175494350822287508e-38 ;  /* 0x0080000004049820 */ /* 0x002fde0000400000 */
[----:B------:R-:W-:-:S15]  /*45680*/  NOP ;  /* 0x0000000000007918 */ /* 0x000fde0000000000 */
[----:B------:R-:W-:-:S15]  /*45690*/  NOP ;  /* 0x0000000000007918 */ /* 0x000fde0000000000 */
[----:B------:R-:W-:-:S15]  /*456a0*/  NOP ;  /* 0x0000000000007918 */ /* 0x000fde0000000000 */
[----:B------:R-:W-:-:S02]  /*456b0*/  NOP ;  /* 0x0000000000007918 */ /* 0x000fc40000000000 */
[----:B------:R-:W1:-:S15]  /*456c0*/  F2F.F32.F64 R5, R14 ;  /* 0x0000000e00057310 */ /* 0x000e5e0000301000 */
[----:B------:R-:W-:-:S15]  /*456d0*/  NOP ;  /* 0x0000000000007918 */ /* 0x000fde0000000000 */
[----:B------:R-:W-:-:S15]  /*456e0*/  NOP ;  /* 0x0000000000007918 */ /* 0x000fde0000000000 */
[----:B------:R-:W-:-:S15]  /*456f0*/  NOP ;  /* 0x0000000000007918 */ /* 0x000fde0000000000 */
[----:B------:R-:W-:-:S04]  /*45700*/  NOP ;  /* 0x0000000000007918 */ /* 0x000fc80000000000 */
[----:B------:R-:W1:Y:S02]  /*45710*/  DSETP.GEU.AND P0, PT, |R14|, UR4, PT ;  /* 0x000000040e007e2a */ /* 0x000e64000bf0e200 */
[----:B-1----:R-:W-:-:S05]  /*45720*/  @!P0 FMUL R5, R5, 1.175494350822287508e-38 ;  /* 0x0080000005058820 */ /* 0x002fca0000400000 */
[----:B------:R1:W-:Y:S01]  /*45730*/  STG.E.64 desc[UR36][R2.64], R4 ;  /* 0x0000000402007986 */ /* 0x0003e2000c101b24 */
[----:B------:R-:W-:Y:S05]  /*45740*/  BRA `(.L_x_8872) ;  /* 0x0000000c00c07947 */ /* 0x000fea0003800000 */
.L_x_8878:
        /* <DEDUP_REMOVED lines=20> */
[----:B------:R-:W-:-:S05]  /*45890*/  F2FP.F16.F32.PACK_AB R5, R0, R5 ;  /* 0x000000050005723e */ /* 0x000fca00000000ff */
[----:B------:R1:W-:Y:S01]  /*458a0*/  STG.E desc[UR36][R2.64], R5 ;  /* 0x0000000502007986 */ /* 0x0003e2000c101924 */
[----:B------:R-:W-:Y:S05]  /*458b0*/  BRA `(.L_x_8872) ;  /* 0x0000000c00647947 */ /* 0x000fea0003800000 */
.L_x_8877:
[----:B--2---:R2:W-:Y:S01]  /*458c0*/  STG.E.64 desc[UR36][R2.64], R12 ;  /* 0x0000000c02007986 */ /* 0x0045e2000c101b24 */
[----:B------:R-:W-:Y:S05]  /*458d0*/  BRA `(.L_x_8872) ;  /* 0x0000000c005c7947 */ /* 0x000fea0003800000 */
.L_x_8867:
        /* <DEDUP_REMOVED lines=10> */
[----:B--2---:R-:W2:Y:S02]  /*45980*/  F2I.U32.F64.TRUNC R13, R12 ;  /* 0x0000000c000d7311 */ /* 0x004ea4000030d000 */
[----:B--2---:R2:W-:Y:S01]  /*45990*/  STG.E.U16 desc[UR36][R2.64], R13 ;  /* 0x0000000d02007986 */ /* 0x0045e2000c101524 */
[----:B------:R-:W-:Y:S05]  /*459a0*/  BRA `(.L_x_8872) ;  /* 0x0000000c00287947 */ /* 0x000fea0003800000 */
.L_x_8882:
[----:B------:R-:W-:Y:S01]  /*459b0*/  UMOV UR4, 0xf0000000 ;  /* 0xf000000000047882 */ /* 0x000fe20000000000 */
[----:B------:R-:W-:Y:S01]  /*459c0*/  UMOV UR5, 0x380fffff ;  /* 0x380fffff00057882 */ /* 0x000fe20000000000 */
[----:B-12---:R-:W1:-:S15]  /*459d0*/  F2F.F32.F64 R5, R12 ;  /* 0x0000000c00057310 */ /* 0x006e5e0000301000 */
        /* <DEDUP_REMOVED lines=23> */
.L_x_8885:
[----:B------:R-:W-:-:S04]  /*45b50*/  SHF.R.U32.HI R5, RZ, 0x18, R5 ;  /* 0x00000018ff057819 */ /* 0x000fc80000011605 */
[----:B------:R-:W-:-:S07]  /*45b60*/  LOP3.LUT R0, R0, 0x80, R5, 0xf8, !PT ;  /* 0x0000008000007812 */ /* 0x000fce00078ef805 */
.L_x_8884:
[----:B------:R-:W-:Y:S05]  /*45b70*/  BSYNC.RECONVERGENT B0 ;  /* 0x0000000000007941 */ /* 0x000fea0003800200 */
.L_x_8883:
[----:B------:R1:W-:Y:S01]  /*45b80*/  STG.E.U8 desc[UR36][R2.64], R0 ;  /* 0x0000000002007986 */ /* 0x0003e2000c101124 */
[----:B------:R-:W-:Y:S05]  /*45b90*/  BRA `(.L_x_8872) ;  /* 0x0000000800ac7947 */ /* 0x000fea0003800000 */
.L_x_8881:
        /* <DEDUP_REMOVED lines=26> */
.L_x_8888:
[----:B------:R-:W-:-:S04]  /*45d40*/  SHF.R.U32.HI R5, RZ, 0x18, R5 ;  /* 0x00000018ff057819 */ /* 0x000fc80000011605 */
[----:B------:R-:W-:-:S07]  /*45d50*/  LOP3.LUT R0, R0, 0x80, R5, 0xf8, !PT ;  /* 0x0000008000007812 */ /* 0x000fce00078ef805 */
.L_x_8887:
[----:B------:R-:W-:Y:S05]  /*45d60*/  BSYNC.RECONVERGENT B0 ;  /* 0x0000000000007941 */ /* 0x000fea0003800200 */
.L_x_8886:
[----:B------:R1:W-:Y:S01]  /*45d70*/  STG.E.U8 desc[UR36][R2.64], R0 ;  /* 0x0000000002007986 */ /* 0x0003e2000c101124 */
[----:B------:R-:W-:Y:S05]  /*45d80*/  BRA `(.L_x_8872) ;  /* 0x0000000800307947 */ /* 0x000fea0003800000 */
.L_x_8880:
        /* <DEDUP_REMOVED lines=15> */
[----:B-1----:R-:W-:-:S04]  /*45e80*/  SHF.R.U32.HI R4, RZ, 0x17, R6 ;  /* 0x00000017ff047819 */ /* 0x002fc80000011606 */
        /* <DEDUP_REMOVED lines=14> */
.L_x_8890:
[----:B--2---:R-:W2:Y:S02]  /*45f70*/  F2I.U64.F64.TRUNC R12, R12 ;  /* 0x0000000c000c7311 */ /* 0x004ea4000030d800 */
[----:B--2---:R2:W-:Y:S01]  /*45f80*/  STG.E.64 desc[UR36][R2.64], R12 ;  /* 0x0000000c02007986 */ /* 0x0045e2000c101b24 */
[----:B------:R-:W-:Y:S05]  /*45f90*/  BRA `(.L_x_8872) ;  /* 0x0000000400ac7947 */ /* 0x000fea0003800000 */
.L_x_8889:
[----:B--2---:R-:W2:Y:S02]  /*45fa0*/  F2I.U32.F64.TRUNC R13, R12 ;  /* 0x0000000c000d7311 */ /* 0x004ea4000030d000 */
[----:B--2---:R2:W-:Y:S01]  /*45fb0*/  STG.E desc[UR36][R2.64], R13 ;  /* 0x0000000d02007986 */ /* 0x0045e2000c101924 */
[----:B------:R-:W-:Y:S05]  /*45fc0*/  BRA `(.L_x_8872) ;  /* 0x0000000400a07947 */ /* 0x000fea0003800000 */
.L_x_8879:
[----:B------:R-:W-:-:S09]  /*45fd0*/  UISETP.GT.AND UP0, UPT, UR4, 0xe, UPT ;  /* 0x0000000e0400788c */ /* 0x000fd2000bf04270 */
[----:B------:R-:W-:Y:S05]  /*45fe0*/  BRA.U UP0, `(.L_x_8891) ;  /* 0x00000001003c7547 */ /* 0x000fea000b800000 */
[----:B------:R-:W-:-:S09]  /*45ff0*/  UISETP.NE.AND UP0, UPT, UR4, 0xa, UPT ;  /* 0x0000000a0400788c */ /* 0x000fd2000bf05270 */
[----:B------:R-:W-:Y:S05]  /*46000*/  BRA.U !UP0, `(.L_x_8892) ;  /* 0x00000001082c7547 */ /* 0x000fea000b800000 */
[----:B------:R-:W-:-:S09]  /*46010*/  UISETP.NE.AND UP0, UPT, UR4, 0xb, UPT ;  /* 0x0000000b0400788c */ /* 0x000fd2000bf05270 */
[----:B------:R-:W-:Y:S05]  /*46020*/  BRA.U UP0, `(.L_x_8871) ;  /* 0x0000000100447547 */ /* 0x000fea000b800000 */
[----:B------:R-:W2:-:S15]  /*46030*/  DSETP.NEU.AND P0, PT, R14, RZ, PT ;  /* 0x000000ff0e00722a */ /* 0x000e9e0003f0d000 */
[----:B------:R-:W-:-:S15]  /*46040*/  NOP ;  /* 0x0000000000007918 */ /* 0x000fde0000000000 */
[----:B------:R-:W-:-:S15]  /*46050*/  NOP ;  /* 0x0000000000007918 */ /* 0x000fde0000000000 */
[----:B------:R-:W-:-:S15]  /*46060*/  NOP ;  /* 0x0000000000007918 */ /* 0x000fde0000000000 */
[----:B------:R-:W-:-:S04]  /*46070*/  NOP ;  /* 0x0000000000007918 */ /* 0x000fc80000000000 */
[----:B--2---:R-:W1:Y:S02]  /*46080*/  DSETP.NEU.OR P0, PT, R12, RZ, P0 ;  /* 0x000000ff0c00722a */ /* 0x004e64000070d400 */
[----:B-1----:R-:W-:-:S05]  /*46090*/  SEL R5, RZ, 0x1, !P0 ;  /* 0x00000001ff057807 */ /* 0x002fca0004000000 */
[----:B------:R1:W-:Y:S01]  /*460a0*/  STG.E.U8 desc[UR36][R2.64], R5 ;  /* 0x0000000502007986 */ /* 0x0003e2000c101124 */
[----:B------:R-:W-:Y:S05]  /*460b0*/  BRA `(.L_x_8872) ;  /* 0x0000000400647947 */ /* 0x000fea0003800000 */
.L_x_8892:
[----:B--2---:R2:W-:Y:S01]  /*460c0*/  STG.E.128 desc[UR36][R2.64], R12 ;  /* 0x0000000c02007986 */ /* 0x0045e2000c101d24 */
[----:B------:R-:W-:Y:S05]  /*460d0*/  BRA `(.L_x_8872) ;  /* 0x00000004005c7947 */ /* 0x000fea0003800000 */
.L_x_8891:
[----:B------:R-:W-:-:S09]  /*460e0*/  UISETP.NE.AND UP0, UPT, UR4, 0xf, UPT ;  /* 0x0000000f0400788c */ /* 0x000fd2000bf05270 */
[----:B------:R-:W-:Y:S05]  /*460f0*/  BRA.U !UP0, `(.L_x_8893) ;  /* 0x0000000508287547 */ /* 0x000fea000b800000 */
[----:B------:R-:W-:-:S09]  /*46100*/  UISETP.NE.AND UP0, UPT, UR4, 0x17, UPT ;  /* 0x000000170400788c */ /* 0x000fd2000bf05270 */
[----:B------:R-:W-:Y:S05]  /*46110*/  BRA.U !UP0, `(.L_x_8894) ;  /* 0x0000000108b07547 */ /* 0x000fea000b800000 */
[----:B------:R-:W-:-:S09]  /*46120*/  UISETP.NE.AND UP0, UPT, UR4, 0x18, UPT ;  /* 0x000000180400788c */ /* 0x000fd2000bf05270 */
[----:B------:R-:W-:Y:S05]  /*46130*/  BRA.U !UP0, `(.L_x_8895) ;  /* 0x0000000108447547 */ /* 0x000fea000b800000 */
.L_x_8871:
[----:B------:R-:W-:Y:S01]  /*46140*/  MOV R0, 0x0 ;  /* 0x0000000000007802 */ /* 0x000fe20000000f00 */
[----:B------:R-:W1:Y:S01]  /*46150*/  LDCU.64 UR4, c[0x4][0x158] ;  /* 0x01002b00ff0477ac */ /* 0x000e620008000a00 */
[----:B------:R-:W-:Y:S02]  /*46160*/  HFMA2 R8, -RZ, RZ, 0, 6.020069122314453125e-06 ;  /* 0x00000065ff087431 */ /* 0x000fe400000001ff */
[----:B--2---:R-:W-:Y:S01]  /*46170*/  IMAD.MOV.U32 R12, RZ, RZ, 0x1 ;  /* 0x00000001ff0c7424 */ /* 0x004fe200078e00ff */
[----:B------:R2:W3:Y:S01]  /*46180*/  LDC.64 R2, c[0x4][R0] ;  /* 0x0100000000027b82 */ /* 0x0004e20000000a00 */
[----:B------:R-:W4:Y:S01]  /*46190*/  LDCU.64 UR6, c[0x4][0x160] ;  /* 0x01002c00ff0677ac */ /* 0x000f220008000a00 */
[----:B------:R-:W-:Y:S01]  /*461a0*/  IMAD.MOV.U32 R13, RZ, RZ, RZ ;  /* 0x000000ffff0d7224 */ /* 0x000fe200078e00ff */
[----:B------:R-:W5:Y:S01]  /*461b0*/  LDCU.64 UR8, c[0x4][0x10] ;  /* 0x01000200ff0877ac */ /* 0x000f620008000a00 */
[----:B-1----:R-:W-:Y:S01]  /*461c0*/  IMAD.U32 R4, RZ, RZ, UR4 ;  /* 0x00000004ff047e24 */ /* 0x002fe2000f8e00ff */
[----:B------:R-:W-:Y:S01]  /*461d0*/  MOV R5, UR5 ;  /* 0x0000000500057c02 */ /* 0x000fe20008000f00 */
[----:B----4-:R-:W-:-:S02]  /*461e0*/  IMAD.U32 R6, RZ, RZ, UR6 ;  /* 0x00000006ff067e24 */ /* 0x010fc4000f8e00ff */
[----:B------:R-:W-:Y:S02]  /*461f0*/  IMAD.U32 R7, RZ, RZ, UR7 ;  /* 0x00000007ff077e24 */ /* 0x000fe4000f8e00ff */
[----:B-----5:R-:W-:Y:S02]  /*46200*/  IMAD.U32 R10, RZ, RZ, UR8 ;  /* 0x00000008ff0a7e24 */ /* 0x020fe4000f8e00ff */
[----:B--2---:R-:W-:-:S07]  /*46210*/  IMAD.U32 R11, RZ, RZ, UR9 ;  /* 0x00000009ff0b7e24 */ /* 0x004fce000f8e00ff */
[----:B------:R-:W-:-:S07]  /*46220*/  LEPC R20, `(.L_x_8896) ;  /* 0x000000001014794e */ /* 0x000fce0000000000 */
[----:B0--3--:R-:W-:Y:S05]  /*46230*/  CALL.ABS.NOINC R2 ;  /* 0x0000000002007343 */ /* 0x009fea0003c00000 */
.L_x_8896:
[----:B------:R-:W-:Y:S05]  /*46240*/  BRA `(.L_x_8872) ;  /* 0x0000000400007947 */ /* 0x000fea0003800000 */
.L_x_8895:
[----:B------:R-:W-:Y:S01]  /*46250*/  UMOV UR4, 0xf0000000 ;  /* 0xf000000000047882 */ /* 0x000fe20000000000 */
[----:B------:R-:W-:Y:S01]  /*46260*/  UMOV UR5, 0x380fffff ;  /* 0x380fffff00057882 */ /* 0x000fe20000000000 */
[----:B--2---:R-:W2:-:S15]  /*46270*/  F2F.F32.F64 R7, R12 ;  /* 0x0000000c00077310 */ /* 0x004e9e0000301000 */
        /* <DEDUP_REMOVED lines=8> */
[----:B-1----:R-:W-:Y:S02]  /*46300*/  LOP3.LUT R4, R7, 0x7fffffff, RZ, 0xc0, !PT ;  /* 0x7fffffff07047812 */ /* 0x002fe400078ec0ff */
        /* <DEDUP_REMOVED lines=9> */
.L_x_8898:
[----:B------:R-:W-:Y:S05]  /*463a0*/  BSYNC.RECONVERGENT B0 ;  /* 0x0000000000007941 */ /* 0x000fea0003800200 */
.L_x_8897:
[----:B------:R-:W-:-:S05]  /*463b0*/  LOP3.LUT R5, R0, 0x80, R5, 0xf8, !PT ;  /* 0x0000008000057812 */ /* 0x000fca00078ef805 */
[----:B------:R1:W-:Y:S01]  /*463c0*/  STG.E.U8 desc[UR36][R2.64], R5 ;  /* 0x0000000502007986 */ /* 0x0003e2000c101124 */
[----:B------:R-:W-:Y:S05]  /*463d0*/  BRA `(.L_x_8872) ;  /* 0x00000000009c7947 */ /* 0x000fea0003800000 */
.L_x_8894:
        /* <DEDUP_REMOVED lines=20> */
.L_x_8900:
[----:B------:R-:W-:Y:S01]  /*46520*/  IMAD.MOV.U32 R0, RZ, RZ, 0x7f ;  /* 0x0000007fff007424 */ /* 0x000fe200078e00ff */
[----:B------:R-:W-:-:S04]  /*46530*/  ISETP.GT.U32.AND P0, PT, R4, 0x7f800000, PT ;  /* 0x7f8000000400780c */ /* 0x000fc80003f04070 */
[----:B------:R-:W-:-:S09]  /*46540*/  SEL R0, R0, 0x7c, P0 ;  /* 0x0000007c00007807 */ /* 0x000fd20000000000 */
.L_x_8901:
[----:B------:R-:W-:Y:S05]  /*46550*/  BSYNC.RECONVERGENT B0 ;  /* 0x0000000000007941 */ /* 0x000fea0003800200 */
.L_x_8899:
[----:B------:R-:W-:-:S04]  /*46560*/  SHF.R.U32.HI R5, RZ, 0x18, R5 ;  /* 0x00000018ff057819 */ /* 0x000fc80000011605 */
[----:B------:R-:W-:-:S05]  /*46570*/  LOP3.LUT R5, R0, 0x80, R5, 0xf8, !PT ;  /* 0x0000008000057812 */ /* 0x000fca00078ef805 */
[----:B------:R1:W-:Y:S01]  /*46580*/  STG.E.U8 desc[UR36][R2.64], R5 ;  /* 0x0000000502007986 */ /* 0x0003e2000c101124 */
[----:B------:R-:W-:Y:S05]  /*46590*/  BRA `(.L_x_8872) ;  /* 0x00000000002c7947 */ /* 0x000fea0003800000 */
.L_x_8893:
        /* <DEDUP_REMOVED lines=9> */
[----:B------:R-:W-:-:S05]  /*46630*/  F2FP.BF16.F32.PACK_AB R0, RZ, R0 ;  /* 0x00000000ff00723e */ /* 0x000fca00000010ff */
[----:B------:R2:W-:Y:S02]  /*46640*/  STG.E.U16 desc[UR36][R2.64], R0 ;  /* 0x0000000002007986 */ /* 0x0005e4000c101524 */
.L_x_8872:
[----:B------:R-:W-:-:S07]  /*46650*/  IADD3 R16, PT, PT, R16, 0x80, RZ ;  /* 0x0000008010107810 */ /* 0x000fce0007ffe0ff */
.L_x_8720:
[----:B------:R-:W-:Y:S05]  /*46660*/  BSYNC.RECONVERGENT B6 ;  /* 0x0000000000067941 */ /* 0x000fea0003800200 */
.L_x_8719:
[----:B------:R-:W5:Y:S02]  /*46670*/  LDCU UR4, c[0x0][0x380] ;  /* 0x00007000ff0477ac */ /* 0x000f640008000800 */
[----:B-----5:R-:W-:-:S13]  /*46680*/  ISETP.GE.AND P0, PT, R16, UR4, PT ;  /* 0x0000000410007c0c */ /* 0x020fda000bf06270 */
[----:B------:R-:W-:Y:S05]  /*46690*/  @P0 EXIT ;  /* 0x000000000000094d */ /* 0x000fea0003800000 */
[----:B------:R-:W5:Y:S01]  /*466a0*/  LDCU UR4, c[0x0][0x388] ;  /* 0x00007100ff0477ac */ /* 0x000f620008000800 */
[----:B01234-:R-:W-:Y:S02]  /*466b0*/  IMAD.MOV.U32 R0, RZ, RZ, RZ ;  /* 0x000000ffff007224 */ /* 0x01ffe400078e00ff */
[----:B------:R-:W-:Y:S01]  /*466c0*/  IMAD.MOV.U32 R17, RZ, RZ, RZ ;  /* 0x000000ffff117224 */ /* 0x000fe200078e00ff */
[----:B-----5:R-:W-:-:S09]  /*466d0*/  UISETP.NE.AND UP0, UPT, UR4, URZ, UPT ;  /* 0x000000ff0400728c */ /* 0x020fd2000bf05270 */
        /* <DEDUP_REMOVED lines=300> */
.L_x_8902:
[----:B------:R-:W0:Y:S01]  /*479a0*/  LDCU.128 UR8, c[0x0][0x580] ;  /* 0x0000b000ff0877ac */ /* 0x000e220008000c00 */
[----:B------:R-:W-:Y:S01]  /*479b0*/  BSSY.RECONVERGENT B6, `(.L_x_8903) ;  /* 0x000010e000067945 */ /* 0x000fe20003800200 */
[----:B------:R-:W-:-:S04]  /*479c0*/  UPRMT UR4, UR41, 0x9910, URZ ;  /* 0x0000991029047896 */ /* 0x000fc800080000ff */
[----:B------:R-:W-:Y:S01]  /*479d0*/  UISETP.GT.AND UP0, UPT, UR4, 0x9, UPT ;  /* 0x000000090400788c */ /* 0x000fe2000bf04270 */
[----:B0-----:R-:W-:Y:S02]  /*479e0*/  IADD3 R16, P0, PT, R17, UR8, RZ ;  /* 0x0000000811107c10 */ /* 0x001fe4000ff1e0ff */
        /* <DEDUP_REMOVED lines=16> */
.L_x_8907:
[----:B------:R-:W2:Y:S01]  /*47af0*/  LDG.E.U8 R2, desc[UR36][R2.64] ;  /* 0x0000002402027981 */ /* 0x000ea2000c1e1100 */
[----:B------:R-:W-:Y:S01]  /*47b00*/  CS2R R6, SRZ ;  /* 0x0000000000067805 */ /* 0x000fe2000001ff00 */
[----:B--2---:R4:W0:Y:S02]  /*47b10*/  I2F.F64.U16 R4, R2 ;  /* 0x0000000200047312 */ /* 0x0048240000101800 */
[----:B0---4-:R-:W-:Y:S05]  /*47b20*/  BRA `(.L_x_8909) ;  /* 0x0000000c00d87947 */ /* 0x011fea0003800000 */
.L_x_8906:
        /* <DEDUP_REMOVED lines=10> */
.L_x_8911:
[----:B------:R-:W2:Y:S01]  /*47bd0*/  LDG.E R2, desc[UR36][R2.64] ;  /* 0x0000002402027981 */ /* 0x000ea2000c1e1900 */
[----:B------:R-:W-:Y:S01]  /*47be0*/  CS2R R6, SRZ ;  /* 0x0000000000067805 */ /* 0x000fe2000001ff00 */
[----:B--2---:R4:W0:Y:S02]  /*47bf0*/  I2F.F64 R4, R2 ;  /* 0x0000000200047312 */ /* 0x0048240000201c00 */
[----:B0---4-:R-:W-:Y:S05]  /*47c00*/  BRA `(.L_x_8909) ;  /* 0x0000000c00a07947 */ /* 0x011fea0003800000 */
.L_x_8910:
[----:B------:R-:W2:Y:S01]  /*47c10*/  LDG.E.U16 R2, desc[UR36][R2.64] ;  /* 0x0000002402027981 */ /* 0x000ea2000c1e1500 */
[----:B------:R-:W-:Y:S01]  /*47c20*/  CS2R R6, SRZ ;  /* 0x0000000000067805 */ /* 0x000fe2000001ff00 */
[----:B--2---:R4:W0:Y:S02]  /*47c30*/  I2F.F64.S16 R4, R2 ;  /* 0x0000000200047312 */ /* 0x0048240000101c00 */
[----:B0---4-:R-:W-:Y:S05]  /*47c40*/  BRA `(.L_x_8909) ;  /* 0x0000000c00907947 */ /* 0x011fea0003800000 */
.L_x_8905:
        /* <DEDUP_REMOVED lines=11> */
.L_x_8913:
[----:B------:R-:W2:Y:S01]  /*47d00*/  LDG.E.U16 R0, desc[UR36][R2.64] ;  /* 0x0000002402007981 */ /* 0x000ea2000c1e1500 */
[----:B------:R-:W-:Y:S01]  /*47d10*/  CS2R R6, SRZ ;  /* 0x0000000000067805 */ /* 0x000fe2000001ff00 */
[----:B--2---:R-:W-:-:S05]  /*47d20*/  HADD2.F32 R0, -RZ, R0.H0_H0 ;  /* 0x20000000ff007230 */ /* 0x004fca0000004100 */
[----:B------:R-:W-:-:S04]  /*47d30*/  FMUL.FTZ R0, R0, 1 ;  /* 0x3f80000000007820 */ /* 0x000fc80000410000 */
[----:B------:R3:W4:Y:S02]  /*47d40*/  F2F.F64.F32 R4, R0 ;  /* 0x0000000000047310 */ /* 0x0007240000201800 */
[----:B---34-:R-:W-:Y:S05]  /*47d50*/  BRA `(.L_x_8909) ;  /* 0x0000000c004c7947 */ /* 0x018fea0003800000 */
.L_x_8912:
        /* <DEDUP_REMOVED lines=16> */
.L_x_8915:
        /* <DEDUP_REMOVED lines=12> */
.L_x_8914:
[----:B------:R3:W5:Y:S01]  /*47f20*/  LDG.E.64 R4, desc[UR36][R2.64] ;  /* 0x0000002402047981 */ /* 0x000762000c1e1b00 */
[----:B------:R-:W-:Y:S01]  /*47f30*/  CS2R R6, SRZ ;  /* 0x0000000000067805 */ /* 0x000fe2000001ff00 */
[----:B------:R-:W-:Y:S06]  /*47f40*/  BRA `(.L_x_8909) ;  /* 0x0000000800d07947 */ /* 0x000fec0003800000 */
.L_x_8904:
        /* <DEDUP_REMOVED lines=14> */
.L_x_8918:
[----:B------:R2:W5:Y:S01]  /*48030*/  LDG.E.128 R4, desc[UR36][R2.64] ;  /* 0x0000002402047981 */ /* 0x000562000c1e1d00 */
[----:B------:R-:W-:Y:S05]  /*48040*/  BRA `(.L_x_8909) ;  /* 0x0000000800907947 */ /* 0x000fea0003800000 */
.L_x_8917:
        /* <DEDUP_REMOVED lines=28> */
.L_x_8920:
[----:B------:R-:W2:Y:S01]  /*48210*/  LDG.E.U8 R2, desc[UR36][R2.64] ;  /* 0x0000002402027981 */ /* 0x000ea2000c1e1100 */
[----:B------:R-:W-:Y:S01]  /*48220*/  CS2R R6, SRZ ;  /* 0x0000000000067805 */ /* 0x000fe2000001ff00 */
        /* <DEDUP_REMOVED lines=13> */
.L_x_8919:
[----:B------:R-:W2:Y:S01]  /*48300*/  LDG.E.U16 R0, desc[UR36][R2.64] ;  /* 0x0000002402007981 */ /* 0x000ea2000c1e1500 */
[----:B------:R-:W-:Y:S01]  /*48310*/  CS2R R6, SRZ ;  /* 0x0000000000067805 */ /* 0x000fe2000001ff00 */
[----:B--2---:R-:W-:-:S04]  /*48320*/  IMAD.U32 R0, R0, 0x10000, RZ ;  /* 0x0001000000007824 */ /* 0x004fc800078e00ff */
[----:B------:R-:W-:-:S04]  /*48330*/  FMUL.FTZ R0, R0, 1 ;  /* 0x3f80000000007820 */ /* 0x000fc80000410000 */
[----:B------:R2:W3:Y:S02]  /*48340*/  F2F.F64.F32 R4, R0 ;  /* 0x0000000000047310 */ /* 0x0004e40000201800 */
[----:B--23--:R-:W-:Y:S05]  /*48350*/  BRA `(.L_x_8909) ;  /* 0x0000000400cc7947 */ /* 0x00cfea0003800000 */
.L_x_8916:
        /* <DEDUP_REMOVED lines=12> */
.L_x_8923:
        /* <DEDUP_REMOVED lines=22> */
.L_x_8925:
[----:B------:R-:W-:Y:S05]  /*48580*/  BSYNC.RECONVERGENT B0 ;  /* 0x0000000000007941 */ /* 0x000fea0003800200 */
.L_x_8924:
[----:B------:R-:W-:Y:S01]  /*48590*/  IMAD.SHL.U32 R0, R0, 0x100000, RZ ;  /* 0x0010000000007824 */ /* 0x000fe200078e00ff */
[----:B------:R-:W-:-:S04]  /*485a0*/  LEA R2, R2, 0x3b800000, 0x17 ;  /* 0x3b80000002027811 */ /* 0x000fc800078eb8ff */
[----:B------:R-:W-:-:S05]  /*485b0*/  LOP3.LUT R0, R2, R0, R9, 0xfe, !PT ;  /* 0x0000000002007212 */ /* 0x000fca00078efe09 */
[----:B------:R-:W-:-:S04]  /*485c0*/  FMUL.FTZ R0, R0, 1 ;  /* 0x3f80000000007820 */ /* 0x000fc80000410000 */
[----:B------:R2:W3:Y:S02]  /*485d0*/  F2F.F64.F32 R4, R0 ;  /* 0x0000000000047310 */ /* 0x0004e40000201800 */
[----:B--23--:R-:W-:Y:S05]  /*485e0*/  BRA `(.L_x_8909) ;  /* 0x0000000400287947 */ /* 0x00cfea0003800000 */
.L_x_8922:
        /* <DEDUP_REMOVED lines=22> */
.L_x_8927:
[----:B------:R-:W-:Y:S05]  /*48750*/  BSYNC.RECONVERGENT B0 ;  /* 0x0000000000007941 */ /* 0x000fea0003800200 */
.L_x_8926:
[----:B------:R-:W-:Y:S01]  /*48760*/  IMAD.SHL.U32 R0, R0, 0x200000, RZ ;  /* 0x0020000000007824 */ /* 0x000fe200078e00ff */
[----:B------:R-:W-:-:S04]  /*48770*/  LEA R2, R2, 0x37800000, 0x17 ;  /* 0x3780000002027811 */ /* 0x000fc800078eb8ff */
[----:B------:R-:W-:-:S05]  /*48780*/  LOP3.LUT R0, R2, R0, R9, 0xfe, !PT ;  /* 0x0000000002007212 */ /* 0x000fca00078efe09 */
[----:B------:R-:W-:-:S04]  /*48790*/  FMUL.FTZ R0, R0, 1 ;  /* 0x3f80000000007820 */ /* 0x000fc80000410000 */
[----:B------:R2:W3:Y:S02]  /*487a0*/  F2F.F64.F32 R4, R0 ;  /* 0x0000000000047310 */ /* 0x0004e40000201800 */
[----:B--23--:R-:W-:Y:S05]  /*487b0*/  BRA `(.L_x_8909) ;  /* 0x0000000000b47947 */ /* 0x00cfea0003800000 */
.L_x_8921:
        /* <DEDUP_REMOVED lines=17> */
[----:B------:R0:W1:Y:S02]  /*488d0*/  @P0 F2F.F64.F32 R4, R0 ;  /* 0x0000000000040310 */ /* 0x0000640000201800 */
[----:B01----:R-:W-:Y:S05]  /*488e0*/  BRA `(.L_x_8909) ;  /* 0x0000000000687947 */ /* 0x003fea0003800000 */
.L_x_8908:
        /* <DEDUP_REMOVED lines=9> */
[----:B------:R-:W-:-:S02]  /*48980*/  IMAD.U32 R5, RZ, RZ, UR5 ;  /* 0x00000005ff057e24 */ /* 0x000fc4000f8e00ff */
[----:B---3--:R-:W-:Y:S01]  /*48990*/  IMAD.U32 R6, RZ, RZ, UR6 ;  /* 0x00000006ff067e24 */ /* 0x008fe2000f8e00ff */
[----:B------:R-:W-:Y:S01]  /*489a0*/  MOV R7, UR7 ;  /* 0x0000000700077c02 */ /* 0x000fe20008000f00 */
[----:B----4-:R-:W-:Y:S02]  /*489b0*/  IMAD.U32 R10, RZ, RZ, UR8 ;  /* 0x00000008ff0a7e24 */ /* 0x010fe4000f8e00ff */
[----:B-1----:R-:W-:-:S07]  /*489c0*/  IMAD.U32 R11, RZ, RZ, UR9 ;  /* 0x00000009ff0b7e24 */ /* 0x002fce000f8e00ff */
[----:B------:R-:W-:-:S07]  /*489d0*/  LEPC R20, `(.L_x_8930) ;  /* 0x000000001014794e */ /* 0x000fce0000000000 */
[----:B--2---:R-:W-:Y:S05]  /*489e0*/  CALL.ABS.NOINC R2 ;  /* 0x0000000002007343 */ /* 0x004fea0003c00000 */
.L_x_8930:
[----:B------:R-:W-:Y:S02]  /*489f0*/  CS2R R6, SRZ ;  /* 0x0000000000067805 */ /* 0x000fe4000001ff00 */
[----:B------:R-:W-:Y:S01]  /*48a00*/  CS2R R4, SRZ ;  /* 0x0000000000047805 */ /* 0x000fe2000001ff00 */
[----:B------:R-:W-:Y:S06]  /*48a10*/  BRA `(.L_x_8909) ;  /* 0x00000000001c7947 */ /* 0x000fec0003800000 */
.L_x_8929:
[----:B------:R-:W2:Y:S01]  /*48a20*/  LDG.E.64 R4, desc[UR36][R2.64] ;  /* 0x0000002402047981 */ /* 0x000ea2000c1e1b00 */
[----:B------:R-:W-:Y:S01]  /*48a30*/  CS2R R6, SRZ ;  /* 0x0000000000067805 */ /* 0x000fe2000001ff00 */
[----:B--2---:R-:W0:Y:S02]  /*48a40*/  I2F.F64.U64 R4, R4 ;  /* 0x0000000400047312 */ /* 0x004e240000301800 */
[----:B0-----:R-:W-:Y:S05]  /*48a50*/  BRA `(.L_x_8909) ;  /* 0x00000000000c7947 */ /* 0x001fea0003800000 */
.L_x_8928:
[----:B------:R-:W2:Y:S01]  /*48a60*/  LDG.E R2, desc[UR36][R2.64] ;  /* 0x0000002402027981 */ /* 0x000ea2000c1e1900 */
[----:B------:R-:W-:Y:S01]  /*48a70*/  CS2R R6, SRZ ;  /* 0x0000000000067805 */ /* 0x000fe2000001ff00 */
[----:B--2---:R0:W1:Y:S06]  /*48a80*/  I2F.F64.U32 R4, R2 ;  /* 0x0000000200047312 */ /* 0x00406c0000201800 */
.L_x_8909:
[----:B------:R-:W-:Y:S05]  /*48a90*/  BSYNC.RECONVERGENT B6 ;  /* 0x0000000000067941 */ /* 0x000fea0003800200 */
.L_x_8903:
        /* <DEDUP_REMOVED lines=23> */
[----:B0-----:R-:W-:Y:S01]  /*48c10*/  @!P0 MOV R12, 0x0 ;  /* 0x00000000000c8802 */ /* 0x001fe20000000f00 */
[----:B------:R-:W-:-:S15]  /*48c20*/  @!P0 IMAD.MOV.U32 R13, RZ, RZ, -0x100000 ;  /* 0xfff00000ff0d8424 */ /* 0x000fde00078e00ff */
[----:B------:R-:W-:-:S15]  /*48c30*/  NOP ;  /* 0x0000000000007918 */ /* 0x000fde0000000000 */
[----:B------:R-:W-:-:S15]  /*48c40*/  NOP ;  /* 0x0000000000007918 */ /* 0x000fde0000000000 */
[----:B------:R-:W-:-:S15]  /*48c50*/  NOP ;  /* 0x0000000000007918 */ /* 0x000fde0000000000 */
[----:B------:R-:W-:-:S01]  /*48c60*/  NOP ;  /* 0x0000000000007918 */ /* 0x000fc20000000000 */
[----:B------:R2:W3:Y:S02]  /*48c70*/  @!P0 DADD R8, R6, R6 ;  /* 0x0000000006088229 */ /* 0x0004e40000000006 */
[----:B--23--:R-:W-:Y:S05]  /*48c80*/  @!P0 BRA `(.L_x_8933) ;  /* 0x0000013800808947 */ /* 0x00cfea0003800000 */
[----:B------:R-:W0:-:S15]  /*48c90*/  DSETP.NEU.AND P0, PT, R2, +INF , PT ;  /* 0x7ff000000200742a */ /* 0x000e1e0003f0d000 */
[----:B------:R-:W-:-:S15]  /*48ca0*/  NOP ;  /* 0x0000000000007918 */ /* 0x000fde0000000000 */
[----:B------:R-:W-:-:S15]  /*48cb0*/  NOP ;  /* 0x0000000000007918 */ /* 0x000fde0000000000 */
[----:B------:R-:W-:-:S15]  /*48cc0*/  NOP ;  /* 0x0000000000007918 */ /* 0x000fde0000000000 */
[----:B------:R-:W-:-:S04]  /*48cd0*/  NOP ;  /* 0x0000000000007918 */ /* 0x000fc80000000000 */
[----:B0-----:R2:W3:-:S15]  /*48ce0*/  @!P0 DADD R8, R4, R4 ;  /* 0x0000000004088229 */ /* 0x0014de0000000004 */
[----:B------:R-:W-:-:S15]  /*48cf0*/  NOP ;  /* 0x0000000000007918 */ /* 0x000fde0000000000 */
[----:B------:R-:W-:-:S15]  /*48d00*/  NOP ;  /* 0x0000000000007918 */ /* 0x000fde0000000000 */
[----:B------:R-:W-:-:S15]  /*48d10*/  NOP ;  /* 0x0000000000007918 */ /* 0x000fde0000000000 */
[----:B------:R-:W-:-:S04]  /*48d20*/  NOP ;  /* 0x0000000000007918 */ /* 0x000fc80000000000 */
[----:B------:R2:W4:Y:S02]  /*48d30*/  @!P0 DADD R12, -RZ, -R6 ;  /* 0x00000000ff0c8229 */ /* 0x0005240000000906 */
[----:B--234-:R-:W-:Y:S05]  /*48d40*/  @!P0 BRA `(.L_x_8933) ;  /* 0x0000013800508947 */ /* 0x01cfea0003800000 */
        /* <DEDUP_REMOVED lines=17> */
[----:B0-----:R-:W-:Y:S01]  /*48e60*/  @P0 IMAD.MOV.U32 R8, RZ, RZ, R12 ;  /* 0x000000ffff080224 */ /* 0x001fe200078e000c */
[----:B------:R-:W-:-:S15]  /*48e70*/  @P0 MOV R9, R13 ;  /* 0x0000000d00090202 */ /* 0x000fde0000000f00 */
[----:B------:R-:W-:-:S15]  /*48e80*/  NOP ;  /* 0x0000000000007918 */ /* 0x000fde0000000000 */
[----:B------:R-:W-:-:S15]  /*48e90*/  NOP ;  /* 0x0000000000007918 */ /* 0x000fde0000000000 */
[----:B------:R-:W-:-:S15]  /*48ea0*/  NOP ;  /* 0x0000000000007918 */ /* 0x000fde0000000000 */
[----:B------:R-:W-:-:S01]  /*48eb0*/  NOP ;  /* 0x0000000000007918 */ /* 0x000fc20000000000 */
[----:B------:R2:W3:-:S15]  /*48ec0*/  @!P0 DADD R8, R2, R10 ;  /* 0x0000000002088229 */ /* 0x0004de000000000a */
[----:B------:R-:W-:-:S15]  /*48ed0*/  NOP ;  /* 0x0000000000007918 */ /* 0x000fde0000000000 */
[----:B------:R-:W-:-:S15]  /*48ee0*/  NOP ;  /* 0x0000000000007918 */ /* 0x000fde0000000000 */
[----:B------:R-:W-:-:S15]  /*48ef0*/  NOP ;  /* 0x0000000000007918 */ /* 0x000fde0000000000 */
[----:B------:R-:W-:-:S04]  /*48f00*/  NOP ;  /* 0x0000000000007918 */ /* 0x000fc80000000000 */
[----:B------:R2:W4:Y:S02]  /*48f10*/  @!P0 DADD R12, R6, R6 ;  /* 0x00000000060c8229 */ /* 0x0005240000000006 */
[----:B--234-:R-:W-:Y:S05]  /*48f20*/  BRA `(.L_x_8933) ;  /* 0x0000013400d87947 */ /* 0x01cfea0003800000 */
.L_x_8932:
[----:B------:R-:W-:Y:S01]  /*48f30*/  IMAD.MOV.U32 R0, RZ, RZ, R33 ;  /* 0x000000ffff007224 */ /* 0x000fe200078e0021 */
[----:B------:R-:W0:Y:S01]  /*48f40*/  DSETP.MAX.AND P0, P1, R32, R2, PT ;  /* 0x000000022000722a */ /* 0x000e22000390f000 */
[----:B------:R-:W-:Y:S02]  /*48f50*/  IMAD.MOV.U32 R11, RZ, RZ, R3 ;  /* 0x000000ffff0b7224 */ /* 0x000fe400078e0003 */
[----:B------:R-:W-:-:S03]  /*48f60*/  IMAD.MOV.U32 R9, RZ, RZ, R2 ;  /* 0x000000ffff097224 */ /* 0x000fc600078e0002 */
[----:B0-----:R-:W-:Y:S01]  /*48f70*/  FSEL R13, R0, R11, P0 ;  /* 0x0000000b000d7208 */ /* 0x001fe20000000000 */
[----:B------:R-:W-:Y:S01]  /*48f80*/  IMAD.MOV.U32 R0, RZ, RZ, R32 ;  /* 0x000000ffff007224 */ /* 0x000fe200078e0020 */
[----:B------:R-:W-:-:S04]  /*48f90*/  @P1 LOP3.LUT R13, R11, 0x80000, RZ, 0xfc, !PT ;  /* 0x000800000b0d1812 */ /* 0x000fc800078efcff */
[----:B------:R-:W-:Y:S02]  /*48fa0*/  SEL R8, R0, R9, P0 ;  /* 0x0000000900087207 */ /* 0x000fe40000000000 */
[----:B------:R-:W-:-:S15]  /*48fb0*/  MOV R9, R13 ;  /* 0x0000000d00097202 */ /* 0x000fde0000000f00 */
[----:B------:R-:W-:-:S15]  /*48fc0*/  NOP ;  /* 0x0000000000007918 */ /* 0x000fde0000000000 */
[----:B------:R-:W-:-:S15]  /*48fd0*/  NOP ;  /* 0x0000000000007918 */ /* 0x000fde0000000000 */
[----:B------:R-:W-:-:S05]  /*48fe0*/  NOP ;  /* 0x0000000000007918 */ /* 0x000fca0000000000 */
        /* <DEDUP_REMOVED lines=30> */
[----:B------:R-:W-:Y:S01]  /*491d0*/  BSSY.RECONVERGENT B2, `(.L_x_8937) ;  /* 0x0000624000027945 */ /* 0x000fe20003800200 */
[----:B------:R-:W-:Y:S01]  /*491e0*/  IMAD.MOV.U32 R37, RZ, RZ, 0x3fd80000 ;  /* 0x3fd80000ff257424 */ /* 0x000fe200078e00ff */
        /* <DEDUP_REMOVED lines=261> */
.L_x_8940:
[----:B------:R-:W-:Y:S05]  /*4a240*/  BSYNC.RECONVERGENT B3 ;  /* 0x0000000000037941 */ /* 0x000fea0003800200 */
.L_x_8939:
        /* <DEDUP_REMOVED lines=20> */
[----:B0-----:R-:W-:Y:S01]  /*4a390*/  MOV R19, 0xfffffc01 ;  /* 0xfffffc0100137802 */ /* 0x001fe20000000f00 */
[----:B------:R-:W-:Y:S01]  /*4a3a0*/  @!P0 IMAD.MOV.U32 R19, RZ, RZ, -0x435 ;  /* 0xfffffbcbff138424 */ /* 0x000fe200078e00ff */
[----:B-1----:R-:W-:Y:S02]  /*4a3b0*/  @P1 FSEL R40, R12, RZ, P2 ;  /* 0x000000ff0c281208 */ /* 0x002fe40001000000 */
        /* <DEDUP_REMOVED lines=10> */
[----:B------:R-:W-:-:S03]  /*4a460*/  @P0 VIADD R19, R19, 0x1 ;  /* 0x0000000113130836 */ /* 0x000fc60000000000 */
[----:B------:R-:W-:Y:S02]  /*4a470*/  @P0 MOV R13, R15 ;  /* 0x0000000f000d0202 */ /* 0x000fe40000000f00 */
[----:B------:R-:W-:Y:S01]  /*4a480*/  LOP3.LUT R18, R19, 0x80000000, RZ, 0x3c, !PT ;  /* 0x8000000013127812 */ /* 0x000fe200078e3cff */
[----:B------:R-:W-:-:S03]  /*4a490*/  IMAD.MOV.U32 R19, RZ, RZ, 0x43300000 ;  /* 0x43300000ff137424 */ /* 0x000fc600078e00ff */
        /* <DEDUP_REMOVED lines=160> */
.L_x_8938:
        /* <DEDUP_REMOVED lines=76> */
.L_x_8947:
[----:B------:R-:W-:Y:S05]  /*4b360*/  BSYNC.RECONVERGENT B4 ;  /* 0x0000000000047941 */ /* 0x000fea0003800200 */
.L_x_8946:
[----:B------:R-:W-:Y:S02]  /*4b370*/  IMAD.MOV.U32 R40, RZ, RZ, R24 ;  /* 0x000000ffff287224 */ /* 0x000fe400078e0018 */
[----:B------:R-:W-:-:S07]  /*4b380*/  IMAD.MOV.U32 R41, RZ, RZ, R25 ;  /* 0x000000ffff297224 */ /* 0x000fce00078e0019 */
.L_x_8945:
[----:B------:R-:W-:Y:S05]  /*4b390*/  BSYNC.RECONVERGENT B3 ;  /* 0x0000000000037941 */ /* 0x000fea0003800200 */
.L_x_8944:
        /* <DEDUP_REMOVED lines=15> */
[----:B------:R-:W-:-:S15]  /*4b490*/  MOV R12, 0x1 ;  /* 0x00000001000c7802 */ /* 0x000fde0000000f00 */
        /* <DEDUP_REMOVED lines=53> */
.L_x_8952:
[----:B------:R-:W-:Y:S05]  /*4b7f0*/  BSYNC.RECONVERGENT B4 ;  /* 0x0000000000047941 */ /* 0x000fea0003800200 */
.L_x_8951:
[----:B------:R-:W-:Y:S05]  /*4b800*/  BRA `(.L_x_8950) ;  /* 0x0000000000047947 */ /* 0x000fea0003800000 */
.L_x_8949:
[----:B------:R0:W1:Y:S02]  /*4b810*/  DADD R24, R10, -R12 ;  /* 0x000000000a187229 */ /* 0x000064000000080c */
.L_x_8950:
[----:B------:R-:W-:Y:S05]  /*4b820*/  BSYNC.RECONVERGENT B3 ;  /* 0x0000000000037941 */ /* 0x000fea0003800200 */
.L_x_8948:
        /* <DEDUP_REMOVED lines=70> */
.L_x_8954:
[----:B------:R-:W-:Y:S05]  /*4bc90*/  BSYNC.RECONVERGENT B3 ;  /* 0x0000000000037941 */ /* 0x000fea0003800200 */
.L_x_8953:
[----:B------:R-:W0:Y:S02]  /*4bca0*/  DADD R40, R24, R40 ;  /* 0x0000000018287229 */ /* 0x000e240000000028 */
[C---:B0-----:R-:W-:Y:S02]  /*4bcb0*/  FSETP.GEU.FTZ.AND P1, PT, R41.reuse, 1.7916666269302368164, PT ;  /* 0x3fe555552900780b */ /* 0x041fe40003f3e000 */
[----:B------:R-:W-:-:S13]  /*4bcc0*/  FSETP.GT.FTZ.AND P0, PT, R41, -1.6999999284744262695, PT ;  /* 0xbfd999992900780b */ /* 0x000fda0003f14000 */
[----:B------:R-:W-:Y:S05]  /*4bcd0*/  @P0 BRA !P1, `(.L_x_8955) ;  /* 0x0000000c00140947 */ /* 0x000fea0004800000 */
[----:B------:R-:W0:Y:S01]  /*4bce0*/  DADD R40, R40, 1 ;  /* 0x3ff0000028287429 */ /* 0x000e220000000000 */
[----:B------:R-:W-:Y:S01]  /*4bcf0*/  IMAD.MOV.U32 R19, RZ, RZ, -0x3ff ;  /* 0xfffffc01ff137424 */ /* 0x000fe200078e00ff */
[----:B0-----:R-:W-:Y:S01]  /*4bd00*/  ISETP.GT.AND P0, PT, R41, 0xfffff, PT ;  /* 0x000fffff2900780c */ /* 0x001fe20003f04270 */
[----:B------:R-:W-:Y:S01]  /*4bd10*/  IMAD.MOV.U32 R12, RZ, RZ, R40 ;  /* 0x000000ffff0c7224 */ /* 0x000fe200078e0028 */
[----:B------:R-:W-:Y:S01]  /*4bd20*/  MOV R0, R41 ;  /* 0x0000002900007202 */ /* 0x000fe20000000f00 */
[----:B------:R-:W-:Y:S01]  /*4bd30*/  IMAD.MOV.U32 R13, RZ, RZ, R41 ;  /* 0x000000ffff0d7224 */ /* 0x000fe200078e0029 */
[----:B------:R-:W-:-:S09]  /*4bd40*/  MOV R18, R40 ;  /* 0x0000002800127202 */ /* 0x000fd20000000f00 */
        /* <DEDUP_REMOVED lines=190> */
.L_x_8955:
        /* <DEDUP_REMOVED lines=53> */
.L_x_8957:
[----:B------:R-:W-:Y:S05]  /*4cc80*/  BSYNC.RECONVERGENT B3 ;  /* 0x0000000000037941 */ /* 0x000fea0003800200 */
.L_x_8956:
        /* <DEDUP_REMOVED lines=78> */
.L_x_8943:
        /* <DEDUP_REMOVED lines=56> */
.L_x_8960:
[----:B------:R-:W-:Y:S05]  /*4d4f0*/  BSYNC.RECONVERGENT B3 ;  /* 0x0000000000037941 */ /* 0x000fea0003800200 */
.L_x_8959:
[----:B------:R-:W0:Y:S02]  /*4d500*/  DADD R40, R28, R40 ;  /* 0x000000001c287229 */ /* 0x000e240000000028 */
[C---:B0-----:R-:W-:Y:S02]  /*4d510*/  FSETP.GEU.FTZ.AND P1, PT, R41.reuse, 1.7916666269302368164, PT ;  /* 0x3fe555552900780b */ /* 0x041fe40003f3e000 */
[----:B------:R-:W-:-:S13]  /*4d520*/  FSETP.GT.FTZ.AND P0, PT, R41, -1.6999999284744262695, PT ;  /* 0xbfd999992900780b */ /* 0x000fda0003f14000 */
[----:B------:R-:W-:Y:S05]  /*4d530*/  @P0 BRA !P1, `(.L_x_8961) ;  /* 0x0000000c00140947 */ /* 0x000fea0004800000 */
[----:B------:R-:W0:Y:S01]  /*4d540*/  DADD R40, R40, 1 ;  /* 0x3ff0000028287429 */ /* 0x000e220000000000 */
[----:B------:R-:W-:Y:S01]  /*4d550*/  MOV R19, 0xfffffc01 ;  /* 0xfffffc0100137802 */ /* 0x000fe20000000f00 */
[--C-:B0-----:R-:W-:Y:S01]  /*4d560*/  IMAD.MOV.U32 R12, RZ, RZ, R40.reuse ;  /* 0x000000ffff0c7224 */ /* 0x101fe200078e0028 */
[----:B------:R-:W-:Y:S01]  /*4d570*/  ISETP.GT.AND P0, PT, R41, 0xfffff, PT ;  /* 0x000fffff2900780c */ /* 0x000fe20003f04270 */
[--C-:B------:R-:W-:Y:S02]  /*4d580*/  IMAD.MOV.U32 R13, RZ, RZ, R41.reuse ;  /* 0x000000ffff0d7224 */ /* 0x100fe400078e0029 */
[----:B------:R-:W-:Y:S02]  /*4d590*/  IMAD.MOV.U32 R0, RZ, RZ, R41 ;  /* 0x000000ffff007224 */ /* 0x000fe400078e0029 */
[----:B------:R-:W-:-:S08]  /*4d5a0*/  IMAD.MOV.U32 R18, RZ, RZ, R40 ;  /* 0x000000ffff127224 */ /* 0x000fd000078e0028 */
[----:B------:R-:W-:-:S15]  /*4d5b0*/  @!P0 IMAD.MOV.U32 R19, RZ, RZ, -0x435 ;  /* 0xfffffbcbff138424 */ /* 0x000fde00078e00ff */
        /* <DEDUP_REMOVED lines=189> */
.L_x_8961:
        /* <DEDUP_REMOVED lines=53> */
.L_x_8963:
[----:B------:R-:W-:Y:S05]  /*4e4e0*/  BSYNC.RECONVERGENT B3 ;  /* 0x0000000000037941 */ /* 0x000fea0003800200 */
.L_x_8962:
        /* <DEDUP_REMOVED lines=78> */
.L_x_8958:
        /* <DEDUP_REMOVED lines=59> */
.L_x_8965:
[----:B------:R-:W-:Y:S05]  /*4ed80*/  BSYNC.RECONVERGENT B3 ;  /* 0x0000000000037941 */ /* 0x000fea0003800200 */
.L_x_8964:
        /* <DEDUP_REMOVED lines=47> */
.L_x_8967:
[----:B------:R-:W-:Y:S05]  /*4f080*/  BSYNC.RECONVERGENT B3 ;  /* 0x0000000000037941 */ /* 0x000fea0003800200 */
.L_x_8966:
[----:B------:R-:W-:Y:S01]  /*4f090*/  IMAD.MOV.U32 R40, RZ, RZ, R24 ;  /* 0x000000ffff287224 */ /* 0x000fe200078e0018 */
[----:B------:R-:W-:Y:S01]  /*4f0a0*/  MOV R41, R25 ;  /* 0x0000001900297202 */ /* 0x000fe20000000f00 */
[----:B------:R-:W-:Y:S06]  /*4f0b0*/  BRA `(.L_x_8941) ;  /* 0x0000000000d47947 */ /* 0x000fec0003800000 */
.L_x_8942:
        /* <DEDUP_REMOVED lines=52> */
.L_x_8968:
[----:B------:R-:W-:Y:S05]  /*4f400*/  BSYNC.RECONVERGENT B3 ;  /* 0x0000000000037941 */ /* 0x000fea0003800200 */
.L_x_8941:
[----:B------:R-:W-:Y:S05]  /*4f410*/  BSYNC.RECONVERGENT B2 ;  /* 0x0000000000027941 */ /* 0x000fea0003800200 */
.L_x_8937:
        /* <DEDUP_REMOVED lines=53> */
.L_x_8973:
[----:B------:R-:W-:Y:S05]  /*4f770*/  BSYNC.RECONVERGENT B4 ;  /* 0x0000000000047941 */ /* 0x000fea0003800200 */
.L_x_8972:
        /* <DEDUP_REMOVED lines=124> */
[----:B0-----:R-:W-:-:S15]  /*4ff40*/  IADD3 R5, PT, PT, R5, 0x100000, RZ ;  /* 0x0010000005057810 */ /* 0x001fde0007ffe0ff */
        /* <DEDUP_REMOVED lines=60> */
.L_x_8976:
[----:B------:R-:W-:Y:S01]  /*50310*/  IMAD.MOV.U32 R4, RZ, RZ, 0x180754af ;  /* 0x180754afff047424 */ /* 0x000fe200078e00ff */
[----:B------:R-:W-:Y:S01]  /*50320*/  UMOV UR4, 0xdc1895e9 ;  /* 0xdc1895e900047882 */ /* 0x000fe20000000000 */
[----:B------:R-:W-:Y:S01]  /*50330*/  IMAD.MOV.U32 R5, RZ, RZ, 0x3fb3823b ;  /* 0x3fb3823bff057424 */ /* 0x000fe200078e00ff */
        /* <DEDUP_REMOVED lines=93> */
[----:B0-----:R-:W-:Y:S01]  /*50910*/  @!P0 MOV R2, 0x33145c07 ;  /* 0x33145c0700028802 */ /* 0x001fe20000000f00 */
[----:B------:R-:W-:-:S15]  /*50920*/  @!P0 IMAD.MOV.U32 R3, RZ, RZ, 0x3c91a626 ;  /* 0x3c91a626ff038424 */ /* 0x000fde00078e00ff */
[----:B------:R-:W-:-:S15]  /*50930*/  NOP ;  /* 0x0000000000007918 */ /* 0x000fde0000000000 */
[----:B------:R-:W-:-:S15]  /*50940*/  NOP ;  /* 0x0000000000007918 */ /* 0x000fde0000000000 */
[----:B------:R-:W-:-:S15]  /*50950*/  NOP ;  /* 0x0000000000007918 */ /* 0x000fde0000000000 */
[----:B------:R-:W-:-:S01]  /*50960*/  NOP ;  /* 0x0000000000007918 */ /* 0x000fc20000000000 */
        /* <DEDUP_REMOVED lines=22> */
.L_x_8975:
        /* <DEDUP_REMOVED lines=172> */
.L_x_8978:
        /* <DEDUP_REMOVED lines=96> */
[----:B0-----:R-:W-:Y:S01]  /*51b90*/  @!P0 IMAD.MOV.U32 R2, RZ, RZ, 0x33145c07 ;  /* 0x33145c07ff028424 */ /* 0x001fe200078e00ff */
[----:B------:R-:W-:-:S15]  /*51ba0*/  @!P0 MOV R3, 0x3c91a626 ;  /* 0x3c91a62600038802 */ /* 0x000fde0000000f00 */
        /* <DEDUP_REMOVED lines=26> */
.L_x_8974:
        /* <DEDUP_REMOVED lines=77> */
.L_x_8985:
[----:B------:R-:W-:Y:S05]  /*52220*/  BSYNC.RECONVERGENT B6 ;  /* 0x0000000000067941 */ /* 0x000fea0003800200 */
.L_x_8984:
[----:B------:R-:W-:Y:S02]  /*52230*/  IMAD.MOV.U32 R42, RZ, RZ, R24 ;  /* 0x000000ffff2a7224 */ /* 0x000fe400078e0018 */
[----:B------:R-:W-:-:S07]  /*52240*/  IMAD.MOV.U32 R43, RZ, RZ, R25 ;  /* 0x000000ffff2b7224 */ /* 0x000fce00078e0019 */
.L_x_8983:
[----:B------:R-:W-:Y:S05]  /*52250*/  BSYNC.RECONVERGENT B5 ;  /* 0x0000000000057941 */ /* 0x000fea0003800200 */
.L_x_8982:
        /* <DEDUP_REMOVED lines=60> */
.L_x_8990:
[----:B------:R-:W-:Y:S05]  /*52620*/  BSYNC.RECONVERGENT B6 ;  /* 0x0000000000067941 */ /* 0x000fea0003800200 */
.L_x_8989:
[----:B------:R-:W-:Y:S01]  /*52630*/  IMAD.MOV.U32 R2, RZ, RZ, R24 ;  /* 0x000000ffff027224 */ /* 0x000fe200078e0018 */
[----:B------:R-:W-:Y:S01]  /*52640*/  MOV R3, R25 ;  /* 0x0000001900037202 */ /* 0x000fe20000000f00 */
[----:B------:R-:W-:Y:S06]  /*52650*/  BRA `(.L_x_8988) ;  /* 0x0000000000047947 */ /* 0x000fec0003800000 */
.L_x_8987:
[----:B------:R0:W1:Y:S02]  /*52660*/  DADD R2, -R28, R10 ;  /* 0x000000001c027229 */ /* 0x000064000000010a */
.L_x_8988:
[----:B------:R-:W-:Y:S05]  /*52670*/  BSYNC.RECONVERGENT B5 ;  /* 0x0000000000057941 */ /* 0x000fea0003800200 */
.L_x_8986:
        /* <DEDUP_REMOVED lines=18> */
[----:B------:R-:W-:Y:S02]  /*527a0*/  VIADD R22, R19, 0xfcb00000 ;  /* 0xfcb0000013167836 */ /* 0x000fe40000000000 */
[----:B------:R-:W-:Y:S02]  /*527b0*/  IMAD.MOV.U32 R8, RZ, RZ, 0x0 ;  /* 0x00000000ff087424 */ /* 0x000fe400078e00ff */
[----:B------:R-:W-:Y:S01]  /*527c0*/  IMAD.MOV.U32 R9, RZ, RZ, 0x3fd80000 ;  /* 0x3fd80000ff097424 */ /* 0x000fe200078e00ff */
        /* <DEDUP_REMOVED lines=49> */
.L_x_8992:
[----:B------:R-:W-:Y:S05]  /*52ae0*/  BSYNC.RECONVERGENT B5 ;  /* 0x0000000000057941 */ /* 0x000fea0003800200 */
.L_x_8991:
[----:B------:R-:W-:Y:S05]  /*52af0*/  BRA `(.L_x_8993) ;  /* 0x0000001000a87947 */ /* 0x000fea0003800000 */
.L_x_8981:
        /* <DEDUP_REMOVED lines=61> */
.L_x_8996:
[----:B------:R-:W-:Y:S05]  /*52ed0*/  BSYNC.RECONVERGENT B5 ;  /* 0x0000000000057941 */ /* 0x000fea0003800200 */
.L_x_8995:
[----:B------:R-:W-:Y:S05]  /*52ee0*/  BRA `(.L_x_8993) ;  /* 0x0000000c00ac7947 */ /* 0x000fea0003800000 */
.L_x_8994:
[----:B------:R-:W0:Y:S01]  /*52ef0*/  DMUL R18, R30, R28 ;  /* 0x0000001c1e127228 */ /* 0x000e220000000000 */
[----:B------:R-:W-:Y:S01]  /*52f00*/  MOV R8, 0x0 ;  /* 0x0000000000087802 */ /* 0x000fe20000000f00 */
        /* <DEDUP_REMOVED lines=8> */
[----:B------:R-:W1:-:S15]  /*52f90*/  DMUL R2, R2, 8.11296384146066816958e+31 ;  /* 0x4690000002027828 */ /* 0x000e5e0000000000 */
[----:B------:R-:W-:-:S15]  /*52fa0*/  NOP ;  /* 0x0000000000007918 */ /* 0x000fde0000000000 */
[----:B------:R-:W-:-:S15]  /*52fb0*/  NOP ;  /* 0x0000000000007918 */ /* 0x000fde0000000000 */
[----:B------:R-:W-:-:S15]  /*52fc0*/  NOP ;  /* 0x0000000000007918 */ /* 0x000fde0000000000 */
[----:B------:R-:W-:-:S04]  /*52fd0*/  NOP ;  /* 0x0000000000007918 */ /* 0x000fc80000000000 */
        /* <DEDUP_REMOVED lines=47> */
[----:B------:R-:W-:-:S07]  /*532d0*/  IMAD.MOV.U32 R21, RZ, RZ, R3 ;  /* 0x000000ffff157224 */ /* 0x000fce00078e0003 */
[----:B------:R-:W-:Y:S05]  /*532e0*/  CALL.REL.NOINC `($__internal_19_$__cuda_sm20_dsqrt_rn_f64_mediumpath_v1) ;  /* 0x000000b000a87944 */ /* 0x000fea0003c00000 */
.L_x_8998:
[----:B------:R-:W-:Y:S05]  /*532f0*/  BSYNC.RECONVERGENT B5 ;  /* 0x0000000000057941 */ /* 0x000fea0003800200 */
.L_x_8997:
        /* <DEDUP_REMOVED lines=47> */
.L_x_9000:
[----:B------:R-:W-:Y:S05]  /*535f0*/  BSYNC.RECONVERGENT B5 ;  /* 0x0000000000057941 */ /* 0x000fea0003800200 */
.L_x_8999:
[----:B------:R-:W0:Y:S01]  /*53600*/  DMUL R32, R32, 8.11296384146066816958e+31 ;  /* 0x4690000020207828 */ /* 0x000e220000000000 */
[----:B------:R-:W-:Y:S02]  /*53610*/  IMAD.MOV.U32 R8, RZ, RZ, R24 ;  /* 0x000000ffff087224 */ /* 0x000fe400078e0018 */
[----:B------:R-:W-:Y:S01]  /*53620*/  IMAD.MOV.U32 R9, RZ, RZ, R25 ;  /* 0x000000ffff097224 */ /* 0x000fe200078e0019 */
[----:B0-----:R-:W-:Y:S06]  /*53630*/  BRA `(.L_x_8993) ;  /* 0x0000000400d87947 */ /* 0x001fec0003800000 */
.L_x_8980:
[----:B------:R-:W0:Y:S01]  /*53640*/  MUFU.RSQ64H R23, R3 ;  /* 0x0000000300177308 */ /* 0x000e220000001c00 */
[----:B------:R-:W-:Y:S01]  /*53650*/  VIADD R22, R3, 0xfcb00000 ;  /* 0xfcb0000003167836 */ /* 0x000fe20000000000 */
[----:B------:R-:W-:Y:S01]  /*53660*/  MOV R13, 0x3fd80000 ;  /* 0x3fd80000000d7802 */ /* 0x000fe20000000f00 */
[----:B------:R-:W-:Y:S01]  /*53670*/  IMAD.MOV.U32 R12, RZ, RZ, 0x0 ;  /* 0x00000000ff0c7424 */ /* 0x000fe200078e00ff */
[----:B------:R-:W-:Y:S02]  /*53680*/  BSSY.RECONVERGENT B5, `(.L_x_9001) ;  /* 0x0000031000057945 */ /* 0x000fe40003800200 */
        /* <DEDUP_REMOVED lines=48> */
.L_x_9002:
[----:B------:R-:W-:Y:S05]  /*53990*/  BSYNC.RECONVERGENT B5 ;  /* 0x0000000000057941 */ /* 0x000fea0003800200 */
.L_x_9001:
        /* <DEDUP_REMOVED lines=58> */
[----:B------:R-:W-:Y:S01]  /*53d40*/  IMAD.MOV.U32 R8, RZ, RZ, R12 ;  /* 0x000000ffff087224 */ /* 0x000fe200078e000c */
[----:B------:R-:W-:-:S07]  /*53d50*/  MOV R9, R13 ;  /* 0x0000000d00097202 */ /* 0x000fce0000000f00 */
.L_x_9004:
[----:B------:R-:W-:Y:S05]  /*53d60*/  BSYNC.RECONVERGENT B5 ;  /* 0x0000000000057941 */ /* 0x000fea0003800200 */
.L_x_9003:
[----:B------:R0:W1:Y:S01]  /*53d70*/  DMUL R8, R8, R10 ;  /* 0x0000000a08087228 */ /* 0x0000620000000000 */
[----:B------:R-:W-:Y:S02]  /*53d80*/  IMAD.MOV.U32 R32, RZ, RZ, 0x0 ;  /* 0x00000000ff207424 */ /* 0x000fe400078e00ff */
[----:B01----:R-:W-:-:S07]  /*53d90*/  IMAD.MOV.U32 R33, RZ, RZ, 0x3ff00000 ;  /* 0x3ff00000ff217424 */ /* 0x003fce00078e00ff */
.L_x_8993:
[----:B------:R-:W-:Y:S05]  /*53da0*/  BSYNC.RECONVERGENT B4 ;  /* 0x0000000000047941 */ /* 0x000fea0003800200 */
.L_x_8979:
[----:B------:R-:W-:Y:S05]  /*53db0*/  BRA `(.L_x_9005) ;  /* 0x0000000000187947 */ /* 0x000fea0003800000 */
.L_x_8971:
[----:B------:R-:W0:-:S15]  /*53dc0*/  DMUL R8, R8, 9.00719925474099200000e+15 ;  /* 0x4340000008087828 */ /* 0x000e1e0000000000 */
[----:B------:R-:W-:-:S15]  /*53dd0*/  NOP ;  /* 0x0000000000007918 */ /* 0x000fde0000000000 */
[----:B------:R-:W-:-:S15]  /*53de0*/  NOP ;  /* 0x0000000000007918 */ /* 0x000fde0000000000 */
[----:B------:R-:W-:-:S15]  /*53df0*/  NOP ;  /* 0x0000000000007918 */ /* 0x000fde0000000000 */
[----:B------:R-:W-:-:S04]  /*53e00*/  NOP ;  /* 0x0000000000007918 */ /* 0x000fc80000000000 */
[----:B0-----:R-:W1:Y:S02]  /*53e10*/  DMUL R32, R32, 9.00719925474099200000e+15 ;  /* 0x4340000020207828 */ /* 0x001e640000000000 */
.L_x_9005:
[----:B------:R-:W-:Y:S05]  /*53e20*/  BSYNC.RELIABLE B2 ;  /* 0x0000000000027941 */ /* 0x000fea0003800100 */
.L_x_8970:
        /* <DEDUP_REMOVED lines=63> */
[----:B------:R-:W-:Y:S02]  /*54220*/  MOV R13, R3 ;  /* 0x00000003000d7202 */ /* 0x000fe40000000f00 */
[----:B------:R-:W-:-:S07]  /*54230*/  MOV R0, 0x54250 ;  /* 0x0005425000007802 */ /* 0x000fce0000000f00 */
[----:B------:R-:W-:Y:S05]  /*54240*/  CALL.REL.NOINC `($__internal_18_$__cuda_sm20_div_rn_f64_full) ;  /* 0x0000009800b47944 */ /* 0x000fea0003c00000 */
.L_x_9008:
[----:B------:R-:W-:Y:S05]  /*54250*/  BSYNC.RECONVERGENT B2 ;  /* 0x0000000000027941 */ /* 0x000fea0003800200 */
.L_x_9007:
        /* <DEDUP_REMOVED lines=160> */
[----:B------:R-:W-:Y:S01]  /*54c60*/  @P1 FSEL R5, R25, R11, !P0 ;  /* 0x0000000b19051208 */ /* 0x000fe20004000000 */
[----:B------:R-:W-:Y:S01]  /*54c70*/  @P1 IMAD.MOV.U32 R11, RZ, RZ, 0x3ff921fb ;  /* 0x3ff921fbff0b1424 */ /* 0x000fe200078e00ff */
[----:B------:R-:W-:-:S15]  /*54c80*/  @P1 MOV R10, 0x54442d18 ;  /* 0x54442d18000a1802 */ /* 0x000fde0000000f00 */
[----:B------:R-:W-:-:S15]  /*54c90*/  NOP ;  /* 0x0000000000007918 */ /* 0x000fde0000000000 */
[----:B------:R-:W-:-:S15]  /*54ca0*/  NOP ;  /* 0x0000000000007918 */ /* 0x000fde0000000000 */
[----:B------:R-:W-:-:S13]  /*54cb0*/  NOP ;  /* 0x0000000000007918 */ /* 0x000fda0000000000 */
        /* <DEDUP_REMOVED lines=10> */
.L_x_9010:
[----:B------:R-:W-:Y:S02]  /*54d60*/  FSEL R2, RZ, 3.37028055040000000000e+12, P0 ;  /* 0x54442d18ff027808 */ /* 0x000fe40000000000 */
[----:B------:R-:W-:-:S07]  /*54d70*/  FSEL R3, RZ, 2.1426990032196044922, P0 ;  /* 0x400921fbff037808 */ /* 0x000fce0000000000 */
.L_x_9011:
[----:B------:R-:W-:Y:S05]  /*54d80*/  BSYNC.RECONVERGENT B0 ;  /* 0x0000000000007941 */ /* 0x000fea0003800200 */
.L_x_9009:
        /* <DEDUP_REMOVED lines=10> */
.L_x_9006:
        /* <DEDUP_REMOVED lines=60> */
.L_x_9013:
[----:B------:R-:W-:Y:S05]  /*551f0*/  BSYNC.RECONVERGENT B2 ;  /* 0x0000000000027941 */ /* 0x000fea0003800200 */
.L_x_9012:
        /* <DEDUP_REMOVED lines=177> */
.L_x_9015:
[----:B------:R-:W-:Y:S02]  /*55d10*/  FSEL R2, RZ, 3.37028055040000000000e+12, P0 ;  /* 0x54442d18ff027808 */ /* 0x000fe40000000000 */
[----:B------:R-:W-:-:S07]  /*55d20*/  FSEL R3, RZ, 2.1426990032196044922, P0 ;  /* 0x400921fbff037808 */ /* 0x000fce0000000000 */
.L_x_9016:
[----:B------:R-:W-:Y:S05]  /*55d30*/  BSYNC.RECONVERGENT B0 ;  /* 0x0000000000007941 */ /* 0x000fea0003800200 */
.L_x_9014:
        /* <DEDUP_REMOVED lines=9> */
.L_x_8977:
[----:B------:R-:W-:Y:S05]  /*55dd0*/  BSYNC.RECONVERGENT B3 ;  /* 0x0000000000037941 */ /* 0x000fea0003800200 */
.L_x_8969:
[----:B------:R-:W-:Y:S01]  /*55de0*/  ISETP.GE.AND P0, PT, R7, RZ, PT ;  /* 0x000000ff0700720c */ /* 0x000fe20003f06270 */
[----:B------:R-:W0:Y:S03]  /*55df0*/  DADD R2, -RZ, -R40 ;  /* 0x00000000ff027229 */ /* 0x000e260000000928 */
[----:B0-----:R-:W-:Y:S02]  /*55e00*/  FSEL R12, R40, R2, !P0 ;  /* 0x00000002280c7208 */ /* 0x001fe40004000000 */
[----:B------:R-:W-:Y:S01]  /*55e10*/  FSEL R13, R41, R3, !P0 ;  /* 0x00000003290d7208 */ /* 0x000fe20004000000 */
[----:B------:R-:W-:Y:S06]  /*55e20*/  BRA `(.L_x_8933) ;  /* 0x0000006800187947 */ /* 0x000fec0003800000 */
.L_x_8936:
        /* <DEDUP_REMOVED lines=13> */
[----:B0-----:R0:W1:Y:S02]  /*55f00*/  DADD R8, R4, UR4 ;  /* 0x0000000404087e29 */ /* 0x0010640008000000 */
[----:B01----:R-:W-:Y:S05]  /*55f10*/  BRA `(.L_x_8933) ;  /* 0x0000006400dc7947 */ /* 0x003fea0003800000 */
.L_x_8935:
[----:B------:R0:W1:Y:S01]  /*55f20*/  DADD R12, -RZ, -R6 ;  /* 0x00000000ff0c7229 */ /* 0x0000620000000906 */
[----:B------:R-:W-:Y:S01]  /*55f30*/  CS2R R8, SRZ ;  /* 0x0000000000087805 */ /* 0x000fe2000001ff00 */
[----:B01----:R-:W-:Y:S06]  /*55f40*/  BRA `(.L_x_8933) ;  /* 0x0000006400d07947 */ /* 0x003fec0003800000 */
.L_x_8934:
        /* <DEDUP_REMOVED lines=22> */
[----:B------:R-:W-:Y:S01]  /*560b0*/  MOV R14, 0x1 ;  /* 0x00000001000e7802 */ /* 0x000fe20000000f00 */
[----:B------:R-:W-:Y:S01]  /*560c0*/  BSSY.RECONVERGENT B0, `(.L_x_9020) ;  /* 0x00000f1000007945 */ /* 0x000fe20003800200 */
[----:B------:R-:W-:-:S15]  /*560d0*/  FSETP.GEU.AND P5, PT, |R11|, 6.5827683646048100446e-37, PT ;  /* 0x036000000b00780b */ /* 0x000fde0003fae200 */
[----:B------:R-:W-:-:S15]  /*560e0*/  NOP ;  /* 0x0000000000007918 */ /* 0x000fde0000000000 */
[----:B------:R-:W-:-:S15]  /*560f0*/  NOP ;  /* 0x0000000000007918 */ /* 0x000fde0000000000 */
[----:B------:R-:W-:-:S15]  /*56100*/  NOP ;  /* 0x0000000000007918 */ /* 0x000fde0000000000 */
[----:B0-----:R-:W0:Y:S02]  /*56110*/  DFMA R8, R26, R26, R8 ;  /* 0x0000001a1a08722b */ /* 0x001e240000000008 */
        /* <DEDUP_REMOVED lines=8> */
[----:B0-----:R-:W-:-:S05]  /*561a0*/  @!P0 IMAD.MOV.U32 R0, RZ, RZ, R13 ;  /* 0x000000ffff008224 */ /* 0x001fca00078e000d */
[----:B------:R-:W-:-:S04]  /*561b0*/  IADD3 R9, PT, PT, R0, -0x1, RZ ;  /* 0xffffffff00097810 */ /* 0x000fc80007ffe0ff */
        /* <DEDUP_REMOVED lines=40> */
[----:B0-----:R-:W-:Y:S02]  /*56440*/  @P2 IMAD.MOV.U32 R14, RZ, RZ, 0x0 ;  /* 0x00000000ff0e2424 */ /* 0x001fe400078e00ff */
[----:B-1----:R-:W-:Y:S01]  /*56450*/  FFMA R9, RZ, R27, R25 ;  /* 0x0000001bff097223 */ /* 0x002fe20000000019 */
[----:B------:R-:W-:Y:S02]  /*56460*/  @P2 IMAD.MOV.U32 R15, RZ, RZ, 0x7ff00000 ;  /* 0x7ff00000ff0f2424 */ /* 0x000fe400078e00ff */
[----:B------:R-:W-:Y:S01]  /*56470*/  IMAD.MOV.U32 R18, RZ, RZ, R8 ;  /* 0x000000ffff127224 */ /* 0x000fe200078e0008 */
[----:B------:R-:W-:Y:S02]  /*56480*/  @!P0 MOV R18, R12 ;  /* 0x0000000c00128202 */ /* 0x000fe40000000f00 */
[----:B------:R-:W-:-:S15]  /*56490*/  FSETP.GT.AND P4, PT, |R9|, 1.469367938527859385e-39, PT ;  /* 0x001000000900780b */ /* 0x000fde0003f84200 */
[----:B------:R-:W-:-:S15]  /*564a0*/  NOP ;  /* 0x0000000000007918 */ /* 0x000fde0000000000 */
[----:B------:R-:W-:-:S15]  /*564b0*/  NOP ;  /* 0x0000000000007918 */ /* 0x000fde0000000000 */
[----:B------:R-:W-:-:S09]  /*564c0*/  NOP ;  /* 0x0000000000007918 */ /* 0x000fd20000000000 */
        /* <DEDUP_REMOVED lines=176> */
.L_x_9021:
[----:B------:R-:W-:Y:S05]  /*56fd0*/  BSYNC.RECONVERGENT B0 ;  /* 0x0000000000007941 */ /* 0x000fea0003800200 */
.L_x_9020:
[----:B------:R-:W-:Y:S04]  /*56fe0*/  BSSY.RECONVERGENT B3, `(.L_x_9022) ;  /* 0x0000008000037945 */ /* 0x000fe80003800200 */
[----:B------:R-:W-:Y:S05]  /*56ff0*/  @P4 BRA P5, `(.L_x_9023) ;  /* 0x0000000000184947 */ /* 0x000fea0002800000 */
[----:B------:R-:W-:Y:S01]  /*57000*/  MOV R20, R10 ;  /* 0x0000000a00147202 */ /* 0x000fe20000000f00 */
[----:B------:R-:W-:Y:S01]  /*57010*/  IMAD.MOV.U32 R21, RZ, RZ, R11 ;  /* 0x000000ffff157224 */ /* 0x000fe200078e000b */
[----:B------:R-:W-:Y:S01]  /*57020*/  MOV R0, 0x57060 ;  /* 0x0005706000007802 */ /* 0x000fe20000000f00 */
[----:B------:R-:W-:Y:S02]  /*57030*/  IMAD.MOV.U32 R12, RZ, RZ, R26 ;  /* 0x000000ffff0c7224 */ /* 0x000fe400078e001a */
[----:B------:R-:W-:-:S07]  /*57040*/  IMAD.MOV.U32 R13, RZ, RZ, R27 ;  /* 0x000000ffff0d7224 */ /* 0x000fce00078e001b */
[----:B01----:R-:W-:Y:S05]  /*57050*/  CALL.REL.NOINC `($__internal_18_$__cuda_sm20_div_rn_f64_full) ;  /* 0x0000006c00307944 */ /* 0x003fea0003c00000 */
.L_x_9023:
[----:B------:R-:W-:Y:S05]  /*57060*/  BSYNC.RECONVERGENT B3 ;  /* 0x0000000000037941 */ /* 0x000fea0003800200 */
.L_x_9022:
        /* <DEDUP_REMOVED lines=176> */
.L_x_9025:
[----:B------:R-:W-:Y:S02]  /*57b70*/  FSEL R4, RZ, 3.37028055040000000000e+12, P0 ;  /* 0x54442d18ff047808 */ /* 0x000fe40000000000 */
[----:B------:R-:W-:-:S07]  /*57b80*/  FSEL R5, RZ, 2.1426990032196044922, P0 ;  /* 0x400921fbff057808 */ /* 0x000fce0000000000 */
.L_x_9026:
[----:B------:R-:W-:Y:S05]  /*57b90*/  BSYNC.RECONVERGENT B0 ;  /* 0x0000000000007941 */ /* 0x000fea0003800200 */
.L_x_9024:
        /* <DEDUP_REMOVED lines=14> */
.L_x_9019:
[CC--:B------:R-:W-:Y:S01]  /*57c80*/  ISETP.LT.U32.AND P0, PT, R2.reuse, R32.reuse, PT ;  /* 0x000000200200720c */ /* 0x0c0fe20003f01070 */
[----:B------:R-:W0:Y:S01]  /*57c90*/  MUFU.RCP64H R9, R27 ;  /* 0x0000001b00097308 */ /* 0x000e220000001800 */
[----:B------:R-:W-:Y:S01]  /*57ca0*/  IMAD.MOV.U32 R8, RZ, RZ, 0x1 ;  /* 0x00000001ff087424 */ /* 0x000fe200078e00ff */
[----:B------:R-:W-:Y:S01]  /*57cb0*/  UMOV UR5, 0x7fefffff ;  /* 0x7fefffff00057882 */ /* 0x000fe20000000000 */
[CC--:B------:R-:W-:Y:S01]  /*57cc0*/  ISETP.LT.U32.AND.EX P0, PT, R3.reuse, R33.reuse, PT, P0 ;  /* 0x000000210300720c */ /* 0x0c0fe20003f01100 */
[----:B------:R-:W-:Y:S01]  /*57cd0*/  UMOV UR6, UR5 ;  /* 0x0000000500067c82 */ /* 0x000fe20008000000 */
[----:B------:R-:W-:Y:S01]  /*57ce0*/  UMOV UR4, 0xffffffff ;  /* 0xffffffff00047882 */ /* 0x000fe20000000000 */
[----:B------:R-:W-:Y:S01]  /*57cf0*/  MOV R20, 0x0 ;  /* 0x0000000000147802 */ /* 0x000fe20000000f00 */
[----:B------:R-:W-:Y:S01]  /*57d00*/  IMAD.MOV.U32 R21, RZ, RZ, 0x3fd80000 ;  /* 0x3fd80000ff157424 */ /* 0x000fe200078e00ff */
[----:B------:R-:W-:Y:S01]  /*57d10*/  SEL R29, R2, R32, P0 ;  /* 0x00000020021d7207 */ /* 0x000fe20000000000 */
[----:B------:R-:W-:Y:S01]  /*57d20*/  BSSY.RECONVERGENT B0, `(.L_x_9028) ;  /* 0x000013b000007945 */ /* 0x000fe20003800200 */
[----:B------:R-:W-:-:S02]  /*57d30*/  SEL R28, R3, R33, P0 ;  /* 0x00000021031c7207 */ /* 0x000fc40000000000 */
[CC--:B------:R-:W-:Y:S01]  /*57d40*/  ISETP.GT.U32.AND P0, PT, R32.reuse, R2.reuse, PT ;  /* 0x000000022000720c */ /* 0x0c0fe20003f04070 */
[----:B------:R-:W-:Y:S01]  /*57d50*/  IMAD.MOV.U32 R14, RZ, RZ, R29 ;  /* 0x000000ffff0e7224 */ /* 0x000fe200078e001d */
[----:B------:R-:W-:Y:S01]  /*57d60*/  FSETP.GEU.AND P5, PT, |R11|, 6.5827683646048100446e-37, PT ;  /* 0x036000000b00780b */ /* 0x000fe20003fae200 */
[----:B------:R-:W-:Y:S01]  /*57d70*/  IMAD.MOV.U32 R15, RZ, RZ, R28 ;  /* 0x000000ffff0f7224 */ /* 0x000fe200078e001c */
[CC--:B------:R-:W-:Y:S01]  /*57d80*/  ISETP.GT.U32.AND.EX P0, PT, R33.reuse, R3.reuse, PT, P0 ;  /* 0x000000032100720c */ /* 0x0c0fe20003f04100 */
[----:B0-----:R-:W0:Y:S03]  /*57d90*/  DFMA R12, -R26, R8, 1 ;  /* 0x3ff000001a0c742b */ /* 0x001e260000000108 */
[----:B------:R-:W-:Y:S02]  /*57da0*/  SEL R23, R33, R3, P0 ;  /* 0x0000000321177207 */ /* 0x000fe40000000000 */
[----:B------:R-:W-:-:S02]  /*57db0*/  SEL R22, R32, R2, P0 ;  /* 0x0000000220167207 */ /* 0x000fc40000000000 */
        /* <DEDUP_REMOVED lines=10> */
[----:B0-----:R-:W-:Y:S02]  /*57e60*/  LOP3.LUT R9, R0, 0x7fd00000, RZ, 0x3c, !PT ;  /* 0x7fd0000000097812 */ /* 0x001fe400078e3cff */
[----:B------:R-:W-:-:S15]  /*57e70*/  MOV R8, RZ ;  /* 0x000000ff00087202 */ /* 0x000fde0000000f00 */
        /* <DEDUP_REMOVED lines=49> */
[----:B0-----:R-:W-:Y:S02]  /*58190*/  IMAD.MOV.U32 R12, RZ, RZ, R9 ;  /* 0x000000ffff0c7224 */ /* 0x001fe400078e0009 */
[----:B------:R-:W-:-:S15]  /*581a0*/  IMAD.U32 R14, RZ, RZ, UR6 ;  /* 0x00000006ff0e7e24 */ /* 0x000fde000f8e00ff */
[----:B------:R-:W-:-:S15]  /*581b0*/  NOP ;  /* 0x0000000000007918 */ /* 0x000fde0000000000 */
[----:B------:R-:W-:-:S15]  /*581c0*/  NOP ;  /* 0x0000000000007918 */ /* 0x000fde0000000000 */
[----:B------:R-:W-:-:S15]  /*581d0*/  NOP ;  /* 0x0000000000007918 */ /* 0x000fde0000000000 */
        /* <DEDUP_REMOVED lines=54> */
[----:B0-----:R-:W-:Y:S02]  /*58540*/  @!P0 MOV R28, R13 ;  /* 0x0000000d001c8202 */ /* 0x001fe40000000f00 */
[----:B------:R-:W-:-:S03]  /*58550*/  @!P0 MOV R29, R12 ;  /* 0x0000000c001d8202 */ /* 0x000fc60000000f00 */
[----:B------:R-:W-:-:S05]  /*58560*/  VIADD R0, R28, 0xffffffff ;  /* 0xffffffff1c007836 */ /* 0x000fca0000000000 */
[----:B------:R-:W-:Y:S01]  /*58570*/  ISETP.GE.U32.AND P2, PT, R0, 0x7fefffff, PT ;  /* 0x7fefffff0000780c */ /* 0x000fe20003f46070 */
[----:B------:R-:W-:-:S05]  /*58580*/  FFMA R0, RZ, R27, R25 ;  /* 0x0000001bff007223 */ /* 0x000fca0000000019 */
[----:B------:R-:W-:-:S07]  /*58590*/  FSETP.GT.AND P4, PT, |R0|, 1.469367938527859385e-39, PT ;  /* 0x001000000000780b */ /* 0x000fce0003f84200 */
        /* <DEDUP_REMOVED lines=179> */
.L_x_9029:
[----:B------:R-:W-:Y:S05]  /*590d0*/  BSYNC.RECONVERGENT B0 ;  /* 0x0000000000007941 */ /* 0x000fea0003800200 */
.L_x_9028:
        /* <DEDUP_REMOVED lines=8> */
.L_x_9031:
[----:B------:R-:W-:Y:S05]  /*59160*/  BSYNC.RECONVERGENT B3 ;  /* 0x0000000000037941 */ /* 0x000fea0003800200 */
.L_x_9030:
        /* <DEDUP_REMOVED lines=176> */
.L_x_9033:
[----:B------:R-:W-:Y:S02]  /*59c70*/  FSEL R4, RZ, 3.37028055040000000000e+12, P0 ;  /* 0x54442d18ff047808 */ /* 0x000fe40000000000 */
[----:B------:R-:W-:-:S07]  /*59c80*/  FSEL R5, RZ, 2.1426990032196044922, P0 ;  /* 0x400921fbff057808 */ /* 0x000fce0000000000 */
.L_x_9034:
[----:B------:R-:W-:Y:S05]  /*59c90*/  BSYNC.RECONVERGENT B0 ;  /* 0x0000000000007941 */ /* 0x000fea0003800200 */
.L_x_9032:
        /* <DEDUP_REMOVED lines=10> */
.L_x_9018:
        /* <DEDUP_REMOVED lines=45> */
[----:B------:R-:W-:Y:S01]  /*5a010*/  MOV R20, R4 ;  /* 0x0000000400147202 */ /* 0x000fe20000000f00 */
[----:B------:R-:W-:Y:S01]  /*5a020*/  IMAD.MOV.U32 R21, RZ, RZ, R5 ;  /* 0x000000ffff157224 */ /* 0x000fe200078e0005 */
[----:B------:R-:W-:Y:S01]  /*5a030*/  MOV R0, 0x5a070 ;  /* 0x0005a07000007802 */ /* 0x000fe20000000f00 */
[----:B------:R-:W-:Y:S02]  /*5a040*/  IMAD.MOV.U32 R12, RZ, RZ, -0x74eba897 ;  /* 0x8b145769ff0c7424 */ /* 0x000fe400078e00ff */
[----:B------:R-:W-:-:S07]  /*5a050*/  IMAD.MOV.U32 R13, RZ, RZ, 0x4005bf0a ;  /* 0x4005bf0aff0d7424 */ /* 0x000fce00078e00ff */
[----:B------:R-:W-:Y:S05]  /*5a060*/  CALL.REL.NOINC `($__internal_18_$__cuda_sm20_div_rn_f64_full) ;  /* 0x0000003c002c7944 */ /* 0x000fea0003c00000 */
[----:B------:R-:W-:Y:S01]  /*5a070*/  IMAD.MOV.U32 R8, RZ, RZ, R24 ;  /* 0x000000ffff087224 */ /* 0x000fe200078e0018 */
[----:B------:R-:W-:-:S07]  /*5a080*/  MOV R9, R25 ;  /* 0x0000001900097202 */ /* 0x000fce0000000f00 */
.L_x_9036:
[----:B------:R-:W-:Y:S05]  /*5a090*/  BSYNC.RECONVERGENT B3 ;  /* 0x0000000000037941 */ /* 0x000fea0003800200 */
.L_x_9035:
        /* <DEDUP_REMOVED lines=46> */
[----:B------:R-:W-:Y:S01]  /*5a380*/  MOV R21, R7 ;  /* 0x0000000700157202 */ /* 0x000fe20000000f00 */
[----:B------:R-:W-:Y:S01]  /*5a390*/  IMAD.MOV.U32 R12, RZ, RZ, -0x74eba897 ;  /* 0x8b145769ff0c7424 */ /* 0x000fe200078e00ff */
[----:B------:R-:W-:Y:S01]  /*5a3a0*/  MOV R0, 0x5a3d0 ;  /* 0x0005a3d000007802 */ /* 0x000fe20000000f00 */
[----:B------:R-:W-:-:S07]  /*5a3b0*/  IMAD.MOV.U32 R13, RZ, RZ, 0x4005bf0a ;  /* 0x4005bf0aff0d7424 */ /* 0x000fce00078e00ff */
[----:B------:R-:W-:Y:S05]  /*5a3c0*/  CALL.REL.NOINC `($__internal_18_$__cuda_sm20_div_rn_f64_full) ;  /* 0x0000003800547944 */ /* 0x000fea0003c00000 */
.L_x_9038:
[----:B------:R-:W-:Y:S05]  /*5a3d0*/  BSYNC.RECONVERGENT B3 ;  /* 0x0000000000037941 */ /* 0x000fea0003800200 */
.L_x_9037:
[----:B------:R-:W-:Y:S01]  /*5a3e0*/  DADD R8, -RZ, |R8| ;  /* 0x00000000ff087229 */ /* 0x000fe20000000508 */
[----:B------:R-:W0:Y:S01]  /*5a3f0*/  MUFU.RCP64H R13, R27 ;  /* 0x0000001b000d7308 */ /* 0x000e220000001800 */
[----:B------:R-:W-:Y:S01]  /*5a400*/  IMAD.MOV.U32 R12, RZ, RZ, 0x1 ;  /* 0x00000001ff0c7424 */ /* 0x000fe200078e00ff */
        /* <DEDUP_REMOVED lines=35> */
[----:B0-----:R-:W-:Y:S01]  /*5a640*/  IMAD.MOV.U32 R14, RZ, RZ, R29 ;  /* 0x000000ffff0e7224 */ /* 0x001fe200078e001d */
[----:B------:R-:W-:-:S15]  /*5a650*/  MOV R15, R28 ;  /* 0x0000001c000f7202 */ /* 0x000fde0000000f00 */
[----:B------:R-:W-:-:S15]  /*5a660*/  NOP ;  /* 0x0000000000007918 */ /* 0x000fde0000000000 */
[----:B------:R-:W-:-:S15]  /*5a670*/  NOP ;  /* 0x0000000000007918 */ /* 0x000fde0000000000 */
[----:B------:R-:W-:-:S15]  /*5a680*/  NOP ;  /* 0x0000000000007918 */ /* 0x000fde0000000000 */
[----:B------:R-:W-:-:S01]  /*5a690*/  NOP ;  /* 0x0000000000007918 */ /* 0x000fc20000000000 */
        /* <DEDUP_REMOVED lines=41> */
[----:B------:R-:W0:-:S15]  /*5a930*/  DFMA R14, -R26, R24, R10 ;  /* 0x000000181a0e722b */ /* 0x000e1e000000010a */
        /* <DEDUP_REMOVED lines=14> */
[----:B------:R-:W-:-:S03]  /*5aa20*/  HFMA2 R14, -RZ, RZ, 0, 0 ;  /* 0x00000000ff0e7431 */ /* 0x000fc600000001ff */
        /* <DEDUP_REMOVED lines=27> */
[----:B0-----:R-:W-:-:S15]  /*5abe0*/  MOV R15, 0xfffffc01 ;  /* 0xfffffc01000f7802 */ /* 0x001fde0000000f00 */
        /* <DEDUP_REMOVED lines=14> */
[----:B------:R-:W-:Y:S02]  /*5acd0*/  ISETP.GT.AND P2, PT, R28, 0xfffff, PT ;  /* 0x000fffff1c00780c */ /* 0x000fe40003f44270 */
[----:B------:R-:W-:Y:S01]  /*5ace0*/  MOV R13, R28 ;  /* 0x0000001c000d7202 */ /* 0x000fe20000000f00 */
        /* <DEDUP_REMOVED lines=191> */
.L_x_9040:
[----:B------:R-:W-:Y:S05]  /*5b8e0*/  BSYNC.RECONVERGENT B0 ;  /* 0x0000000000007941 */ /* 0x000fea0003800200 */
.L_x_9039:
[----:B------:R-:W-:Y:S01]  /*5b8f0*/  BSSY.RECONVERGENT B3, `(.L_x_9041) ;  /* 0x0000009000037945 */ /* 0x000fe20003800200 */
[----:B------:R2:W3:Y:S03]  /*5b900*/  DSETP.GEU.AND P1, PT, R32, R2, PT ;  /* 0x000000022000722a */ /* 0x0004e60003f2e000 */
[----:B---3--:R-:W-:Y:S05]  /*5b910*/  @P3 BRA P4, `(.L_x_9042) ;  /* 0x0000000000183947 */ /* 0x008fea0002000000 */
[----:B------:R-:W-:Y:S01]  /*5b920*/  IMAD.MOV.U32 R20, RZ, RZ, R10 ;  /* 0x000000ffff147224 */ /* 0x000fe200078e000a */
[----:B------:R-:W-:Y:S01]  /*5b930*/  MOV R0, 0x5b980 ;  /* 0x0005b98000007802 */ /* 0x000fe20000000f00 */
[----:B------:R-:W-:Y:S02]  /*5b940*/  IMAD.MOV.U32 R21, RZ, RZ, R11 ;  /* 0x000000ffff157224 */ /* 0x000fe400078e000b */
[----:B------:R-:W-:Y:S02]  /*5b950*/  IMAD.MOV.U32 R12, RZ, RZ, R26 ;  /* 0x000000ffff0c7224 */ /* 0x000fe400078e001a */
[----:B------:R-:W-:-:S07]  /*5b960*/  IMAD.MOV.U32 R13, RZ, RZ, R27 ;  /* 0x000000ffff0d7224 */ /* 0x000fce00078e001b */
[----:B012---:R-:W-:Y:S05]  /*5b970*/  CALL.REL.NOINC `($__internal_18_$__cuda_sm20_div_rn_f64_full) ;  /* 0x0000002000e87944 */ /* 0x007fea0003c00000 */
.L_x_9042:
[----:B------:R-:W-:Y:S05]  /*5b980*/  BSYNC.RECONVERGENT B3 ;  /* 0x0000000000037941 */ /* 0x000fea0003800200 */
.L_x_9041:
[----:B------:R-:W-:Y:S01]  /*5b990*/  MOV R12, 0xdbb65b49 ;  /* 0xdbb65b49000c7802 */ /* 0x000fe20000000f00 */
[----:B------:R-:W-:Y:S01]  /*5b9a0*/  IMAD.MOV.U32 R13, RZ, RZ, 0x3f2d3b63 ;  /* 0x3f2d3b63ff0d7424 */ /* 0x000fe200078e00ff */
[----:B------:R-:W-:Y:S01]  /*5b9b0*/  UMOV UR4, 0x2a25ff7e ;  /* 0x2a25ff7e00047882 */ /* 0x000fe20000000000 */
        /* <DEDUP_REMOVED lines=133> */
[----:B---3--:R-:W-:Y:S02]  /*5c210*/  @P1 IMAD.MOV.U32 R10, RZ, RZ, 0x54442d18 ;  /* 0x54442d18ff0a1424 */ /* 0x008fe400078e00ff */
[----:B------:R-:W-:-:S15]  /*5c220*/  @P1 IMAD.MOV.U32 R11, RZ, RZ, 0x400921fb ;  /* 0x400921fbff0b1424 */ /* 0x000fde00078e00ff */
[----:B------:R-:W-:-:S15]  /*5c230*/  NOP ;  /* 0x0000000000007918 */ /* 0x000fde0000000000 */
[----:B------:R-:W-:-:S15]  /*5c240*/  NOP ;  /* 0x0000000000007918 */ /* 0x000fde0000000000 */
[----:B------:R-:W-:-:S15]  /*5c250*/  NOP ;  /* 0x0000000000007918 */ /* 0x000fde0000000000 */
        /* <DEDUP_REMOVED lines=15> */
[----:B------:R-:W-:Y:S02]  /*5c350*/  @!P1 FSEL R11, R25, R13, !P0 ;  /* 0x0000000d190b9208 */ /* 0x000fe40004000000 */
[----:B------:R-:W-:-:S15]  /*5c360*/  @!P1 MOV R13, 0x3ff921fb ;  /* 0x3ff921fb000d9802 */ /* 0x000fde0000000f00 */
[----:B------:R-:W-:-:S15]  /*5c370*/  NOP ;  /* 0x0000000000007918 */ /* 0x000fde0000000000 */
[----:B------:R-:W-:-:S15]  /*5c380*/  NOP ;  /* 0x0000000000007918 */ /* 0x000fde0000000000 */
[----:B------:R-:W-:-:S13]  /*5c390*/  NOP ;  /* 0x0000000000007918 */ /* 0x000fda0000000000 */
        /* <DEDUP_REMOVED lines=15> */
.L_x_9044:
[----:B------:R-:W-:Y:S02]  /*5c490*/  FSEL R4, RZ, 3.37028055040000000000e+12, P0 ;  /* 0x54442d18ff047808 */ /* 0x000fe40000000000 */
[----:B------:R-:W-:-:S07]  /*5c4a0*/  FSEL R5, RZ, 2.1426990032196044922, P0 ;  /* 0x400921fbff057808 */ /* 0x000fce0000000000 */
.L_x_9045:
[----:B------:R-:W-:Y:S05]  /*5c4b0*/  BSYNC.RECONVERGENT B0 ;  /* 0x0000000000007941 */ /* 0x000fea0003800200 */
.L_x_9043:
        /* <DEDUP_REMOVED lines=13> */
.L_x_9027:
[----:B------:R-:W-:Y:S05]  /*5c590*/  BSYNC.RECONVERGENT B2 ;  /* 0x0000000000027941 */ /* 0x000fea0003800200 */
.L_x_9017:
        /* <DEDUP_REMOVED lines=15> */
.L_x_8933:
[----:B------:R-:W-:Y:S05]  /*5c690*/  BSYNC.RECONVERGENT B1 ;  /* 0x0000000000017941 */ /* 0x000fea0003800200 */
.L_x_8931:
[----:B-1----:R-:W1:Y:S01]  /*5c6a0*/  DSETP.NAN.AND P0, PT, R8, R8, PT ;  /* 0x000000080800722a */ /* 0x002e620003f08000 */
[----:B------:R-:W-:Y:S01]  /*5c6b0*/  BSSY.RECONVERGENT B0, `(.L_x_9046) ;  /* 0x000001b000007945 */ /* 0x000fe20003800200 */
[----:B-1----:R-:W-:Y:S02]  /*5c6c0*/  @P0 IMAD.MOV.U32 R14, RZ, RZ, R8 ;  /* 0x000000ffff0e0224 */ /* 0x002fe400078e0008 */
        /* <DEDUP_REMOVED lines=12> */
[----:B------:R-:W-:Y:S01]  /*5c790*/  @P0 IMAD.MOV.U32 R13, RZ, RZ, R3 ;  /* 0x000000ffff0d0224 */ /* 0x000fe200078e0003 */
[----:B------:R-:W-:Y:S01]  /*5c7a0*/  @P0 MOV R12, R0 ;  /* 0x00000000000c0202 */ /* 0x000fe20000000f00 */
[----:B------:R-:W-:Y:S06]  /*5c7b0*/  @P0 BRA `(.L_x_9047) ;  /* 0x0000000000280947 */ /* 0x000fec0003800000 */
[----:B------:R-:W1:Y:S01]  /*5c7c0*/  DSETP.NAN.AND P0, PT, R12, R12, PT ;  /* 0x0000000c0c00722a */ /* 0x000e620003f08000 */
[----:B------:R-:W-:Y:S01]  /*5c7d0*/  IMAD.MOV.U32 R14, RZ, RZ, R12 ;  /* 0x000000ffff0e7224 */ /* 0x000fe200078e000c */
[----:B-1----:R-:W-:Y:S01]  /*5c7e0*/  @!P0 LOP3.LUT R7, R9, 0x80000000, R7, 0xb8, !PT ;  /* 0x8000000009078812 */ /* 0x002fe200078eb807 */
[----:B------:R-:W-:Y:S02]  /*5c7f0*/  IMAD.MOV.U32 R15, RZ, RZ, R13 ;  /* 0x000000ffff0f7224 */ /* 0x000fe400078e000d */
[----:B------:R-:W-:Y:S01]  /*5c800*/  @!P0 IMAD.MOV.U32 R14, RZ, RZ, R8 ;  /* 0x000000ffff0e8224 */ /* 0x000fe200078e0008 */
[----:B------:R-:W-:-:S15]  /*5c810*/  @!P0 MOV R15, R7 ;  /* 0x00000007000f8202 */ /* 0x000fde0000000f00 */
[----:B------:R-:W-:-:S15]  /*5c820*/  NOP ;  /* 0x0000000000007918 */ /* 0x000fde0000000000 */
[----:B------:R-:W-:-:S15]  /*5c830*/  NOP ;  /* 0x0000000000007918 */ /* 0x000fde0000000000 */
[----:B------:R-:W-:-:S13]  /*5c840*/  NOP ;  /* 0x0000000000007918 */ /* 0x000fda0000000000 */
[----:B------:R-:W1:Y:S02]  /*5c850*/  @!P0 DADD R12, -RZ, |R12| ;  /* 0x00000000ff0c8229 */ /* 0x000e64000000050c */
.L_x_9047:
[----:B------:R-:W-:Y:S05]  /*5c860*/  BSYNC.RECONVERGENT B0 ;  /* 0x0000000000007941 */ /* 0x000fea0003800200 */
.L_x_9046:
        /* <DEDUP_REMOVED lines=12> */
[----:B-1----:R-:W-:Y:S01]  /*5c930*/  STG.E.U8 desc[UR36][R16.64], R13 ;  /* 0x0000000d10007986 */ /* 0x002fe2000c101124 */
[----:B------:R-:W-:Y:S05]  /*5c940*/  EXIT ;  /* 0x000000000000794d */ /* 0x000fea0003800000 */
.L_x_9051:
[----:B-1----:R-:W1:Y:S02]  /*5c950*/  F2I.S64.F64.TRUNC R12, R12 ;  /* 0x0000000c000c7311 */ /* 0x002e64000030d900 */
[----:B-1----:R-:W-:-:S05]  /*5c960*/  IMAD.MOV.U32 R3, RZ, RZ, R12 ;  /* 0x000000ffff037224 */ /* 0x002fca00078e000c */
[----:B------:R-:W-:Y:S01]  /*5c970*/  STG.E.U8 desc[UR36][R16.64], R3 ;  /* 0x0000000310007986 */ /* 0x000fe2000c101124 */
[----:B------:R-:W-:Y:S05]  /*5c980*/  EXIT ;  /* 0x000000000000794d */ /* 0x000fea0003800000 */
.L_x_9050:
[----:B------:R-:W-:-:S09]  /*5c990*/  UISETP.NE.AND UP0, UPT, UR4, 0x2, UPT ;  /* 0x000000020400788c */ /* 0x000fd2000bf05270 */
[----:B------:R-:W-:Y:S05]  /*5c9a0*/  BRA.U !UP0, `(.L_x_9053) ;  /* 0x0000000108287547 */ /* 0x000fea000b800000 */
[----:B------:R-:W-:-:S09]  /*5c9b0*/  UISETP.NE.AND UP0, UPT, UR4, 0x3, UPT ;  /* 0x000000030400788c */ /* 0x000fd2000bf05270 */
[----:B------:R-:W-:Y:S05]  /*5c9c0*/  BRA.U !UP0, `(.L_x_9054) ;  /* 0x0000000108147547 */ /* 0x000fea000b800000 */
[----:B------:R-:W-:-:S09]  /*5c9d0*/  UISETP.NE.AND UP0, UPT, UR4, 0x4, UPT ;  /* 0x000000040400788c */ /* 0x000fd2000bf05270 */
[----:B------:R-:W-:Y:S05]  /*5c9e0*/  BRA.U UP0, `(.L_x_9052) ;  /* 0x0000000d00847547 */ /* 0x000fea000b800000 */
[----:B-1----:R-:W1:Y:S02]  /*5c9f0*/  F2I.S64.F64.TRUNC R12, R12 ;  /* 0x0000000c000c7311 */ /* 0x002e64000030d900 */
[----:B-1----:R-:W-:Y:S01]  /*5ca00*/  STG.E.64 desc[UR36][R16.64], R12 ;  /* 0x0000000c10007986 */ /* 0x002fe2000c101b24 */
[----:B------:R-:W-:Y:S05]  /*5ca10*/  EXIT ;  /* 0x000000000000794d */ /* 0x000fea0003800000 */
.L_x_9054:
[----:B-1----:R-:W1:Y:S02]  /*5ca20*/  F2I.F64.TRUNC R13, R12 ;  /* 0x0000000c000d7311 */ /* 0x002e64000030d100 */
[----:B-1----:R-:W-:Y:S01]  /*5ca30*/  STG.E desc[UR36][R16.64], R13 ;  /* 0x0000000d10007986 */ /* 0x002fe2000c101924 */
[----:B------:R-:W-:Y:S05]  /*5ca40*/  EXIT ;  /* 0x000000000000794d */ /* 0x000fea0003800000 */
.L_x_9053:
[----:B-1----:R-:W1:Y:S02]  /*5ca50*/  F2I.F64.TRUNC R13, R12 ;  /* 0x0000000c000d7311 */ /* 0x002e64000030d100 */
[----:B-1----:R-:W-:Y:S01]  /*5ca60*/  STG.E.U16 desc[UR36][R16.64], R13 ;  /* 0x0000000d10007986 */ /* 0x002fe2000c101524 */
[----:B------:R-:W-:Y:S05]  /*5ca70*/  EXIT ;  /* 0x000000000000794d */ /* 0x000fea0003800000 */
.L_x_9049:
        /* <DEDUP_REMOVED lines=17> */
.L_x_9056:
        /* <DEDUP_REMOVED lines=12> */
.L_x_9055:
        /* <DEDUP_REMOVED lines=26> */
[----:B------:R-:W-:Y:S01]  /*5cdf0*/  STG.E.64 desc[UR36][R16.64], R2 ;  /* 0x0000000210007986 */ /* 0x000fe2000c101b24 */
[----:B------:R-:W-:Y:S05]  /*5ce00*/  EXIT ;  /* 0x000000000000794d */ /* 0x000fea0003800000 */
.L_x_9058:
        /* <DEDUP_REMOVED lines=21> */
[----:B------:R-:W-:Y:S01]  /*5cf60*/  STG.E desc[UR36][R16.64], R3 ;  /* 0x0000000310007986 */ /* 0x000fe2000c101924 */
[----:B------:R-:W-:Y:S05]  /*5cf70*/  EXIT ;  /* 0x000000000000794d */ /* 0x000fea0003800000 */
.L_x_9057:
[----:B-1----:R-:W-:Y:S01]  /*5cf80*/  STG.E.64 desc[UR36][R16.64], R12 ;  /* 0x0000000c10007986 */ /* 0x002fe2000c101b24 */
[----:B------:R-:W-:Y:S05]  /*5cf90*/  EXIT ;  /* 0x000000000000794d */ /* 0x000fea0003800000 */
.L_x_9048:
        /* <DEDUP_REMOVED lines=11> */
[----:B-1----:R-:W-:Y:S01]  /*5d050*/  STG.E.U16 desc[UR36][R16.64], R13 ;  /* 0x0000000d10007986 */ /* 0x002fe2000c101524 */
[----:B------:R-:W-:Y:S05]  /*5d060*/  EXIT ;  /* 0x000000000000794d */ /* 0x000fea0003800000 */
.L_x_9062:
        /* <DEDUP_REMOVED lines=25> */
.L_x_9065:
[----:B------:R-:W-:-:S04]  /*5d200*/  SHF.R.U32.HI R3, RZ, 0x18, R3 ;  /* 0x00000018ff037819 */ /* 0x000fc80000011603 */
[----:B------:R-:W-:-:S04]  /*5d210*/  LOP3.LUT R0, R0, 0x80, R3, 0xf8, !PT ;  /* 0x0000008000007812 */ /* 0x000fc800078ef803 */
[----:B------:R-:W-:-:S07]  /*5d220*/  PRMT R8, R0, 0x7610, R8 ;  /* 0x0000761000087816 */ /* 0x000fce0000000008 */
.L_x_9064:
[----:B------:R-:W-:Y:S05]  /*5d230*/  BSYNC.RECONVERGENT B0 ;  /* 0x0000000000007941 */ /* 0x000fea0003800200 */
.L_x_9063:
[----:B------:R-:W-:Y:S01]  /*5d240*/  STG.E.U8 desc[UR36][R16.64], R8 ;  /* 0x0000000810007986 */ /* 0x000fe2000c101124 */
[----:B------:R-:W-:Y:S05]  /*5d250*/  EXIT ;  /* 0x000000000000794d */ /* 0x000fea0003800000 */
.L_x_9061:
        /* <DEDUP_REMOVED lines=25> */
.L_x_9068:
[----:B------:R-:W-:-:S04]  /*5d3f0*/  SHF.R.U32.HI R3, RZ, 0x18, R3 ;  /* 0x00000018ff037819 */ /* 0x000fc80000011603 */
[----:B------:R-:W-:-:S04]  /*5d400*/  LOP3.LUT R0, R0, 0x80, R3, 0xf8, !PT ;  /* 0x0000008000007812 */ /* 0x000fc800078ef803 */
[----:B------:R-:W-:-:S07]  /*5d410*/  PRMT R8, R0, 0x7610, R8 ;  /* 0x0000761000087816 */ /* 0x000fce0000000008 */
.L_x_9067:
[----:B------:R-:W-:Y:S05]  /*5d420*/  BSYNC.RECONVERGENT B0 ;  /* 0x0000000000007941 */ /* 0x000fea0003800200 */
.L_x_9066:
[----:B------:R-:W-:Y:S01]  /*5d430*/  STG.E.U8 desc[UR36][R16.64], R8 ;  /* 0x0000000810007986 */ /* 0x000fe2000c101124 */
[----:B------:R-:W-:Y:S05]  /*5d440*/  EXIT ;  /* 0x000000000000794d */ /* 0x000fea0003800000 */
.L_x_9060:
        /* <DEDUP_REMOVED lines=28> */
[----:B------:R-:W-:Y:S01]  /*5d610*/  STG.E.U8 desc[UR36][R16.64], R3 ;  /* 0x0000000310007986 */ /* 0x000fe2000c101124 */
[----:B------:R-:W-:Y:S05]  /*5d620*/  EXIT ;  /* 0x000000000000794d */ /* 0x000fea0003800000 */
.L_x_9070:
[----:B-1----:R-:W1:Y:S02]  /*5d630*/  F2I.U64.F64.TRUNC R12, R12 ;  /* 0x0000000c000c7311 */ /* 0x002e64000030d800 */
[----:B-1----:R-:W-:Y:S01]  /*5d640*/  STG.E.64 desc[UR36][R16.64], R12 ;  /* 0x0000000c10007986 */ /* 0x002fe2000c101b24 */
[----:B------:R-:W-:Y:S05]  /*5d650*/  EXIT ;  /* 0x000000000000794d */ /* 0x000fea0003800000 */
.L_x_9069:
[----:B-1----:R-:W1:Y:S02]  /*5d660*/  F2I.U32.F64.TRUNC R13, R12 ;  /* 0x0000000c000d7311 */ /* 0x002e64000030d000 */
[----:B-1----:R-:W-:Y:S01]  /*5d670*/  STG.E desc[UR36][R16.64], R13 ;  /* 0x0000000d10007986 */ /* 0x002fe2000c101924 */
[----:B------:R-:W-:Y:S05]  /*5d680*/  EXIT ;  /* 0x000000000000794d */ /* 0x000fea0003800000 */
.L_x_9059:
        /* <DEDUP_REMOVED lines=11> */
[----:B-1----:R-:W1:Y:S02]  /*5d740*/  DSETP.NEU.OR P0, PT, R12, RZ, P0 ;  /* 0x000000ff0c00722a */ /* 0x002e64000070d400 */
[----:B-1----:R-:W-:-:S05]  /*5d750*/  SEL R3, RZ, 0x1, !P0 ;  /* 0x00000001ff037807 */ /* 0x002fca0004000000 */
[----:B------:R-:W-:Y:S01]  /*5d760*/  STG.E.U8 desc[UR36][R16.64], R3 ;  /* 0x0000000310007986 */ /* 0x000fe2000c101124 */
[----:B------:R-:W-:Y:S05]  /*5d770*/  EXIT ;  /* 0x000000000000794d */ /* 0x000fea0003800000 */
.L_x_9072:
[----:B-1----:R-:W-:Y:S01]  /*5d780*/  STG.E.128 desc[UR36][R16.64], R12 ;  /* 0x0000000c10007986 */ /* 0x002fe2000c101d24 */
[----:B------:R-:W-:Y:S05]  /*5d790*/  EXIT ;  /* 0x000000000000794d */ /* 0x000fea0003800000 */
.L_x_9071:
[----:B------:R-:W-:-:S09]  /*5d7a0*/  UISETP.NE.AND UP0, UPT, UR4, 0xf, UPT ;  /* 0x0000000f0400788c */ /* 0x000fd2000bf05270 */
[----:B------:R-:W-:Y:S05]  /*5d7b0*/  BRA.U !UP0, `(.L_x_9073) ;  /* 0x0000000508287547 */ /* 0x000fea000b800000 */
[----:B------:R-:W-:-:S09]  /*5d7c0*/  UISETP.NE.AND UP0, UPT, UR4, 0x17, UPT ;  /* 0x000000170400788c */ /* 0x000fd2000bf05270 */
[----:B------:R-:W-:Y:S05]  /*5d7d0*/  BRA.U !UP0, `(.L_x_9074) ;  /* 0x0000000108b07547 */ /* 0x000fea000b800000 */
[----:B------:R-:W-:-:S09]  /*5d7e0*/  UISETP.NE.AND UP0, UPT, UR4, 0x18, UPT ;  /* 0x000000180400788c */ /* 0x000fd2000bf05270 */
[----:B------:R-:W-:Y:S05]  /*5d7f0*/  BRA.U !UP0, `(.L_x_9075) ;  /* 0x0000000108447547 */ /* 0x000fea000b800000 */
.L_x_9052:
        /* <DEDUP_REMOVED lines=16> */
.L_x_9076:
[----:B------:R-:W-:Y:S05]  /*5d900*/  EXIT ;  /* 0x000000000000794d */ /* 0x000fea0003800000 */
.L_x_9075:
        /* <DEDUP_REMOVED lines=21> */
.L_x_9078:
[----:B------:R-:W-:Y:S05]  /*5da60*/  BSYNC.RECONVERGENT B0 ;  /* 0x0000000000007941 */ /* 0x000fea0003800200 */
.L_x_9077:
[----:B------:R-:W-:-:S05]  /*5da70*/  LOP3.LUT R3, R0, 0x80, R3, 0xf8, !PT ;  /* 0x0000008000037812 */ /* 0x000fca00078ef803 */
[----:B------:R-:W-:Y:S01]  /*5da80*/  STG.E.U8 desc[UR36][R16.64], R3 ;  /* 0x0000000310007986 */ /* 0x000fe2000c101124 */
[----:B------:R-:W-:Y:S05]  /*5da90*/  EXIT ;  /* 0x000000000000794d */ /* 0x000fea0003800000 */
.L_x_9074:
        /* <DEDUP_REMOVED lines=20> */
.L_x_9080:
[----:B------:R-:W-:Y:S01]  /*5dbe0*/  IMAD.MOV.U32 R0, RZ, RZ, 0x7f ;  /* 0x0000007fff007424 */ /* 0x000fe200078e00ff */
[----:B------:R-:W-:-:S04]  /*5dbf0*/  ISETP.GT.U32.AND P0, PT, R2, 0x7f800000, PT ;  /* 0x7f8000000200780c */ /* 0x000fc80003f04070 */
[----:B------:R-:W-:-:S09]  /*5dc00*/  SEL R0, R0, 0x7c, P0 ;  /* 0x0000007c00007807 */ /* 0x000fd20000000000 */
.L_x_9081:
[----:B------:R-:W-:Y:S05]  /*5dc10*/  BSYNC.RECONVERGENT B0 ;  /* 0x0000000000007941 */ /* 0x000fea0003800200 */
.L_x_9079:
[----:B------:R-:W-:-:S04]  /*5dc20*/  SHF.R.U32.HI R3, RZ, 0x18, R3 ;  /* 0x00000018ff037819 */ /* 0x000fc80000011603 */
[----:B------:R-:W-:-:S05]  /*5dc30*/  LOP3.LUT R3, R0, 0x80, R3, 0xf8, !PT ;  /* 0x0000008000037812 */ /* 0x000fca00078ef803 */
[----:B------:R-:W-:Y:S01]  /*5dc40*/  STG.E.U8 desc[UR36][R16.64], R3 ;  /* 0x0000000310007986 */ /* 0x000fe2000c101124 */
[----:B------:R-:W-:Y:S05]  /*5dc50*/  EXIT ;  /* 0x000000000000794d */ /* 0x000fea0003800000 */
.L_x_9073:
        /* <DEDUP_REMOVED lines=12> */
        .weak           $__internal_18_$__cuda_sm20_div_rn_f64_full
        .type           $__internal_18_$__cuda_sm20_div_rn_f64_full,@function
        .size           $__internal_18_$__cuda_sm20_div_rn_f64_full,($__internal_19_$__cuda_sm20_dsqrt_rn_f64_mediumpath_v1 - $__internal_18_$__cuda_sm20_div_rn_f64_full)
$__internal_18_$__cuda_sm20_div_rn_f64_full:
[C---:B------:R-:W-:Y:S01]  /*5dd20*/  FSETP.GEU.AND P0, PT, |R21|.reuse, 1.469367938527859385e-39, PT ;  /* 0x001000001500780b */ /* 0x040fe20003f0e200 */
[----:B------:R-:W-:Y:S01]  /*5dd30*/  IMAD.MOV.U32 R45, RZ, RZ, 0x1ca00000 ;  /* 0x1ca00000ff2d7424 */ /* 0x000fe200078e00ff */
[----:B------:R-:W-:Y:S01]  /*5dd40*/  LOP3.LUT R24, R21, 0x7ff00000, RZ, 0xc0, !PT ;  /* 0x7ff0000015187812 */ /* 0x000fe200078ec0ff */
[----:B------:R-:W-:Y:S01]  /*5dd50*/  BSSY.RECONVERGENT B0, `(.L_x_9082) ;  /* 0x0000080000007945 */ /* 0x000fe20003800200 */
[C---:B------:R-:W-:Y:S02]  /*5dd60*/  LOP3.LUT R25, R13.reuse, 0x7ff00000, RZ, 0xc0, !PT ;  /* 0x7ff000000d197812 */ /* 0x040fe400078ec0ff */
[C---:B------:R-:W-:Y:S01]  /*5dd70*/  FSETP.GEU.AND P2, PT, |R13|.reuse, 1.469367938527859385e-39, PT ;  /* 0x001000000d00780b */ /* 0x040fe20003f4e200 */
[----:B------:R-:W-:Y:S01]  /*5dd80*/  IMAD.MOV.U32 R38, RZ, RZ, R24 ;  /* 0x000000ffff267224 */ /* 0x000fe200078e0018 */
[----:B------:R-:W-:Y:S02]  /*5dd90*/  ISETP.GE.U32.AND P4, PT, R24, R25, PT ;  /* 0x000000191800720c */ /* 0x000fe40003f86070 */
[----:B------:R-:W-:-:S02]  /*5dda0*/  LOP3.LUT R14, R13, 0x800fffff, RZ, 0xc0, !PT ;  /* 0x800fffff0d0e7812 */ /* 0x000fc400078ec0ff */
[----:B------:R-:W-:Y:S02]  /*5ddb0*/  MOV R39, R25 ;  /* 0x0000001900277202 */ /* 0x000fe40000000f00 */
[----:B------:R-:W-:Y:S02]  /*5ddc0*/  @!P0 LOP3.LUT R18, R13, 0x7ff00000, RZ, 0xc0, !PT ;  /* 0x7ff000000d128812 */ /* 0x000fe400078ec0ff */
[----:B------:R-:W-:Y:S01]  /*5ddd0*/  LOP3.LUT R15, R14, 0x3ff00000, RZ, 0xfc, !PT ;  /* 0x3ff000000e0f7812 */ /* 0x000fe200078efcff */
[----:B------:R-:W-:Y:S01]  /*5dde0*/  IMAD.MOV.U32 R14, RZ, RZ, R12 ;  /* 0x000000ffff0e7224 */ /* 0x000fe200078e000c */
[----:B------:R-:W-:Y:S02]  /*5ddf0*/  @!P0 ISETP.GE.U32.AND P3, PT, R24, R18, PT ;  /* 0x000000121800820c */ /* 0x000fe40003f66070 */
[C---:B------:R-:W-:Y:S02]  /*5de00*/  SEL R18, R45.reuse, 0x63400000, !P4 ;  /* 0x634000002d127807 */ /* 0x040fe40006000000 */
[----:B------:R-:W-:Y:S01]  /*5de10*/  @!P0 SEL R36, R45, 0x63400000, !P3 ;  /* 0x634000002d248807 */ /* 0x000fe20005800000 */
[----:B------:R-:W0:Y:S01]  /*5de20*/  @!P2 DMUL R14, R12, 8.98846567431157953865e+307 ;  /* 0x7fe000000c0ea828 */ /* 0x000e220000000000 */
[--C-:B------:R-:W-:Y:S01]  /*5de30*/  LOP3.LUT R19, R18, 0x800fffff, R21.reuse, 0xf8, !PT ;  /* 0x800fffff12137812 */ /* 0x100fe200078ef815 */
[----:B------:R-:W-:Y:S01]  /*5de40*/  IMAD.MOV.U32 R18, RZ, RZ, R20 ;  /* 0x000000ffff127224 */ /* 0x000fe200078e0014 */
[----:B------:R-:W-:Y:S01]  /*5de50*/  @!P0 LOP3.LUT R36, R36, 0x80000000, R21, 0xf8, !PT ;  /* 0x8000000024248812 */ /* 0x000fe200078ef815 */
[----:B0-----:R-:W0:Y:S01]  /*5de60*/  MUFU.RCP64H R23, R15 ;  /* 0x0000000f00177308 */ /* 0x001e220000001800 */
[----:B------:R-:W-:-:S02]  /*5de70*/  @!P2 LOP3.LUT R39, R15, 0x7ff00000, RZ, 0xc0, !PT ;  /* 0x7ff000000f27a812 */ /* 0x000fc400078ec0ff */
[----:B------:R-:W-:Y:S01]  /*5de80*/  @!P0 LOP3.LUT R37, R36, 0x100000, RZ, 0xfc, !PT ;  /* 0x0010000024258812 */ /* 0x000fe200078efcff */
[----:B------:R-:W-:Y:S01]  /*5de90*/  @!P0 IMAD.MOV.U32 R36, RZ, RZ, RZ ;  /* 0x000000ffff248224 */ /* 0x000fe200078e00ff */
[----:B------:R-:W-:Y:S01]  /*5dea0*/  MOV R22, 0x1 ;  /* 0x0000000100167802 */ /* 0x000fe20000000f00 */
[----:B------:R-:W-:-:S15]  /*5deb0*/  VIADD R25, R39, 0xffffffff ;  /* 0xffffffff27197836 */ /* 0x000fde0000000000 */
[----:B------:R-:W-:-:S15]  /*5dec0*/  NOP ;  /* 0x0000000000007918 */ /* 0x000fde0000000000 */
[----:B------:R-:W-:-:S15]  /*5ded0*/  NOP ;  /* 0x0000000000007918 */ /* 0x000fde0000000000 */
[----:B------:R-:W-:-:S09]  /*5dee0*/  NOP ;  /* 0x0000000000007918 */ /* 0x000fd20000000000 */
[----:B------:R-:W1:Y:S02]  /*5def0*/  @!P0 DFMA R18, R18, 2, -R36 ;  /* 0x400000001212882b */ /* 0x000e640000000824 */
[----:B-1----:R-:W-:-:S05]  /*5df00*/  @!P0 LOP3.LUT R38, R19, 0x7ff00000, RZ, 0xc0, !PT ;  /* 0x7ff0000013268812 */ /* 0x002fca00078ec0ff */
[----:B------:R-:W-:-:S05]  /*5df10*/  VIADD R44, R38, 0xffffffff ;  /* 0xffffffff262c7836 */ /* 0x000fca0000000000 */
[----:B------:R-:W-:-:S04]  /*5df20*/  ISETP.GT.U32.AND P0, PT, R44, 0x7feffffe, PT ;  /* 0x7feffffe2c00780c */ /* 0x000fc80003f04070 */
[----:B------:R-:W-:-:S15]  /*5df30*/  ISETP.GT.U32.OR P0, PT, R25, 0x7feffffe, P0 ;  /* 0x7feffffe1900780c */ /* 0x000fde0000704470 */
[----:B------:R-:W-:-:S15]  /*5df40*/  NOP ;  /* 0x0000000000007918 */ /* 0x000fde0000000000 */
[----:B------:R-:W-:-:S15]  /*5df50*/  NOP ;  /* 0x0000000000007918 */ /* 0x000fde0000000000 */
[----:B------:R-:W-:-:S03]  /*5df60*/  NOP ;  /* 0x0000000000007918 */ /* 0x000fc60000000000 */
        /* <DEDUP_REMOVED lines=37> */
[----:B------:R-:W-:Y:S02]  /*5e1c0*/  LOP3.LUT R20, R13, 0x7ff00000, RZ, 0xc0, !PT ;  /* 0x7ff000000d147812 */ /* 0x000fe400078ec0ff */
[----:B------:R-:W-:Y:S02]  /*5e1d0*/  MOV R34, RZ ;  /* 0x000000ff00227202 */ /* 0x000fe40000000f00 */
[CC--:B------:R-:W-:Y:S02]  /*5e1e0*/  VIADDMNMX R21, R24.reuse, -R20.reuse, 0xb9600000, !PT ;  /* 0xb960000018157446 */ /* 0x0c0fe40007800914 */
[----:B------:R-:W-:Y:S02]  /*5e1f0*/  ISETP.GE.U32.AND P0, PT, R24, R20, PT ;  /* 0x000000141800720c */ /* 0x000fe40003f06070 */
        /* <DEDUP_REMOVED lines=25> */
[----:B------:R-:W-:-:S03]  /*5e390*/  FSEL R12, R12, R25, !P0 ;  /* 0x000000190c0c7208 */ /* 0x000fc60004000000 */
[----:B------:R-:W-:Y:S01]  /*5e3a0*/  IMAD.MOV.U32 R24, RZ, RZ, R22 ;  /* 0x000000ffff187224 */ /* 0x000fe200078e0016 */
[----:B------:R-:W-:Y:S01]  /*5e3b0*/  MOV R25, R12 ;  /* 0x0000000c00197202 */ /* 0x000fe20000000f00 */
[----:B------:R-:W-:Y:S06]  /*5e3c0*/  BRA `(.L_x_9084) ;  /* 0x0000000000607947 */ /* 0x000fec0003800000 */
.L_x_9083:
        /* <DEDUP_REMOVED lines=12> */
[----:B------:R-:W-:Y:S01]  /*5e490*/  @!P0 IMAD.MOV.U32 R24, RZ, RZ, RZ ;  /* 0x000000ffff188224 */ /* 0x000fe200078e00ff */
[----:B------:R-:W-:Y:S01]  /*5e4a0*/  @P0 MOV R24, RZ ;  /* 0x000000ff00180202 */ /* 0x000fe20000000f00 */
[----:B------:R-:W-:Y:S02]  /*5e4b0*/  @!P0 IMAD.MOV.U32 R25, RZ, RZ, R13 ;  /* 0x000000ffff198224 */ /* 0x000fe400078e000d */
[----:B------:R-:W-:Y:S01]  /*5e4c0*/  @P0 IMAD.MOV.U32 R25, RZ, RZ, R12 ;  /* 0x000000ffff190224 */ /* 0x000fe200078e000c */
[----:B------:R-:W-:Y:S06]  /*5e4d0*/  BRA `(.L_x_9084) ;  /* 0x00000000001c7947 */ /* 0x000fec0003800000 */
.L_x_9086:
[----:B------:R-:W-:-:S05]  /*5e4e0*/  LOP3.LUT R24, R13, 0x80000, RZ, 0xfc, !PT ;  /* 0x000800000d187812 */ /* 0x000fca00078efcff */
[----:B------:R-:W-:Y:S02]  /*5e4f0*/  IMAD.MOV.U32 R25, RZ, RZ, R24 ;  /* 0x000000ffff197224 */ /* 0x000fe400078e0018 */
[----:B------:R-:W-:Y:S01]  /*5e500*/  IMAD.MOV.U32 R24, RZ, RZ, R12 ;  /* 0x000000ffff187224 */ /* 0x000fe200078e000c */
[----:B------:R-:W-:Y:S06]  /*5e510*/  BRA `(.L_x_9084) ;  /* 0x00000000000c7947 */ /* 0x000fec0003800000 */
.L_x_9085:
[----:B------:R-:W-:-:S05]  /*5e520*/  LOP3.LUT R24, R21, 0x80000, RZ, 0xfc, !PT ;  /* 0x0008000015187812 */ /* 0x000fca00078efcff */
[----:B------:R-:W-:Y:S01]  /*5e530*/  IMAD.MOV.U32 R25, RZ, RZ, R24 ;  /* 0x000000ffff197224 */ /* 0x000fe200078e0018 */
[----:B------:R-:W-:-:S07]  /*5e540*/  MOV R24, R20 ;  /* 0x0000001400187202 */ /* 0x000fce0000000f00 */
.L_x_9084:
[----:B------:R-:W-:Y:S05]  /*5e550*/  BSYNC.RECONVERGENT B0 ;  /* 0x0000000000007941 */ /* 0x000fea0003800200 */
.L_x_9082:
[----:B------:R-:W-:Y:S02]  /*5e560*/  IMAD.MOV.U32 R12, RZ, RZ, R0 ;  /* 0x000000ffff0c7224 */ /* 0x000fe400078e0000 */
[----:B------:R-:W-:-:S04]  /*5e570*/  IMAD.MOV.U32 R13, RZ, RZ, 0x0 ;  /* 0x00000000ff0d7424 */ /* 0x000fc800078e00ff */
[----:B------:R-:W-:Y:S05]  /*5e580*/  RET.REL.NODEC R12 `(_ZN2at6native18elementwise_kernelILi128ELi4EZNS0_15gpu_kernel_implIZZZNS0_17acosh_kernel_cudaERNS_18TensorIteratorBaseEENKUlvE_clEvENKUlvE_clEvEUlN3c107complexIdEEE_EEvS4_RKT_EUliE_EEviT1_) ;  /* 0xfffffa180c9c7950 */ /* 0x000fea0003c3ffff */
        .weak           $__internal_19_$__cuda_sm20_dsqrt_rn_f64_mediumpath_v1
        .type           $__internal_19_$__cuda_sm20_dsqrt_rn_f64_mediumpath_v1,@function
        .size           $__internal_19_$__cuda_sm20_dsqrt_rn_f64_mediumpath_v1,(.L_x_14263 - $__internal_19_$__cuda_sm20_dsqrt_rn_f64_mediumpath_v1)
$__internal_19_$__cuda_sm20_dsqrt_rn_f64_mediumpath_v1:
[----:B------:R-:W-:Y:S01]  /*5e590*/  ISETP.GE.U32.AND P0, PT, R22, -0x3400000, PT ;  /* 0xfcc000001600780c */ /* 0x000fe20003f06070 */
[----:B------:R-:W-:Y:S01]  /*5e5a0*/  BSSY.RECONVERGENT B0, `(.L_x_9087) ;  /* 0x000004b000007945 */ /* 0x000fe20003800200 */
[----:B------:R-:W-:Y:S02]  /*5e5b0*/  IMAD.MOV.U32 R22, RZ, RZ, R0 ;  /* 0x000000ffff167224 */ /* 0x000fe400078e0000 */
[----:B------:R-:W-:-:S09]  /*5e5c0*/  IMAD.MOV.U32 R23, RZ, RZ, R21 ;  /* 0x000000ffff177224 */ /* 0x000fd200078e0015 */
[----:B------:R-:W-:Y:S05]  /*5e5d0*/  @!P0 BRA `(.L_x_9088) ;  /* 0x00000000003c8947 */ /* 0x000fea0003800000 */
[----:B------:R-:W0:Y:S02]  /*5e5e0*/  DFMA.RM R14, R14, R22, R12 ;  /* 0x000000160e0e722b */ /* 0x000e24000000400c */
[----:B0-----:R-:W-:-:S04]  /*5e5f0*/  IADD3 R12, P0, PT, R14, 0x1, RZ ;  /* 0x000000010e0c7810 */ /* 0x001fc80007f1e0ff */
[----:B------:R-:W-:-:S15]  /*5e600*/  IADD3.X R13, PT, PT, RZ, R15, RZ, P0, !PT ;  /* 0x0000000fff0d7210 */ /* 0x000fde00007fe4ff */
[----:B------:R-:W-:-:S15]  /*5e610*/  NOP ;  /* 0x0000000000007918 */ /* 0x000fde0000000000 */
[----:B------:R-:W-:-:S15]  /*5e620*/  NOP ;  /* 0x0000000000007918 */ /* 0x000fde0000000000 */
[----:B------:R-:W-:-:S13]  /*5e630*/  NOP ;  /* 0x0000000000007918 */ /* 0x000fda0000000000 */
[----:B------:R-:W0:-:S15]  /*5e640*/  DFMA.RP R18, -R14, R12, R18 ;  /* 0x0000000c0e12722b */ /* 0x000e1e0000008112 */
[----:B------:R-:W-:-:S15]  /*5e650*/  NOP ;  /* 0x0000000000007918 */ /* 0x000fde0000000000 */
[----:B------:R-:W-:-:S15]  /*5e660*/  NOP ;  /* 0x0000000000007918 */ /* 0x000fde0000000000 */
[----:B------:R-:W-:-:S15]  /*5e670*/  NOP ;  /* 0x0000000000007918 */ /* 0x000fde0000000000 */
[----:B------:R-:W-:-:S04]  /*5e680*/  NOP ;  /* 0x0000000000007918 */ /* 0x000fc80000000000 */
[----:B0-----:R-:W0:Y:S02]  /*5e690*/  DSETP.GT.AND P0, PT, R18, RZ, PT ;  /* 0x000000ff1200722a */ /* 0x001e240003f04000 */
[----:B0-----:R-:W-:Y:S02]  /*5e6a0*/  FSEL R12, R12, R14, P0 ;  /* 0x0000000e0c0c7208 */ /* 0x001fe40000000000 */
[----:B------:R-:W-:Y:S01]  /*5e6b0*/  FSEL R13, R13, R15, P0 ;  /* 0x0000000f0d0d7208 */ /* 0x000fe20000000000 */
[----:B------:R-:W-:Y:S06]  /*5e6c0*/  BRA `(.L_x_9089) ;  /* 0x0000000000e07947 */ /* 0x000fec0003800000 */
.L_x_9088:
[----:B------:R-:W0:Y:S02]  /*5e6d0*/  DSETP.NE.AND P0, PT, R18, RZ, PT ;  /* 0x000000ff1200722a */ /* 0x000e240003f05000 */
[----:B0-----:R-:W-:Y:S05]  /*5e6e0*/  @!P0 BRA `(.L_x_9090) ;  /* 0x0000000000d48947 */ /* 0x001fea0003800000 */
[----:B------:R-:W-:-:S13]  /*5e6f0*/  ISETP.GE.AND P0, PT, R19, RZ, PT ;  /* 0x000000ff1300720c */ /* 0x000fda0003f06270 */
[----:B------:R-:W-:Y:S02]  /*5e700*/  @!P0 IMAD.MOV.U32 R12, RZ, RZ, 0x0 ;  /* 0x00000000ff0c8424 */ /* 0x000fe400078e00ff */
[----:B------:R-:W-:Y:S01]  /*5e710*/  @!P0 IMAD.MOV.U32 R13, RZ, RZ, -0x80000 ;  /* 0xfff80000ff0d8424 */ /* 0x000fe200078e00ff */
[----:B------:R-:W-:Y:S06]  /*5e720*/  @!P0 BRA `(.L_x_9089) ;  /* 0x0000000000c88947 */ /* 0x000fec0003800000 */
[----:B------:R-:W-:-:S13]  /*5e730*/  ISETP.GT.AND P0, PT, R19, 0x7fefffff, PT ;  /* 0x7fefffff1300780c */ /* 0x000fda0003f04270 */
[----:B------:R-:W-:Y:S05]  /*5e740*/  @P0 BRA `(.L_x_9090) ;  /* 0x0000000000bc0947 */ /* 0x000fea0003800000 */
[----:B------:R-:W0:Y:S01]  /*5e750*/  DMUL R18, R18, 8.11296384146066816958e+31 ;  /* 0x4690000012127828 */ /* 0x000e220000000000 */
[----:B------:R-:W-:Y:S01]  /*5e760*/  IMAD.MOV.U32 R12, RZ, RZ, RZ ;  /* 0x000000ffff0c7224 */ /* 0x000fe200078e00ff */
[----:B0-----:R-:W0:Y:S01]  /*5e770*/  MUFU.RSQ64H R13, R19 ;  /* 0x00000013000d7308 */ /* 0x001e220000001c00 */
[----:B------:R-:W-:Y:S01]  /*5e780*/  IMAD.MOV.U32 R22, RZ, RZ, 0x0 ;  /* 0x00000000ff167424 */ /* 0x000fe200078e00ff */
[----:B------:R-:W-:-:S15]  /*5e790*/  MOV R23, 0x3fd80000 ;  /* 0x3fd8000000177802 */ /* 0x000fde0000000f00 */
        /* <DEDUP_REMOVED lines=29> */
[----:B0-----:R-:W-:-:S15]  /*5e970*/  VIADD R15, R15, 0xfff00000 ;  /* 0xfff000000f0f7836 */ /* 0x001fde0000000000 */
[----:B------:R-:W-:-:S15]  /*5e980*/  NOP ;  /* 0x0000000000007918 */ /* 0x000fde0000000000 */
[----:B------:R-:W-:-:S15]  /*5e990*/  NOP ;  /* 0x0000000000007918 */ /* 0x000fde0000000000 */
[----:B------:R-:W-:-:S15]  /*5e9a0*/  NOP ;  /* 0x0000000000007918 */ /* 0x000fde0000000000 */
[----:B------:R-:W-:-:S02]  /*5e9b0*/  NOP ;  /* 0x0000000000007918 */ /* 0x000fc40000000000 */
[----:B-1----:R-:W0:-:S15]  /*5e9c0*/  DFMA R22, R12, -R12, R18 ;  /* 0x8000000c0c16722b */ /* 0x002e1e0000000012 */
[----:B------:R-:W-:-:S15]  /*5e9d0*/  NOP ;  /* 0x0000000000007918 */ /* 0x000fde0000000000 */
[----:B------:R-:W-:-:S15]  /*5e9e0*/  NOP ;  /* 0x0000000000007918 */ /* 0x000fde0000000000 */
[----:B------:R-:W-:-:S15]  /*5e9f0*/  NOP ;  /* 0x0000000000007918 */ /* 0x000fde0000000000 */
[----:B------:R-:W-:-:S04]  /*5ea00*/  NOP ;  /* 0x0000000000007918 */ /* 0x000fc80000000000 */
[----:B0-----:R-:W0:Y:S02]  /*5ea10*/  DFMA R12, R14, R22, R12 ;  /* 0x000000160e0c722b */ /* 0x001e24000000000c */
[----:B0-----:R-:W-:Y:S01]  /*5ea20*/  VIADD R13, R13, 0xfcb00000 ;  /* 0xfcb000000d0d7836 */ /* 0x001fe20000000000 */
[----:B------:R-:W-:Y:S06]  /*5ea30*/  BRA `(.L_x_9089) ;  /* 0x0000000000047947 */ /* 0x000fec0003800000 */
.L_x_9090:
[----:B------:R0:W1:Y:S02]  /*5ea40*/  DADD R12, R18, R18 ;  /* 0x00000000120c7229 */ /* 0x0000640000000012 */
.L_x_9089:
[----:B------:R-:W-:Y:S05]  /*5ea50*/  BSYNC.RECONVERGENT B0 ;  /* 0x0000000000007941 */ /* 0x000fea0003800200 */
.L_x_9087:
[----:B------:R-:W-:-:S04]  /*5ea60*/  IMAD.MOV.U32 R21, RZ, RZ, 0x0 ;  /* 0x00000000ff157424 */ /* 0x000fc800078e00ff */
[----:B01----:R-:W-:Y:S05]  /*5ea70*/  RET.REL.NODEC R20 `(_ZN2at6native18elementwise_kernelILi128ELi4EZNS0_15gpu_kernel_implIZZZNS0_17acosh_kernel_cudaERNS_18TensorIteratorBaseEENKUlvE_clEvENKUlvE_clEvEUlN3c107complexIdEEE_EEvS4_RKT_EUliE_EEviT1_) ;  /* 0xfffffa1414607950 */ /* 0x003fea0003c3ffff */
.L_x_9091:
        /* <DEDUP_REMOVED lines=16> */
.L_x_14263:


//--------------------- .text._ZN2at6native27unrolled_elementwise_kernelIZZZNS0_17acosh_kernel_cudaERNS_18TensorIteratorBaseEENKUlvE_clEvENKUlvE_clEvEUlN3c107complexIdEEE_St5arrayIPcLm2EELi4E23TrivialOffsetCalculatorILi1EjESE_NS0_6memory12LoadWithCastILi1EEENSF_13StoreWithCastILi1EEEEEviT_T0_T2_T3_T4_T5_ --------------------------
	.section	.text._ZN2at6native27unrolled_elementwise_kernelIZZZNS0_17acosh_kernel_cudaERNS_18TensorIteratorBaseEENKUlvE_clEvENKUlvE_clEvEUlN3c107complexIdEEE_St5arrayIPcLm2EELi4E23TrivialOffsetCalculatorILi1EjESE_NS0_6memory12LoadWithCastILi1EEENSF_13StoreWithCastILi1EEEEEviT_T0_T2_T3_T4_T5_,"ax",@progbits
	.align	128
        .global         _ZN2at6native27unrolled_elementwise_kernelIZZZNS0_17acosh_kernel_cudaERNS_18TensorIteratorBaseEENKUlvE_clEvENKUlvE_clEvEUlN3c107complexIdEEE_St5arrayIPcLm2EELi4E23TrivialOffsetCalculatorILi1EjESE_NS0_6memory12LoadWithCastILi1EEENSF_13StoreWithCastILi1EEEEEviT_T0_T2_T3_T4_T5_
        .type           _ZN2at6native27unrolled_elementwise_kernelIZZZNS0_17acosh_kernel_cudaERNS_18TensorIteratorBaseEENKUlvE_clEvENKUlvE_clEvEUlN3c107complexIdEEE_St5arrayIPcLm2EELi4E23TrivialOffsetCalculatorILi1EjESE_NS0_6memory12LoadWithCastILi1EEENSF_13StoreWithCastILi1EEEEEviT_T0_T2_T3_T4_T5_,@function
        .size           _ZN2at6native27unrolled_elementwise_kernelIZZZNS0_17acosh_kernel_cudaERNS_18TensorIteratorBaseEENKUlvE_clEvENKUlvE_clEvEUlN3c107complexIdEEE_St5arrayIPcLm2EELi4E23TrivialOffsetCalculatorILi1EjESE_NS0_6memory12LoadWithCastILi1EEENSF_13StoreWithCastILi1EEEEEviT_T0_T2_T3_T4_T5_,(.L_x_14265 - _ZN2at6native27unrolled_elementwise_kernelIZZZNS0_17acosh_kernel_cudaERNS_18TensorIteratorBaseEENKUlvE_clEvENKUlvE_clEvEUlN3c107complexIdEEE_St5arrayIPcLm2EELi4E23TrivialOffsetCalculatorILi1EjESE_NS0_6memory12LoadWithCastILi1EEENSF_13StoreWithCastILi1EEEEEviT_T0_T2_T3_T4_T5_)
        .other          _ZN2at6native27unrolled_elementwise_kernelIZZZNS0_17acosh_kernel_cudaERNS_18TensorIteratorBaseEENKUlvE_clEvENKUlvE_clEvEUlN3c107complexIdEEE_St5arrayIPcLm2EELi4E23TrivialOffsetCalculatorILi1EjESE_NS0_6memory12LoadWithCastILi1EEENSF_13StoreWithCastILi1EEEEEviT_T0_T2_T3_T4_T5_,@"STO_CUDA_ENTRY STV_DEFAULT"
_ZN2at6native27unrolled_elementwise_kernelIZZZNS0_17acosh_kernel_cudaERNS_18TensorIteratorBaseEENKUlvE_clEvENKUlvE_clEvEUlN3c107complexIdEEE_St5arrayIPcLm2EELi4E23TrivialOffsetCalculatorILi1EjESE_NS0_6memory12LoadWithCastILi1EEENSF_13StoreWithCastILi1EEEEEviT_T0_T2_T3_T4_T5_:
.text._ZN2at6native27unrolled_elementwise_kernelIZZZNS0_17acosh_kernel_cudaERNS_18TensorIteratorBaseEENKUlvE_clEvENKUlvE_clEvEUlN3c107complexIdEEE_St5arrayIPcLm2EELi4E23TrivialOffsetCalculatorILi1EjESE_NS0_6memory12LoadWithCastILi1EEENSF_13StoreWithCastILi1EEEEEviT_T0_T2_T3_T4_T5_:
[----:B------:R-:W0:Y:S01]  /*0000*/  LDC R1, c[0x0][0x37c] ;  /* 0x0000df00ff017b82 */ /* 0x000e220000000800 */
[----:B------:R-:W1:Y:S07]  /*0010*/  S2R R57, SR_CTAID.X ;  /* 0x0000000000397919 */ /* 0x000e6e0000002500 */
[----:B------:R-:W1:Y:S01]  /*0020*/  LDC R56, c[0x0][0x380] ;  /* 0x0000e000ff387b82 */ /* 0x000e620000000800 */
[----:B------:R-:W2:Y:S01]  /*0030*/  LDCU.64 UR36, c[0x0][0x358] ;  /* 0x00006b00ff2477ac */ /* 0x000ea20008000a00 */
[----:B------:R-:W-:Y:S01]  /*0040*/  BSSY.RECONVERGENT B6, `(.L_x_9092) ;  /* 0x000011c000067945 */ /* 0x000fe20003800200 */
[----:B------:R-:W3:Y:S01]  /*0050*/  S2R R23, SR_TID.X ;  /* 0x0000000000177919 */ /* 0x000ee20000002100 */
[----:B0-----:R-:W-:Y:S01]  /*0060*/  VIADD R1, R1, 0xfffffff0 ;  /* 0xfffffff001017836 */ /* 0x001fe20000000000 */
[----:B------:R-:W0:Y:S01]  /*0070*/  LDCU.U8 UR38, c[0x0][0x39c] ;  /* 0x00007380ff2677ac */ /* 0x000e220008000000 */
[----:B------:R-:W-:-:S02]  /*0080*/  CS2R R26, SRZ ;  /* 0x00000000001a7805 */ /* 0x000fc4000001ff00 */
[----:B------:R-:W-:Y:S01]  /*0090*/  CS2R R24, SRZ ;  /* 0x0000000000187805 */ /* 0x000fe2000001ff00 */
[----:B-1----:R-:W-:Y:S02]  /*00a0*/  IMAD R56, R57, -0x200, R56 ;  /* 0xfffffe0039387824 */ /* 0x002fe400078e0238 */
[----:B---3--:R-:W-:-:S03]  /*00b0*/  IMAD.MOV.U32 R38, RZ, RZ, R23 ;  /* 0x000000ffff267224 */ /* 0x008fc600078e0017 */
[----:B------:R-:W-:-:S13]  /*00c0*/  ISETP.GE.AND P0, PT, R23, R56, PT ;  /* 0x000000381700720c */ /* 0x000fda0003f06270 */
[----:B0-2---:R-:W-:Y:S05]  /*00d0*/  @P0 BRA `(.L_x_9093) ;  /* 0x0000001000480947 */ /* 0x005fea0003800000 */
        /* <DEDUP_REMOVED lines=22> */
.L_x_9098:
[----:B------:R-:W2:Y:S01]  /*0240*/  LDG.E.U8 R2, desc[UR36][R2.64] ;  /* 0x0000002402027981 */ /* 0x000ea2000c1e1100 */
[----:B------:R-:W-:Y:S01]  /*0250*/  CS2R R26, SRZ ;  /* 0x00000000001a7805 */ /* 0x000fe2000001ff00 */
[----:B--2---:R0:W1:Y:S02]  /*0260*/  I2F.F64.U16 R24, R2 ;  /* 0x0000000200187312 */ /* 0x0040640000101800 */
[----:B01----:R-:W-:Y:S05]  /*0270*/  BRA `(.L_x_9100) ;  /* 0x0000000c00d87947 */ /* 0x003fea0003800000 */
.L_x_9097:
        /* <DEDUP_REMOVED lines=10> */
.L_x_9102:
[----:B------:R-:W2:Y:S01]  /*0320*/  LDG.E R2, desc[UR36][R2.64] ;  /* 0x0000002402027981 */ /* 0x000ea2000c1e1900 */
[----:B------:R-:W-:Y:S01]  /*0330*/  CS2R R26, SRZ ;  /* 0x00000000001a7805 */ /* 0x000fe2000001ff00 */
[----:B--2---:R0:W1:Y:S02]  /*0340*/  I2F.F64 R24, R2 ;  /* 0x0000000200187312 */ /* 0x0040640000201c00 */
[----:B01----:R-:W-:Y:S05]  /*0350*/  BRA `(.L_x_9100) ;  /* 0x0000000c00a07947 */ /* 0x003fea0003800000 */
.L_x_9101:
[----:B------:R-:W2:Y:S01]  /*0360*/  LDG.E.U16 R2, desc[UR36][R2.64] ;  /* 0x0000002402027981 */ /* 0x000ea2000c1e1500 */
[----:B------:R-:W-:Y:S01]  /*0370*/  CS2R R26, SRZ ;  /* 0x00000000001a7805 */ /* 0x000fe2000001ff00 */
[----:B--2---:R0:W1:Y:S02]  /*0380*/  I2F.F64.S16 R24, R2 ;  /* 0x0000000200187312 */ /* 0x0040640000101c00 */
[----:B01----:R-:W-:Y:S05]  /*0390*/  BRA `(.L_x_9100) ;  /* 0x0000000c00907947 */ /* 0x003fea0003800000 */
.L_x_9096:
        /* <DEDUP_REMOVED lines=11> */
.L_x_9104:
[----:B------:R-:W2:Y:S01]  /*0450*/  LDG.E.U16 R0, desc[UR36][R2.64] ;  /* 0x0000002402007981 */ /* 0x000ea2000c1e1500 */
[----:B------:R-:W-:Y:S01]  /*0460*/  CS2R R26, SRZ ;  /* 0x00000000001a7805 */ /* 0x000fe2000001ff00 */
[----:B--2---:R-:W-:-:S05]  /*0470*/  HADD2.F32 R0, -RZ, R0.H0_H0 ;  /* 0x20000000ff007230 */ /* 0x004fca0000004100 */
[----:B------:R-:W-:-:S04]  /*0480*/  FMUL.FTZ R0, R0, 1 ;  /* 0x3f80000000007820 */ /* 0x000fc80000410000 */
[----:B------:R1:W2:Y:S02]  /*0490*/  F2F.F64.F32 R24, R0 ;  /* 0x0000000000187310 */ /* 0x0002a40000201800 */
[----:B-12---:R-:W-:Y:S05]  /*04a0*/  BRA `(.L_x_9100) ;  /* 0x0000000c004c7947 */ /* 0x006fea0003800000 */
.L_x_9103:
        /* <DEDUP_REMOVED lines=16> */
.L_x_9106:
        /* <DEDUP_REMOVED lines=12> */
.L_x_9105:
[----:B------:R0:W5:Y:S01]  /*0670*/  LDG.E.64 R24, desc[UR36][R2.64] ;  /* 0x0000002402187981 */ /* 0x000162000c1e1b00 */
[----:B------:R-:W-:Y:S01]  /*0680*/  CS2R R26, SRZ ;  /* 0x00000000001a7805 */ /* 0x000fe2000001ff00 */
[----:B------:R-:W-:Y:S06]  /*0690*/  BRA `(.L_x_9100) ;  /* 0x0000000800d07947 */ /* 0x000fec0003800000 */
.L_x_9095:
        /* <DEDUP_REMOVED lines=14> */
.L_x_9109:
[----:B------:R1:W5:Y:S01]  /*0780*/  LDG.E.128 R24, desc[UR36][R2.64] ;  /* 0x0000002402187981 */ /* 0x000362000c1e1d00 */
[----:B------:R-:W-:Y:S05]  /*0790*/  BRA `(.L_x_9100) ;  /* 0x0000000800907947 */ /* 0x000fea0003800000 */
.L_x_9108:
        /* <DEDUP_REMOVED lines=28> */
.L_x_9111:
        /* <DEDUP_REMOVED lines=15> */
.L_x_9110:
[----:B------:R-:W2:Y:S01]  /*0a50*/  LDG.E.U16 R0, desc[UR36][R2.64] ;  /* 0x0000002402007981 */ /* 0x000ea2000c1e1500 */
[----:B------:R-:W-:Y:S01]  /*0a60*/  CS2R R26, SRZ ;  /* 0x00000000001a7805 */ /* 0x000fe2000001ff00 */
[----:B--2---:R-:W-:-:S04]  /*0a70*/  IMAD.U32 R0, R0, 0x10000, RZ ;  /* 0x0001000000007824 */ /* 0x004fc800078e00ff */
[----:B------:R-:W-:-:S04]  /*0a80*/  FMUL.FTZ R0, R0, 1 ;  /* 0x3f80000000007820 */ /* 0x000fc80000410000 */
[----:B------:R2:W3:Y:S02]  /*0a90*/  F2F.F64.F32 R24, R0 ;  /* 0x0000000000187310 */ /* 0x0004e40000201800 */
[----:B--23--:R-:W-:Y:S05]  /*0aa0*/  BRA `(.L_x_9100) ;  /* 0x0000000400cc7947 */ /* 0x00cfea0003800000 */
.L_x_9107:
        /* <DEDUP_REMOVED lines=12> */
.L_x_9114:
        /* <DEDUP_REMOVED lines=22> */
.L_x_9116:
[----:B------:R-:W-:Y:S05]  /*0cd0*/  BSYNC.RECONVERGENT B0 ;  /* 0x0000000000007941 */ /* 0x000fea0003800200 */
.L_x_9115:
[----:B------:R-:W-:Y:S01]  /*0ce0*/  IMAD.SHL.U32 R0, R0, 0x100000, RZ ;  /* 0x0010000000007824 */ /* 0x000fe200078e00ff */
[----:B------:R-:W-:-:S04]  /*0cf0*/  LEA R2, R2, 0x3b800000, 0x17 ;  /* 0x3b80000002027811 */ /* 0x000fc800078eb8ff */
[----:B------:R-:W-:-:S05]  /*0d00*/  LOP3.LUT R0, R2, R0, R7, 0xfe, !PT ;  /* 0x0000000002007212 */ /* 0x000fca00078efe07 */
[----:B------:R-:W-:-:S04]  /*0d10*/  FMUL.FTZ R0, R0, 1 ;  /* 0x3f80000000007820 */ /* 0x000fc80000410000 */
[----:B------:R4:W0:Y:S02]  /*0d20*/  F2F.F64.F32 R24, R0 ;  /* 0x0000000000187310 */ /* 0x0008240000201800 */
[----:B0---4-:R-:W-:Y:S05]  /*0d30*/  BRA `(.L_x_9100) ;  /* 0x0000000400287947 */ /* 0x011fea0003800000 */
.L_x_9113:
        /* <DEDUP_REMOVED lines=22> */
.L_x_9118:
[----:B------:R-:W-:Y:S05]  /*0ea0*/  BSYNC.RECONVERGENT B0 ;  /* 0x0000000000007941 */ /* 0x000fea0003800200 */
.L_x_9117:
[----:B------:R-:W-:Y:S01]  /*0eb0*/  IMAD.SHL.U32 R0, R0, 0x200000, RZ ;  /* 0x0020000000007824 */ /* 0x000fe200078e00ff */
[----:B------:R-:W-:-:S04]  /*0ec0*/  LEA R2, R2, 0x37800000, 0x17 ;  /* 0x3780000002027811 */ /* 0x000fc800078eb8ff */
[----:B------:R-:W-:-:S05]  /*0ed0*/  LOP3.LUT R0, R2, R0, R7, 0xfe, !PT ;  /* 0x0000000002007212 */ /* 0x000fca00078efe07 */
[----:B------:R-:W-:-:S04]  /*0ee0*/  FMUL.FTZ R0, R0, 1 ;  /* 0x3f80000000007820 */ /* 0x000fc80000410000 */
[----:B------:R4:W0:Y:S02]  /*0ef0*/  F2F.F64.F32 R24, R0 ;  /* 0x0000000000187310 */ /* 0x0008240000201800 */
[----:B0---4-:R-:W-:Y:S05]  /*0f00*/  BRA `(.L_x_9100) ;  /* 0x0000000000b47947 */ /* 0x011fea0003800000 */
.L_x_9112:
[----:B------:R-:W-:-:S09]  /*0f10*/  UISETP.NE.AND UP0, UPT, UR4, 0x1c, UPT ;  /* 0x0000001c0400788c */ /* 0x000fd2000bf05270 */
[----:B------:R-:W-:Y:S05]  /*0f20*/  BRA.U !UP0, `(.L_x_9119) ;  /* 0x0000000108a07547 */ /* 0x000fea000b800000 */
[----:B------:R-:W-:-:S09]  /*0f30*/  UISETP.NE.AND UP0, UPT, UR4, 0x1d, UPT ;  /* 0x0000001d0400788c */ /* 0x000fd2000bf05270 */
[----:B------:R-:W-:Y:S05]  /*0f40*/  BRA.U !UP0, `(.L_x_9120) ;  /* 0x0000000108887547 */ /* 0x000fea000b800000 */
[----:B------:R-:W-:-:S09]  /*0f50*/  UISETP.NE.AND UP0, UPT, UR4, 0x2c, UPT ;  /* 0x0000002c0400788c */ /* 0x000fd2000bf05270 */
[----:B------:R-:W-:Y:S05]  /*0f60*/  BRA.U !UP0, `(.L_x_9121) ;  /* 0x00000001084c7547 */ /* 0x000fea000b800000 */
.L_x_9099:
        /* <DEDUP_REMOVED lines=16> */
.L_x_9122:
[----:B------:R-:W-:Y:S02]  /*1070*/  CS2R R24, SRZ ;  /* 0x0000000000187805 */ /* 0x000fe4000001ff00 */
[----:B------:R-:W-:Y:S01]  /*1080*/  CS2R R26, SRZ ;  /* 0x00000000001a7805 */ /* 0x000fe2000001ff00 */
[----:B------:R-:W-:Y:S06]  /*1090*/  BRA `(.L_x_9100) ;  /* 0x0000000000507947 */ /* 0x000fec0003800000 */
.L_x_9121:
[----:B------:R-:W2:Y:S01]  /*10a0*/  LDG.E.U8 R0, desc[UR36][R2.64] ;  /* 0x0000002402007981 */ /* 0x000ea2000c1e1100 */
[----:B------:R-:W-:Y:S01]  /*10b0*/  HFMA2 R24, -RZ, RZ, 0, 0 ;  /* 0x00000000ff187431 */ /* 0x000fe200000001ff */
[----:B------:R-:W-:Y:S01]  /*10c0*/  CS2R R26, SRZ ;  /* 0x00000000001a7805 */ /* 0x000fe2000001ff00 */
        /* <DEDUP_REMOVED lines=10> */
.L_x_9120:
[----:B------:R-:W2:Y:S01]  /*1170*/  LDG.E.64 R24, desc[UR36][R2.64] ;  /* 0x0000002402187981 */ /* 0x000ea2000c1e1b00 */
[----:B------:R-:W-:Y:S01]  /*1180*/  CS2R R26, SRZ ;  /* 0x00000000001a7805 */ /* 0x000fe2000001ff00 */
[----:B--2---:R-:W4:Y:S02]  /*1190*/  I2F.F64.U64 R24, R24 ;  /* 0x0000001800187312 */ /* 0x004f240000301800 */
[----:B----4-:R-:W-:Y:S05]  /*11a0*/  BRA `(.L_x_9100) ;  /* 0x00000000000c7947 */ /* 0x010fea0003800000 */
.L_x_9119:
[----:B------:R-:W2:Y:S01]  /*11b0*/  LDG.E R2, desc[UR36][R2.64] ;  /* 0x0000002402027981 */ /* 0x000ea2000c1e1900 */
[----:B------:R-:W-:Y:S01]  /*11c0*/  CS2R R26, SRZ ;  /* 0x00000000001a7805 */ /* 0x000fe2000001ff00 */
[----:B--2---:R2:W3:Y:S06]  /*11d0*/  I2F.F64.U32 R24, R2 ;  /* 0x0000000200187312 */ /* 0x0044ec0000201800 */
.L_x_9100:
[----:B------:R-:W-:Y:S05]  /*11e0*/  BSYNC.RECONVERGENT B7 ;  /* 0x0000000000077941 */ /* 0x000fea0003800200 */
.L_x_9094:
[----:B------:R-:W-:-:S07]  /*11f0*/  VIADD R23, R38, 0x80 ;  /* 0x0000008026177836 */ /* 0x000fce0000000000 */
.L_x_9093:
[----:B------:R-:W-:Y:S05]  /*1200*/  BSYNC.RECONVERGENT B6 ;  /* 0x0000000000067941 */ /* 0x000fea0003800200 */
.L_x_9092:
[----:B------:R-:W-:Y:S01]  /*1210*/  ISETP.GE.AND P0, PT, R23, R56, PT ;  /* 0x000000381700720c */ /* 0x000fe20003f06270 */
[----:B------:R-:W-:Y:S01]  /*1220*/  BSSY.RECONVERGENT B6, `(.L_x_9123) ;  /* 0x0000116000067945 */ /* 0x000fe20003800200 */
[----:B------:R-:W-:Y:S02]  /*1230*/  CS2R R34, SRZ ;  /* 0x0000000000227805 */ /* 0x000fe4000001ff00 */
[----:B------:R-:W-:-:S09]  /*1240*/  CS2R R32, SRZ ;  /* 0x0000000000207805 */ /* 0x000fd2000001ff00 */
        /* <DEDUP_REMOVED lines=21> */
[----:B--2---:R1:W2:Y:S02]  /*13a0*/  I2F.F64.S16 R32, R2 ;  /* 0x0000000200207312 */ /* 0x0042a40000101c00 */
[----:B-12---:R-:W-:Y:S05]  /*13b0*/  BRA `(.L_x_9131) ;  /* 0x0000000c00e87947 */ /* 0x006fea0003800000 */
.L_x_9129:
[----:B------:R-:W2:Y:S01]  /*13c0*/  LDG.E.U8 R2, desc[UR36][R2.64] ;  /* 0x0000002402027981 */ /* 0x000ea2000c1e1100 */
[----:B------:R-:W-:Y:S01]  /*13d0*/  CS2R R34, SRZ ;  /* 0x0000000000227805 */ /* 0x000fe2000001ff00 */
[----:B--2---:R1:W2:Y:S02]  /*13e0*/  I2F.F64.U16 R32, R2 ;  /* 0x0000000200207312 */ /* 0x0042a40000101800 */
[----:B-12---:R-:W-:Y:S05]  /*13f0*/  BRA `(.L_x_9131) ;  /* 0x0000000c00d87947 */ /* 0x006fea0003800000 */
.L_x_9128:
        /* <DEDUP_REMOVED lines=8> */
[----:B--2---:R-:W1:Y:S02]  /*1480*/  I2F.F64.S64 R32, R32 ;  /* 0x0000002000207312 */ /* 0x004e640000301c00 */
[----:B-1----:R-:W-:Y:S05]  /*1490*/  BRA `(.L_x_9131) ;  /* 0x0000000c00b07947 */ /* 0x002fea0003800000 */
.L_x_9133:
[----:B------:R-:W2:Y:S01]  /*14a0*/  LDG.E R2, desc[UR36][R2.64] ;  /* 0x0000002402027981 */ /* 0x000ea2000c1e1900 */
[----:B------:R-:W-:Y:S01]  /*14b0*/  CS2R R34, SRZ ;  /* 0x0000000000227805 */ /* 0x000fe2000001ff00 */
[----:B--2---:R1:W2:Y:S02]  /*14c0*/  I2F.F64 R32, R2 ;  /* 0x0000000200207312 */ /* 0x0042a40000201c00 */
[----:B-12---:R-:W-:Y:S05]  /*14d0*/  BRA `(.L_x_9131) ;  /* 0x0000000c00a07947 */ /* 0x006fea0003800000 */
.L_x_9132:
[----:B------:R-:W2:Y:S01]  /*14e0*/  LDG.E.U16 R2, desc[UR36][R2.64] ;  /* 0x0000002402027981 */ /* 0x000ea2000c1e1500 */
[----:B------:R-:W-:Y:S01]  /*14f0*/  CS2R R34, SRZ ;  /* 0x0000000000227805 */ /* 0x000fe2000001ff00 */
[----:B--2---:R1:W2:Y:S02]  /*1500*/  I2F.F64.S16 R32, R2 ;  /* 0x0000000200207312 */ /* 0x0042a40000101c00 */
[----:B-12---:R-:W-:Y:S05]  /*1510*/  BRA `(.L_x_9131) ;  /* 0x0000000c00907947 */ /* 0x006fea0003800000 */
.L_x_9127:
        /* <DEDUP_REMOVED lines=11> */
.L_x_9135:
[----:B------:R-:W2:Y:S01]  /*15d0*/  LDG.E.U16 R0, desc[UR36][R2.64] ;  /* 0x0000002402007981 */ /* 0x000ea2000c1e1500 */
[----:B------:R-:W-:Y:S01]  /*15e0*/  CS2R R34, SRZ ;  /* 0x0000000000227805 */ /* 0x000fe2000001ff00 */
[----:B--2---:R-:W-:-:S05]  /*15f0*/  HADD2.F32 R0, -RZ, R0.H0_H0 ;  /* 0x20000000ff007230 */ /* 0x004fca0000004100 */
[----:B------:R-:W-:-:S04]  /*1600*/  FMUL.FTZ R0, R0, 1 ;  /* 0x3f80000000007820 */ /* 0x000fc80000410000 */
[----:B------:R0:W1:Y:S02]  /*1610*/  F2F.F64.F32 R32, R0 ;  /* 0x0000000000207310 */ /* 0x0000640000201800 */
[----:B01----:R-:W-:Y:S05]  /*1620*/  BRA `(.L_x_9131) ;  /* 0x0000000c004c7947 */ /* 0x003fea0003800000 */
.L_x_9134:
        /* <DEDUP_REMOVED lines=9> */
[----:B------:R-:W0:-:S15]  /*16c0*/  F2F.F64.F32 R32, R32 ;  /* 0x0000002000207310 */ /* 0x000e1e0000201800 */
[----:B------:R-:W-:-:S15]  /*16d0*/  NOP ;  /* 0x0000000000007918 */ /* 0x000fde0000000000 */
[----:B------:R-:W-:-:S15]  /*16e0*/  NOP ;  /* 0x0000000000007918 */ /* 0x000fde0000000000 */
[----:B------:R-:W-:-:S15]  /*16f0*/  NOP ;  /* 0x0000000000007918 */ /* 0x000fde0000000000 */
[----:B------:R-:W-:-:S04]  /*1700*/  NOP ;  /* 0x0000000000007918 */ /* 0x000fc80000000000 */
[----:B------:R-:W1:Y:S02]  /*1710*/  F2F.F64.F32 R34, R34 ;  /* 0x0000002200227310 */ /* 0x000e640000201800 */
[----:B01----:R-:W-:Y:S05]  /*1720*/  BRA `(.L_x_9131) ;  /* 0x0000000c000c7947 */ /* 0x003fea0003800000 */
.L_x_9137:
[----:B------:R-:W2:Y:S02]  /*1730*/  LDG.E R2, desc[UR36][R2.64] ;  /* 0x0000002402027981 */ /* 0x000ea4000c1e1900 */
[----:B--2---:R-:W-:-:S05]  /*1740*/  HADD2.F32 R0, -RZ, R2.H0_H0 ;  /* 0x20000002ff007230 */ /* 0x004fca0000004100 */
[----:B------:R-:W-:Y:S01]  /*1750*/  FMUL.FTZ R32, R0, 1 ;  /* 0x3f80000000207820 */ /* 0x000fe20000410000 */
[----:B------:R-:W-:-:S05]  /*1760*/  HADD2.F32 R0, -RZ, R2.H1_H1 ;  /* 0x30000002ff007230 */ /* 0x000fca0000004100 */
[----:B------:R-:W-:Y:S01]  /*1770*/  FMUL.FTZ R0, R0, 1 ;  /* 0x3f80000000007820 */ /* 0x000fe20000410000 */
[----:B------:R-:W0:-:S15]  /*1780*/  F2F.F64.F32 R32, R32 ;  /* 0x0000002000207310 */ /* 0x000e1e0000201800 */
[----:B------:R-:W-:-:S15]  /*1790*/  NOP ;  /* 0x0000000000007918 */ /* 0x000fde0000000000 */
[----:B------:R-:W-:-:S15]  /*17a0*/  NOP ;  /* 0x0000000000007918 */ /* 0x000fde0000000000 */
[----:B------:R-:W-:-:S15]  /*17b0*/  NOP ;  /* 0x0000000000007918 */ /* 0x000fde0000000000 */
[----:B------:R-:W-:-:S04]  /*17c0*/  NOP ;  /* 0x0000000000007918 */ /* 0x000fc80000000000 */
[----:B------:R1:W2:Y:S02]  /*17d0*/  F2F.F64.F32 R34, R0 ;  /* 0x0000000000227310 */ /* 0x0002a40000201800 */
[----:B012---:R-:W-:Y:S05]  /*17e0*/  BRA `(.L_x_9131) ;  /* 0x0000000800dc7947 */ /* 0x007fea0003800000 */
.L_x_9136:
[----:B------:R0:W5:Y:S01]  /*17f0*/  LDG.E.64 R32, desc[UR36][R2.64] ;  /* 0x0000002402207981 */ /* 0x000162000c1e1b00 */
[----:B------:R-:W-:Y:S01]  /*1800*/  CS2R R34, SRZ ;  /* 0x0000000000227805 */ /* 0x000fe2000001ff00 */
[----:B------:R-:W-:Y:S06]  /*1810*/  BRA `(.L_x_9131) ;  /* 0x0000000800d07947 */ /* 0x000fec0003800000 */
.L_x_9126:
        /* <DEDUP_REMOVED lines=14> */
.L_x_9140:
[----:B------:R4:W5:Y:S01]  /*1900*/  LDG.E.128 R32, desc[UR36][R2.64] ;  /* 0x0000002402207981 */ /* 0x000962000c1e1d00 */
[----:B------:R-:W-:Y:S05]  /*1910*/  BRA `(.L_x_9131) ;  /* 0x0000000800907947 */ /* 0x000fea0003800000 */
.L_x_9139:
        /* <DEDUP_REMOVED lines=28> */
.L_x_9142:
        /* <DEDUP_REMOVED lines=13> */
[----:B------:R4:W0:Y:S02]  /*1bb0*/  F2F.F64.F32 R32, R0 ;  /* 0x0000000000207310 */ /* 0x0008240000201800 */
[----:B0---4-:R-:W-:Y:S05]  /*1bc0*/  BRA `(.L_x_9131) ;  /* 0x0000000400e47947 */ /* 0x011fea0003800000 */
.L_x_9141:
[----:B------:R-:W2:Y:S01]  /*1bd0*/  LDG.E.U16 R0, desc[UR36][R2.64] ;  /* 0x0000002402007981 */ /* 0x000ea2000c1e1500 */
[----:B------:R-:W-:Y:S01]  /*1be0*/  CS2R R34, SRZ ;  /* 0x0000000000227805 */ /* 0x000fe2000001ff00 */
[----:B--2---:R-:W-:-:S04]  /*1bf0*/  IMAD.U32 R0, R0, 0x10000, RZ ;  /* 0x0001000000007824 */ /* 0x004fc800078e00ff */
[----:B------:R-:W-:-:S04]  /*1c00*/  FMUL.FTZ R0, R0, 1 ;  /* 0x3f80000000007820 */ /* 0x000fc80000410000 */
[----:B------:R4:W0:Y:S02]  /*1c10*/  F2F.F64.F32 R32, R0 ;  /* 0x0000000000207310 */ /* 0x0008240000201800 */
[----:B0---4-:R-:W-:Y:S05]  /*1c20*/  BRA `(.L_x_9131) ;  /* 0x0000000400cc7947 */ /* 0x011fea0003800000 */
.L_x_9138:
        /* <DEDUP_REMOVED lines=12> */
.L_x_9145:
        /* <DEDUP_REMOVED lines=22> */
.L_x_9147:
[----:B------:R-:W-:Y:S05]  /*1e50*/  BSYNC.RECONVERGENT B0 ;  /* 0x0000000000007941 */ /* 0x000fea0003800200 */
.L_x_9146:
[----:B------:R-:W-:Y:S01]  /*1e60*/  IMAD.SHL.U32 R0, R0, 0x100000, RZ ;  /* 0x0010000000007824 */ /* 0x000fe200078e00ff */
[----:B------:R-:W-:-:S04]  /*1e70*/  LEA R2, R2, 0x3b800000, 0x17 ;  /* 0x3b80000002027811 */ /* 0x000fc800078eb8ff */
[----:B------:R-:W-:-:S05]  /*1e80*/  LOP3.LUT R0, R2, R0, R7, 0xfe, !PT ;  /* 0x0000000002007212 */ /* 0x000fca00078efe07 */
[----:B------:R-:W-:-:S04]  /*1e90*/  FMUL.FTZ R0, R0, 1 ;  /* 0x3f80000000007820 */ /* 0x000fc80000410000 */
[----:B------:R4:W0:Y:S02]  /*1ea0*/  F2F.F64.F32 R32, R0 ;  /* 0x0000000000207310 */ /* 0x0008240000201800 */
[----:B0---4-:R-:W-:Y:S05]  /*1eb0*/  BRA `(.L_x_9131) ;  /* 0x0000000400287947 */ /* 0x011fea0003800000 */
.L_x_9144:
        /* <DEDUP_REMOVED lines=22> */
.L_x_9149:
[----:B------:R-:W-:Y:S05]  /*2020*/  BSYNC.RECONVERGENT B0 ;  /* 0x0000000000007941 */ /* 0x000fea0003800200 */
.L_x_9148:
[----:B------:R-:W-:Y:S01]  /*2030*/  IMAD.SHL.U32 R0, R0, 0x200000, RZ ;  /* 0x0020000000007824 */ /* 0x000fe200078e00ff */
[----:B------:R-:W-:-:S04]  /*2040*/  LEA R2, R2, 0x37800000, 0x17 ;  /* 0x3780000002027811 */ /* 0x000fc800078eb8ff */
[----:B------:R-:W-:-:S05]  /*2050*/  LOP3.LUT R0, R2, R0, R7, 0xfe, !PT ;  /* 0x0000000002007212 */ /* 0x000fca00078efe07 */
[----:B------:R-:W-:-:S04]  /*2060*/  FMUL.FTZ R0, R0, 1 ;  /* 0x3f80000000007820 */ /* 0x000fc80000410000 */
[----:B------:R4:W0:Y:S02]  /*2070*/  F2F.F64.F32 R32, R0 ;  /* 0x0000000000207310 */ /* 0x0008240000201800 */
[----:B0---4-:R-:W-:Y:S05]  /*2080*/  BRA `(.L_x_9131) ;  /* 0x0000000000b47947 */ /* 0x011fea0003800000 */
.L_x_9143:
[----:B------:R-:W-:-:S09]  /*2090*/  UISETP.NE.AND UP0, UPT, UR4, 0x1c, UPT ;  /* 0x0000001c0400788c */ /* 0x000fd2000bf05270 */
[----:B------:R-:W-:Y:S05]  /*20a0*/  BRA.U !UP0, `(.L_x_9150) ;  /* 0x0000000108a07547 */ /* 0x000fea000b800000 */
[----:B------:R-:W-:-:S09]  /*20b0*/  UISETP.NE.AND UP0, UPT, UR4, 0x1d, UPT ;  /* 0x0000001d0400788c */ /* 0x000fd2000bf05270 */
[----:B------:R-:W-:Y:S05]  /*20c0*/  BRA.U !UP0, `(.L_x_9151) ;  /* 0x0000000108887547 */ /* 0x000fea000b800000 */
[----:B------:R-:W-:-:S09]  /*20d0*/  UISETP.NE.AND UP0, UPT, UR4, 0x2c, UPT ;  /* 0x0000002c0400788c */ /* 0x000fd2000bf05270 */
[----:B------:R-:W-:Y:S05]  /*20e0*/  BRA.U UP0, `(.L_x_9130) ;  /* 0x0000000100347547 */ /* 0x000fea000b800000 */
[----:B------:R-:W2:Y:S01]  /*20f0*/  LDG.E.U8 R0, desc[UR36][R2.64] ;  /* 0x0000002402007981 */ /* 0x000ea2000c1e1100 */
[----:B------:R-:W-:Y:S01]  /*2100*/  CS2R R34, SRZ ;  /* 0x0000000000227805 */ /* 0x000fe2000001ff00 */
[----:B------:R-:W-:Y:S02]  /*2110*/  IMAD.MOV.U32 R32, RZ, RZ, 0x0 ;  /* 0x00000000ff207424 */ /* 0x000fe400078e00ff */
        /* <DEDUP_REMOVED lines=10> */
.L_x_9130:
        /* <DEDUP_REMOVED lines=16> */
.L_x_9152:
[----:B------:R-:W-:Y:S02]  /*22c0*/  CS2R R32, SRZ ;  /* 0x0000000000207805 */ /* 0x000fe4000001ff00 */
[----:B------:R-:W-:Y:S01]  /*22d0*/  CS2R R34, SRZ ;  /* 0x0000000000227805 */ /* 0x000fe2000001ff00 */
[----:B------:R-:W-:Y:S06]  /*22e0*/  BRA `(.L_x_9131) ;  /* 0x00000000001c7947 */ /* 0x000fec0003800000 */
.L_x_9151:
[----:B------:R-:W2:Y:S01]  /*22f0*/  LDG.E.64 R32, desc[UR36][R2.64] ;  /* 0x0000002402207981 */ /* 0x000ea2000c1e1b00 */
[----:B------:R-:W-:Y:S01]  /*2300*/  CS2R R34, SRZ ;  /* 0x0000000000227805 */ /* 0x000fe2000001ff00 */
[----:B--2---:R-:W1:Y:S02]  /*2310*/  I2F.F64.U64 R32, R32 ;  /* 0x0000002000207312 */ /* 0x004e640000301800 */
[----:B-1----:R-:W-:Y:S05]  /*2320*/  BRA `(.L_x_9131) ;  /* 0x00000000000c7947 */ /* 0x002fea0003800000 */
.L_x_9150:
[----:B------:R-:W2:Y:S01]  /*2330*/  LDG.E R2, desc[UR36][R2.64] ;  /* 0x0000002402027981 */ /* 0x000ea2000c1e1900 */
[----:B------:R-:W-:Y:S01]  /*2340*/  CS2R R34, SRZ ;  /* 0x0000000000227805 */ /* 0x000fe2000001ff00 */
[----:B--2---:R1:W2:Y:S06]  /*2350*/  I2F.F64.U32 R32, R2 ;  /* 0x0000000200207312 */ /* 0x0042ac0000201800 */
.L_x_9131:
[----:B------:R-:W-:Y:S05]  /*2360*/  BSYNC.RECONVERGENT B7 ;  /* 0x0000000000077941 */ /* 0x000fea0003800200 */
.L_x_9125:
[----:B------:R-:W-:-:S07]  /*2370*/  VIADD R23, R23, 0x80 ;  /* 0x0000008017177836 */ /* 0x000fce0000000000 */
.L_x_9124:
[----:B------:R-:W-:Y:S05]  /*2380*/  BSYNC.RECONVERGENT B6 ;  /* 0x0000000000067941 */ /* 0x000fea0003800200 */
.L_x_9123:
[----:B------:R-:W-:Y:S01]  /*2390*/  ISETP.GE.AND P0, PT, R23, R56, PT ;  /* 0x000000381700720c */ /* 0x000fe20003f06270 */
[----:B------:R-:W-:Y:S01]  /*23a0*/  BSSY.RECONVERGENT B6, `(.L_x_9153) ;  /* 0x0000116000067945 */ /* 0x000fe20003800200 */
[----:B------:R-:W-:Y:S02]  /*23b0*/  CS2R R30, SRZ ;  /* 0x00000000001e7805 */ /* 0x000fe4000001ff00 */
[----:B------:R-:W-:-:S09]  /*23c0*/  CS2R R28, SRZ ;  /* 0x00000000001c7805 */ /* 0x000fd2000001ff00 */
[----:B------:R-:W-:Y:S05]  /*23d0*/  @P0 BRA `(.L_x_9154) ;  /* 0x0000001000480947 */ /* 0x000fea0003800000 */
[----:B012-4-:R-:W0:Y:S01]  /*23e0*/  LDC.64 R2, c[0x0][0x390] ;  /* 0x0000e400ff027b82 */ /* 0x017e220000000a00 */
[----:B------:R-:W1:Y:S01]  /*23f0*/  LDCU UR5, c[0x0][0x3a0] ;  /* 0x00007400ff0577ac */ /* 0x000e620008000800 */
[----:B------:R-:W-:Y:S01]  /*2400*/  LEA R0, R57, R23, 0x9 ;  /* 0x0000001739007211 */ /* 0x000fe200078e48ff */
        /* <DEDUP_REMOVED lines=19> */
.L_x_9159:
[----:B------:R-:W2:Y:S01]  /*2540*/  LDG.E.U8 R2, desc[UR36][R2.64] ;  /* 0x0000002402027981 */ /* 0x000ea2000c1e1100 */
[----:B------:R-:W-:Y:S01]  /*2550*/  CS2R R30, SRZ ;  /* 0x00000000001e7805 */ /* 0x000fe2000001ff00 */
[----:B--2---:R0:W1:Y:S02]  /*2560*/  I2F.F64.U16 R28, R2 ;  /* 0x00000002001c7312 */ /* 0x0040640000101800 */
[----:B01----:R-:W-:Y:S05]  /*2570*/  BRA `(.L_x_9161) ;  /* 0x0000000c00d87947 */ /* 0x003fea0003800000 */
.L_x_9158:
        /* <DEDUP_REMOVED lines=10> */
.L_x_9163:
[----:B------:R-:W2:Y:S01]  /*2620*/  LDG.E R2, desc[UR36][R2.64] ;  /* 0x0000002402027981 */ /* 0x000ea2000c1e1900 */
[----:B------:R-:W-:Y:S01]  /*2630*/  CS2R R30, SRZ ;  /* 0x00000000001e7805 */ /* 0x000fe2000001ff00 */
[----:B--2---:R0:W1:Y:S02]  /*2640*/  I2F.F64 R28, R2 ;  /* 0x00000002001c7312 */ /* 0x0040640000201c00 */
[----:B01----:R-:W-:Y:S05]  /*2650*/  BRA `(.L_x_9161) ;  /* 0x0000000c00a07947 */ /* 0x003fea0003800000 */
.L_x_9162:
[----:B------:R-:W2:Y:S01]  /*2660*/  LDG.E.U16 R2, desc[UR36][R2.64] ;  /* 0x0000002402027981 */ /* 0x000ea2000c1e1500 */
[----:B------:R-:W-:Y:S01]  /*2670*/  CS2R R30, SRZ ;  /* 0x00000000001e7805 */ /* 0x000fe2000001ff00 */
[----:B--2---:R0:W1:Y:S02]  /*2680*/  I2F.F64.S16 R28, R2 ;  /* 0x00000002001c7312 */ /* 0x0040640000101c00 */
[----:B01----:R-:W-:Y:S05]  /*2690*/  BRA `(.L_x_9161) ;  /* 0x0000000c00907947 */ /* 0x003fea0003800000 */
.L_x_9157:
        /* <DEDUP_REMOVED lines=11> */
.L_x_9165:
[----:B------:R-:W2:Y:S01]  /*2750*/  LDG.E.U16 R0, desc[UR36][R2.64] ;  /* 0x0000002402007981 */ /* 0x000ea2000c1e1500 */
[----:B------:R-:W-:Y:S01]  /*2760*/  CS2R R30, SRZ ;  /* 0x00000000001e7805 */ /* 0x000fe2000001ff00 */
[----:B--2---:R-:W-:-:S05]  /*2770*/  HADD2.F32 R0, -RZ, R0.H0_H0 ;  /* 0x20000000ff007230 */ /* 0x004fca0000004100 */
[----:B------:R-:W-:-:S04]  /*2780*/  FMUL.FTZ R0, R0, 1 ;  /* 0x3f80000000007820 */ /* 0x000fc80000410000 */
[----:B------:R1:W2:Y:S02]  /*2790*/  F2F.F64.F32 R28, R0 ;  /* 0x00000000001c7310 */ /* 0x0002a40000201800 */
[----:B-12---:R-:W-:Y:S05]  /*27a0*/  BRA `(.L_x_9161) ;  /* 0x0000000c004c7947 */ /* 0x006fea0003800000 */
.L_x_9164:
        /* <DEDUP_REMOVED lines=16> */
.L_x_9167:
        /* <DEDUP_REMOVED lines=10> */
[----:B------:R2:W4:Y:S02]  /*2950*/  F2F.F64.F32 R30, R0 ;  /* 0x00000000001e7310 */ /* 0x0005240000201800 */
[----:B-12-4-:R-:W-:Y:S05]  /*2960*/  BRA `(.L_x_9161) ;  /* 0x0000000800dc7947 */ /* 0x016fea0003800000 */
.L_x_9166:
[----:B------:R0:W5:Y:S01]  /*2970*/  LDG.E.64 R28, desc[UR36][R2.64] ;  /* 0x00000024021c7981 */ /* 0x000162000c1e1b00 */
[----:B------:R-:W-:Y:S01]  /*2980*/  CS2R R30, SRZ ;  /* 0x00000000001e7805 */ /* 0x000fe2000001ff00 */
[----:B------:R-:W-:Y:S06]  /*2990*/  BRA `(.L_x_9161) ;  /* 0x0000000800d07947 */ /* 0x000fec0003800000 */
.L_x_9156:
        /* <DEDUP_REMOVED lines=14> */
.L_x_9170:
[----:B------:R1:W5:Y:S01]  /*2a80*/  LDG.E.128 R28, desc[UR36][R2.64] ;  /* 0x00000024021c7981 */ /* 0x000362000c1e1d00 */
[----:B------:R-:W-:Y:S05]  /*2a90*/  BRA `(.L_x_9161) ;  /* 0x0000000800907947 */ /* 0x000fea0003800000 */
.L_x_9169:
        /* <DEDUP_REMOVED lines=28> */
.L_x_9172:
        /* <DEDUP_REMOVED lines=13> */
[----:B------:R2:W4:Y:S02]  /*2d30*/  F2F.F64.F32 R28, R0 ;  /* 0x00000000001c7310 */ /* 0x0005240000201800 */
[----:B--2-4-:R-:W-:Y:S05]  /*2d40*/  BRA `(.L_x_9161) ;  /* 0x0000000400e47947 */ /* 0x014fea0003800000 */
.L_x_9171:
[----:B------:R-:W2:Y:S01]  /*2d50*/  LDG.E.U16 R0, desc[UR36][R2.64] ;  /* 0x0000002402007981 */ /* 0x000ea2000c1e1500 */
[----:B------:R-:W-:Y:S01]  /*2d60*/  CS2R R30, SRZ ;  /* 0x00000000001e7805 */ /* 0x000fe2000001ff00 */
[----:B--2---:R-:W-:-:S04]  /*2d70*/  IMAD.U32 R0, R0, 0x10000, RZ ;  /* 0x0001000000007824 */ /* 0x004fc800078e00ff */
[----:B------:R-:W-:-:S04]  /*2d80*/  FMUL.FTZ R0, R0, 1 ;  /* 0x3f80000000007820 */ /* 0x000fc80000410000 */
[----:B------:R2:W4:Y:S02]  /*2d90*/  F2F.F64.F32 R28, R0 ;  /* 0x00000000001c7310 */ /* 0x0005240000201800 */
[----:B--2-4-:R-:W-:Y:S05]  /*2da0*/  BRA `(.L_x_9161) ;  /* 0x0000000400cc7947 */ /* 0x014fea0003800000 */
.L_x_9168:
        /* <DEDUP_REMOVED lines=10> */
[----:B--2---:R0:W1:Y:S02]  /*2e50*/  I2F.F64.U16 R28, R2 ;  /* 0x00000002001c7312 */ /* 0x0040640000101800 */
[----:B01----:R-:W-:Y:S05]  /*2e60*/  BRA `(.L_x_9161) ;  /* 0x00000004009c7947 */ /* 0x003fea0003800000 */
.L_x_9175:
        /* <DEDUP_REMOVED lines=22> */
.L_x_9177:
[----:B------:R-:W-:Y:S05]  /*2fd0*/  BSYNC.RECONVERGENT B0 ;  /* 0x0000000000007941 */ /* 0x000fea0003800200 */
.L_x_9176:
[----:B------:R-:W-:Y:S01]  /*2fe0*/  IMAD.SHL.U32 R0, R0, 0x100000, RZ ;  /* 0x0010000000007824 */ /* 0x000fe200078e00ff */
[----:B------:R-:W-:-:S04]  /*2ff0*/  LEA R2, R2, 0x3b800000, 0x17 ;  /* 0x3b80000002027811 */ /* 0x000fc800078eb8ff */
[----:B------:R-:W-:-:S05]  /*3000*/  LOP3.LUT R0, R2, R0, R7, 0xfe, !PT ;  /* 0x0000000002007212 */ /* 0x000fca00078efe07 */
[----:B------:R-:W-:-:S04]  /*3010*/  FMUL.FTZ R0, R0, 1 ;  /* 0x3f80000000007820 */ /* 0x000fc80000410000 */
[----:B------:R0:W1:Y:S02]  /*3020*/  F2F.F64.F32 R28, R0 ;  /* 0x00000000001c7310 */ /* 0x0000640000201800 */
[----:B01----:R-:W-:Y:S05]  /*3030*/  BRA `(.L_x_9161) ;  /* 0x0000000400287947 */ /* 0x003fea0003800000 */
.L_x_9174:
        /* <DEDUP_REMOVED lines=22> */
.L_x_9179:
[----:B------:R-:W-:Y:S05]  /*31a0*/  BSYNC.RECONVERGENT B0 ;  /* 0x0000000000007941 */ /* 0x000fea0003800200 */
.L_x_9178:
[----:B------:R-:W-:Y:S02]  /*31b0*/  SHF.L.U32 R0, R0, 0x15, RZ ;  /* 0x0000001500007819 */ /* 0x000fe400000006ff */
[----:B------:R-:W-:-:S04]  /*31c0*/  LEA R2, R2, 0x37800000, 0x17 ;  /* 0x3780000002027811 */ /* 0x000fc800078eb8ff */
[----:B------:R-:W-:-:S05]  /*31d0*/  LOP3.LUT R0, R2, R0, R7, 0xfe, !PT ;  /* 0x0000000002007212 */ /* 0x000fca00078efe07 */
[----:B------:R-:W-:-:S04]  /*31e0*/  FMUL.FTZ R0, R0, 1 ;  /* 0x3f80000000007820 */ /* 0x000fc80000410000 */
[----:B------:R0:W1:Y:S02]  /*31f0*/  F2F.F64.F32 R28, R0 ;  /* 0x00000000001c7310 */ /* 0x0000640000201800 */
[----:B01----:R-:W-:Y:S05]  /*3200*/  BRA `(.L_x_9161) ;  /* 0x0000000000b47947 */ /* 0x003fea0003800000 */
.L_x_9173:
        /* <DEDUP_REMOVED lines=19> */
.L_x_9160:
        /* <DEDUP_REMOVED lines=12> */
[----:B---3--:R-:W-:Y:S01]  /*3400*/  IMAD.U32 R10, RZ, RZ, UR8 ;  /* 0x00000008ff0a7e24 */ /* 0x008fe2000f8e00ff */
[----:B-1----:R-:W-:-:S07]  /*3410*/  MOV R11, UR9 ;  /* 0x00000009000b7c02 */ /* 0x002fce0008000f00 */
[----:B------:R-:W-:-:S07]  /*3420*/  LEPC R20, `(.L_x_9182) ;  /* 0x000000001014794e */ /* 0x000fce0000000000 */
[----:B--2--5:R-:W-:Y:S05]  /*3430*/  CALL.ABS.NOINC R2 ;  /* 0x0000000002007343 */ /* 0x024fea0003c00000 */
.L_x_9182:
[----:B------:R-:W-:Y:S02]  /*3440*/  CS2R R28, SRZ ;  /* 0x00000000001c7805 */ /* 0x000fe4000001ff00 */
[----:B------:R-:W-:Y:S01]  /*3450*/  CS2R R30, SRZ ;  /* 0x00000000001e7805 */ /* 0x000fe2000001ff00 */
[----:B------:R-:W-:Y:S06]  /*3460*/  BRA `(.L_x_9161) ;  /* 0x00000000001c7947 */ /* 0x000fec0003800000 */
.L_x_9181:
[----:B------:R-:W2:Y:S01]  /*3470*/  LDG.E.64 R28, desc[UR36][R2.64] ;  /* 0x00000024021c7981 */ /* 0x000ea2000c1e1b00 */
[----:B------:R-:W-:Y:S01]  /*3480*/  CS2R R30, SRZ ;  /* 0x00000000001e7805 */ /* 0x000fe2000001ff00 */
[----:B--2---:R-:W0:Y:S02]  /*3490*/  I2F.F64.U64 R28, R28 ;  /* 0x0000001c001c7312 */ /* 0x004e240000301800 */
[----:B0-----:R-:W-:Y:S05]  /*34a0*/  BRA `(.L_x_9161) ;  /* 0x00000000000c7947 */ /* 0x001fea0003800000 */
.L_x_9180:
[----:B------:R-:W2:Y:S01]  /*34b0*/  LDG.E R2, desc[UR36][R2.64] ;  /* 0x0000002402027981 */ /* 0x000ea2000c1e1900 */
[----:B------:R-:W-:Y:S01]  /*34c0*/  CS2R R30, SRZ ;  /* 0x00000000001e7805 */ /* 0x000fe2000001ff00 */
[----:B--2---:R2:W4:Y:S06]  /*34d0*/  I2F.F64.U32 R28, R2 ;  /* 0x00000002001c7312 */ /* 0x00452c0000201800 */
.L_x_9161:
[----:B------:R-:W-:Y:S05]  /*34e0*/  BSYNC.RECONVERGENT B7 ;  /* 0x0000000000077941 */ /* 0x000fea0003800200 */
.L_x_9155:
[----:B------:R-:W-:-:S07]  /*34f0*/  VIADD R23, R23, 0x80 ;  /* 0x0000008017177836 */ /* 0x000fce0000000000 */
.L_x_9154:
[----:B------:R-:W-:Y:S05]  /*3500*/  BSYNC.RECONVERGENT B6 ;  /* 0x0000000000067941 */ /* 0x000fea0003800200 */
.L_x_9153:
[----:B------:R-:W-:Y:S01]  /*3510*/  ISETP.GE.AND P0, PT, R23, R56, PT ;  /* 0x000000381700720c */ /* 0x000fe20003f06270 */
[----:B------:R-:W-:Y:S01]  /*3520*/  BSSY.RECONVERGENT B6, `(.L_x_9183) ;  /* 0x0000100000067945 */ /* 0x000fe20003800200 */
[----:B------:R-:W-:Y:S02]  /*3530*/  CS2R R18, SRZ ;  /* 0x0000000000127805 */ /* 0x000fe4000001ff00 */
[----:B------:R-:W-:-:S09]  /*3540*/  CS2R R16, SRZ ;  /* 0x0000000000107805 */ /* 0x000fd2000001ff00 */
        /* <DEDUP_REMOVED lines=21> */
.L_x_9188:
[----:B------:R-:W2:Y:S02]  /*36a0*/  LDG.E.U8 R2, desc[UR36][R2.64] ;  /* 0x0000002402027981 */ /* 0x000ea4000c1e1100 */
[----:B--2---:R0:W1:Y:S02]  /*36b0*/  I2F.F64.U16 R16, R2 ;  /* 0x0000000200107312 */ /* 0x0040640000101800 */
[----:B01----:R-:W-:Y:S05]  /*36c0*/  BRA `(.L_x_9184) ;  /* 0x0000000c00947947 */ /* 0x003fea0003800000 */
.L_x_9187:
        /* <DEDUP_REMOVED lines=9> */
.L_x_9191:
[----:B------:R-:W2:Y:S02]  /*3760*/  LDG.E R2, desc[UR36][R2.64] ;  /* 0x0000002402027981 */ /* 0x000ea4000c1e1900 */
[----:B--2---:R0:W1:Y:S02]  /*3770*/  I2F.F64 R16, R2 ;  /* 0x0000000200107312 */ /* 0x0040640000201c00 */
[----:B01----:R-:W-:Y:S05]  /*3780*/  BRA `(.L_x_9184) ;  /* 0x0000000c00647947 */ /* 0x003fea0003800000 */
.L_x_9190:
[----:B------:R-:W2:Y:S02]  /*3790*/  LDG.E.U16 R2, desc[UR36][R2.64] ;  /* 0x0000002402027981 */ /* 0x000ea4000c1e1500 */
[----:B--2---:R0:W1:Y:S02]  /*37a0*/  I2F.F64.S16 R16, R2 ;  /* 0x0000000200107312 */ /* 0x0040640000101c00 */
[----:B01----:R-:W-:Y:S05]  /*37b0*/  BRA `(.L_x_9184) ;  /* 0x0000000c00587947 */ /* 0x003fea0003800000 */
.L_x_9186:
        /* <DEDUP_REMOVED lines=10> */
.L_x_9193:
[----:B------:R-:W2:Y:S02]  /*3860*/  LDG.E.U16 R0, desc[UR36][R2.64] ;  /* 0x0000002402007981 */ /* 0x000ea4000c1e1500 */
[----:B--2---:R-:W-:-:S05]  /*3870*/  HADD2.F32 R0, -RZ, R0.H0_H0 ;  /* 0x20000000ff007230 */ /* 0x004fca0000004100 */
[----:B------:R-:W-:-:S04]  /*3880*/  FMUL.FTZ R0, R0, 1 ;  /* 0x3f80000000007820 */ /* 0x000fc80000410000 */
[----:B------:R0:W1:Y:S02]  /*3890*/  F2F.F64.F32 R16, R0 ;  /* 0x0000000000107310 */ /* 0x0000640000201800 */
[----:B01----:R-:W-:Y:S05]  /*38a0*/  BRA `(.L_x_9184) ;  /* 0x0000000c001c7947 */ /* 0x003fea0003800000 */
.L_x_9192:
        /* <DEDUP_REMOVED lines=16> */
.L_x_9195:
        /* <DEDUP_REMOVED lines=12> */
.L_x_9194:
[----:B------:R0:W5:Y:S01]  /*3a70*/  LDG.E.64 R16, desc[UR36][R2.64] ;  /* 0x0000002402107981 */ /* 0x000162000c1e1b00 */
[----:B------:R-:W-:Y:S05]  /*3a80*/  BRA `(.L_x_9184) ;  /* 0x0000000800a47947 */ /* 0x000fea0003800000 */
.L_x_9185:
        /* <DEDUP_REMOVED lines=13> */
.L_x_9198:
[----:B------:R0:W5:Y:S01]  /*3b60*/  LDG.E.128 R16, desc[UR36][R2.64] ;  /* 0x0000002402107981 */ /* 0x000162000c1e1d00 */
[----:B------:R-:W-:Y:S05]  /*3b70*/  BRA `(.L_x_9184) ;  /* 0x0000000800687947 */ /* 0x000fea0003800000 */
.L_x_9197:
        /* <DEDUP_REMOVED lines=27> */
.L_x_9200:
        /* <DEDUP_REMOVED lines=12> */
[----:B------:R0:W1:Y:S02]  /*3df0*/  F2F.F64.F32 R16, R0 ;  /* 0x0000000000107310 */ /* 0x0000640000201800 */
[----:B01----:R-:W-:Y:S05]  /*3e00*/  BRA `(.L_x_9184) ;  /* 0x0000000400c47947 */ /* 0x003fea0003800000 */
.L_x_9199:
[----:B------:R-:W2:Y:S02]  /*3e10*/  LDG.E.U16 R0, desc[UR36][R2.64] ;  /* 0x0000002402007981 */ /* 0x000ea4000c1e1500 */
[----:B--2---:R-:W-:-:S04]  /*3e20*/  IMAD.U32 R0, R0, 0x10000, RZ ;  /* 0x0001000000007824 */ /* 0x004fc800078e00ff */
[----:B------:R-:W-:-:S04]  /*3e30*/  FMUL.FTZ R0, R0, 1 ;  /* 0x3f80000000007820 */ /* 0x000fc80000410000 */
[----:B------:R0:W1:Y:S02]  /*3e40*/  F2F.F64.F32 R16, R0 ;  /* 0x0000000000107310 */ /* 0x0000640000201800 */
[----:B01----:R-:W-:Y:S05]  /*3e50*/  BRA `(.L_x_9184) ;  /* 0x0000000400b07947 */ /* 0x003fea0003800000 */
.L_x_9196:
        /* <DEDUP_REMOVED lines=11> */
.L_x_9203:
        /* <DEDUP_REMOVED lines=21> */
.L_x_9205:
[----:B------:R-:W-:Y:S05]  /*4060*/  BSYNC.RECONVERGENT B0 ;  /* 0x0000000000007941 */ /* 0x000fea0003800200 */
.L_x_9204:
[----:B------:R-:W-:Y:S02]  /*4070*/  SHF.L.U32 R0, R0, 0x14, RZ ;  /* 0x0000001400007819 */ /* 0x000fe400000006ff */
[----:B------:R-:W-:-:S04]  /*4080*/  LEA R2, R2, 0x3b800000, 0x17 ;  /* 0x3b80000002027811 */ /* 0x000fc800078eb8ff */
[----:B------:R-:W-:-:S05]  /*4090*/  LOP3.LUT R0, R2, R0, R7, 0xfe, !PT ;  /* 0x0000000002007212 */ /* 0x000fca00078efe07 */
[----:B------:R-:W-:-:S04]  /*40a0*/  FMUL.FTZ R0, R0, 1 ;  /* 0x3f80000000007820 */ /* 0x000fc80000410000 */
[----:B------:R0:W1:Y:S02]  /*40b0*/  F2F.F64.F32 R16, R0 ;  /* 0x0000000000107310 */ /* 0x0000640000201800 */
[----:B01----:R-:W-:Y:S05]  /*40c0*/  BRA `(.L_x_9184) ;  /* 0x0000000400147947 */ /* 0x003fea0003800000 */
.L_x_9202:
        /* <DEDUP_REMOVED lines=21> */
.L_x_9207:
[----:B------:R-:W-:Y:S05]  /*4220*/  BSYNC.RECONVERGENT B0 ;  /* 0x0000000000007941 */ /* 0x000fea0003800200 */
.L_x_9206:
[----:B------:R-:W-:Y:S01]  /*4230*/  IMAD.SHL.U32 R0, R0, 0x200000, RZ ;  /* 0x0020000000007824 */ /* 0x000fe200078e00ff */
[----:B------:R-:W-:-:S04]  /*4240*/  LEA R2, R2, 0x37800000, 0x17 ;  /* 0x3780000002027811 */ /* 0x000fc800078eb8ff */
[----:B------:R-:W-:-:S05]  /*4250*/  LOP3.LUT R0, R2, R0, R7, 0xfe, !PT ;  /* 0x0000000002007212 */ /* 0x000fca00078efe07 */
[----:B------:R-:W-:-:S04]  /*4260*/  FMUL.FTZ R0, R0, 1 ;  /* 0x3f80000000007820 */ /* 0x000fc80000410000 */
[----:B------:R0:W1:Y:S02]  /*4270*/  F2F.F64.F32 R16, R0 ;  /* 0x0000000000107310 */ /* 0x0000640000201800 */
[----:B01----:R-:W-:Y:S05]  /*4280*/  BRA `(.L_x_9184) ;  /* 0x0000000000a47947 */ /* 0x003fea0003800000 */
.L_x_9201:
        /* <DEDUP_REMOVED lines=18> */
.L_x_9189:
        /* <DEDUP_REMOVED lines=8> */
[----:B0-----:R-:W-:Y:S01]  /*4430*/  MOV R4, UR4 ;  /* 0x0000000400047c02 */ /* 0x001fe20008000f00 */
[----:B------:R-:W-:-:S02]  /*4440*/  IMAD.U32 R5, RZ, RZ, UR5 ;  /* 0x00000005ff057e24 */ /* 0x000fc4000f8e00ff */
[----:B----4-:R-:W-:Y:S02]  /*4450*/  IMAD.U32 R6, RZ, RZ, UR6 ;  /* 0x00000006ff067e24 */ /* 0x010fe4000f8e00ff */
[----:B------:R-:W-:Y:S02]  /*4460*/  IMAD.U32 R7, RZ, RZ, UR7 ;  /* 0x00000007ff077e24 */ /* 0x000fe4000f8e00ff */
[----:B---3--:R-:W-:Y:S02]  /*4470*/  IMAD.U32 R10, RZ, RZ, UR8 ;  /* 0x00000008ff0a7e24 */ /* 0x008fe4000f8e00ff */
[----:B-1----:R-:W-:-:S07]  /*4480*/  IMAD.U32 R11, RZ, RZ, UR9 ;  /* 0x00000009ff0b7e24 */ /* 0x002fce000f8e00ff */
[----:B------:R-:W-:-:S07]  /*4490*/  LEPC R20, `(.L_x_9210) ;  /* 0x000000001014794e */ /* 0x000fce0000000000 */
[----:B--2--5:R-:W-:Y:S05]  /*44a0*/  CALL.ABS.NOINC R2 ;  /* 0x0000000002007343 */ /* 0x024fea0003c00000 */
.L_x_9210:
[----:B------:R-:W-:Y:S01]  /*44b0*/  CS2R R16, SRZ ;  /* 0x0000000000107805 */ /* 0x000fe2000001ff00 */
[----:B------:R-:W-:Y:S06]  /*44c0*/  BRA `(.L_x_9184) ;  /* 0x0000000000147947 */ /* 0x000fec0003800000 */
.L_x_9209:
[----:B------:R-:W2:Y:S02]  /*44d0*/  LDG.E.64 R16, desc[UR36][R2.64] ;  /* 0x0000002402107981 */ /* 0x000ea4000c1e1b00 */
[----:B--2---:R-:W0:Y:S02]  /*44e0*/  I2F.F64.U64 R16, R16 ;  /* 0x0000001000107312 */ /* 0x004e240000301800 */
[----:B0-----:R-:W-:Y:S05]  /*44f0*/  BRA `(.L_x_9184) ;  /* 0x0000000000087947 */ /* 0x001fea0003800000 */
.L_x_9208:
[----:B------:R-:W2:Y:S02]  /*4500*/  LDG.E R2, desc[UR36][R2.64] ;  /* 0x0000002402027981 */ /* 0x000ea4000c1e1900 */
[----:B--2---:R0:W1:Y:S02]  /*4510*/  I2F.F64.U32 R16, R2 ;  /* 0x0000000200107312 */ /* 0x0040640000201800 */
.L_x_9184:
[----:B------:R-:W-:Y:S05]  /*4520*/  BSYNC.RECONVERGENT B6 ;  /* 0x0000000000067941 */ /* 0x000fea0003800200 */
.L_x_9183:
[----:B------:R-:W-:Y:S01]  /*4530*/  ISETP.GE.AND P0, PT, R38, R56, PT ;  /* 0x000000382600720c */ /* 0x000fe20003f06270 */
[----:B------:R-:W-:Y:S01]  /*4540*/  BSSY.RECONVERGENT B2, `(.L_x_9211) ;  /* 0x0001432000027945 */ /* 0x000fe20003800200 */
[----:B------:R-:W-:Y:S02]  /*4550*/  CS2R R10, SRZ ;  /* 0x00000000000a7805 */ /* 0x000fe4000001ff00 */
[----:B------:R-:W-:-:S09]  /*4560*/  CS2R R8, SRZ ;  /* 0x0000000000087805 */ /* 0x000fd2000001ff00 */
[----:B------:R-:W-:Y:S05]  /*4570*/  @P0 BRA `(.L_x_9212) ;  /* 0x0000014000b80947 */ /* 0x000fea0003800000 */
[----:B------:R-:W-:Y:S01]  /*4580*/  IMAD.MOV.U32 R4, RZ, RZ, 0x33145c07 ;  /* 0x33145c07ff047424 */ /* 0x000fe200078e00ff */
[----:B-----5:R-:W-:Y:S01]  /*4590*/  DSETP.NAN.AND P0, PT, R26, R26, PT ;  /* 0x0000001a1a00722a */ /* 0x020fe20003f08000 */
[----:B------:R-:W-:Y:S01]  /*45a0*/  IMAD.MOV.U32 R5, RZ, RZ, 0x3c91a626 ;  /* 0x3c91a626ff057424 */ /* 0x000fe200078e00ff */
[----:B------:R-:W-:Y:S01]  /*45b0*/  BSSY.RECONVERGENT B1, `(.L_x_9213) ;  /* 0x000140f000017945 */ /* 0x000fe20003800200 */
[----:B------:R-:W-:Y:S01]  /*45c0*/  MOV R6, 0x33145c07 ;  /* 0x33145c0700067802 */ /* 0x000fe20000000f00 */
[----:B------:R-:W-:Y:S02]  /*45d0*/  IMAD.MOV.U32 R7, RZ, RZ, 0x3c91a626 ;  /* 0x3c91a626ff077424 */ /* 0x000fe400078e00ff */
[----:B------:R0:W-:-:S15]  /*45e0*/  STL.64 [R1+0x8], R4 ;  /* 0x0000080401007387 */ /* 0x0001de0000100a00 */
[----:B------:R-:W-:-:S15]  /*45f0*/  NOP ;  /* 0x0000000000007918 */ /* 0x000fde0000000000 */
[----:B------:R-:W-:-:S15]  /*4600*/  NOP ;  /* 0x0000000000007918 */ /* 0x000fde0000000000 */
[----:B------:R-:W-:-:S13]  /*4610*/  NOP ;  /* 0x0000000000007918 */ /* 0x000fda0000000000 */
        /* <DEDUP_REMOVED lines=10> */
[----:B012-4-:R0:W1:Y:S02]  /*46c0*/  DADD R2, -RZ, |R26| ;  /* 0x00000000ff027229 */ /* 0x017064000000051a */
[----:B01-3--:R-:W-:Y:S05]  /*46d0*/  @!P0 BRA P1, `(.L_x_9214) ;  /* 0x0000000000c88947 */ /* 0x00bfea0000800000 */
        /* <DEDUP_REMOVED lines=50> */
.L_x_9214:
        /* <DEDUP_REMOVED lines=77> */
[----:B------:R-:W-:Y:S05]  /*4ed0*/  CALL.REL.NOINC `($__internal_20_$__cuda_sm20_div_rn_f64_full) ;  /* 0x0000055400c87944 */ /* 0x000fea0003c00000 */
[----:B------:R-:W-:Y:S02]  /*4ee0*/  IMAD.MOV.U32 R10, RZ, RZ, R4 ;  /* 0x000000ffff0a7224 */ /* 0x000fe400078e0004 */
[----:B------:R-:W-:-:S07]  /*4ef0*/  IMAD.MOV.U32 R11, RZ, RZ, R5 ;  /* 0x000000ffff0b7224 */ /* 0x000fce00078e0005 */
.L_x_9220:
[----:B------:R-:W-:Y:S05]  /*4f00*/  BSYNC.RECONVERGENT B4 ;  /* 0x0000000000047941 */ /* 0x000fea0003800200 */
.L_x_9219:
        /* <DEDUP_REMOVED lines=51> */
.L_x_9222:
[----:B------:R-:W-:Y:S05]  /*5240*/  BSYNC.RECONVERGENT B4 ;  /* 0x0000000000047941 */ /* 0x000fea0003800200 */
.L_x_9221:
[----:B------:R-:W-:Y:S01]  /*5250*/  DADD R10, -RZ, |R10| ;  /* 0x00000000ff0a7229 */ /* 0x000fe2000000050a */
[----:B------:R-:W-:Y:S01]  /*5260*/  UMOV UR5, 0x7fefffff ;  /* 0x7fefffff00057882 */ /* 0x000fe20000000000 */
[----:B------:R-:W-:Y:S01]  /*5270*/  UMOV UR4, 0xffffffff ;  /* 0xffffffff00047882 */ /* 0x000fe20000000000 */
[----:B------:R-:W-:Y:S01]  /*5280*/  UMOV UR6, UR5 ;  /* 0x0000000500067c82 */ /* 0x000fe20008000000 */
[----:B------:R-:W-:Y:S01]  /*5290*/  IMAD.MOV.U32 R40, RZ, RZ, 0x0 ;  /* 0x00000000ff287424 */ /* 0x000fe200078e00ff */
[----:B------:R-:W-:Y:S01]  /*52a0*/  BSSY.RECONVERGENT B0, `(.L_x_9223) ;  /* 0x000011c000007945 */ /* 0x000fe20003800200 */
[----:B------:R-:W-:Y:S02]  /*52b0*/  IMAD.U32 R14, RZ, RZ, UR6 ;  /* 0x00000006ff0e7e24 */ /* 0x000fe4000f8e00ff */
[----:B------:R-:W-:-:S15]  /*52c0*/  IMAD.MOV.U32 R41, RZ, RZ, 0x3fd80000 ;  /* 0x3fd80000ff297424 */ /* 0x000fde00078e00ff */
[----:B------:R-:W-:-:S15]  /*52d0*/  NOP ;  /* 0x0000000000007918 */ /* 0x000fde0000000000 */
[----:B------:R-:W-:-:S15]  /*52e0*/  NOP ;  /* 0x0000000000007918 */ /* 0x000fde0000000000 */
[----:B------:R-:W-:-:S11]  /*52f0*/  NOP ;  /* 0x0000000000007918 */ /* 0x000fd60000000000 */
[----:B------:R-:W0:Y:S02]  /*5300*/  DADD R4, -RZ, |R4| ;  /* 0x00000000ff047229 */ /* 0x000e240000000504 */
[----:B0-----:R-:W-:-:S04]  /*5310*/  ISETP.LT.U32.AND P0, PT, R4, R10, PT ;  /* 0x0000000a0400720c */ /* 0x001fc80003f01070 */
        /* <DEDUP_REMOVED lines=76> */
[----:B------:R-:W-:-:S15]  /*57e0*/  DSETP.NEU.AND P1, PT, R6, RZ, PT ;  /* 0x000000ff0600722a */ /* 0x000fde0003f2d000 */
[----:B------:R-:W-:-:S15]  /*57f0*/  NOP ;  /* 0x0000000000007918 */ /* 0x000fde0000000000 */
[----:B------:R-:W-:-:S15]  /*5800*/  NOP ;  /* 0x0000000000007918 */ /* 0x000fde0000000000 */
[----:B------:R-:W-:-:S15]  /*5810*/  NOP ;  /* 0x0000000000007918 */ /* 0x000fde0000000000 */
[----:B------:R-:W-:-:S04]  /*5820*/  NOP ;  /* 0x0000000000007918 */ /* 0x000fc80000000000 */
[----:B-1----:R-:W0:Y:S02]  /*5830*/  DMUL R20, R20, R10 ;  /* 0x0000000a14147228 */ /* 0x002e240000000000 */
[----:B0-----:R-:W-:Y:S02]  /*5840*/  @!P0 FSEL R7, R5, R21, !P1 ;  /* 0x0000001505078208 */ /* 0x001fe40004800000 */
[----:B------:R-:W-:Y:S02]  /*5850*/  @!P0 FSEL R6, R4, R20, !P1 ;  /* 0x0000001404068208 */ /* 0x000fe40004800000 */
[----:B------:R-:W-:Y:S01]  /*5860*/  ISETP.GT.AND P2, PT, R7, 0xfffff, PT ;  /* 0x000fffff0700780c */ /* 0x000fe20003f44270 */
[----:B------:R-:W-:Y:S02]  /*5870*/  IMAD.MOV.U32 R5, RZ, RZ, R7 ;  /* 0x000000ffff057224 */ /* 0x000fe400078e0007 */
[----:B------:R-:W-:-:S15]  /*5880*/  IMAD.MOV.U32 R4, RZ, RZ, R6 ;  /* 0x000000ffff047224 */ /* 0x000fde00078e0006 */
[----:B------:R-:W-:-:S15]  /*5890*/  NOP ;  /* 0x0000000000007918 */ /* 0x000fde0000000000 */
[----:B------:R-:W-:-:S15]  /*58a0*/  NOP ;  /* 0x0000000000007918 */ /* 0x000fde0000000000 */
[----:B------:R-:W-:-:S10]  /*58b0*/  NOP ;  /* 0x0000000000007918 */ /* 0x000fd40000000000 */
        /* <DEDUP_REMOVED lines=9> */
[----:B------:R-:W-:Y:S01]  /*5950*/  UMOV UR4, 0x80000000 ;  /* 0x8000000000047882 */ /* 0x000fe20000000000 */
[----:B------:R-:W-:Y:S01]  /*5960*/  LEA.HI R0, R7, R0, RZ, 0xc ;  /* 0x0000000007007211 */ /* 0x000fe200078f60ff */
[----:B------:R-:W-:Y:S01]  /*5970*/  UMOV UR5, 0x43300000 ;  /* 0x4330000000057882 */ /* 0x000fe20000000000 */
[----:B------:R-:W-:Y:S02]  /*5980*/  LOP3.LUT R5, R4, 0x3ff00000, RZ, 0xfc, !PT ;  /* 0x3ff0000004057812 */ /* 0x000fe400078efcff */
[----:B------:R-:W-:Y:S01]  /*5990*/  MOV R4, R6 ;  /* 0x0000000600047202 */ /* 0x000fe20000000f00 */
[----:B------:R-:W-:Y:S01]  /*59a0*/  IMAD.MOV.U32 R6, RZ, RZ, RZ ;  /* 0x000000ffff067224 */ /* 0x000fe200078e00ff */
        /* <DEDUP_REMOVED lines=165> */
.L_x_9224:
[----:B------:R-:W-:Y:S01]  /*6400*/  IMAD.MOV.U32 R6, RZ, RZ, 0x0 ;  /* 0x00000000ff067424 */ /* 0x000fe200078e00ff */
[----:B------:R-:W-:Y:S01]  /*6410*/  LOP3.LUT P0, RZ, R5, 0x7fffffff, RZ, 0xc0, !PT ;  /* 0x7fffffff05ff7812 */ /* 0x000fe2000780c0ff */
[----:B------:R-:W-:-:S06]  /*6420*/  IMAD.MOV.U32 R7, RZ, RZ, 0x7ff00000 ;  /* 0x7ff00000ff077424 */ /* 0x000fcc00078e00ff */
[----:B------:R-:W0:Y:S02]  /*6430*/  DFMA R4, R4, R6, +INF ;  /* 0x7ff000000404742b */ /* 0x000e240000000006 */
[----:B0-----:R-:W-:Y:S02]  /*6440*/  FSEL R10, R4, RZ, P0 ;  /* 0x000000ff040a7208 */ /* 0x001fe40000000000 */
[----:B------:R-:W-:-:S07]  /*6450*/  FSEL R11, R5, -QNAN , P0 ;  /* 0xfff00000050b7808 */ /* 0x000fce0000000000 */
.L_x_9225:
[----:B------:R-:W-:Y:S05]  /*6460*/  BSYNC.RECONVERGENT B0 ;  /* 0x0000000000007941 */ /* 0x000fea0003800200 */
.L_x_9223:
        /* <DEDUP_REMOVED lines=53> */
[----:B------:R-:W-:Y:S05]  /*67c0*/  CALL.REL.NOINC `($__internal_20_$__cuda_sm20_div_rn_f64_full) ;  /* 0x0000053c008c7944 */ /* 0x000fea0003c00000 */
.L_x_9227:
[----:B------:R-:W-:Y:S05]  /*67d0*/  BSYNC.RECONVERGENT B4 ;  /* 0x0000000000047941 */ /* 0x000fea0003800200 */
.L_x_9226:
[----:B------:R-:W0:Y:S01]  /*67e0*/  DSETP.NEU.AND P4, PT, R36, RZ, PT ;  /* 0x000000ff2400722a */ /* 0x000e220003f8d000 */
[----:B------:R-:W-:Y:S01]  /*67f0*/  UMOV UR4, 0x2a25ff7e ;  /* 0x2a25ff7e00047882 */ /* 0x000fe20000000000 */
[----:B------:R-:W-:Y:S01]  /*6800*/  UMOV UR5, 0x3ef53e1d ;  /* 0x3ef53e1d00057882 */ /* 0x000fe20000000000 */
[----:B------:R-:W-:-:S04]  /*6810*/  ISETP.GE.AND P2, PT, R25, RZ, PT ;  /* 0x000000ff1900720c */ /* 0x000fc80003f46270 */
        /* <DEDUP_REMOVED lines=9> */
[----:B0-----:R0:W-:Y:S02]  /*68b0*/  @P4 DSETP.NEU.AND P5, PT, R8, R2, PT ;  /* 0x000000020800422a */ /* 0x0011e40003fad000 */
[----:B0-----:R-:W-:Y:S02]  /*68c0*/  IMAD.MOV.U32 R2, RZ, RZ, -0x2449a4b7 ;  /* 0xdbb65b49ff027424 */ /* 0x001fe400078e00ff */
[----:B------:R-:W-:-:S15]  /*68d0*/  IMAD.MOV.U32 R3, RZ, RZ, 0x3f2d3b63 ;  /* 0x3f2d3b63ff037424 */ /* 0x000fde00078e00ff */
        /* <DEDUP_REMOVED lines=133> */
[----:B0-----:R-:W-:-:S15]  /*7130*/  @P4 MOV R13, 0x4002d97c ;  /* 0x4002d97c000d4802 */ /* 0x001fde0000000f00 */
[----:B------:R-:W-:-:S15]  /*7140*/  NOP ;  /* 0x0000000000007918 */ /* 0x000fde0000000000 */
[----:B------:R-:W-:-:S15]  /*7150*/  NOP ;  /* 0x0000000000007918 */ /* 0x000fde0000000000 */
[----:B------:R-:W-:-:S15]  /*7160*/  NOP ;  /* 0x0000000000007918 */ /* 0x000fde0000000000 */
[----:B------:R-:W-:-:S02]  /*7170*/  NOP ;  /* 0x0000000000007918 */ /* 0x000fc40000000000 */
[----:B-1----:R0:W1:Y:S02]  /*7180*/  DFMA R8, R2, R4, R4 ;  /* 0x000000040208722b */ /* 0x0020640000000004 */
[----:B0-----:R-:W-:Y:S02]  /*7190*/  @!P1 IMAD.MOV.U32 R4, RZ, RZ, 0x54442d18 ;  /* 0x54442d18ff049424 */ /* 0x001fe400078e00ff */
[----:B------:R-:W-:-:S15]  /*71a0*/  @!P1 IMAD.MOV.U32 R5, RZ, RZ, 0x3ff921fb ;  /* 0x3ff921fbff059424 */ /* 0x000fde00078e00ff */
[----:B------:R-:W-:-:S15]  /*71b0*/  NOP ;  /* 0x0000000000007918 */ /* 0x000fde0000000000 */
[----:B------:R-:W-:-:S15]  /*71c0*/  NOP ;  /* 0x0000000000007918 */ /* 0x000fde0000000000 */
[----:B------:R-:W-:-:S15]  /*71d0*/  NOP ;  /* 0x0000000000007918 */ /* 0x000fde0000000000 */
[----:B-1----:R-:W0:Y:S02]  /*71e0*/  @!P1 DADD R2, -RZ, -R8 ;  /* 0x00000000ff029229 */ /* 0x002e240000000908 */
[----:B0-----:R-:W-:Y:S02]  /*71f0*/  @!P1 FSEL R2, R8, R2, !P0 ;  /* 0x0000000208029208 */ /* 0x001fe40004000000 */
[----:B------:R-:W-:Y:S02]  /*7200*/  @!P1 FSEL R3, R9, R3, !P0 ;  /* 0x0000000309039208 */ /* 0x000fe40004000000 */
[----:B------:R-:W-:-:S04]  /*7210*/  @P1 PLOP3.LUT P0, PT, P2, PT, PT, 0x80, 0x8 ;  /* 0x000000000008181c */ /* 0x000fc8000170f070 */
[----:B------:R-:W-:-:S15]  /*7220*/  @P4 FSEL R13, R13, 1.8213495016098022461, !P0 ;  /* 0x3fe921fb0d0d4808 */ /* 0x000fde0004000000 */
        /* <DEDUP_REMOVED lines=27> */
[----:B------:R-:W-:-:S15]  /*73e0*/  FSEL R5, R7, R3, P3 ;  /* 0x0000000307057208 */ /* 0x000fde0001800000 */
[----:B------:R-:W-:-:S15]  /*73f0*/  NOP ;  /* 0x0000000000007918 */ /* 0x000fde0000000000 */
[----:B------:R-:W-:-:S15]  /*7400*/  NOP ;  /* 0x0000000000007918 */ /* 0x000fde0000000000 */
[----:B------:R-:W-:-:S15]  /*7410*/  NOP ;  /* 0x0000000000007918 */ /* 0x000fde0000000000 */
[----:B------:R-:W1:Y:S02]  /*7420*/  DADD R10, R10, 1 ;  /* 0x3ff000000a0a7429 */ /* 0x000e640000000000 */
[----:B-1----:R-:W-:Y:S05]  /*7430*/  BRA `(.L_x_9228) ;  /* 0x0000003c004c7947 */ /* 0x002fea0003800000 */
.L_x_9218:
        /* <DEDUP_REMOVED lines=16> */
[----:B------:R-:W-:Y:S01]  /*7540*/  IMAD.U32 R14, RZ, RZ, UR6 ;  /* 0x00000006ff0e7e24 */ /* 0x000fe2000f8e00ff */
[----:B------:R-:W-:Y:S01]  /*7550*/  SEL R7, R3, R9, P0 ;  /* 0x0000000903077207 */ /* 0x000fe20000000000 */
[----:B------:R-:W-:Y:S01]  /*7560*/  IMAD.MOV.U32 R41, RZ, RZ, 0x3fd80000 ;  /* 0x3fd80000ff297424 */ /* 0x000fe200078e00ff */
[----:B------:R-:W-:-:S04]  /*7570*/  ISETP.GT.U32.AND P0, PT, R8, R2, PT ;  /* 0x000000020800720c */ /* 0x000fc80003f04070 */
[CC--:B------:R-:W-:Y:S01]  /*7580*/  ISETP.GT.U32.AND.EX P0, PT, R9.reuse, R3.reuse, PT, P0 ;  /* 0x000000030900720c */ /* 0x0c0fe20003f04100 */
[----:B------:R-:W-:Y:S03]  /*7590*/  DSETP.NEU.AND P2, PT, R6, RZ, PT ;  /* 0x000000ff0600722a */ /* 0x000fe60003f4d000 */
[----:B------:R-:W-:Y:S02]  /*75a0*/  SEL R5, R9, R3, P0 ;  /* 0x0000000309057207 */ /* 0x000fe40000000000 */
[----:B------:R-:W-:Y:S02]  /*75b0*/  SEL R4, R8, R2, P0 ;  /* 0x0000000208047207 */ /* 0x000fe40000000000 */
[----:B------:R-:W-:-:S04]  /*75c0*/  LOP3.LUT R0, R5, 0xffc00000, RZ, 0xc0, !PT ;  /* 0xffc0000005007812 */ /* 0x000fc800078ec0ff */
[----:B------:R-:W-:-:S15]  /*75d0*/  LOP3.LUT R11, R0, 0x7fd00000, RZ, 0x3c, !PT ;  /* 0x7fd00000000b7812 */ /* 0x000fde00078e3cff */
[----:B------:R-:W-:-:S15]  /*75e0*/  NOP ;  /* 0x0000000000007918 */ /* 0x000fde0000000000 */
[----:B------:R-:W-:-:S15]  /*75f0*/  NOP ;  /* 0x0000000000007918 */ /* 0x000fde0000000000 */
[----:B------:R-:W-:-:S08]  /*7600*/  NOP ;  /* 0x0000000000007918 */ /* 0x000fd00000000000 */
        /* <DEDUP_REMOVED lines=69> */
[----:B------:R-:W-:-:S15]  /*7a60*/  MOV R4, R6 ;  /* 0x0000000600047202 */ /* 0x000fde0000000f00 */
[----:B------:R-:W-:-:S15]  /*7a70*/  NOP ;  /* 0x0000000000007918 */ /* 0x000fde0000000000 */
[----:B------:R-:W-:-:S15]  /*7a80*/  NOP ;  /* 0x0000000000007918 */ /* 0x000fde0000000000 */
[----:B------:R-:W-:-:S11]  /*7a90*/  NOP ;  /* 0x0000000000007918 */ /* 0x000fd60000000000 */
        /* <DEDUP_REMOVED lines=12> */
[----:B------:R-:W-:Y:S01]  /*7b60*/  LOP3.LUT R5, R4, 0x3ff00000, RZ, 0xfc, !PT ;  /* 0x3ff0000004057812 */ /* 0x000fe200078efcff */
[----:B------:R-:W-:Y:S02]  /*7b70*/  IMAD.MOV.U32 R4, RZ, RZ, R6 ;  /* 0x000000ffff047224 */ /* 0x000fe400078e0006 */
        /* <DEDUP_REMOVED lines=165> */
.L_x_9231:
[----:B------:R-:W-:Y:S01]  /*85d0*/  IMAD.MOV.U32 R6, RZ, RZ, 0x0 ;  /* 0x00000000ff067424 */ /* 0x000fe200078e00ff */
[----:B------:R-:W-:Y:S01]  /*85e0*/  LOP3.LUT P0, RZ, R5, 0x7fffffff, RZ, 0xc0, !PT ;  /* 0x7fffffff05ff7812 */ /* 0x000fe2000780c0ff */
[----:B------:R-:W-:-:S06]  /*85f0*/  IMAD.MOV.U32 R7, RZ, RZ, 0x7ff00000 ;  /* 0x7ff00000ff077424 */ /* 0x000fcc00078e00ff */
[----:B------:R-:W0:Y:S02]  /*8600*/  DFMA R4, R4, R6, +INF ;  /* 0x7ff000000404742b */ /* 0x000e240000000006 */
[----:B0-----:R-:W-:Y:S02]  /*8610*/  FSEL R10, R4, RZ, P0 ;  /* 0x000000ff040a7208 */ /* 0x001fe40000000000 */
[----:B------:R-:W-:-:S07]  /*8620*/  FSEL R11, R5, -QNAN , P0 ;  /* 0xfff00000050b7808 */ /* 0x000fce0000000000 */
.L_x_9232:
[----:B------:R-:W-:Y:S05]  /*8630*/  BSYNC.RECONVERGENT B0 ;  /* 0x0000000000007941 */ /* 0x000fea0003800200 */
.L_x_9230:
        /* <DEDUP_REMOVED lines=48> */
[----:B------:R-:W-:Y:S05]  /*8940*/  CALL.REL.NOINC `($__internal_20_$__cuda_sm20_div_rn_f64_full) ;  /* 0x0000051c002c7944 */ /* 0x000fea0003c00000 */
.L_x_9234:
[----:B------:R-:W-:Y:S05]  /*8950*/  BSYNC.RECONVERGENT B4 ;  /* 0x0000000000047941 */ /* 0x000fea0003800200 */
.L_x_9233:
        /* <DEDUP_REMOVED lines=16> */
[----:B------:R-:W-:-:S15]  /*8a60*/  IMAD.MOV.U32 R3, RZ, RZ, 0x3f2d3b63 ;  /* 0x3f2d3b63ff037424 */ /* 0x000fde00078e00ff */
        /* <DEDUP_REMOVED lines=147> */
[----:B------:R-:W-:-:S15]  /*93a0*/  @P1 PLOP3.LUT P0, PT, P2, PT, PT, 0x80, 0x8 ;  /* 0x000000000008181c */ /* 0x000fde000170f070 */
[----:B------:R-:W-:-:S15]  /*93b0*/  NOP ;  /* 0x0000000000007918 */ /* 0x000fde0000000000 */
[----:B------:R-:W-:-:S15]  /*93c0*/  NOP ;  /* 0x0000000000007918 */ /* 0x000fde0000000000 */
[----:B------:R-:W-:-:S13]  /*93d0*/  NOP ;  /* 0x0000000000007918 */ /* 0x000fda0000000000 */
        /* <DEDUP_REMOVED lines=11> */
[----:B------:R-:W-:Y:S02]  /*9490*/  @P3 FSEL R9, R0, 3.37028055040000000000e+12, !P0 ;  /* 0x54442d1800093808 */ /* 0x000fe40004000000 */
[----:B------:R-:W-:Y:S02]  /*94a0*/  @P3 FSEL R13, R4, 1.8213495016098022461, !P0 ;  /* 0x3fe921fb040d3808 */ /* 0x000fe40004000000 */
[----:B------:R-:W-:-:S02]  /*94b0*/  @!P3 FSEL R5, RZ, 2.1426990032196044922, P0 ;  /* 0x400921fbff05b808 */ /* 0x000fc40000000000 */
[----:B------:R-:W-:Y:S02]  /*94c0*/  @P3 FSEL R3, R13, R3, !P4 ;  /* 0x000000030d033208 */ /* 0x000fe40006000000 */
[----:B------:R-:W-:Y:S02]  /*94d0*/  @P3 FSEL R0, R9, R2, !P4 ;  /* 0x0000000209003208 */ /* 0x000fe40006000000 */
[----:B------:R-:W-:Y:S01]  /*94e0*/  @!P3 FSEL R4, RZ, 3.37028055040000000000e+12, P0 ;  /* 0x54442d18ff04b808 */ /* 0x000fe20000000000 */
[----:B------:R-:W-:Y:S02]  /*94f0*/  @P3 IMAD.MOV.U32 R5, RZ, RZ, R3 ;  /* 0x000000ffff053224 */ /* 0x000fe400078e0003 */
[----:B------:R-:W-:-:S03]  /*9500*/  @P3 IMAD.MOV.U32 R4, RZ, RZ, R0 ;  /* 0x000000ffff043224 */ /* 0x000fc600078e0000 */
[----:B------:R-:W-:-:S15]  /*9510*/  LOP3.LUT R3, R5, 0x80000000, R27, 0xb8, !PT ;  /* 0x8000000005037812 */ /* 0x000fde00078eb81b */
[----:B------:R-:W-:-:S15]  /*9520*/  NOP ;  /* 0x0000000000007918 */ /* 0x000fde0000000000 */
[----:B------:R-:W-:-:S12]  /*9530*/  NOP ;  /* 0x0000000000007918 */ /* 0x000fd80000000000 */
[----:B------:R-:W0:Y:S02]  /*9540*/  DSETP.NAN.AND P0, PT, R6, R6, PT ;  /* 0x000000060600722a */ /* 0x000e240003f08000 */
[----:B0-----:R-:W-:Y:S02]  /*9550*/  FSEL R4, R6, R4, P0 ;  /* 0x0000000406047208 */ /* 0x001fe40000000000 */
[----:B------:R-:W-:Y:S01]  /*9560*/  FSEL R5, R7, R3, P0 ;  /* 0x0000000307057208 */ /* 0x000fe20000000000 */
[----:B------:R-:W-:Y:S06]  /*9570*/  BRA `(.L_x_9228) ;  /* 0x0000001800fc7947 */ /* 0x000fec0003800000 */
.L_x_9229:
        /* <DEDUP_REMOVED lines=23> */
[----:B------:R-:W-:Y:S01]  /*96f0*/  UMOV UR4, 0x80000000 ;  /* 0x8000000000047882 */ /* 0x000fe20000000000 */
[----:B------:R-:W-:Y:S01]  /*9700*/  LEA.HI R0, R0, R11, RZ, 0xc ;  /* 0x0000000b00007211 */ /* 0x000fe200078f60ff */
[----:B------:R-:W-:Y:S01]  /*9710*/  UMOV UR5, 0x43300000 ;  /* 0x4330000000057882 */ /* 0x000fe20000000000 */
[----:B------:R-:W-:Y:S02]  /*9720*/  LOP3.LUT R5, R5, 0x3ff00000, RZ, 0xfc, !PT ;  /* 0x3ff0000005057812 */ /* 0x000fe400078efcff */
[----:B------:R-:W-:Y:S02]  /*9730*/  MOV R6, RZ ;  /* 0x000000ff00067202 */ /* 0x000fe40000000f00 */
        /* <DEDUP_REMOVED lines=165> */
.L_x_9236:
[----:B------:R-:W-:Y:S01]  /*a190*/  IMAD.MOV.U32 R4, RZ, RZ, 0x0 ;  /* 0x00000000ff047424 */ /* 0x000fe200078e00ff */
[----:B------:R-:W-:Y:S01]  /*a1a0*/  LOP3.LUT P0, RZ, R7, 0x7fffffff, RZ, 0xc0, !PT ;  /* 0x7fffffff07ff7812 */ /* 0x000fe2000780c0ff */
[----:B------:R-:W-:-:S06]  /*a1b0*/  IMAD.MOV.U32 R5, RZ, RZ, 0x7ff00000 ;  /* 0x7ff00000ff057424 */ /* 0x000fcc00078e00ff */
[----:B------:R-:W0:Y:S02]  /*a1c0*/  DFMA R6, R6, R4, +INF ;  /* 0x7ff000000606742b */ /* 0x000e240000000004 */
[----:B0-----:R-:W-:Y:S02]  /*a1d0*/  FSEL R10, R6, RZ, P0 ;  /* 0x000000ff060a7208 */ /* 0x001fe40000000000 */
[----:B------:R-:W-:-:S07]  /*a1e0*/  FSEL R11, R7, -QNAN , P0 ;  /* 0xfff00000070b7808 */ /* 0x000fce0000000000 */
.L_x_9237:
[----:B------:R-:W-:Y:S05]  /*a1f0*/  BSYNC.RECONVERGENT B0 ;  /* 0x0000000000007941 */ /* 0x000fea0003800200 */
.L_x_9235:
        /* <DEDUP_REMOVED lines=49> */
.L_x_9239:
[----:B------:R-:W-:Y:S05]  /*a510*/  BSYNC.RECONVERGENT B4 ;  /* 0x0000000000047941 */ /* 0x000fea0003800200 */
.L_x_9238:
        /* <DEDUP_REMOVED lines=197> */
.L_x_9228:
[----:B------:R-:W-:Y:S05]  /*b170*/  BSYNC.RECONVERGENT B3 ;  /* 0x0000000000037941 */ /* 0x000fea0003800200 */
.L_x_9217:
        /* <DEDUP_REMOVED lines=14> */
[----:B------:R-:W0:Y:S02]  /*b260*/  DADD R4, -RZ, |R4| ;  /* 0x00000000ff047229 */ /* 0x000e240000000504 */
[----:B0-----:R-:W-:Y:S05]  /*b270*/  BRA `(.L_x_9215) ;  /* 0x000000d400087947 */ /* 0x001fea0003800000 */
.L_x_9216:
        /* <DEDUP_REMOVED lines=40> */
.L_x_9240:
[----:B------:R-:W0:Y:S01]  /*b500*/  DADD R10, R8, 1 ;  /* 0x3ff00000080a7429 */ /* 0x000e220000000000 */
[----:B------:R-:W-:Y:S01]  /*b510*/  MOV R4, RZ ;  /* 0x000000ff00047202 */ /* 0x000fe20000000f00 */
[----:B------:R-:W-:Y:S01]  /*b520*/  IMAD.MOV.U32 R22, RZ, RZ, RZ ;  /* 0x000000ffff167224 */ /* 0x000fe200078e00ff */
[CC--:B0-----:R-:W-:Y:S01]  /*b530*/  ISETP.LT.U32.AND P0, PT, R10.reuse, R2.reuse, PT ;  /* 0x000000020a00720c */ /* 0x0c1fe20003f01070 */
[----:B------:R-:W-:Y:S01]  /*b540*/  UMOV UR5, 0x7fefffff ;  /* 0x7fefffff00057882 */ /* 0x000fe20000000000 */
[----:B------:R-:W-:Y:S01]  /*b550*/  UMOV UR4, 0xffffffff ;  /* 0xffffffff00047882 */ /* 0x000fe20000000000 */
[----:B------:R-:W-:Y:S01]  /*b560*/  UMOV UR6, UR5 ;  /* 0x0000000500067c82 */ /* 0x000fe20008000000 */
[----:B------:R-:W-:Y:S01]  /*b570*/  ISETP.LT.U32.AND.EX P0, PT, R11, R3, PT, P0 ;  /* 0x000000030b00720c */ /* 0x000fe20003f01100 */
[----:B------:R-:W-:Y:S01]  /*b580*/  IMAD.MOV.U32 R42, RZ, RZ, RZ ;  /* 0x000000ffff2a7224 */ /* 0x000fe200078e00ff */
[----:B------:R-:W-:Y:S02]  /*b590*/  BSSY.RECONVERGENT B3, `(.L_x_9241) ;  /* 0x0000637000037945 */ /* 0x000fe40003800200 */
[----:B------:R-:W-:-:S02]  /*b5a0*/  SEL R48, R10, R2, P0 ;  /* 0x000000020a307207 */ /* 0x000fc40000000000 */
[----:B------:R-:W-:Y:S02]  /*b5b0*/  SEL R49, R11, R3, P0 ;  /* 0x000000030b317207 */ /* 0x000fe40000000000 */
[----:B------:R-:W-:-:S04]  /*b5c0*/  ISETP.GT.U32.AND P0, PT, R2, R10, PT ;  /* 0x0000000a0200720c */ /* 0x000fc80003f04070 */
[----:B------:R-:W-:-:S04]  /*b5d0*/  ISETP.GT.U32.AND.EX P0, PT, R3, R11, PT, P0 ;  /* 0x0000000b0300720c */ /* 0x000fc80003f04100 */
[----:B------:R-:W-:Y:S02]  /*b5e0*/  SEL R13, R3, R11, P0 ;  /* 0x0000000b030d7207 */ /* 0x000fe40000000000 */
[----:B------:R-:W-:Y:S02]  /*b5f0*/  SEL R12, R2, R10, P0 ;  /* 0x0000000a020c7207 */ /* 0x000fe40000000000 */
[----:B------:R-:W-:-:S04]  /*b600*/  LOP3.LUT R51, R13, 0xffc00000, RZ, 0xc0, !PT ;  /* 0xffc000000d337812 */ /* 0x000fc800078ec0ff */
[----:B------:R-:W-:-:S15]  /*b610*/  LOP3.LUT R5, R51, 0x7fd00000, RZ, 0x3c, !PT ;  /* 0x7fd0000033057812 */ /* 0x000fde00078e3cff */
[----:B------:R-:W-:-:S15]  /*b620*/  NOP ;  /* 0x0000000000007918 */ /* 0x000fde0000000000 */
[----:B------:R-:W-:-:S03]  /*b630*/  NOP ;  /* 0x0000000000007918 */ /* 0x000fc60000000000 */
        /* <DEDUP_REMOVED lines=66> */
[----:B------:R-:W-:-:S03]  /*ba60*/  UMOV UR6, UR4 ;  /* 0x0000000400067c82 */ /* 0x000fc60008000000 */
[----:B------:R-:W0:Y:S01]  /*ba70*/  MUFU.RSQ64H R43, R5 ;  /* 0x00000005002b7308 */ /* 0x000e220000001c00 */
[----:B------:R-:W-:Y:S01]  /*ba80*/  SEL R4, R4, UR6, P0 ;  /* 0x0000000604047c07 */ /* 0x000fe20008000000 */
[----:B------:R-:W-:Y:S02]  /*ba90*/  UMOV UR6, UR5 ;  /* 0x0000000500067c82 */ /* 0x000fe40008000000 */
        /* <DEDUP_REMOVED lines=10> */
[----:B0-----:R-:W-:Y:S02]  /*bb40*/  IMAD.MOV.U32 R4, RZ, RZ, R15 ;  /* 0x000000ffff047224 */ /* 0x001fe400078e000f */
[----:B------:R-:W-:-:S15]  /*bb50*/  IMAD.MOV.U32 R5, RZ, RZ, 0x3fd80000 ;  /* 0x3fd80000ff057424 */ /* 0x000fde00078e00ff */
[----:B------:R-:W-:-:S15]  /*bb60*/  NOP ;  /* 0x0000000000007918 */ /* 0x000fde0000000000 */
[----:B------:R-:W-:-:S15]  /*bb70*/  NOP ;  /* 0x0000000000007918 */ /* 0x000fde0000000000 */
[----:B------:R-:W-:-:S15]  /*bb80*/  NOP ;  /* 0x0000000000007918 */ /* 0x000fde0000000000 */
[----:B------:R-:W0:Y:S02]  /*bb90*/  DSETP.MIN.AND P0, P3, R14, UR4, PT ;  /* 0x000000040e007e2a */ /* 0x000e24000bb00000 */
[----:B0-----:R-:W-:Y:S01]  /*bba0*/  FSEL R53, R4, UR6, P0 ;  /* 0x0000000604357c08 */ /* 0x001fe20008000000 */
[----:B------:R-:W-:Y:S01]  /*bbb0*/  IMAD.MOV.U32 R4, RZ, RZ, R14 ;  /* 0x000000ffff047224 */ /* 0x000fe200078e000e */
[----:B------:R-:W-:Y:S02]  /*bbc0*/  @P3 LOP3.LUT R53, R22, 0x80000, RZ, 0xfc, !PT ;  /* 0x0008000016353812 */ /* 0x000fe400078efcff */
[----:B------:R-:W-:Y:S02]  /*bbd0*/  ISETP.GE.U32.AND P3, PT, R39, 0x7ff00000, PT ;  /* 0x7ff000002700780c */ /* 0x000fe40003f66070 */
[----:B------:R-:W-:Y:S01]  /*bbe0*/  SEL R52, R4, UR4, P0 ;  /* 0x0000000404347c07 */ /* 0x000fe20008000000 */
[----:B------:R-:W-:Y:S01]  /*bbf0*/  IMAD.MOV.U32 R4, RZ, RZ, 0x0 ;  /* 0x00000000ff047424 */ /* 0x000fe200078e00ff */
[----:B------:R-:W-:-:S15]  /*bc00*/  ISETP.GE.U32.AND P0, PT, R49, 0x7ff00000, PT ;  /* 0x7ff000003100780c */ /* 0x000fde0003f06070 */
[----:B------:R-:W-:-:S15]  /*bc10*/  NOP ;  /* 0x0000000000007918 */ /* 0x000fde0000000000 */
[----:B------:R-:W-:-:S15]  /*bc20*/  NOP ;  /* 0x0000000000007918 */ /* 0x000fde0000000000 */
[----:B------:R-:W-:-:S09]  /*bc30*/  NOP ;  /* 0x0000000000007918 */ /* 0x000fd20000000000 */
[----:B------:R0:W-:Y:S02]  /*bc40*/  DSETP.NEU.AND P2, PT, R36, RZ, PT ;  /* 0x000000ff2400722a */ /* 0x0001e40003f4d000 */
[----:B0-----:R-:W0:Y:S01]  /*bc50*/  MUFU.RSQ64H R37, R53 ;  /* 0x0000003500257308 */ /* 0x001e220000001c00 */
[----:B------:R-:W-:-:S15]  /*bc60*/  MOV R36, RZ ;  /* 0x000000ff00247202 */ /* 0x000fde0000000f00 */
        /* <DEDUP_REMOVED lines=9> */
[----:B------:R-:W1:-:S15]  /*bd00*/  DFMA R46, R46, R4, 0.5 ;  /* 0x3fe000002e2e742b */ /* 0x000e5e0000000004 */
        /* <DEDUP_REMOVED lines=9> */
[----:B-1----:R1:W-:Y:S02]  /*bda0*/  DMUL R44, R20, R44 ;  /* 0x0000002c142c7228 */ /* 0x0023e40000000000 */
[----:B-1----:R-:W-:Y:S01]  /*bdb0*/  LOP3.LUT R21, R51, 0x100000, RZ, 0xfc, !PT ;  /* 0x0010000033157812 */ /* 0x002fe200078efcff */
[----:B------:R-:W-:Y:S01]  /*bdc0*/  IMAD.MOV.U32 R20, RZ, RZ, RZ ;  /* 0x000000ffff147224 */ /* 0x000fe200078e00ff */
[----:B------:R-:W-:Y:S01]  /*bdd0*/  LOP3.LUT R51, R50, 0x100000, RZ, 0xfc, !PT ;  /* 0x0010000032337812 */ /* 0x000fe200078efcff */
[----:B------:R-:W-:-:S15]  /*bde0*/  IMAD.MOV.U32 R50, RZ, RZ, RZ ;  /* 0x000000ffff327224 */ /* 0x000fde00078e00ff */
[----:B------:R-:W-:-:S15]  /*bdf0*/  NOP ;  /* 0x0000000000007918 */ /* 0x000fde0000000000 */
[----:B------:R-:W-:-:S15]  /*be00*/  NOP ;  /* 0x0000000000007918 */ /* 0x000fde0000000000 */
[----:B------:R-:W-:-:S14]  /*be10*/  NOP ;  /* 0x0000000000007918 */ /* 0x000fdc0000000000 */
        /* <DEDUP_REMOVED lines=25> */
[----:B0-----:R-:W-:-:S15]  /*bfb0*/  DMUL R36, R14, R36 ;  /* 0x000000240e247228 */ /* 0x001fde0000000000 */
        /* <DEDUP_REMOVED lines=9> */
[----:B------:R-:W0:Y:S02]  /*c050*/  DMUL R44, R44, R20 ;  /* 0x000000142c2c7228 */ /* 0x000e240000000000 */
[----:B0-----:R-:W-:Y:S02]  /*c060*/  @!P0 FSEL R48, R12, R44, !P1 ;  /* 0x0000002c0c308208 */ /* 0x001fe40004800000 */
[----:B------:R-:W-:-:S03]  /*c070*/  @!P0 FSEL R49, R13, R45, !P1 ;  /* 0x0000002d0d318208 */ /* 0x000fc60004800000 */
[----:B------:R-:W-:Y:S02]  /*c080*/  IMAD.MOV.U32 R46, RZ, RZ, R48 ;  /* 0x000000ffff2e7224 */ /* 0x000fe400078e0030 */
[----:B------:R-:W-:-:S15]  /*c090*/  IMAD.MOV.U32 R47, RZ, RZ, R49 ;  /* 0x000000ffff2f7224 */ /* 0x000fde00078e0031 */
[----:B------:R-:W-:-:S15]  /*c0a0*/  NOP ;  /* 0x0000000000007918 */ /* 0x000fde0000000000 */
[----:B------:R-:W-:-:S15]  /*c0b0*/  NOP ;  /* 0x0000000000007918 */ /* 0x000fde0000000000 */
[----:B------:R-:W-:-:S10]  /*c0c0*/  NOP ;  /* 0x0000000000007918 */ /* 0x000fd40000000000 */
        /* <DEDUP_REMOVED lines=79> */
[----:B------:R-:W-:Y:S02]  /*c5c0*/  IMAD.MOV.U32 R14, RZ, RZ, R13 ;  /* 0x000000ffff0e7224 */ /* 0x000fe400078e000d */
[----:B------:R-:W-:Y:S02]  /*c5d0*/  IMAD.MOV.U32 R6, RZ, RZ, R5 ;  /* 0x000000ffff067224 */ /* 0x000fe400078e0005 */
[----:B------:R-:W-:Y:S02]  /*c5e0*/  IMAD.MOV.U32 R13, RZ, RZ, R44 ;  /* 0x000000ffff0d7224 */ /* 0x000fe400078e002c */
[----:B------:R-:W-:-:S02]  /*c5f0*/  IMAD.MOV.U32 R12, RZ, RZ, R45 ;  /* 0x000000ffff0c7224 */ /* 0x000fc400078e002d */
[----:B------:R-:W-:Y:S02]  /*c600*/  IMAD.MOV.U32 R4, RZ, RZ, R2 ;  /* 0x000000ffff047224 */ /* 0x000fe400078e0002 */
[----:B------:R-:W-:-:S07]  /*c610*/  IMAD.MOV.U32 R5, RZ, RZ, R3 ;  /* 0x000000ffff057224 */ /* 0x000fce00078e0003 */
[----:B------:R-:W-:Y:S05]  /*c620*/  CALL.REL.NOINC `($__internal_21_$__cuda_sm20_dsqrt_rn_f64_mediumpath_v1) ;  /* 0x000004e800147944 */ /* 0x000fea0003c00000 */
[----:B------:R-:W-:Y:S02]  /*c630*/  IMAD.MOV.U32 R36, RZ, RZ, R5 ;  /* 0x000000ffff247224 */ /* 0x000fe400078e0005 */
[----:B------:R-:W-:-:S07]  /*c640*/  IMAD.MOV.U32 R37, RZ, RZ, R4 ;  /* 0x000000ffff257224 */ /* 0x000fce00078e0004 */
.L_x_9245:
[----:B------:R-:W-:Y:S05]  /*c650*/  BSYNC.RECONVERGENT B4 ;  /* 0x0000000000047941 */ /* 0x000fea0003800200 */
.L_x_9244:
[----:B------:R-:W-:Y:S05]  /*c660*/  BRA `(.L_x_9246) ;  /* 0x0000005000a47947 */ /* 0x000fea0003800000 */
.L_x_9243:
        /* <DEDUP_REMOVED lines=68> */
[----:B------:R-:W-:Y:S05]  /*cab0*/  CALL.REL.NOINC `($__internal_20_$__cuda_sm20_div_rn_f64_full) ;  /* 0x000004d800d07944 */ /* 0x000fea0003c00000 */
.L_x_9251:
[----:B------:R-:W-:Y:S05]  /*cac0*/  BSYNC.RECONVERGENT B5 ;  /* 0x0000000000057941 */ /* 0x000fea0003800200 */
.L_x_9250:
[----:B------:R-:W-:Y:S02]  /*cad0*/  IMAD.MOV.U32 R36, RZ, RZ, R4 ;  /* 0x000000ffff247224 */ /* 0x000fe400078e0004 */
[----:B------:R-:W-:-:S07]  /*cae0*/  IMAD.MOV.U32 R37, RZ, RZ, R5 ;  /* 0x000000ffff257224 */ /* 0x000fce00078e0005 */
.L_x_9249:
[----:B------:R-:W-:Y:S05]  /*caf0*/  BSYNC.RECONVERGENT B4 ;  /* 0x0000000000047941 */ /* 0x000fea0003800200 */
.L_x_9248:
        /* <DEDUP_REMOVED lines=73> */
[----:B------:R-:W-:Y:S05]  /*cf90*/  CALL.REL.NOINC `($__internal_20_$__cuda_sm20_div_rn_f64_full) ;  /* 0x000004d400987944 */ /* 0x000fea0003c00000 */
.L_x_9254:
[----:B------:R-:W-:Y:S05]  /*cfa0*/  BSYNC.RECONVERGENT B5 ;  /* 0x0000000000057941 */ /* 0x000fea0003800200 */
.L_x_9253:
[----:B------:R-:W-:Y:S05]  /*cfb0*/  BSYNC.RECONVERGENT B4 ;  /* 0x0000000000047941 */ /* 0x000fea0003800200 */
.L_x_9252:
[----:B------:R-:W0:Y:S01]  /*cfc0*/  DMUL R4, R4, 0.5 ;  /* 0x3fe0000004047828 */ /* 0x000e220000000000 */
[----:B------:R-:W-:Y:S01]  /*cfd0*/  IMAD.MOV.U32 R14, RZ, RZ, 0x0 ;  /* 0x00000000ff0e7424 */ /* 0x000fe200078e00ff */
[----:B------:R-:W-:Y:S01]  /*cfe0*/  BSSY.RECONVERGENT B4, `(.L_x_9255) ;  /* 0x0000048000047945 */ /* 0x000fe20003800200 */
[----:B------:R-:W-:-:S15]  /*cff0*/  IMAD.MOV.U32 R15, RZ, RZ, 0x3fd80000 ;  /* 0x3fd80000ff0f7424 */ /* 0x000fde00078e00ff */
[----:B------:R-:W-:-:S15]  /*d000*/  NOP ;  /* 0x0000000000007918 */ /* 0x000fde0000000000 */
[----:B------:R-:W-:-:S15]  /*d010*/  NOP ;  /* 0x0000000000007918 */ /* 0x000fde0000000000 */
[----:B------:R-:W-:-:S15]  /*d020*/  NOP ;  /* 0x0000000000007918 */ /* 0x000fde0000000000 */
[----:B------:R-:W-:-:S01]  /*d030*/  NOP ;  /* 0x0000000000007918 */ /* 0x000fc20000000000 */
        /* <DEDUP_REMOVED lines=61> */
[----:B------:R-:W-:Y:S02]  /*d410*/  IMAD.MOV.U32 R12, RZ, RZ, R45 ;  /* 0x000000ffff0c7224 */ /* 0x000fe400078e002d */
[----:B------:R-:W-:-:S07]  /*d420*/  IMAD.MOV.U32 R6, RZ, RZ, R21 ;  /* 0x000000ffff067224 */ /* 0x000fce00078e0015 */
[----:B------:R-:W-:Y:S05]  /*d430*/  CALL.REL.NOINC `($__internal_21_$__cuda_sm20_dsqrt_rn_f64_mediumpath_v1) ;  /* 0x000004d800907944 */ /* 0x000fea0003c00000 */
[----:B------:R-:W-:Y:S02]  /*d440*/  IMAD.MOV.U32 R12, RZ, RZ, R5 ;  /* 0x000000ffff0c7224 */ /* 0x000fe400078e0005 */
[----:B------:R-:W-:-:S07]  /*d450*/  IMAD.MOV.U32 R13, RZ, RZ, R4 ;  /* 0x000000ffff0d7224 */ /* 0x000fce00078e0004 */
.L_x_9256:
[----:B------:R-:W-:Y:S05]  /*d460*/  BSYNC.RECONVERGENT B4 ;  /* 0x0000000000047941 */ /* 0x000fea0003800200 */
.L_x_9255:
        /* <DEDUP_REMOVED lines=58> */
.L_x_9259:
[----:B------:R-:W-:Y:S05]  /*d810*/  BSYNC.RECONVERGENT B4 ;  /* 0x0000000000047941 */ /* 0x000fea0003800200 */
.L_x_9258:
        /* <DEDUP_REMOVED lines=78> */
.L_x_9257:
        /* <DEDUP_REMOVED lines=186> */
.L_x_9260:
[----:B------:R-:W-:Y:S01]  /*e8a0*/  IMAD.MOV.U32 R6, RZ, RZ, 0x0 ;  /* 0x00000000ff067424 */ /* 0x000fe200078e00ff */
[----:B------:R-:W-:Y:S01]  /*e8b0*/  LOP3.LUT P0, RZ, R5, 0x7fffffff, RZ, 0xc0, !PT ;  /* 0x7fffffff05ff7812 */ /* 0x000fe2000780c0ff */
[----:B------:R-:W-:-:S06]  /*e8c0*/  IMAD.MOV.U32 R7, RZ, RZ, 0x7ff00000 ;  /* 0x7ff00000ff077424 */ /* 0x000fcc00078e00ff */
[----:B------:R-:W0:Y:S02]  /*e8d0*/  DFMA R4, R4, R6, +INF ;  /* 0x7ff000000404742b */ /* 0x000e240000000006 */
[----:B0-----:R-:W-:Y:S02]  /*e8e0*/  FSEL R36, R4, RZ, P0 ;  /* 0x000000ff04247208 */ /* 0x001fe40000000000 */
[----:B------:R-:W-:Y:S01]  /*e8f0*/  FSEL R37, R5, -QNAN , P0 ;  /* 0xfff0000005257808 */ /* 0x000fe20000000000 */
[----:B------:R-:W-:Y:S06]  /*e900*/  BRA `(.L_x_9246) ;  /* 0x0000002c00fc7947 */ /* 0x000fec0003800000 */
.L_x_9247:
        /* <DEDUP_REMOVED lines=66> */
.L_x_9263:
[----:B------:R-:W-:Y:S05]  /*ed30*/  BSYNC.RECONVERGENT B4 ;  /* 0x0000000000047941 */ /* 0x000fea0003800200 */
.L_x_9262:
        /* <DEDUP_REMOVED lines=48> */
[----:B------:R-:W-:Y:S05]  /*f040*/  CALL.REL.NOINC `($__internal_20_$__cuda_sm20_div_rn_f64_full) ;  /* 0x000004b4006c7944 */ /* 0x000fea0003c00000 */
.L_x_9265:
[----:B------:R-:W-:Y:S05]  /*f050*/  BSYNC.RECONVERGENT B4 ;  /* 0x0000000000047941 */ /* 0x000fea0003800200 */
.L_x_9264:
[----:B------:R-:W-:Y:S02]  /*f060*/  IMAD.MOV.U32 R36, RZ, RZ, R4 ;  /* 0x000000ffff247224 */ /* 0x000fe400078e0004 */
[----:B------:R-:W-:Y:S01]  /*f070*/  IMAD.MOV.U32 R37, RZ, RZ, R5 ;  /* 0x000000ffff257224 */ /* 0x000fe200078e0005 */
[----:B------:R-:W-:Y:S06]  /*f080*/  BRA `(.L_x_9246) ;  /* 0x00000028001c7947 */ /* 0x000fec0003800000 */
.L_x_9261:
        /* <DEDUP_REMOVED lines=57> */
[----:B------:R-:W-:-:S04]  /*f420*/  LOP3.LUT R5, R5, R4, RZ, 0x3c, !PT ;  /* 0x0000000405057212 */ /* 0x000fc800078e3cff */
[----:B------:R-:W-:-:S04]  /*f430*/  LOP3.LUT R4, R5, R4, RZ, 0x3c, !PT ;  /* 0x0000000405047212 */ /* 0x000fc800078e3cff */
[----:B------:R-:W-:-:S07]  /*f440*/  LOP3.LUT R5, R5, R4, RZ, 0x3c, !PT ;  /* 0x0000000405057212 */ /* 0x000fce00078e3cff */
.L_x_9267:
[----:B------:R-:W-:Y:S05]  /*f450*/  BSYNC.RECONVERGENT B4 ;  /* 0x0000000000047941 */ /* 0x000fea0003800200 */
.L_x_9266:
        /* <DEDUP_REMOVED lines=58> */
.L_x_9270:
[----:B------:R-:W-:Y:S05]  /*f800*/  BSYNC.RECONVERGENT B4 ;  /* 0x0000000000047941 */ /* 0x000fea0003800200 */
.L_x_9269:
        /* <DEDUP_REMOVED lines=78> */
.L_x_9268:
        /* <DEDUP_REMOVED lines=187> */
.L_x_9271:
[----:B------:R-:W-:Y:S01]  /*108a0*/  IMAD.MOV.U32 R6, RZ, RZ, 0x0 ;  /* 0x00000000ff067424 */ /* 0x000fe200078e00ff */
[----:B------:R-:W-:Y:S01]  /*108b0*/  LOP3.LUT P0, RZ, R5, 0x7fffffff, RZ, 0xc0, !PT ;  /* 0x7fffffff05ff7812 */ /* 0x000fe2000780c0ff */
[----:B------:R-:W-:-:S06]  /*108c0*/  IMAD.MOV.U32 R7, RZ, RZ, 0x7ff00000 ;  /* 0x7ff00000ff077424 */ /* 0x000fcc00078e00ff */
[----:B------:R-:W0:Y:S02]  /*108d0*/  DFMA R4, R4, R6, +INF ;  /* 0x7ff000000404742b */ /* 0x000e240000000006 */
[----:B0-----:R-:W-:Y:S02]  /*108e0*/  FSEL R36, R4, RZ, P0 ;  /* 0x000000ff04247208 */ /* 0x001fe40000000000 */
[----:B------:R-:W-:Y:S01]  /*108f0*/  FSEL R37, R5, -QNAN , P0 ;  /* 0xfff0000005257808 */ /* 0x000fe20000000000 */
[----:B------:R-:W-:Y:S06]  /*10900*/  BRA `(.L_x_9246) ;  /* 0x0000000c00fc7947 */ /* 0x000fec0003800000 */
.L_x_9242:
        /* <DEDUP_REMOVED lines=60> */
.L_x_9273:
[----:B------:R-:W-:Y:S05]  /*10cd0*/  BSYNC.RECONVERGENT B4 ;  /* 0x0000000000047941 */ /* 0x000fea0003800200 */
.L_x_9272:
        /* <DEDUP_REMOVED lines=188> */
.L_x_9274:
[----:B------:R-:W-:Y:S01]  /*118a0*/  IMAD.MOV.U32 R4, RZ, RZ, 0x0 ;  /* 0x00000000ff047424 */ /* 0x000fe200078e00ff */
[----:B------:R-:W-:Y:S01]  /*118b0*/  LOP3.LUT P0, RZ, R7, 0x7fffffff, RZ, 0xc0, !PT ;  /* 0x7fffffff07ff7812 */ /* 0x000fe2000780c0ff */
[----:B------:R-:W-:-:S06]  /*118c0*/  IMAD.MOV.U32 R5, RZ, RZ, 0x7ff00000 ;  /* 0x7ff00000ff057424 */ /* 0x000fcc00078e00ff */
[----:B------:R-:W0:Y:S02]  /*118d0*/  DFMA R6, R6, R4, +INF ;  /* 0x7ff000000606742b */ /* 0x000e240000000004 */
[----:B0-----:R-:W-:Y:S02]  /*118e0*/  FSEL R36, R6, RZ, P0 ;  /* 0x000000ff06247208 */ /* 0x001fe40000000000 */
[----:B------:R-:W-:-:S07]  /*118f0*/  FSEL R37, R7, -QNAN , P0 ;  /* 0xfff0000007257808 */ /* 0x000fce0000000000 */
.L_x_9246:
[----:B------:R-:W-:Y:S05]  /*11900*/  BSYNC.RECONVERGENT B3 ;  /* 0x0000000000037941 */ /* 0x000fea0003800200 */
.L_x_9241:
        /* <DEDUP_REMOVED lines=62> */
.L_x_9279:
[----:B------:R-:W-:Y:S05]  /*11cf0*/  BSYNC.RECONVERGENT B5 ;  /* 0x0000000000057941 */ /* 0x000fea0003800200 */
.L_x_9278:
        /* <DEDUP_REMOVED lines=67> */
[----:B------:R-:W-:Y:S01]  /*12130*/  MOV R10, R5 ;  /* 0x00000005000a7202 */ /* 0x000fe20000000f00 */
[----:B------:R-:W-:-:S07]  /*12140*/  IMAD.MOV.U32 R11, RZ, RZ, R4 ;  /* 0x000000ffff0b7224 */ /* 0x000fce00078e0004 */
.L_x_9283:
[----:B------:R-:W-:Y:S05]  /*12150*/  BSYNC.RECONVERGENT B6 ;  /* 0x0000000000067941 */ /* 0x000fea0003800200 */
.L_x_9282:
[----:B------:R-:W0:Y:S01]  /*12160*/  DADD R12, R22, 1 ;  /* 0x3ff00000160c7429 */ /* 0x000e220000000000 */
[----:B------:R-:W-:Y:S01]  /*12170*/  IMAD.MOV.U32 R6, RZ, RZ, 0x0 ;  /* 0x00000000ff067424 */ /* 0x000fe200078e00ff */
[----:B------:R-:W-:Y:S01]  /*12180*/  BSSY.RECONVERGENT B6, `(.L_x_9284) ;  /* 0x000003f000067945 */ /* 0x000fe20003800200 */
[----:B------:R-:W-:-:S15]  /*12190*/  IMAD.MOV.U32 R7, RZ, RZ, 0x3fd80000 ;  /* 0x3fd80000ff077424 */ /* 0x000fde00078e00ff */
[----:B------:R-:W-:-:S15]  /*121a0*/  NOP ;  /* 0x0000000000007918 */ /* 0x000fde0000000000 */
[----:B------:R-:W-:-:S15]  /*121b0*/  NOP ;  /* 0x0000000000007918 */ /* 0x000fde0000000000 */
[----:B------:R-:W-:-:S15]  /*121c0*/  NOP ;  /* 0x0000000000007918 */ /* 0x000fde0000000000 */
[----:B------:R-:W-:-:S01]  /*121d0*/  NOP ;  /* 0x0000000000007918 */ /* 0x000fc20000000000 */
[----:B0-----:R-:W0:Y:S02]  /*121e0*/  DMUL R12, R12, 0.5 ;  /* 0x3fe000000c0c7828 */ /* 0x001e240000000000 */
        /* <DEDUP_REMOVED lines=50> */
[----:B------:R-:W-:Y:S02]  /*12510*/  IMAD.MOV.U32 R14, RZ, RZ, R23 ;  /* 0x000000ffff0e7224 */ /* 0x000fe400078e0017 */
[----:B------:R-:W-:-:S02]  /*12520*/  IMAD.MOV.U32 R7, RZ, RZ, R2 ;  /* 0x000000ffff077224 */ /* 0x000fc400078e0002 */
[----:B------:R-:W-:-:S07]  /*12530*/  IMAD.MOV.U32 R6, RZ, RZ, R9 ;  /* 0x000000ffff067224 */ /* 0x000fce00078e0009 */
[----:B------:R-:W-:Y:S05]  /*12540*/  CALL.REL.NOINC `($__internal_21_$__cuda_sm20_dsqrt_rn_f64_mediumpath_v1) ;  /* 0x00000488004c7944 */ /* 0x000fea0003c00000 */
[----:B------:R-:W-:Y:S02]  /*12550*/  IMAD.MOV.U32 R44, RZ, RZ, R5 ;  /* 0x000000ffff2c7224 */ /* 0x000fe400078e0005 */
[----:B------:R-:W-:-:S07]  /*12560*/  IMAD.MOV.U32 R45, RZ, RZ, R4 ;  /* 0x000000ffff2d7224 */ /* 0x000fce00078e0004 */
.L_x_9285:
[----:B------:R-:W-:Y:S05]  /*12570*/  BSYNC.RECONVERGENT B6 ;  /* 0x0000000000067941 */ /* 0x000fea0003800200 */
.L_x_9284:
[----:B------:R0:W1:Y:S01]  /*12580*/  DMUL R44, R44, R10 ;  /* 0x0000000a2c2c7228 */ /* 0x0000620000000000 */
[----:B------:R-:W-:Y:S02]  /*12590*/  IMAD.MOV.U32 R8, RZ, RZ, 0x0 ;  /* 0x00000000ff087424 */ /* 0x000fe400078e00ff */
[----:B------:R-:W-:Y:S01]  /*125a0*/  IMAD.MOV.U32 R9, RZ, RZ, 0x3ff00000 ;  /* 0x3ff00000ff097424 */ /* 0x000fe200078e00ff */
[----:B01----:R-:W-:Y:S06]  /*125b0*/  BRA `(.L_x_9286) ;  /* 0x0000001800a47947 */ /* 0x003fec0003800000 */
.L_x_9281:
[----:B------:R-:W0:-:S15]  /*125c0*/  DMUL R4, |R40|, 2.2204460492503130808e-16 ;  /* 0x3cb0000028047828 */ /* 0x000e1e0000000200 */
[----:B------:R-:W-:-:S15]  /*125d0*/  NOP ;  /* 0x0000000000007918 */ /* 0x000fde0000000000 */
[----:B------:R-:W-:-:S15]  /*125e0*/  NOP ;  /* 0x0000000000007918 */ /* 0x000fde0000000000 */
[----:B------:R-:W-:-:S15]  /*125f0*/  NOP ;  /* 0x0000000000007918 */ /* 0x000fde0000000000 */
[----:B------:R-:W-:-:S04]  /*12600*/  NOP ;  /* 0x0000000000007918 */ /* 0x000fc80000000000 */
[----:B0-----:R-:W0:-:S15]  /*12610*/  DSETP.GE.AND P0, PT, R2, R4, PT ;  /* 0x000000040200722a */ /* 0x001e1e0003f06000 */
[----:B------:R-:W-:-:S15]  /*12620*/  NOP ;  /* 0x0000000000007918 */ /* 0x000fde0000000000 */
[----:B------:R-:W-:-:S15]  /*12630*/  NOP ;  /* 0x0000000000007918 */ /* 0x000fde0000000000 */
[----:B------:R-:W-:-:S15]  /*12640*/  NOP ;  /* 0x0000000000007918 */ /* 0x000fde0000000000 */
[----:B------:R-:W-:-:S04]  /*12650*/  NOP ;  /* 0x0000000000007918 */ /* 0x000fc80000000000 */
[----:B------:R1:W2:Y:S02]  /*12660*/  DADD R40, R8, -1 ;  /* 0xbff0000008287429 */ /* 0x0002a40000000000 */
[----:B012---:R-:W-:Y:S05]  /*12670*/  @!P0 BRA `(.L_x_9287) ;  /* 0x0000000c00688947 */ /* 0x007fea0003800000 */
        /* <DEDUP_REMOVED lines=64> */
.L_x_9291:
[----:B------:R-:W-:Y:S05]  /*12a80*/  BSYNC.RECONVERGENT B7 ;  /* 0x0000000000077941 */ /* 0x000fea0003800200 */
.L_x_9290:
[----:B------:R-:W-:Y:S02]  /*12a90*/  IMAD.MOV.U32 R44, RZ, RZ, R4 ;  /* 0x000000ffff2c7224 */ /* 0x000fe400078e0004 */
[----:B------:R-:W-:-:S07]  /*12aa0*/  IMAD.MOV.U32 R45, RZ, RZ, R5 ;  /* 0x000000ffff2d7224 */ /* 0x000fce00078e0005 */
.L_x_9289:
[----:B------:R-:W-:Y:S05]  /*12ab0*/  BSYNC.RECONVERGENT B6 ;  /* 0x0000000000067941 */ /* 0x000fea0003800200 */
.L_x_9288:
[----:B------:R-:W0:Y:S01]  /*12ac0*/  DSETP.GEU.AND P0, PT, R40, RZ, PT ;  /* 0x000000ff2800722a */ /* 0x000e220003f0e000 */
[----:B------:R-:W-:-:S15]  /*12ad0*/  BSSY.RECONVERGENT B6, `(.L_x_9292) ;  /* 0x0000047000067945 */ /* 0x000fde0003800200 */
[----:B------:R-:W-:-:S15]  /*12ae0*/  NOP ;  /* 0x0000000000007918 */ /* 0x000fde0000000000 */
[----:B------:R-:W-:-:S15]  /*12af0*/  NOP ;  /* 0x0000000000007918 */ /* 0x000fde0000000000 */
[----:B------:R-:W-:-:S15]  /*12b00*/  NOP ;  /* 0x0000000000007918 */ /* 0x000fde0000000000 */
[----:B------:R-:W-:-:S03]  /*12b10*/  NOP ;  /* 0x0000000000007918 */ /* 0x000fc60000000000 */
[----:B0-----:R0:W1:Y:S02]  /*12b20*/  @!P0 DADD R2, R42, -R40 ;  /* 0x000000002a028229 */ /* 0x0010640000000828 */
        /* <DEDUP_REMOVED lines=62> */
.L_x_9295:
[----:B------:R-:W-:Y:S05]  /*12f10*/  BSYNC.RECONVERGENT B7 ;  /* 0x0000000000077941 */ /* 0x000fea0003800200 */
.L_x_9294:
[----:B------:R-:W-:Y:S01]  /*12f20*/  MOV R2, R4 ;  /* 0x0000000400027202 */ /* 0x000fe20000000f00 */
[----:B------:R-:W-:-:S07]  /*12f30*/  IMAD.MOV.U32 R3, RZ, RZ, R5 ;  /* 0x000000ffff037224 */ /* 0x000fce00078e0005 */
.L_x_9293:
[----:B------:R-:W-:Y:S05]  /*12f40*/  BSYNC.RECONVERGENT B6 ;  /* 0x0000000000067941 */ /* 0x000fea0003800200 */
.L_x_9292:
        /* <DEDUP_REMOVED lines=75> */
.L_x_9297:
[----:B------:R-:W-:Y:S05]  /*13400*/  BSYNC.RECONVERGENT B6 ;  /* 0x0000000000067941 */ /* 0x000fea0003800200 */
.L_x_9296:
[----:B------:R-:W-:Y:S05]  /*13410*/  BRA `(.L_x_9286) ;  /* 0x0000000c000c7947 */ /* 0x000fea0003800000 */
.L_x_9287:
[----:B------:R-:W0:Y:S02]  /*13420*/  DSETP.GT.AND P0, PT, R8, 1, PT ;  /* 0x3ff000000800742a */ /* 0x000e240003f04000 */
[----:B0-----:R-:W-:Y:S05]  /*13430*/  @!P0 BRA `(.L_x_9298) ;  /* 0x0000000400f88947 */ /* 0x001fea0003800000 */
[----:B------:R-:W0:Y:S01]  /*13440*/  DMUL R40, R10, R40 ;  /* 0x000000280a287228 */ /* 0x000e220000000000 */
[----:B------:R-:W-:Y:S01]  /*13450*/  BSSY.RECONVERGENT B6, `(.L_x_9299) ;  /* 0x0000046000067945 */ /* 0x000fe20003800200 */
        /* <DEDUP_REMOVED lines=69> */
.L_x_9300:
[----:B------:R-:W-:Y:S05]  /*138b0*/  BSYNC.RECONVERGENT B6 ;  /* 0x0000000000067941 */ /* 0x000fea0003800200 */
.L_x_9299:
[----:B------:R-:W0:Y:S01]  /*138c0*/  MUFU.RCP64H R5, R11 ;  /* 0x0000000b00057308 */ /* 0x000e220000001800 */
[----:B------:R-:W-:Y:S01]  /*138d0*/  MOV R4, 0x1 ;  /* 0x0000000100047802 */ /* 0x000fe20000000f00 */
[----:B------:R-:W-:Y:S01]  /*138e0*/  BSSY.RECONVERGENT B6, `(.L_x_9301) ;  /* 0x000002f000067945 */ /* 0x000fe20003800200 */
[----:B------:R-:W-:-:S04]  /*138f0*/  FSETP.GEU.AND P1, PT, |R3|, 6.5827683646048100446e-37, PT ;  /* 0x036000000300780b */ /* 0x000fc80003f2e200 */
        /* <DEDUP_REMOVED lines=45> */
.L_x_9302:
[----:B------:R-:W-:Y:S05]  /*13bd0*/  BSYNC.RECONVERGENT B6 ;  /* 0x0000000000067941 */ /* 0x000fea0003800200 */
.L_x_9301:
[----:B------:R-:W0:Y:S01]  /*13be0*/  DMUL R8, R8, 8.11296384146066816958e+31 ;  /* 0x4690000008087828 */ /* 0x000e220000000000 */
[----:B------:R-:W-:Y:S02]  /*13bf0*/  IMAD.MOV.U32 R44, RZ, RZ, R4 ;  /* 0x000000ffff2c7224 */ /* 0x000fe400078e0004 */
[----:B------:R-:W-:Y:S01]  /*13c00*/  IMAD.MOV.U32 R45, RZ, RZ, R5 ;  /* 0x000000ffff2d7224 */ /* 0x000fe200078e0005 */
[----:B0-----:R-:W-:Y:S06]  /*13c10*/  BRA `(.L_x_9286) ;  /* 0x00000004000c7947 */ /* 0x001fec0003800000 */
.L_x_9298:
        /* <DEDUP_REMOVED lines=66> */
.L_x_9303:
[----:B------:R-:W-:Y:S05]  /*14040*/  BSYNC.RECONVERGENT B6 ;  /* 0x0000000000067941 */ /* 0x000fea0003800200 */
.L_x_9286:
[----:B------:R-:W-:Y:S05]  /*14050*/  BSYNC.RECONVERGENT B5 ;  /* 0x0000000000057941 */ /* 0x000fea0003800200 */
.L_x_9277:
[----:B------:R-:W-:Y:S05]  /*14060*/  BSYNC.RELIABLE B3 ;  /* 0x0000000000037941 */ /* 0x000fea0003800100 */
.L_x_9276:
[----:B------:R-:W-:-:S13]  /*14070*/  ISETP.GE.AND P0, PT, R25, RZ, PT ;  /* 0x000000ff1900720c */ /* 0x000fda0003f06270 */
[----:B------:R-:W-:Y:S05]  /*14080*/  @!P0 BRA `(.L_x_9304) ;  /* 0x0000001000008947 */ /* 0x000fea0003800000 */
[----:B------:R-:W-:Y:S01]  /*14090*/  DSETP.GT.AND P1, PT, |R44|, R8, PT ;  /* 0x000000082c00722a */ /* 0x000fe20003f24200 */
        /* <DEDUP_REMOVED lines=61> */
.L_x_9306:
[----:B------:R-:W-:Y:S05]  /*14470*/  BSYNC.RECONVERGENT B3 ;  /* 0x0000000000037941 */ /* 0x000fea0003800200 */
.L_x_9305:
[----:B------:R-:W-:Y:S01]  /*14480*/  IMAD.MOV.U32 R10, RZ, RZ, -0x2449a4b7 ;  /* 0xdbb65b49ff0a7424 */ /* 0x000fe200078e00ff */
[----:B------:R-:W-:Y:S01]  /*14490*/  UMOV UR4, 0x2a25ff7e ;  /* 0x2a25ff7e00047882 */ /* 0x000fe20000000000 */
[----:B------:R-:W-:Y:S01]  /*144a0*/  IMAD.MOV.U32 R11, RZ, RZ, 0x3f2d3b63 ;  /* 0x3f2d3b63ff0b7424 */ /* 0x000fe200078e00ff */
[----:B------:R-:W-:Y:S01]  /*144b0*/  UMOV UR5, 0x3ef53e1d ;  /* 0x3ef53e1d00057882 */ /* 0x000fe20000000000 */
[----:B------:R-:W0:Y:S01]  /*144c0*/  DMUL R6, R4, R4 ;  /* 0x0000000404067228 */ /* 0x000e220000000000 */
[----:B------:R-:W-:-:S04]  /*144d0*/  ISETP.GE.AND P2, PT, R9, RZ, PT ;  /* 0x000000ff0900720c */ /* 0x000fc80003f46270 */
[----:B------:R-:W-:-:S15]  /*144e0*/  @P1 PLOP3.LUT P0, PT, P2, PT, PT, 0x80, 0x8 ;  /* 0x000000000008181c */ /* 0x000fde000170f070 */
[----:B------:R-:W-:-:S15]  /*144f0*/  NOP ;  /* 0x0000000000007918 */ /* 0x000fde0000000000 */
[----:B------:R-:W-:-:S15]  /*14500*/  NOP ;  /* 0x0000000000007918 */ /* 0x000fde0000000000 */
[----:B------:R-:W-:-:S14]  /*14510*/  NOP ;  /* 0x0000000000007918 */ /* 0x000fdc0000000000 */
        /* <DEDUP_REMOVED lines=125> */
[----:B0-----:R-:W-:Y:S02]  /*14cf0*/  @P1 IMAD.MOV.U32 R6, RZ, RZ, 0x54442d18 ;  /* 0x54442d18ff061424 */ /* 0x001fe400078e00ff */
[----:B------:R-:W-:-:S15]  /*14d00*/  @P1 IMAD.MOV.U32 R7, RZ, RZ, 0x3ff921fb ;  /* 0x3ff921fbff071424 */ /* 0x000fde00078e00ff */
        /* <DEDUP_REMOVED lines=8> */
[----:B0-----:R-:W0:Y:S02]  /*14d90*/  @P1 DADD R4, -RZ, -R10 ;  /* 0x00000000ff041229 */ /* 0x001e24000000090a */
[----:B0-----:R-:W-:Y:S02]  /*14da0*/  @P1 FSEL R4, R10, R4, !P0 ;  /* 0x000000040a041208 */ /* 0x001fe40004000000 */
[----:B------:R-:W-:Y:S02]  /*14db0*/  @P1 FSEL R5, R11, R5, !P0 ;  /* 0x000000050b051208 */ /* 0x000fe40004000000 */
[----:B------:R-:W-:-:S15]  /*14dc0*/  @!P1 PLOP3.LUT P0, PT, P2, PT, PT, 0x80, 0x8 ;  /* 0x000000000008981c */ /* 0x000fde000170f070 */
[----:B------:R-:W-:-:S15]  /*14dd0*/  NOP ;  /* 0x0000000000007918 */ /* 0x000fde0000000000 */
[----:B------:R-:W-:-:S15]  /*14de0*/  NOP ;  /* 0x0000000000007918 */ /* 0x000fde0000000000 */
[----:B------:R-:W-:-:S13]  /*14df0*/  NOP ;  /* 0x0000000000007918 */ /* 0x000fda0000000000 */
        /* <DEDUP_REMOVED lines=9> */
[----:B------:R-:W-:-:S15]  /*14e90*/  @!P1 FSEL R4, R6, R10, !P0 ;  /* 0x0000000a06049208 */ /* 0x000fde0004000000 */
[----:B------:R-:W-:-:S15]  /*14ea0*/  NOP ;  /* 0x0000000000007918 */ /* 0x000fde0000000000 */
[----:B------:R-:W-:-:S15]  /*14eb0*/  NOP ;  /* 0x0000000000007918 */ /* 0x000fde0000000000 */
[----:B------:R-:W-:-:S15]  /*14ec0*/  NOP ;  /* 0x0000000000007918 */ /* 0x000fde0000000000 */
[----:B------:R-:W0:Y:S02]  /*14ed0*/  DSETP.NEU.AND P3, PT, R2, RZ, PT ;  /* 0x000000ff0200722a */ /* 0x000e240003f6d000 */
[----:B0-----:R-:W-:Y:S01]  /*14ee0*/  @P3 IMAD.MOV.U32 R11, RZ, RZ, 0x4002d97c ;  /* 0x4002d97cff0b3424 */ /* 0x001fe200078e00ff */
[----:B------:R-:W-:Y:S02]  /*14ef0*/  @!P3 FSEL R7, RZ, 2.1426990032196044922, P0 ;  /* 0x400921fbff07b808 */ /* 0x000fe40000000000 */
[----:B------:R-:W-:Y:S02]  /*14f00*/  @!P3 FSEL R6, RZ, 3.37028055040000000000e+12, P0 ;  /* 0x54442d18ff06b808 */ /* 0x000fe40000000000 */
[----:B------:R-:W-:-:S15]  /*14f10*/  @P3 FSEL R11, R11, 1.8213495016098022461, !P0 ;  /* 0x3fe921fb0b0b3808 */ /* 0x000fde0004000000 */
        /* <DEDUP_REMOVED lines=8> */
[----:B------:R0:W1:Y:S02]  /*14fa0*/  @P3 DSETP.NEU.AND P4, PT, R8, |R44|, PT ;  /* 0x4000002c0800322a */ /* 0x0000640003f8d000 */
[----:B0-----:R-:W-:Y:S02]  /*14fb0*/  @P3 MOV R9, 0x7f3321d2 ;  /* 0x7f3321d200093802 */ /* 0x001fe40000000f00 */
[----:B-1----:R-:W-:Y:S02]  /*14fc0*/  @P3 FSEL R5, R11, R5, !P4 ;  /* 0x000000050b053208 */ /* 0x002fe40006000000 */
[----:B------:R-:W-:-:S03]  /*14fd0*/  @P3 FSEL R9, R9, 3.37028055040000000000e+12, !P0 ;  /* 0x54442d1809093808 */ /* 0x000fc60004000000 */
[----:B------:R-:W-:Y:S01]  /*14fe0*/  @P3 IMAD.MOV.U32 R7, RZ, RZ, R5 ;  /* 0x000000ffff073224 */ /* 0x000fe200078e0005 */
[----:B------:R-:W-:-:S04]  /*14ff0*/  @P3 FSEL R0, R9, R4, !P4 ;  /* 0x0000000409003208 */ /* 0x000fc80006000000 */
[----:B------:R-:W-:Y:S01]  /*15000*/  LOP3.LUT R45, R7, 0x80000000, R45, 0xb8, !PT ;  /* 0x80000000072d7812 */ /* 0x000fe200078eb82d */
[----:B------:R-:W-:-:S15]  /*15010*/  @P3 IMAD.MOV.U32 R6, RZ, RZ, R0 ;  /* 0x000000ffff063224 */ /* 0x000fde00078e0000 */
[----:B------:R-:W-:-:S15]  /*15020*/  NOP ;  /* 0x0000000000007918 */ /* 0x000fde0000000000 */
[----:B------:R-:W-:-:S15]  /*15030*/  NOP ;  /* 0x0000000000007918 */ /* 0x000fde0000000000 */
[----:B------:R-:W-:-:S04]  /*15040*/  NOP ;  /* 0x0000000000007918 */ /* 0x000fc80000000000 */
[----:B------:R-:W0:Y:S02]  /*15050*/  DSETP.NAN.AND P0, PT, R2, R2, PT ;  /* 0x000000020200722a */ /* 0x000e240003f08000 */
[----:B0-----:R-:W-:Y:S02]  /*15060*/  FSEL R4, R2, R6, P0 ;  /* 0x0000000602047208 */ /* 0x001fe40000000000 */
[----:B------:R-:W-:Y:S01]  /*15070*/  FSEL R5, R3, R45, P0 ;  /* 0x0000002d03057208 */ /* 0x000fe20000000000 */
[----:B------:R-:W-:Y:S06]  /*15080*/  BRA `(.L_x_9307) ;  /* 0x0000003400707947 */ /* 0x000fec0003800000 */
.L_x_9304:
        /* <DEDUP_REMOVED lines=58> */
[----:B------:R-:W0:Y:S02]  /*15430*/  DADD R10, -RZ, -R8 ;  /* 0x00000000ff0a7229 */ /* 0x000e240000000908 */
[----:B0-----:R-:W-:Y:S01]  /*15440*/  IMAD.MOV.U32 R10, RZ, RZ, R11 ;  /* 0x000000ffff0a7224 */ /* 0x001fe200078e000b */
[----:B------:R-:W-:Y:S06]  /*15450*/  @P0 BRA P2, `(.L_x_9309) ;  /* 0x0000000000180947 */ /* 0x000fec0001000000 */
[----:B------:R-:W-:Y:S01]  /*15460*/  IMAD.MOV.U32 R6, RZ, RZ, R12 ;  /* 0x000000ffff067224 */ /* 0x000fe200078e000c */
[----:B------:R-:W-:Y:S01]  /*15470*/  MOV R0, 0x154c0 ;  /* 0x000154c000007802 */ /* 0x000fe20000000f00 */
[----:B------:R-:W-:Y:S02]  /*15480*/  IMAD.MOV.U32 R7, RZ, RZ, R13 ;  /* 0x000000ffff077224 */ /* 0x000fe400078e000d */
[----:B------:R-:W-:Y:S02]  /*15490*/  IMAD.MOV.U32 R4, RZ, RZ, R2 ;  /* 0x000000ffff047224 */ /* 0x000fe400078e0002 */
[----:B------:R-:W-:-:S07]  /*154a0*/  IMAD.MOV.U32 R5, RZ, RZ, R3 ;  /* 0x000000ffff057224 */ /* 0x000fce00078e0003 */
[----:B------:R-:W-:Y:S05]  /*154b0*/  CALL.REL.NOINC `($__internal_20_$__cuda_sm20_div_rn_f64_full) ;  /* 0x0000045000507944 */ /* 0x000fea0003c00000 */
.L_x_9309:
[----:B------:R-:W-:Y:S05]  /*154c0*/  BSYNC.RECONVERGENT B3 ;  /* 0x0000000000037941 */ /* 0x000fea0003800200 */
.L_x_9308:
[----:B------:R-:W0:Y:S01]  /*154d0*/  DSETP.NEU.AND P3, PT, R2, RZ, PT ;  /* 0x000000ff0200722a */ /* 0x000e220003f6d000 */
[----:B------:R-:W-:Y:S01]  /*154e0*/  UMOV UR4, 0x2a25ff7e ;  /* 0x2a25ff7e00047882 */ /* 0x000fe20000000000 */
[----:B------:R-:W-:Y:S01]  /*154f0*/  UMOV UR5, 0x3ef53e1d ;  /* 0x3ef53e1d00057882 */ /* 0x000fe20000000000 */
[----:B------:R-:W-:Y:S01]  /*15500*/  ISETP.GE.AND P2, PT, R10, RZ, PT ;  /* 0x000000ff0a00720c */ /* 0x000fe20003f46270 */
[----:B0-----:R-:W-:-:S03]  /*15510*/  @P3 IMAD.MOV.U32 R11, RZ, RZ, 0x4002d97c ;  /* 0x4002d97cff0b3424 */ /* 0x001fc600078e00ff */
        /* <DEDUP_REMOVED lines=190> */
.L_x_9280:
        /* <DEDUP_REMOVED lines=106> */
[----:B0-----:R-:W-:Y:S01]  /*167a0*/  @!P0 MOV R4, 0x33145c07 ;  /* 0x33145c0700048802 */ /* 0x001fe20000000f00 */
[----:B------:R-:W-:-:S15]  /*167b0*/  @!P0 IMAD.MOV.U32 R5, RZ, RZ, 0x3c91a626 ;  /* 0x3c91a626ff058424 */ /* 0x000fde00078e00ff */
        /* <DEDUP_REMOVED lines=21> */
.L_x_9311:
        /* <DEDUP_REMOVED lines=169> */
.L_x_9310:
[----:B------:R-:W0:Y:S02]  /*173a0*/  DADD R2, -RZ, |R4| ;  /* 0x00000000ff027229 */ /* 0x000e240000000504 */
[----:B0-----:R-:W-:-:S15]  /*173b0*/  ISETP.GT.AND P0, PT, R3, 0x3fe26665, PT ;  /* 0x3fe266650300780c */ /* 0x001fde0003f04270 */
[----:B------:R-:W-:-:S15]  /*173c0*/  NOP ;  /* 0x0000000000007918 */ /* 0x000fde0000000000 */
[----:B------:R-:W-:-:S15]  /*173d0*/  NOP ;  /* 0x0000000000007918 */ /* 0x000fde0000000000 */
[----:B------:R-:W-:-:S15]  /*173e0*/  NOP ;  /* 0x0000000000007918 */ /* 0x000fde0000000000 */
[----:B------:R-:W-:-:S02]  /*173f0*/  NOP ;  /* 0x0000000000007918 */ /* 0x000fc40000000000 */
[----:B------:R0:W1:Y:S02]  /*17400*/  DADD R2, -RZ, -R4 ;  /* 0x00000000ff027229 */ /* 0x0000640000000904 */
[----:B01----:R-:W-:Y:S05]  /*17410*/  @P0 BRA `(.L_x_9312) ;  /* 0x0000000400ec0947 */ /* 0x003fea0003800000 */
[----:B------:R-:W-:Y:S01]  /*17420*/  IMAD.MOV.U32 R8, RZ, RZ, 0x180754af ;  /* 0x180754afff087424 */ /* 0x000fe200078e00ff */
[----:B------:R-:W-:Y:S01]  /*17430*/  UMOV UR4, 0xdc1895e9 ;  /* 0xdc1895e900047882 */ /* 0x000fe20000000000 */
[----:B------:R-:W-:Y:S01]  /*17440*/  IMAD.MOV.U32 R9, RZ, RZ, 0x3fb3823b ;  /* 0x3fb3823bff097424 */ /* 0x000fe200078e00ff */
        /* <DEDUP_REMOVED lines=120> */
.L_x_9312:
        /* <DEDUP_REMOVED lines=168> */
.L_x_9307:
[----:B------:R-:W-:Y:S05]  /*18650*/  BSYNC.RECONVERGENT B4 ;  /* 0x0000000000047941 */ /* 0x000fea0003800200 */
.L_x_9275:
[----:B------:R-:W-:Y:S01]  /*18660*/  ISETP.GE.AND P0, PT, R27, RZ, PT ;  /* 0x000000ff1b00720c */ /* 0x000fe20003f06270 */
[----:B------:R-:W0:Y:S03]  /*18670*/  DADD R2, -RZ, -R36 ;  /* 0x00000000ff027229 */ /* 0x000e260000000924 */
[----:B0-----:R-:W-:Y:S02]  /*18680*/  FSEL R10, R36, R2, !P0 ;  /* 0x00000002240a7208 */ /* 0x001fe40004000000 */
[----:B------:R-:W-:-:S07]  /*18690*/  FSEL R11, R37, R3, !P0 ;  /* 0x00000003250b7208 */ /* 0x000fce0004000000 */
.L_x_9215:
[----:B------:R-:W-:Y:S05]  /*186a0*/  BSYNC.RECONVERGENT B1 ;  /* 0x0000000000017941 */ /* 0x000fea0003800200 */
.L_x_9213:
[----:B------:R-:W0:-:S15]  /*186b0*/  DSETP.NAN.AND P0, PT, R4, R4, PT ;  /* 0x000000040400722a */ /* 0x000e1e0003f08000 */
[----:B------:R-:W-:-:S15]  /*186c0*/  NOP ;  /* 0x0000000000007918 */ /* 0x000fde0000000000 */
[----:B------:R-:W-:-:S15]  /*186d0*/  NOP ;  /* 0x0000000000007918 */ /* 0x000fde0000000000 */
[----:B------:R-:W-:-:S15]  /*186e0*/  NOP ;  /* 0x0000000000007918 */ /* 0x000fde0000000000 */
[----:B------:R-:W-:-:S04]  /*186f0*/  NOP ;  /* 0x0000000000007918 */ /* 0x000fc80000000000 */
[----:B0-----:R-:W-:-:S15]  /*18700*/  @P0 DSETP.NAN.AND P1, PT, R10, R10, PT ;  /* 0x0000000a0a00022a */ /* 0x001fde0003f28000 */
[----:B------:R-:W-:-:S15]  /*18710*/  NOP ;  /* 0x0000000000007918 */ /* 0x000fde0000000000 */
[----:B------:R-:W-:-:S15]  /*18720*/  NOP ;  /* 0x0000000000007918 */ /* 0x000fde0000000000 */
[----:B------:R-:W-:-:S15]  /*18730*/  NOP ;  /* 0x0000000000007918 */ /* 0x000fde0000000000 */
[----:B------:R-:W-:-:S04]  /*18740*/  NOP ;  /* 0x0000000000007918 */ /* 0x000fc80000000000 */
[----:B------:R-:W0:Y:S02]  /*18750*/  @P0 DADD R2, -RZ, |R10| ;  /* 0x00000000ff020229 */ /* 0x000e24000000050a */
[----:B0-----:R-:W-:Y:S01]  /*18760*/  @P0 FSEL R8, R2, R10, !P1 ;  /* 0x0000000a02080208 */ /* 0x001fe20004800000 */
[----:B------:R-:W-:Y:S01]  /*18770*/  @P0 IMAD.MOV.U32 R10, RZ, RZ, R4 ;  /* 0x000000ffff0a0224 */ /* 0x000fe200078e0004 */
[----:B------:R-:W-:Y:S01]  /*18780*/  @P0 FSEL R9, R3, R11, !P1 ;  /* 0x0000000b03090208 */ /* 0x000fe20004800000 */
[----:B------:R-:W-:Y:S01]  /*18790*/  @P0 IMAD.MOV.U32 R11, RZ, RZ, R5 ;  /* 0x000000ffff0b0224 */ /* 0x000fe200078e0005 */
[----:B------:R-:W-:Y:S06]  /*187a0*/  @P0 BRA `(.L_x_9212) ;  /* 0x00000000002c0947 */ /* 0x000fec0003800000 */
[----:B------:R-:W0:Y:S01]  /*187b0*/  DSETP.NAN.AND P0, PT, R10, R10, PT ;  /* 0x0000000a0a00722a */ /* 0x000e220003f08000 */
[----:B------:R-:W-:Y:S01]  /*187c0*/  IMAD.MOV.U32 R8, RZ, RZ, R10 ;  /* 0x000000ffff087224 */ /* 0x000fe200078e000a */
[----:B0-----:R-:W-:Y:S01]  /*187d0*/  @!P0 LOP3.LUT R5, R5, 0x80000000, R27, 0xb8, !PT ;  /* 0x8000000005058812 */ /* 0x001fe200078eb81b */
[----:B------:R-:W-:-:S15]  /*187e0*/  IMAD.MOV.U32 R9, RZ, RZ, R11 ;  /* 0x000000ffff097224 */ /* 0x000fde00078e000b */
[----:B------:R-:W-:-:S15]  /*187f0*/  NOP ;  /* 0x0000000000007918 */ /* 0x000fde0000000000 */
[----:B------:R-:W-:-:S15]  /*18800*/  NOP ;  /* 0x0000000000007918 */ /* 0x000fde0000000000 */
[----:B------:R-:W-:-:S15]  /*18810*/  NOP ;  /* 0x0000000000007918 */ /* 0x000fde0000000000 */
[----:B------:R-:W-:-:S01]  /*18820*/  NOP ;  /* 0x0000000000007918 */ /* 0x000fc20000000000 */
[----:B------:R0:W1:Y:S02]  /*18830*/  @!P0 DADD R8, -RZ, |R10| ;  /* 0x00000000ff088229 */ /* 0x000064000000050a */
[----:B0-----:R-:W-:Y:S02]  /*18840*/  @!P0 IMAD.MOV.U32 R10, RZ, RZ, R4 ;  /* 0x000000ffff0a8224 */ /* 0x001fe400078e0004 */
[----:B-1----:R-:W-:-:S07]  /*18850*/  @!P0 IMAD.MOV.U32 R11, RZ, RZ, R5 ;  /* 0x000000ffff0b8224 */ /* 0x002fce00078e0005 */
.L_x_9212:
[----:B------:R-:W-:Y:S05]  /*18860*/  BSYNC.RECONVERGENT B2 ;  /* 0x0000000000027941 */ /* 0x000fea0003800200 */
.L_x_9211:
[----:B------:R-:W-:Y:S01]  /*18870*/  VIADD R39, R38, 0x80 ;  /* 0x0000008026277836 */ /* 0x000fe20000000000 */
[----:B------:R-:W-:Y:S01]  /*18880*/  BSSY.RECONVERGENT B2, `(.L_x_9313) ;  /* 0x0001426000027945 */ /* 0x000fe20003800200 */
[----:B-----5:R-:W-:Y:S02]  /*18890*/  CS2R R26, SRZ ;  /* 0x00000000001a7805 */ /* 0x020fe4000001ff00 */
[----:B---3--:R-:W-:Y:S02]  /*188a0*/  CS2R R24, SRZ ;  /* 0x0000000000187805 */ /* 0x008fe4000001ff00 */
[----:B------:R-:W-:-:S13]  /*188b0*/  ISETP.GE.AND P0, PT, R39, R56, PT ;  /* 0x000000382700720c */ /* 0x000fda0003f06270 */
[----:B------:R-:W-:Y:S05]  /*188c0*/  @P0 BRA `(.L_x_9314) ;  /* 0x0000014000840947 */ /* 0x000fea0003800000 */
[----:B------:R-:W-:Y:S01]  /*188d0*/  MOV R4, 0x33145c07 ;  /* 0x33145c0700047802 */ /* 0x000fe20000000f00 */
[----:B------:R-:W-:Y:S01]  /*188e0*/  IMAD.MOV.U32 R5, RZ, RZ, 0x3c91a626 ;  /* 0x3c91a626ff057424 */ /* 0x000fe200078e00ff */
[----:B------:R-:W-:Y:S01]  /*188f0*/  DSETP.NAN.AND P0, PT, R34, R34, PT ;  /* 0x000000222200722a */ /* 0x000fe20003f08000 */
[----:B------:R-:W-:Y:S01]  /*18900*/  BSSY.RECONVERGENT B1, `(.L_x_9315) ;  /* 0x0001402000017945 */ /* 0x000fe20003800200 */
[----:B------:R-:W-:Y:S02]  /*18910*/  IMAD.MOV.U32 R6, RZ, RZ, 0x33145c07 ;  /* 0x33145c07ff067424 */ /* 0x000fe400078e00ff */
[----:B------:R3:W-:Y:S01]  /*18920*/  STL.64 [R1+0x8], R4 ;  /* 0x0000080401007387 */ /* 0x0007e20000100a00 */
[----:B------:R-:W-:-:S15]  /*18930*/  IMAD.MOV.U32 R7, RZ, RZ, 0x3c91a626 ;  /* 0x3c91a626ff077424 */ /* 0x000fde00078e00ff */
[----:B------:R-:W-:-:S15]  /*18940*/  NOP ;  /* 0x0000000000007918 */ /* 0x000fde0000000000 */
[----:B------:R-:W-:-:S15]  /*18950*/  NOP ;  /* 0x0000000000007918 */ /* 0x000fde0000000000 */
[----:B------:R-:W-:-:S14]  /*18960*/  NOP ;  /* 0x0000000000007918 */ /* 0x000fdc0000000000 */
[----:B--2---:R-:W2:-:S15]  /*18970*/  DSETP.NUM.AND P1, PT, R32, R32, PT ;  /* 0x000000202000722a */ /* 0x004e9e0003f27000 */
        /* <DEDUP_REMOVED lines=9> */
[----:B01--4-:R3:W0:Y:S02]  /*18a10*/  DADD R2, -RZ, |R34| ;  /* 0x00000000ff027229 */ /* 0x0136240000000522 */
        /* <DEDUP_REMOVED lines=21> */
[----:B------:R-:W0:-:S15]  /*18b70*/  DSETP.NEU.AND P0, PT, R32, RZ, PT ;  /* 0x000000ff2000722a */ /* 0x000e1e0003f0d000 */
[----:B------:R-:W-:-:S15]  /*18b80*/  NOP ;  /* 0x0000000000007918 */ /* 0x000fde0000000000 */
[----:B------:R-:W-:-:S15]  /*18b90*/  NOP ;  /* 0x0000000000007918 */ /* 0x000fde0000000000 */
[----:B------:R-:W-:-:S15]  /*18ba0*/  NOP ;  /* 0x0000000000007918 */ /* 0x000fde0000000000 */
[----:B------:R-:W-:-:S04]  /*18bb0*/  NOP ;  /* 0x0000000000007918 */ /* 0x000fc80000000000 */
[----:B0-----:R-:W-:-:S15]  /*18bc0*/  @P0 DADD R26, RZ, R32 ;  /* 0x00000000ff1a0229 */ /* 0x001fde0000000020 */
        /* <DEDUP_REMOVED lines=9> */
[----:B0-----:R-:W0:Y:S01]  /*18c60*/  @P0 DADD R26, R26, R2 ;  /* 0x000000001a1a0229 */ /* 0x001e220000000002 */
[----:B------:R-:W-:Y:S02]  /*18c70*/  @!P0 IMAD.MOV.U32 R2, RZ, RZ, 0x54442d18 ;  /* 0x54442d18ff028424 */ /* 0x000fe400078e00ff */
[----:B------:R-:W-:Y:S02]  /*18c80*/  @!P0 IMAD.MOV.U32 R3, RZ, RZ, 0x3ff921fb ;  /* 0x3ff921fbff038424 */ /* 0x000fe400078e00ff */
[----:B0-----:R-:W-:Y:S02]  /*18c90*/  @P0 IMAD.MOV.U32 R4, RZ, RZ, R26 ;  /* 0x000000ffff040224 */ /* 0x001fe400078e001a */
[----:B------:R-:W-:-:S15]  /*18ca0*/  @P0 IMAD.MOV.U32 R5, RZ, RZ, R27 ;  /* 0x000000ffff050224 */ /* 0x000fde00078e001b */
[----:B------:R-:W-:-:S15]  /*18cb0*/  NOP ;  /* 0x0000000000007918 */ /* 0x000fde0000000000 */
[----:B------:R-:W-:-:S15]  /*18cc0*/  NOP ;  /* 0x0000000000007918 */ /* 0x000fde0000000000 */
[----:B------:R-:W-:-:S12]  /*18cd0*/  NOP ;  /* 0x0000000000007918 */ /* 0x000fd80000000000 */
[----:B------:R0:W1:-:S15]  /*18ce0*/  @!P0 DADD R4, R2, R6 ;  /* 0x0000000002048229 */ /* 0x00005e0000000006 */
[----:B------:R-:W-:-:S15]  /*18cf0*/  NOP ;  /* 0x0000000000007918 */ /* 0x000fde0000000000 */
[----:B------:R-:W-:-:S15]  /*18d00*/  NOP ;  /* 0x0000000000007918 */ /* 0x000fde0000000000 */
[----:B------:R-:W-:-:S15]  /*18d10*/  NOP ;  /* 0x0000000000007918 */ /* 0x000fde0000000000 */
[----:B------:R-:W-:-:S04]  /*18d20*/  NOP ;  /* 0x0000000000007918 */ /* 0x000fc80000000000 */
[----:B------:R0:W2:Y:S02]  /*18d30*/  @!P0 DADD R26, R34, R34 ;  /* 0x00000000221a8229 */ /* 0x0000a40000000022 */
[----:B012---:R-:W-:Y:S05]  /*18d40*/  BRA `(.L_x_9317) ;  /* 0x0000013800f47947 */ /* 0x007fea0003800000 */
.L_x_9316:
        /* <DEDUP_REMOVED lines=36> */
[----:B------:R-:W-:Y:S01]  /*18f90*/  IMAD.MOV.U32 R14, RZ, RZ, RZ ;  /* 0x000000ffff0e7224 */ /* 0x000fe200078e00ff */
[----:B------:R-:W-:Y:S01]  /*18fa0*/  UMOV UR5, 0x7fefffff ;  /* 0x7fefffff00057882 */ /* 0x000fe20000000000 */
[----:B------:R-:W-:Y:S01]  /*18fb0*/  UMOV UR4, 0xffffffff ;  /* 0xffffffff00047882 */ /* 0x000fe20000000000 */
[----:B------:R-:W-:Y:S01]  /*18fc0*/  ISETP.LT.U32.AND.EX P0, PT, R5, R3, PT, P0 ;  /* 0x000000030500720c */ /* 0x000fe20003f01100 */
[----:B------:R-:W-:Y:S01]  /*18fd0*/  UMOV UR6, UR5 ;  /* 0x0000000500067c82 */ /* 0x000fe20008000000 */
[----:B------:R-:W-:Y:S01]  /*18fe0*/  IMAD.MOV.U32 R48, RZ, RZ, RZ ;  /* 0x000000ffff307224 */ /* 0x000fe200078e00ff */
[----:B------:R-:W-:Y:S01]  /*18ff0*/  BSSY.RECONVERGENT B3, `(.L_x_9321) ;  /* 0x0000633000037945 */ /* 0x000fe20003800200 */
[----:B------:R-:W-:-:S02]  /*19000*/  SEL R42, R4, R2, P0 ;  /* 0x00000002042a7207 */ /* 0x000fc40000000000 */
[----:B------:R-:W-:Y:S02]  /*19010*/  SEL R43, R5, R3, P0 ;  /* 0x00000003052b7207 */ /* 0x000fe40000000000 */
[----:B------:R-:W-:-:S04]  /*19020*/  ISETP.GT.U32.AND P0, PT, R2, R4, PT ;  /* 0x000000040200720c */ /* 0x000fc80003f04070 */
[----:B------:R-:W-:-:S04]  /*19030*/  ISETP.GT.U32.AND.EX P0, PT, R3, R5, PT, P0 ;  /* 0x000000050300720c */ /* 0x000fc80003f04100 */
[----:B------:R-:W-:Y:S02]  /*19040*/  SEL R21, R3, R5, P0 ;  /* 0x0000000503157207 */ /* 0x000fe40000000000 */
[----:B------:R-:W-:Y:S02]  /*19050*/  SEL R20, R2, R4, P0 ;  /* 0x0000000402147207 */ /* 0x000fe40000000000 */
[----:B------:R-:W-:-:S04]  /*19060*/  LOP3.LUT R52, R21, 0xffc00000, RZ, 0xc0, !PT ;  /* 0xffc0000015347812 */ /* 0x000fc800078ec0ff */
[C---:B------:R-:W-:Y:S02]  /*19070*/  LOP3.LUT R7, R52.reuse, 0x7fd00000, RZ, 0x3c, !PT ;  /* 0x7fd0000034077812 */ /* 0x040fe400078e3cff */
[----:B------:R-:W-:Y:S01]  /*19080*/  LOP3.LUT R53, R52, 0x100000, RZ, 0xfc, !PT ;  /* 0x0010000034357812 */ /* 0x000fe200078efcff */
[----:B------:R-:W-:-:S15]  /*19090*/  IMAD.MOV.U32 R52, RZ, RZ, RZ ;  /* 0x000000ffff347224 */ /* 0x000fde00078e00ff */
[----:B------:R-:W-:-:S15]  /*190a0*/  NOP ;  /* 0x0000000000007918 */ /* 0x000fde0000000000 */
[----:B------:R-:W-:-:S01]  /*190b0*/  NOP ;  /* 0x0000000000007918 */ /* 0x000fc20000000000 */
        /* <DEDUP_REMOVED lines=85> */
[----:B------:R-:W0:-:S15]  /*19610*/  DSETP.MIN.AND P0, P3, R24, UR4, PT ;  /* 0x0000000418007e2a */ /* 0x000e1e000bb00000 */
[----:B------:R-:W-:-:S15]  /*19620*/  NOP ;  /* 0x0000000000007918 */ /* 0x000fde0000000000 */
[----:B------:R-:W-:-:S15]  /*19630*/  NOP ;  /* 0x0000000000007918 */ /* 0x000fde0000000000 */
[----:B------:R-:W-:-:S15]  /*19640*/  NOP ;  /* 0x0000000000007918 */ /* 0x000fde0000000000 */
[----:B------:R-:W-:-:S04]  /*19650*/  NOP ;  /* 0x0000000000007918 */ /* 0x000fc80000000000 */
[----:B------:R0:W-:Y:S02]  /*19660*/  DSETP.NEU.AND P2, PT, R44, RZ, PT ;  /* 0x000000ff2c00722a */ /* 0x0001e40003f4d000 */
[----:B0-----:R-:W-:Y:S01]  /*19670*/  FSEL R45, R6, UR6, P0 ;  /* 0x00000006062d7c08 */ /* 0x001fe20008000000 */
[----:B------:R-:W-:Y:S01]  /*19680*/  IMAD.MOV.U32 R6, RZ, RZ, R24 ;  /* 0x000000ffff067224 */ /* 0x000fe200078e0018 */
[----:B------:R-:W-:Y:S01]  /*19690*/  @P3 LOP3.LUT R45, R14, 0x80000, RZ, 0xfc, !PT ;  /* 0x000800000e2d3812 */ /* 0x000fe200078efcff */
[----:B------:R-:W-:Y:S01]  /*196a0*/  IMAD.MOV.U32 R14, RZ, RZ, RZ ;  /* 0x000000ffff0e7224 */ /* 0x000fe200078e00ff */
        /* <DEDUP_REMOVED lines=12> */
[----:B0-----:R0:W-:Y:S02]  /*19770*/  DFMA R44, R44, -R6, 1 ;  /* 0x3ff000002c2c742b */ /* 0x0011e40000000806 */
[----:B0-----:R-:W-:Y:S02]  /*19780*/  IMAD.MOV.U32 R6, RZ, RZ, 0x0 ;  /* 0x00000000ff067424 */ /* 0x001fe400078e00ff */
[----:B------:R-:W-:-:S15]  /*19790*/  IMAD.MOV.U32 R7, RZ, RZ, 0x3fd80000 ;  /* 0x3fd80000ff077424 */ /* 0x000fde00078e00ff */
        /* <DEDUP_REMOVED lines=29> */
[----:B0-----:R-:W-:-:S15]  /*19970*/  LOP3.LUT R15, R0, 0x100000, RZ, 0xfc, !PT ;  /* 0x00100000000f7812 */ /* 0x001fde00078efcff */
        /* <DEDUP_REMOVED lines=9> */
[----:B0-----:R-:W0:Y:S02]  /*19a10*/  DMUL R48, R48, R14 ;  /* 0x0000000e30307228 */ /* 0x001e240000000000 */
[----:B0-----:R-:W-:Y:S02]  /*19a20*/  @!P3 FSEL R41, R12, R48, !P2 ;  /* 0x000000300c29b208 */ /* 0x001fe40005000000 */
[----:B------:R-:W-:-:S04]  /*19a30*/  @!P3 FSEL R40, R13, R49, !P2 ;  /* 0x000000310d28b208 */ /* 0x000fc80005000000 */
[----:B------:R-:W-:-:S04]  /*19a40*/  LOP3.LUT R41, R41, R40, RZ, 0x3c, !PT ;  /* 0x0000002829297212 */ /* 0x000fc800078e3cff */
[----:B------:R-:W-:-:S04]  /*19a50*/  LOP3.LUT R40, R41, R40, RZ, 0x3c, !PT ;  /* 0x0000002829287212 */ /* 0x000fc800078e3cff */
[----:B------:R-:W-:-:S15]  /*19a60*/  LOP3.LUT R41, R41, R40, RZ, 0x3c, !PT ;  /* 0x0000002829297212 */ /* 0x000fde00078e3cff */
[----:B------:R-:W-:-:S15]  /*19a70*/  NOP ;  /* 0x0000000000007918 */ /* 0x000fde0000000000 */
[----:B------:R-:W-:-:S15]  /*19a80*/  NOP ;  /* 0x0000000000007918 */ /* 0x000fde0000000000 */
[----:B------:R-:W-:-:S03]  /*19a90*/  NOP ;  /* 0x0000000000007918 */ /* 0x000fc60000000000 */
        /* <DEDUP_REMOVED lines=10> */
[----:B0-----:R-:W0:Y:S02]  /*19b40*/  DMUL R46, R46, R52 ;  /* 0x000000342e2e7228 */ /* 0x001e240000000000 */
[----:B0-----:R-:W-:Y:S02]  /*19b50*/  @!P0 FSEL R42, R20, R46, !P1 ;  /* 0x0000002e142a8208 */ /* 0x001fe40004800000 */
[----:B------:R-:W-:-:S15]  /*19b60*/  @!P0 FSEL R43, R21, R47, !P1 ;  /* 0x0000002f152b8208 */ /* 0x000fde0004800000 */
[----:B------:R-:W-:-:S15]  /*19b70*/  NOP ;  /* 0x0000000000007918 */ /* 0x000fde0000000000 */
[----:B------:R-:W-:-:S15]  /*19b80*/  NOP ;  /* 0x0000000000007918 */ /* 0x000fde0000000000 */
[----:B------:R-:W-:-:S15]  /*19b90*/  NOP ;  /* 0x0000000000007918 */ /* 0x000fde0000000000 */
        /* <DEDUP_REMOVED lines=76> */
.L_x_9324:
[----:B------:R-:W-:Y:S05]  /*1a060*/  BSYNC.RECONVERGENT B4 ;  /* 0x0000000000047941 */ /* 0x000fea0003800200 */
.L_x_9323:
[----:B------:R-:W0:Y:S02]  /*1a070*/  DADD R12, R24, R12 ;  /* 0x00000000180c7229 */ /* 0x000e24000000000c */
        /* <DEDUP_REMOVED lines=194> */
.L_x_9322:
        /* <DEDUP_REMOVED lines=76> */
.L_x_9331:
[----:B------:R-:W-:Y:S05]  /*1b160*/  BSYNC.RECONVERGENT B5 ;  /* 0x0000000000057941 */ /* 0x000fea0003800200 */
.L_x_9330:
[----:B------:R-:W-:Y:S01]  /*1b170*/  MOV R26, R4 ;  /* 0x00000004001a7202 */ /* 0x000fe20000000f00 */
[----:B------:R-:W-:-:S07]  /*1b180*/  IMAD.MOV.U32 R27, RZ, RZ, R5 ;  /* 0x000000ffff1b7224 */ /* 0x000fce00078e0005 */
.L_x_9329:
[----:B------:R-:W-:Y:S05]  /*1b190*/  BSYNC.RECONVERGENT B4 ;  /* 0x0000000000047941 */ /* 0x000fea0003800200 */
.L_x_9328:
        /* <DEDUP_REMOVED lines=69> */
.L_x_9336:
[----:B------:R-:W-:Y:S05]  /*1b5f0*/  BSYNC.RECONVERGENT B5 ;  /* 0x0000000000057941 */ /* 0x000fea0003800200 */
.L_x_9335:
[----:B------:R-:W-:Y:S05]  /*1b600*/  BRA `(.L_x_9334) ;  /* 0x0000000000047947 */ /* 0x000fea0003800000 */
.L_x_9333:
[----:B------:R0:W1:Y:S02]  /*1b610*/  DADD R4, R40, -R12 ;  /* 0x0000000028047229 */ /* 0x000064000000080c */
.L_x_9334:
[----:B------:R-:W-:Y:S05]  /*1b620*/  BSYNC.RECONVERGENT B4 ;  /* 0x0000000000047941 */ /* 0x000fea0003800200 */
.L_x_9332:
[----:B-1----:R-:W1:Y:S01]  /*1b630*/  DMUL R4, R4, 0.5 ;  /* 0x3fe0000004047828 */ /* 0x002e620000000000 */
        /* <DEDUP_REMOVED lines=18> */
[----:B-1----:R-:W0:Y:S01]  /*1b760*/  MUFU.RSQ64H R7, R5 ;  /* 0x0000000500077308 */ /* 0x002e220000001c00 */
        /* <DEDUP_REMOVED lines=55> */
.L_x_9338:
[----:B------:R-:W-:Y:S05]  /*1bae0*/  BSYNC.RECONVERGENT B4 ;  /* 0x0000000000047941 */ /* 0x000fea0003800200 */
.L_x_9337:
        /* <DEDUP_REMOVED lines=201> */
.L_x_9339:
        /* <DEDUP_REMOVED lines=49> */
[----:B------:R-:W-:Y:S01]  /*1ca90*/  IMAD.MOV.U32 R5, RZ, RZ, R7 ;  /* 0x000000ffff057224 */ /* 0x000fe200078e0007 */
[----:B------:R-:W-:Y:S01]  /*1caa0*/  MOV R7, R27 ;  /* 0x0000001b00077202 */ /* 0x000fe20000000f00 */
[----:B------:R-:W-:-:S07]  /*1cab0*/  IMAD.MOV.U32 R6, RZ, RZ, R26 ;  /* 0x000000ffff067224 */ /* 0x000fce00078e001a */
[----:B------:R-:W-:Y:S05]  /*1cac0*/  CALL.REL.NOINC `($__internal_20_$__cuda_sm20_div_rn_f64_full) ;  /* 0x000003d800cc7944 */ /* 0x000fea0003c00000 */
.L_x_9341:
[----:B------:R-:W-:Y:S05]  /*1cad0*/  BSYNC.RECONVERGENT B4 ;  /* 0x0000000000047941 */ /* 0x000fea0003800200 */
.L_x_9340:
        /* <DEDUP_REMOVED lines=78> */
.L_x_9327:
        /* <DEDUP_REMOVED lines=51> */
[----:B------:R-:W-:Y:S01]  /*1d2f0*/  IMAD.MOV.U32 R12, RZ, RZ, R7 ;  /* 0x000000ffff0c7224 */ /* 0x000fe200078e0007 */
[----:B------:R-:W-:Y:S01]  /*1d300*/  MOV R7, R26 ;  /* 0x0000001a00077202 */ /* 0x000fe20000000f00 */
[----:B------:R-:W-:Y:S02]  /*1d310*/  IMAD.MOV.U32 R15, RZ, RZ, R44 ;  /* 0x000000ffff0f7224 */ /* 0x000fe400078e002c */
[----:B------:R-:W-:Y:S02]  /*1d320*/  IMAD.MOV.U32 R14, RZ, RZ, R45 ;  /* 0x000000ffff0e7224 */ /* 0x000fe400078e002d */
[----:B------:R-:W-:-:S07]  /*1d330*/  IMAD.MOV.U32 R6, RZ, RZ, R21 ;  /* 0x000000ffff067224 */ /* 0x000fce00078e0015 */
[----:B------:R-:W-:Y:S05]  /*1d340*/  CALL.REL.NOINC `($__internal_21_$__cuda_sm20_dsqrt_rn_f64_mediumpath_v1) ;  /* 0x000003d800cc7944 */ /* 0x000fea0003c00000 */
[----:B------:R-:W-:Y:S02]  /*1d350*/  IMAD.MOV.U32 R12, RZ, RZ, R5 ;  /* 0x000000ffff0c7224 */ /* 0x000fe400078e0005 */
[----:B------:R-:W-:-:S07]  /*1d360*/  IMAD.MOV.U32 R13, RZ, RZ, R4 ;  /* 0x000000ffff0d7224 */ /* 0x000fce00078e0004 */
.L_x_9344:
[----:B------:R-:W-:Y:S05]  /*1d370*/  BSYNC.RECONVERGENT B4 ;  /* 0x0000000000047941 */ /* 0x000fea0003800200 */
.L_x_9343:
        /* <DEDUP_REMOVED lines=202> */
.L_x_9345:
        /* <DEDUP_REMOVED lines=53> */
.L_x_9347:
[----:B------:R-:W-:Y:S05]  /*1e370*/  BSYNC.RECONVERGENT B4 ;  /* 0x0000000000047941 */ /* 0x000fea0003800200 */
.L_x_9346:
        /* <DEDUP_REMOVED lines=78> */
.L_x_9342:
        /* <DEDUP_REMOVED lines=58> */
[----:B------:R-:W-:-:S07]  /*1ec00*/  IMAD.MOV.U32 R6, RZ, RZ, R21 ;  /* 0x000000ffff067224 */ /* 0x000fce00078e0015 */
[----:B------:R-:W-:Y:S05]  /*1ec10*/  CALL.REL.NOINC `($__internal_21_$__cuda_sm20_dsqrt_rn_f64_mediumpath_v1) ;  /* 0x000003c000987944 */ /* 0x000fea0003c00000 */
[----:B------:R-:W-:Y:S02]  /*1ec20*/  IMAD.MOV.U32 R6, RZ, RZ, R5 ;  /* 0x000000ffff067224 */ /* 0x000fe400078e0005 */
[----:B------:R-:W-:-:S07]  /*1ec30*/  IMAD.MOV.U32 R7, RZ, RZ, R4 ;  /* 0x000000ffff077224 */ /* 0x000fce00078e0004 */
.L_x_9349:
[----:B------:R-:W-:Y:S05]  /*1ec40*/  BSYNC.RECONVERGENT B4 ;  /* 0x0000000000047941 */ /* 0x000fea0003800200 */
.L_x_9348:
        /* <DEDUP_REMOVED lines=49> */
.L_x_9351:
[----:B------:R-:W-:Y:S05]  /*1ef60*/  BSYNC.RECONVERGENT B4 ;  /* 0x0000000000047941 */ /* 0x000fea0003800200 */
.L_x_9350:
[----:B------:R-:W-:Y:S02]  /*1ef70*/  IMAD.MOV.U32 R26, RZ, RZ, R4 ;  /* 0x000000ffff1a7224 */ /* 0x000fe400078e0004 */
[----:B------:R-:W-:Y:S01]  /*1ef80*/  IMAD.MOV.U32 R27, RZ, RZ, R5 ;  /* 0x000000ffff1b7224 */ /* 0x000fe200078e0005 */
[----:B------:R-:W-:Y:S06]  /*1ef90*/  BRA `(.L_x_9325) ;  /* 0x0000000000e07947 */ /* 0x000fec0003800000 */
.L_x_9326:
        /* <DEDUP_REMOVED lines=55> */
.L_x_9352:
[----:B------:R-:W-:Y:S05]  /*1f310*/  BSYNC.RECONVERGENT B4 ;  /* 0x0000000000047941 */ /* 0x000fea0003800200 */
.L_x_9325:
[----:B------:R-:W-:Y:S05]  /*1f320*/  BSYNC.RECONVERGENT B3 ;  /* 0x0000000000037941 */ /* 0x000fea0003800200 */
.L_x_9321:
        /* <DEDUP_REMOVED lines=53> */
.L_x_9357:
[----:B------:R-:W-:Y:S05]  /*1f680*/  BSYNC.RECONVERGENT B5 ;  /* 0x0000000000057941 */ /* 0x000fea0003800200 */
.L_x_9356:
        /* <DEDUP_REMOVED lines=13> */
[----:B------:R0:W1:Y:S02]  /*1f760*/  DADD R6, -RZ, -R4 ;  /* 0x00000000ff067229 */ /* 0x0000640000000904 */
[----:B01----:R-:W-:Y:S05]  /*1f770*/  @!P0 BRA `(.L_x_9360) ;  /* 0x0000000800a48947 */ /* 0x003fea0003800000 */
        /* <DEDUP_REMOVED lines=169> */
.L_x_9360:
[----:B------:R-:W-:Y:S01]  /*20210*/  IMAD.MOV.U32 R12, RZ, RZ, 0x180754af ;  /* 0x180754afff0c7424 */ /* 0x000fe200078e00ff */
[----:B------:R-:W-:Y:S01]  /*20220*/  MOV R13, 0x3fb3823b ;  /* 0x3fb3823b000d7802 */ /* 0x000fe20000000f00 */
[----:B------:R-:W-:Y:S01]  /*20230*/  UMOV UR4, 0xdc1895e9 ;  /* 0xdc1895e900047882 */ /* 0x000fe20000000000 */
[----:B------:R-:W-:Y:S01]  /*20240*/  UMOV UR5, 0x3fb0066b ;  /* 0x3fb0066b00057882 */ /* 0x000fe20000000000 */
[----:B------:R-:W0:Y:S01]  /*20250*/  DMUL R2, R4, R4 ;  /* 0x0000000404027228 */ /* 0x000e220000000000 */
[----:B------:R-:W-:-:S15]  /*20260*/  ISETP.GE.AND P0, PT, R7, RZ, PT ;  /* 0x000000ff0700720c */ /* 0x000fde0003f06270 */
        /* <DEDUP_REMOVED lines=94> */
[----:B-1----:R0:W1:Y:S02]  /*20850*/  DFMA R12, R12, |R4|, |R4| ;  /* 0x400000040c0c722b */ /* 0x0020640000000404 */
[----:B0-----:R-:W-:Y:S02]  /*20860*/  @P0 IMAD.MOV.U32 R4, RZ, RZ, 0x33145c07 ;  /* 0x33145c07ff040424 */ /* 0x001fe400078e00ff */
[----:B------:R-:W-:-:S15]  /*20870*/  @P0 IMAD.MOV.U32 R5, RZ, RZ, 0x3c91a626 ;  /* 0x3c91a626ff050424 */ /* 0x000fde00078e00ff */
[----:B------:R-:W-:-:S15]  /*20880*/  NOP ;  /* 0x0000000000007918 */ /* 0x000fde0000000000 */
[----:B------:R-:W-:-:S15]  /*20890*/  NOP ;  /* 0x0000000000007918 */ /* 0x000fde0000000000 */
[----:B------:R-:W-:-:S15]  /*208a0*/  NOP ;  /* 0x0000000000007918 */ /* 0x000fde0000000000 */
[----:B-1----:R-:W0:-:S15]  /*208b0*/  @P0 DADD R4, R12, -R4 ;  /* 0x000000000c040229 */ /* 0x002e1e0000000804 */
        /* <DEDUP_REMOVED lines=16> */
.L_x_9359:
        /* <DEDUP_REMOVED lines=172> */
.L_x_9362:
[----:B------:R-:W-:Y:S01]  /*21480*/  IMAD.MOV.U32 R6, RZ, RZ, 0x180754af ;  /* 0x180754afff067424 */ /* 0x000fe200078e00ff */
[----:B------:R-:W-:Y:S01]  /*21490*/  UMOV UR4, 0xdc1895e9 ;  /* 0xdc1895e900047882 */ /* 0x000fe20000000000 */
[----:B------:R-:W-:Y:S01]  /*214a0*/  IMAD.MOV.U32 R7, RZ, RZ, 0x3fb3823b ;  /* 0x3fb3823bff077424 */ /* 0x000fe200078e00ff */
        /* <DEDUP_REMOVED lines=120> */
.L_x_9358:
        /* <DEDUP_REMOVED lines=18> */
[----:B------:R1:W2:Y:S02]  /*21d50*/  DADD R12, R22, 1 ;  /* 0x3ff00000160c7429 */ /* 0x0002a40000000000 */
        /* <DEDUP_REMOVED lines=65> */
.L_x_9369:
[----:B------:R-:W-:Y:S05]  /*22170*/  BSYNC.RECONVERGENT B7 ;  /* 0x0000000000077941 */ /* 0x000fea0003800200 */
.L_x_9368:
[----:B------:R-:W-:Y:S02]  /*22180*/  IMAD.MOV.U32 R36, RZ, RZ, R4 ;  /* 0x000000ffff247224 */ /* 0x000fe400078e0004 */
[----:B------:R-:W-:-:S07]  /*22190*/  IMAD.MOV.U32 R37, RZ, RZ, R5 ;  /* 0x000000ffff257224 */ /* 0x000fce00078e0005 */
.L_x_9367:
[----:B------:R-:W-:Y:S05]  /*221a0*/  BSYNC.RECONVERGENT B6 ;  /* 0x0000000000067941 */ /* 0x000fea0003800200 */
.L_x_9366:
[----:B------:R-:W0:Y:S01]  /*221b0*/  DADD R4, R22, -1 ;  /* 0xbff0000016047429 */ /* 0x000e220000000000 */
[----:B------:R-:W-:-:S15]  /*221c0*/  BSSY.RECONVERGENT B6, `(.L_x_9370) ;  /* 0x0000049000067945 */ /* 0x000fde0003800200 */
[----:B------:R-:W-:-:S15]  /*221d0*/  NOP ;  /* 0x0000000000007918 */ /* 0x000fde0000000000 */
[----:B------:R-:W-:-:S15]  /*221e0*/  NOP ;  /* 0x0000000000007918 */ /* 0x000fde0000000000 */
[----:B------:R-:W-:-:S15]  /*221f0*/  NOP ;  /* 0x0000000000007918 */ /* 0x000fde0000000000 */
[----:B------:R-:W-:-:S03]  /*22200*/  NOP ;  /* 0x0000000000007918 */ /* 0x000fc60000000000 */
[----:B0-----:R-:W0:Y:S02]  /*22210*/  DSETP.GEU.AND P0, PT, R4, RZ, PT ;  /* 0x000000ff0400722a */ /* 0x001e240003f0e000 */
        /* <DEDUP_REMOVED lines=62> */
.L_x_9374:
[----:B------:R-:W-:Y:S05]  /*22600*/  BSYNC.RECONVERGENT B7 ;  /* 0x0000000000077941 */ /* 0x000fea0003800200 */
.L_x_9373:
[----:B------:R-:W-:Y:S01]  /*22610*/  MOV R2, R4 ;  /* 0x0000000400027202 */ /* 0x000fe20000000f00 */
[----:B------:R-:W-:Y:S01]  /*22620*/  IMAD.MOV.U32 R3, RZ, RZ, R5 ;  /* 0x000000ffff037224 */ /* 0x000fe200078e0005 */
[----:B------:R-:W-:Y:S06]  /*22630*/  BRA `(.L_x_9372) ;  /* 0x0000000000047947 */ /* 0x000fec0003800000 */
.L_x_9371:
[----:B------:R0:W1:Y:S02]  /*22640*/  DADD R2, R40, -R4 ;  /* 0x0000000028027229 */ /* 0x0000640000000804 */
.L_x_9372:
[----:B------:R-:W-:Y:S05]  /*22650*/  BSYNC.RECONVERGENT B6 ;  /* 0x0000000000067941 */ /* 0x000fea0003800200 */
.L_x_9370:
        /* <DEDUP_REMOVED lines=76> */
.L_x_9376:
[----:B------:R-:W-:Y:S05]  /*22b20*/  BSYNC.RECONVERGENT B6 ;  /* 0x0000000000067941 */ /* 0x000fea0003800200 */
.L_x_9375:
[----:B------:R-:W-:Y:S05]  /*22b30*/  BRA `(.L_x_9377) ;  /* 0x00000014002c7947 */ /* 0x000fea0003800000 */
.L_x_9365:
        /* <DEDUP_REMOVED lines=64> */
[----:B------:R-:W-:Y:S02]  /*22f40*/  IMAD.MOV.U32 R7, RZ, RZ, R2 ;  /* 0x000000ffff077224 */ /* 0x000fe400078e0002 */
[----:B------:R-:W-:-:S07]  /*22f50*/  IMAD.MOV.U32 R6, RZ, RZ, R21 ;  /* 0x000000ffff067224 */ /* 0x000fce00078e0015 */
[----:B------:R-:W-:Y:S05]  /*22f60*/  CALL.REL.NOINC `($__internal_21_$__cuda_sm20_dsqrt_rn_f64_mediumpath_v1) ;  /* 0x0000037c00c47944 */ /* 0x000fea0003c00000 */
[----:B------:R-:W-:Y:S01]  /*22f70*/  IMAD.MOV.U32 R24, RZ, RZ, R5 ;  /* 0x000000ffff187224 */ /* 0x000fe200078e0005 */
[----:B------:R-:W-:-:S07]  /*22f80*/  MOV R25, R4 ;  /* 0x0000000400197202 */ /* 0x000fce0000000f00 */
.L_x_9380:
[----:B------:R-:W-:Y:S05]  /*22f90*/  BSYNC.RECONVERGENT B6 ;  /* 0x0000000000067941 */ /* 0x000fea0003800200 */
.L_x_9379:
[----:B------:R-:W-:Y:S05]  /*22fa0*/  BRA `(.L_x_9377) ;  /* 0x0000001000107947 */ /* 0x000fea0003800000 */
.L_x_9378:
[----:B------:R-:W0:Y:S01]  /*22fb0*/  DADD R14, R22, -1 ;  /* 0xbff00000160e7429 */ /* 0x000e220000000000 */
[----:B------:R-:W-:-:S15]  /*22fc0*/  BSSY.RECONVERGENT B6, `(.L_x_9381) ;  /* 0x000004b000067945 */ /* 0x000fde0003800200 */
[----:B------:R-:W-:-:S15]  /*22fd0*/  NOP ;  /* 0x0000000000007918 */ /* 0x000fde0000000000 */
[----:B------:R-:W-:-:S15]  /*22fe0*/  NOP ;  /* 0x0000000000007918 */ /* 0x000fde0000000000 */
[----:B------:R-:W-:-:S15]  /*22ff0*/  NOP ;  /* 0x0000000000007918 */ /* 0x000fde0000000000 */
[----:B------:R-:W-:-:S03]  /*23000*/  NOP ;  /* 0x0000000000007918 */ /* 0x000fc60000000000 */
        /* <DEDUP_REMOVED lines=70> */
.L_x_9382:
[----:B------:R-:W-:Y:S05]  /*23470*/  BSYNC.RECONVERGENT B6 ;  /* 0x0000000000067941 */ /* 0x000fea0003800200 */
.L_x_9381:
        /* <DEDUP_REMOVED lines=49> */
.L_x_9384:
[----:B------:R-:W-:Y:S05]  /*23790*/  BSYNC.RECONVERGENT B6 ;  /* 0x0000000000067941 */ /* 0x000fea0003800200 */
.L_x_9383:
[----:B------:R-:W0:Y:S01]  /*237a0*/  DMUL R22, R22, 8.11296384146066816958e+31 ;  /* 0x4690000016167828 */ /* 0x000e220000000000 */
[----:B------:R-:W-:Y:S01]  /*237b0*/  MOV R24, R4 ;  /* 0x0000000400187202 */ /* 0x000fe20000000f00 */
[----:B------:R-:W-:Y:S01]  /*237c0*/  IMAD.MOV.U32 R25, RZ, RZ, R5 ;  /* 0x000000ffff197224 */ /* 0x000fe200078e0005 */
[----:B0-----:R-:W-:Y:S06]  /*237d0*/  BRA `(.L_x_9377) ;  /* 0x0000000800047947 */ /* 0x001fec0003800000 */
.L_x_9364:
        /* <DEDUP_REMOVED lines=57> */
.L_x_9386:
[----:B------:R-:W-:Y:S05]  /*23b70*/  BSYNC.RECONVERGENT B6 ;  /* 0x0000000000067941 */ /* 0x000fea0003800200 */
.L_x_9385:
        /* <DEDUP_REMOVED lines=67> */
.L_x_9388:
[----:B------:R-:W-:Y:S05]  /*23fb0*/  BSYNC.RECONVERGENT B6 ;  /* 0x0000000000067941 */ /* 0x000fea0003800200 */
.L_x_9387:
[----:B------:R0:W1:Y:S01]  /*23fc0*/  DMUL R24, R24, R36 ;  /* 0x0000002418187228 */ /* 0x0000620000000000 */
[----:B------:R-:W-:Y:S02]  /*23fd0*/  IMAD.MOV.U32 R22, RZ, RZ, 0x0 ;  /* 0x00000000ff167424 */ /* 0x000fe400078e00ff */
[----:B01----:R-:W-:-:S07]  /*23fe0*/  IMAD.MOV.U32 R23, RZ, RZ, 0x3ff00000 ;  /* 0x3ff00000ff177424 */ /* 0x003fce00078e00ff */
.L_x_9377:
[----:B------:R-:W-:Y:S05]  /*23ff0*/  BSYNC.RECONVERGENT B5 ;  /* 0x0000000000057941 */ /* 0x000fea0003800200 */
.L_x_9363:
[----:B------:R-:W-:Y:S05]  /*24000*/  BRA `(.L_x_9389) ;  /* 0x0000000000187947 */ /* 0x000fea0003800000 */
.L_x_9355:
[----:B------:R-:W0:-:S15]  /*24010*/  DMUL R24, R24, 9.00719925474099200000e+15 ;  /* 0x4340000018187828 */ /* 0x000e1e0000000000 */
[----:B------:R-:W-:-:S15]  /*24020*/  NOP ;  /* 0x0000000000007918 */ /* 0x000fde0000000000 */
[----:B------:R-:W-:-:S15]  /*24030*/  NOP ;  /* 0x0000000000007918 */ /* 0x000fde0000000000 */
[----:B------:R-:W-:-:S15]  /*24040*/  NOP ;  /* 0x0000000000007918 */ /* 0x000fde0000000000 */
[----:B------:R-:W-:-:S04]  /*24050*/  NOP ;  /* 0x0000000000007918 */ /* 0x000fc80000000000 */
[----:B0-----:R-:W1:Y:S02]  /*24060*/  DMUL R22, R22, 9.00719925474099200000e+15 ;  /* 0x4340000016167828 */ /* 0x001e640000000000 */
.L_x_9389:
[----:B------:R-:W-:Y:S05]  /*24070*/  BSYNC.RELIABLE B3 ;  /* 0x0000000000037941 */ /* 0x000fea0003800100 */
.L_x_9354:
        /* <DEDUP_REMOVED lines=69> */
.L_x_9392:
[----:B------:R-:W-:Y:S05]  /*244d0*/  BSYNC.RECONVERGENT B3 ;  /* 0x0000000000037941 */ /* 0x000fea0003800200 */
.L_x_9391:
        /* <DEDUP_REMOVED lines=177> */
.L_x_9394:
[----:B------:R-:W-:Y:S02]  /*24ff0*/  FSEL R4, RZ, 3.37028055040000000000e+12, P0 ;  /* 0x54442d18ff047808 */ /* 0x000fe40000000000 */
[----:B------:R-:W-:-:S07]  /*25000*/  FSEL R5, RZ, 2.1426990032196044922, P0 ;  /* 0x400921fbff057808 */ /* 0x000fce0000000000 */
.L_x_9395:
[----:B------:R-:W-:Y:S05]  /*25010*/  BSYNC.RECONVERGENT B0 ;  /* 0x0000000000007941 */ /* 0x000fea0003800200 */
.L_x_9393:
        /* <DEDUP_REMOVED lines=10> */
.L_x_9390:
        /* <DEDUP_REMOVED lines=62> */
.L_x_9397:
[----:B------:R-:W-:Y:S05]  /*254a0*/  BSYNC.RECONVERGENT B3 ;  /* 0x0000000000037941 */ /* 0x000fea0003800200 */
.L_x_9396:
[----:B------:R-:W-:Y:S01]  /*254b0*/  MOV R6, 0xdbb65b49 ;  /* 0xdbb65b4900067802 */ /* 0x000fe20000000f00 */
[----:B------:R-:W-:Y:S01]  /*254c0*/  IMAD.MOV.U32 R7, RZ, RZ, 0x3f2d3b63 ;  /* 0x3f2d3b63ff077424 */ /* 0x000fe200078e00ff */
        /* <DEDUP_REMOVED lines=174> */
.L_x_9399:
[----:B------:R-:W-:Y:S02]  /*25fb0*/  FSEL R4, RZ, 3.37028055040000000000e+12, P0 ;  /* 0x54442d18ff047808 */ /* 0x000fe40000000000 */
[----:B------:R-:W-:-:S07]  /*25fc0*/  FSEL R5, RZ, 2.1426990032196044922, P0 ;  /* 0x400921fbff057808 */ /* 0x000fce0000000000 */
.L_x_9400:
[----:B------:R-:W-:Y:S05]  /*25fd0*/  BSYNC.RECONVERGENT B0 ;  /* 0x0000000000007941 */ /* 0x000fea0003800200 */
.L_x_9398:
        /* <DEDUP_REMOVED lines=9> */
.L_x_9361:
[----:B------:R-:W-:Y:S05]  /*26070*/  BSYNC.RECONVERGENT B4 ;  /* 0x0000000000047941 */ /* 0x000fea0003800200 */
.L_x_9353:
[----:B------:R-:W-:Y:S01]  /*26080*/  ISETP.GE.AND P0, PT, R35, RZ, PT ;  /* 0x000000ff2300720c */ /* 0x000fe20003f06270 */
[----:B------:R-:W0:Y:S03]  /*26090*/  DADD R2, -RZ, -R26 ;  /* 0x00000000ff027229 */ /* 0x000e26000000091a */
[----:B0-----:R-:W-:Y:S02]  /*260a0*/  FSEL R26, R26, R2, !P0 ;  /* 0x000000021a1a7208 */ /* 0x001fe40004000000 */
[----:B------:R-:W-:Y:S01]  /*260b0*/  FSEL R27, R27, R3, !P0 ;  /* 0x000000031b1b7208 */ /* 0x000fe20004000000 */
[----:B------:R-:W-:Y:S06]  /*260c0*/  BRA `(.L_x_9317) ;  /* 0x0000006800147947 */ /* 0x000fec0003800000 */
.L_x_9320:
        /* <DEDUP_REMOVED lines=13> */
[----:B0-----:R-:W2:Y:S02]  /*261a0*/  DADD R4, R4, UR4 ;  /* 0x0000000404047e29 */ /* 0x001ea40008000000 */
[----:B--2---:R-:W-:Y:S05]  /*261b0*/  BRA `(.L_x_9317) ;  /* 0x0000006400d87947 */ /* 0x004fea0003800000 */
.L_x_9319:
[----:B------:R2:W3:Y:S01]  /*261c0*/  DADD R26, -RZ, -R34 ;  /* 0x00000000ff1a7229 */ /* 0x0004e20000000922 */
[----:B------:R-:W-:Y:S01]  /*261d0*/  CS2R R4, SRZ ;  /* 0x0000000000047805 */ /* 0x000fe2000001ff00 */
[----:B--23--:R-:W-:Y:S06]  /*261e0*/  BRA `(.L_x_9317) ;  /* 0x0000006400cc7947 */ /* 0x00cfec0003800000 */
.L_x_9318:
        /* <DEDUP_REMOVED lines=82> */
[----:B------:R-:W-:Y:S02]  /*26710*/  IMAD.MOV.U32 R20, RZ, RZ, R12 ;  /* 0x000000ffff147224 */ /* 0x000fe400078e000c */
[----:B------:R-:W-:Y:S01]  /*26720*/  FSETP.GT.AND P4, PT, |R13|, 1.469367938527859385e-39, PT ;  /* 0x001000000d00780b */ /* 0x000fe20003f84200 */
[----:B------:R-:W-:-:S15]  /*26730*/  @!P0 IMAD.MOV.U32 R20, RZ, RZ, R6 ;  /* 0x000000ffff148224 */ /* 0x000fde00078e0006 */
[----:B------:R-:W-:-:S15]  /*26740*/  NOP ;  /* 0x0000000000007918 */ /* 0x000fde0000000000 */
[----:B------:R-:W-:-:S15]  /*26750*/  NOP ;  /* 0x0000000000007918 */ /* 0x000fde0000000000 */
[----:B------:R-:W-:-:S09]  /*26760*/  NOP ;  /* 0x0000000000007918 */ /* 0x000fd20000000000 */
[----:B------:R-:W0:Y:S02]  /*26770*/  @P2 DFMA R12, R6, R14, +INF ;  /* 0x7ff00000060c242b */ /* 0x000e24000000000e */
[----:B0-----:R-:W-:Y:S01]  /*26780*/  @P2 FSEL R25, R13, -QNAN , P3 ;  /* 0xfff000000d192808 */ /* 0x001fe20001800000 */
[----:B------:R-:W-:Y:S01]  /*26790*/  IMAD.MOV.U32 R13, RZ, RZ, -0x3ff ;  /* 0xfffffc01ff0d7424 */ /* 0x000fe200078e00ff */
[----:B------:R-:W-:Y:S01]  /*267a0*/  @P2 FSEL R24, R12, RZ, P3 ;  /* 0x000000ff0c182208 */ /* 0x000fe20001800000 */
[----:B------:R-:W-:Y:S01]  /*267b0*/  @!P0 IMAD.MOV.U32 R13, RZ, RZ, -0x435 ;  /* 0xfffffbcbff0d8424 */ /* 0x000fe200078e00ff */
        /* <DEDUP_REMOVED lines=172> */
.L_x_9405:
[----:B------:R-:W-:Y:S05]  /*27280*/  BSYNC.RECONVERGENT B0 ;  /* 0x0000000000007941 */ /* 0x000fea0003800200 */
.L_x_9404:
[----:B------:R-:W-:Y:S04]  /*27290*/  BSSY.RECONVERGENT B4, `(.L_x_9406) ;  /* 0x0000008000047945 */ /* 0x000fe80003800200 */
[----:B------:R-:W-:Y:S05]  /*272a0*/  @P4 BRA P5, `(.L_x_9407) ;  /* 0x0000000000184947 */ /* 0x000fea0002800000 */
[----:B------:R-:W-:Y:S01]  /*272b0*/  IMAD.MOV.U32 R6, RZ, RZ, R26 ;  /* 0x000000ffff067224 */ /* 0x000fe200078e001a */
[----:B------:R-:W-:Y:S01]  /*272c0*/  MOV R0, 0x27310 ;  /* 0x0002731000007802 */ /* 0x000fe20000000f00 */
[----:B------:R-:W-:Y:S02]  /*272d0*/  IMAD.MOV.U32 R7, RZ, RZ, R27 ;  /* 0x000000ffff077224 */ /* 0x000fe400078e001b */
[----:B------:R-:W-:Y:S02]  /*272e0*/  IMAD.MOV.U32 R4, RZ, RZ, R36 ;  /* 0x000000ffff047224 */ /* 0x000fe400078e0024 */
[----:B------:R-:W-:-:S07]  /*272f0*/  IMAD.MOV.U32 R5, RZ, RZ, R37 ;  /* 0x000000ffff057224 */ /* 0x000fce00078e0025 */
[----:B01----:R-:W-:Y:S05]  /*27300*/  CALL.REL.NOINC `($__internal_20_$__cuda_sm20_div_rn_f64_full) ;  /* 0x0000033000bc7944 */ /* 0x003fea0003c00000 */
.L_x_9407:
[----:B------:R-:W-:Y:S05]  /*27310*/  BSYNC.RECONVERGENT B4 ;  /* 0x0000000000047941 */ /* 0x000fea0003800200 */
.L_x_9406:
        /* <DEDUP_REMOVED lines=140> */
[----:B--2---:R2:W3:Y:S02]  /*27be0*/  DFMA R12, R12, R4, R4 ;  /* 0x000000040c0c722b */ /* 0x0044e40000000004 */
[----:B--2---:R-:W-:Y:S02]  /*27bf0*/  @P1 IMAD.MOV.U32 R4, RZ, RZ, 0x54442d18 ;  /* 0x54442d18ff041424 */ /* 0x004fe400078e00ff */
[----:B------:R-:W-:-:S15]  /*27c00*/  @P1 IMAD.MOV.U32 R5, RZ, RZ, 0x400921fb ;  /* 0x400921fbff051424 */ /* 0x000fde00078e00ff */
[----:B------:R-:W-:-:S15]  /*27c10*/  NOP ;  /* 0x0000000000007918 */ /* 0x000fde0000000000 */
[----:B------:R-:W-:-:S15]  /*27c20*/  NOP ;  /* 0x0000000000007918 */ /* 0x000fde0000000000 */
[----:B------:R-:W-:-:S15]  /*27c30*/  NOP ;  /* 0x0000000000007918 */ /* 0x000fde0000000000 */
[----:B---3--:R-:W2:Y:S02]  /*27c40*/  @P1 DADD R4, -R12, R4 ;  /* 0x000000000c041229 */ /* 0x008ea40000000104 */
        /* <DEDUP_REMOVED lines=29> */
.L_x_9409:
[----:B------:R-:W-:Y:S02]  /*27e20*/  FSEL R4, RZ, 3.37028055040000000000e+12, P0 ;  /* 0x54442d18ff047808 */ /* 0x000fe40000000000 */
[----:B------:R-:W-:-:S07]  /*27e30*/  FSEL R5, RZ, 2.1426990032196044922, P0 ;  /* 0x400921fbff057808 */ /* 0x000fce0000000000 */
.L_x_9410:
[----:B------:R-:W-:Y:S05]  /*27e40*/  BSYNC.RECONVERGENT B0 ;  /* 0x0000000000007941 */ /* 0x000fea0003800200 */
.L_x_9408:
        /* <DEDUP_REMOVED lines=12> */
[----:B-1----:R-:W2:Y:S02]  /*27f10*/  DMUL R24, R24, 0.5 ;  /* 0x3fe0000018187828 */ /* 0x002ea40000000000 */
[----:B--2---:R-:W-:Y:S05]  /*27f20*/  BRA `(.L_x_9411) ;  /* 0x00000048003c7947 */ /* 0x004fea0003800000 */
.L_x_9403:
[----:B------:R-:W0:Y:S01]  /*27f30*/  MUFU.RCP64H R5, R37 ;  /* 0x0000002500057308 */ /* 0x000e220000001800 */
[CC--:B------:R-:W-:Y:S01]  /*27f40*/  ISETP.LT.U32.AND P0, PT, R2.reuse, R22.reuse, PT ;  /* 0x000000160200720c */ /* 0x0c0fe20003f01070 */
[----:B------:R-:W-:Y:S01]  /*27f50*/  IMAD.MOV.U32 R4, RZ, RZ, 0x1 ;  /* 0x00000001ff047424 */ /* 0x000fe200078e00ff */
        /* <DEDUP_REMOVED lines=9> */
[----:B------:R-:W-:Y:S02]  /*27ff0*/  ISETP.GT.U32.AND P0, PT, R22, R2, PT ;  /* 0x000000021600720c */ /* 0x000fe40003f04070 */
[----:B------:R-:W-:Y:S02]  /*28000*/  FSETP.GEU.AND P5, PT, |R27|, 6.5827683646048100446e-37, PT ;  /* 0x036000001b00780b */ /* 0x000fe40003fae200 */
[----:B------:R-:W-:Y:S01]  /*28010*/  ISETP.GT.U32.AND.EX P0, PT, R23, R3, PT, P0 ;  /* 0x000000031700720c */ /* 0x000fe20003f04100 */
        /* <DEDUP_REMOVED lines=11> */
[----:B0-----:R-:W-:Y:S01]  /*280d0*/  SEL R7, R23, R3, P0 ;  /* 0x0000000317077207 */ /* 0x001fe20000000000 */
[----:B------:R-:W-:Y:S01]  /*280e0*/  IMAD.MOV.U32 R4, RZ, RZ, RZ ;  /* 0x000000ffff047224 */ /* 0x000fe200078e00ff */
[----:B------:R-:W-:Y:S02]  /*280f0*/  SEL R6, R22, R2, P0 ;  /* 0x0000000216067207 */ /* 0x000fe40000000000 */
[----:B------:R-:W-:-:S04]  /*28100*/  LOP3.LUT R0, R7, 0xffc00000, RZ, 0xc0, !PT ;  /* 0xffc0000007007812 */ /* 0x000fc800078ec0ff */
[----:B------:R-:W-:-:S15]  /*28110*/  LOP3.LUT R5, R0, 0x7fd00000, RZ, 0x3c, !PT ;  /* 0x7fd0000000057812 */ /* 0x000fde00078e3cff */
[----:B------:R-:W-:-:S15]  /*28120*/  NOP ;  /* 0x0000000000007918 */ /* 0x000fde0000000000 */
[----:B------:R-:W-:-:S15]  /*28130*/  NOP ;  /* 0x0000000000007918 */ /* 0x000fde0000000000 */
[----:B------:R-:W-:-:S09]  /*28140*/  NOP ;  /* 0x0000000000007918 */ /* 0x000fd20000000000 */
        /* <DEDUP_REMOVED lines=47> */
[----:B0-----:R-:W-:Y:S02]  /*28440*/  FSEL R21, R20, UR6, P0 ;  /* 0x0000000614157c08 */ /* 0x001fe40008000000 */
[----:B------:R-:W-:Y:S01]  /*28450*/  @P3 LOP3.LUT R21, R24, 0x80000, RZ, 0xfc, !PT ;  /* 0x0008000018153812 */ /* 0x000fe200078efcff */
[----:B------:R-:W-:Y:S01]  /*28460*/  IMAD.MOV.U32 R24, RZ, RZ, RZ ;  /* 0x000000ffff187224 */ /* 0x000fe200078e00ff */
[----:B------:R-:W-:Y:S02]  /*28470*/  MOV R20, R14 ;  /* 0x0000000e00147202 */ /* 0x000fe40000000f00 */
[----:B------:R-:W0:Y:S01]  /*28480*/  MUFU.RSQ64H R25, R21 ;  /* 0x0000001500197308 */ /* 0x000e220000001c00 */
[----:B------:R-:W-:Y:S02]  /*28490*/  ISETP.GE.U32.AND P3, PT, R13, 0x7ff00000, PT ;  /* 0x7ff000000d00780c */ /* 0x000fe40003f66070 */
[----:B------:R-:W-:-:S15]  /*284a0*/  SEL R20, R20, UR4, P0 ;  /* 0x0000000414147c07 */ /* 0x000fde0008000000 */
        /* <DEDUP_REMOVED lines=53> */
[----:B------:R-:W-:Y:S01]  /*28800*/  ISETP.GE.U32.AND P2, PT, R0, 0x7fefffff, PT ;  /* 0x7fefffff0000780c */ /* 0x000fe20003f46070 */
[----:B------:R-:W-:-:S05]  /*28810*/  FFMA R0, RZ, R37, R5 ;  /* 0x00000025ff007223 */ /* 0x000fca0000000005 */
[----:B------:R-:W-:Y:S02]  /*28820*/  FSETP.GT.AND P4, PT, |R0|, 1.469367938527859385e-39, PT ;  /* 0x001000000000780b */ /* 0x000fe40003f84200 */
[----:B------:R-:W-:Y:S01]  /*28830*/  MOV R0, 0xfffffc01 ;  /* 0xfffffc0100007802 */ /* 0x000fe20000000f00 */
[----:B------:R-:W-:-:S04]  /*28840*/  @!P0 IMAD.MOV.U32 R0, RZ, RZ, -0x435 ;  /* 0xfffffbcbff008424 */ /* 0x000fc800078e00ff */
        /* <DEDUP_REMOVED lines=19> */
[----:B------:R-:W-:-:S03]  /*28980*/  @P0 IMAD.MOV.U32 R15, RZ, RZ, R7 ;  /* 0x000000ffff0f0224 */ /* 0x000fc600078e0007 */
[----:B------:R-:W-:Y:S01]  /*28990*/  LOP3.LUT R12, R13, 0x80000000, RZ, 0x3c, !PT ;  /* 0x800000000d0c7812 */ /* 0x000fe200078e3cff */
[----:B------:R-:W-:Y:S02]  /*289a0*/  IMAD.MOV.U32 R13, RZ, RZ, 0x43300000 ;  /* 0x43300000ff0d7424 */ /* 0x000fe400078e00ff */
[----:B------:R-:W0:Y:S02]  /*289b0*/  DADD R42, R14, 1 ;  /* 0x3ff000000e2a7429 */ /* 0x000e240000000000 */
[----:B0-----:R-:W0:-:S15]  /*289c0*/  MUFU.RCP64H R41, R43 ;  /* 0x0000002b00297308 */ /* 0x001e1e0000001800 */
[----:B------:R-:W-:-:S15]  /*289d0*/  NOP ;  /* 0x0000000000007918 */ /* 0x000fde0000000000 */
[----:B------:R-:W-:-:S15]  /*289e0*/  NOP ;  /* 0x0000000000007918 */ /* 0x000fde0000000000 */
[----:B------:R-:W-:-:S15]  /*289f0*/  NOP ;  /* 0x0000000000007918 */ /* 0x000fde0000000000 */
[----:B------:R-:W-:-:S02]  /*28a00*/  NOP ;  /* 0x0000000000007918 */ /* 0x000fc40000000000 */
[----:B------:R-:W-:-:S15]  /*28a10*/  DADD R6, R14, -1 ;  /* 0xbff000000e067429 */ /* 0x000fde0000000000 */
[----:B------:R-:W-:-:S15]  /*28a20*/  NOP ;  /* 0x0000000000007918 */ /* 0x000fde0000000000 */
[----:B------:R-:W-:-:S15]  /*28a30*/  NOP ;  /* 0x0000000000007918 */ /* 0x000fde0000000000 */
[----:B------:R-:W-:-:S15]  /*28a40*/  NOP ;  /* 0x0000000000007918 */ /* 0x000fde0000000000 */
[----:B------:R-:W-:-:S04]  /*28a50*/  NOP ;  /* 0x0000000000007918 */ /* 0x000fc80000000000 */
        /* <DEDUP_REMOVED lines=147> */
.L_x_9413:
[----:B------:R-:W-:Y:S05]  /*29390*/  BSYNC.RECONVERGENT B0 ;  /* 0x0000000000007941 */ /* 0x000fea0003800200 */
.L_x_9412:
[----:B------:R-:W-:Y:S04]  /*293a0*/  BSSY.RECONVERGENT B4, `(.L_x_9414) ;  /* 0x0000008000047945 */ /* 0x000fe80003800200 */
[----:B------:R-:W-:Y:S05]  /*293b0*/  @P4 BRA P5, `(.L_x_9415) ;  /* 0x0000000000184947 */ /* 0x000fea0002800000 */
[----:B0-----:R-:W-:Y:S01]  /*293c0*/  MOV R6, R26 ;  /* 0x0000001a00067202 */ /* 0x001fe20000000f00 */
[----:B------:R-:W-:Y:S01]  /*293d0*/  IMAD.MOV.U32 R7, RZ, RZ, R27 ;  /* 0x000000ffff077224 */ /* 0x000fe200078e001b */
[----:B------:R-:W-:Y:S01]  /*293e0*/  MOV R0, 0x29420 ;  /* 0x0002942000007802 */ /* 0x000fe20000000f00 */
[----:B------:R-:W-:Y:S02]  /*293f0*/  IMAD.MOV.U32 R4, RZ, RZ, R36 ;  /* 0x000000ffff047224 */ /* 0x000fe400078e0024 */
[----:B------:R-:W-:-:S07]  /*29400*/  IMAD.MOV.U32 R5, RZ, RZ, R37 ;  /* 0x000000ffff057224 */ /* 0x000fce00078e0025 */
[----:B-1----:R-:W-:Y:S05]  /*29410*/  CALL.REL.NOINC `($__internal_20_$__cuda_sm20_div_rn_f64_full) ;  /* 0x0000031000787944 */ /* 0x002fea0003c00000 */
.L_x_9415:
[----:B------:R-:W-:Y:S05]  /*29420*/  BSYNC.RECONVERGENT B4 ;  /* 0x0000000000047941 */ /* 0x000fea0003800200 */
.L_x_9414:
[----:B------:R-:W-:Y:S01]  /*29430*/  IMAD.MOV.U32 R12, RZ, RZ, -0x2449a4b7 ;  /* 0xdbb65b49ff0c7424 */ /* 0x000fe200078e00ff */
[----:B------:R-:W-:Y:S01]  /*29440*/  UMOV UR4, 0x2a25ff7e ;  /* 0x2a25ff7e00047882 */ /* 0x000fe20000000000 */
[----:B------:R-:W-:Y:S01]  /*29450*/  IMAD.MOV.U32 R13, RZ, RZ, 0x3f2d3b63 ;  /* 0x3f2d3b63ff0d7424 */ /* 0x000fe200078e00ff */
[----:B------:R-:W-:Y:S01]  /*29460*/  UMOV UR5, 0x3ef53e1d ;  /* 0x3ef53e1d00057882 */ /* 0x000fe20000000000 */
[----:B0-----:R-:W0:Y:S01]  /*29470*/  DMUL R6, R4, R4 ;  /* 0x0000000404067228 */ /* 0x001e220000000000 */
[----:B------:R-:W-:Y:S01]  /*29480*/  ISETP.GE.AND P2, PT, R33, RZ, PT ;  /* 0x000000ff2100720c */ /* 0x000fe20003f46270 */
[----:B------:R-:W-:Y:S03]  /*29490*/  BSSY.RECONVERGENT B0, `(.L_x_9416) ;  /* 0x00000ac000007945 */ /* 0x000fe60003800200 */
        /* <DEDUP_REMOVED lines=133> */
[----:B0-----:R0:W2:Y:S02]  /*29cf0*/  DFMA R12, R12, R4, R4 ;  /* 0x000000040c0c722b */ /* 0x0010a40000000004 */
[----:B0-----:R-:W-:Y:S02]  /*29d00*/  @P1 IMAD.MOV.U32 R4, RZ, RZ, 0x54442d18 ;  /* 0x54442d18ff041424 */ /* 0x001fe400078e00ff */
[----:B------:R-:W-:-:S15]  /*29d10*/  @P1 IMAD.MOV.U32 R5, RZ, RZ, 0x400921fb ;  /* 0x400921fbff051424 */ /* 0x000fde00078e00ff */
[----:B------:R-:W-:-:S15]  /*29d20*/  NOP ;  /* 0x0000000000007918 */ /* 0x000fde0000000000 */
[----:B------:R-:W-:-:S15]  /*29d30*/  NOP ;  /* 0x0000000000007918 */ /* 0x000fde0000000000 */
[----:B------:R-:W-:-:S15]  /*29d40*/  NOP ;  /* 0x0000000000007918 */ /* 0x000fde0000000000 */
[----:B--2---:R-:W0:Y:S02]  /*29d50*/  @P1 DADD R4, -R12, R4 ;  /* 0x000000000c041229 */ /* 0x004e240000000104 */
[----:B0-----:R-:W-:Y:S02]  /*29d60*/  @P1 FSEL R4, R4, R12, !P0 ;  /* 0x0000000c04041208 */ /* 0x001fe40004000000 */
[----:B------:R-:W-:Y:S02]  /*29d70*/  @P1 FSEL R5, R5, R13, !P0 ;  /* 0x0000000d05051208 */ /* 0x000fe40004000000 */
[----:B------:R-:W-:-:S15]  /*29d80*/  @!P1 PLOP3.LUT P0, PT, P2, PT, PT, 0x80, 0x8 ;  /* 0x000000000008981c */ /* 0x000fde000170f070 */
[----:B------:R-:W-:-:S15]  /*29d90*/  NOP ;  /* 0x0000000000007918 */ /* 0x000fde0000000000 */
[----:B------:R-:W-:-:S15]  /*29da0*/  NOP ;  /* 0x0000000000007918 */ /* 0x000fde0000000000 */
[----:B------:R-:W-:-:S13]  /*29db0*/  NOP ;  /* 0x0000000000007918 */ /* 0x000fda0000000000 */
[----:B------:R-:W0:Y:S02]  /*29dc0*/  @!P1 DADD R6, -RZ, -R12 ;  /* 0x00000000ff069229 */ /* 0x000e24000000090c */
[----:B0-----:R-:W-:Y:S01]  /*29dd0*/  @!P1 FSEL R6, R12, R6, !P0 ;  /* 0x000000060c069208 */ /* 0x001fe20004000000 */
[----:B------:R-:W-:Y:S01]  /*29de0*/  @!P1 IMAD.MOV.U32 R12, RZ, RZ, 0x54442d18 ;  /* 0x54442d18ff0c9424 */ /* 0x000fe200078e00ff */
[----:B------:R-:W-:Y:S01]  /*29df0*/  @!P1 FSEL R7, R13, R7, !P0 ;  /* 0x000000070d079208 */ /* 0x000fe20004000000 */
[----:B------:R-:W-:-:S15]  /*29e00*/  @!P1 IMAD.MOV.U32 R13, RZ, RZ, 0x3ff921fb ;  /* 0x3ff921fbff0d9424 */ /* 0x000fde00078e00ff */
[----:B------:R-:W-:-:S15]  /*29e10*/  NOP ;  /* 0x0000000000007918 */ /* 0x000fde0000000000 */
[----:B------:R-:W-:-:S15]  /*29e20*/  NOP ;  /* 0x0000000000007918 */ /* 0x000fde0000000000 */
[----:B------:R-:W-:-:S14]  /*29e30*/  NOP ;  /* 0x0000000000007918 */ /* 0x000fdc0000000000 */
[----:B------:R-:W0:-:S15]  /*29e40*/  DSETP.NEU.AND P3, PT, R36, RZ, PT ;  /* 0x000000ff2400722a */ /* 0x000e1e0003f6d000 */
[----:B------:R-:W-:-:S15]  /*29e50*/  NOP ;  /* 0x0000000000007918 */ /* 0x000fde0000000000 */
[----:B------:R-:W-:-:S15]  /*29e60*/  NOP ;  /* 0x0000000000007918 */ /* 0x000fde0000000000 */
[----:B------:R-:W-:-:S15]  /*29e70*/  NOP ;  /* 0x0000000000007918 */ /* 0x000fde0000000000 */
[----:B------:R-:W-:-:S04]  /*29e80*/  NOP ;  /* 0x0000000000007918 */ /* 0x000fc80000000000 */
[----:B------:R2:W3:Y:S02]  /*29e90*/  @!P1 DADD R4, R6, R12 ;  /* 0x0000000006049229 */ /* 0x0004e4000000000c */
[----:B0-23--:R-:W-:Y:S05]  /*29ea0*/  @!P3 BRA `(.L_x_9417) ;  /* 0x000000000020b947 */ /* 0x00dfea0003800000 */
        /* <DEDUP_REMOVED lines=8> */
.L_x_9417:
[----:B------:R-:W-:Y:S02]  /*29f30*/  FSEL R4, RZ, 3.37028055040000000000e+12, P0 ;  /* 0x54442d18ff047808 */ /* 0x000fe40000000000 */
[----:B------:R-:W-:-:S07]  /*29f40*/  FSEL R5, RZ, 2.1426990032196044922, P0 ;  /* 0x400921fbff057808 */ /* 0x000fce0000000000 */
.L_x_9418:
[----:B------:R-:W-:Y:S05]  /*29f50*/  BSYNC.RECONVERGENT B0 ;  /* 0x0000000000007941 */ /* 0x000fea0003800200 */
.L_x_9416:
[----:B------:R-:W-:Y:S01]  /*29f60*/  LOP3.LUT R5, R5, 0x80000000, R35, 0xb8, !PT ;  /* 0x8000000005057812 */ /* 0x000fe200078eb823 */
[----:B------:R-:W0:-:S15]  /*29f70*/  DADD R2, R22, R2 ;  /* 0x0000000016027229 */ /* 0x000e1e0000000002 */
[----:B------:R-:W-:-:S15]  /*29f80*/  NOP ;  /* 0x0000000000007918 */ /* 0x000fde0000000000 */
[----:B------:R-:W-:-:S15]  /*29f90*/  NOP ;  /* 0x0000000000007918 */ /* 0x000fde0000000000 */
[----:B------:R-:W-:-:S15]  /*29fa0*/  NOP ;  /* 0x0000000000007918 */ /* 0x000fde0000000000 */
[----:B------:R-:W-:-:S04]  /*29fb0*/  NOP ;  /* 0x0000000000007918 */ /* 0x000fc80000000000 */
[----:B0-----:R-:W0:Y:S02]  /*29fc0*/  DSETP.NAN.AND P0, PT, R2, R2, PT ;  /* 0x000000020200722a */ /* 0x001e240003f08000 */
[----:B0-----:R-:W-:Y:S02]  /*29fd0*/  FSEL R4, R2, R4, P0 ;  /* 0x0000000402047208 */ /* 0x001fe40000000000 */
[----:B------:R-:W-:Y:S01]  /*29fe0*/  FSEL R5, R3, R5, P0 ;  /* 0x0000000503057208 */ /* 0x000fe20000000000 */
[----:B------:R-:W-:Y:S06]  /*29ff0*/  BRA `(.L_x_9411) ;  /* 0x0000002800087947 */ /* 0x000fec0003800000 */
.L_x_9402:
        /* <DEDUP_REMOVED lines=53> */
.L_x_9420:
[----:B------:R-:W-:Y:S05]  /*2a350*/  BSYNC.RECONVERGENT B4 ;  /* 0x0000000000047941 */ /* 0x000fea0003800200 */
.L_x_9419:
        /* <DEDUP_REMOVED lines=51> */
.L_x_9422:
[----:B------:R-:W-:Y:S05]  /*2a690*/  BSYNC.RECONVERGENT B4 ;  /* 0x0000000000047941 */ /* 0x000fea0003800200 */
.L_x_9421:
[----:B------:R-:W0:Y:S01]  /*2a6a0*/  MUFU.RCP64H R7, R37 ;  /* 0x0000002500077308 */ /* 0x000e220000001800 */
[----:B------:R-:W-:Y:S01]  /*2a6b0*/  DADD R4, -RZ, |R4| ;  /* 0x00000000ff047229 */ /* 0x000fe20000000504 */
        /* <DEDUP_REMOVED lines=10> */
[----:B------:R-:W-:-:S11]  /*2a760*/  NOP ;  /* 0x0000000000007918 */ /* 0x000fd60000000000 */
[----:B------:R-:W1:Y:S02]  /*2a770*/  DADD R24, -RZ, |R24| ;  /* 0x00000000ff187229 */ /* 0x000e640000000518 */
[----:B-1----:R-:W-:-:S04]  /*2a780*/  ISETP.LT.U32.AND P0, PT, R4, R24, PT ;  /* 0x000000180400720c */ /* 0x002fc80003f01070 */
[----:B------:R-:W-:-:S15]  /*2a790*/  ISETP.LT.U32.AND.EX P0, PT, R5, R25, PT, P0 ;  /* 0x000000190500720c */ /* 0x000fde0003f01100 */
[----:B------:R-:W-:-:S15]  /*2a7a0*/  NOP ;  /* 0x0000000000007918 */ /* 0x000fde0000000000 */
[----:B------:R-:W-:-:S15]  /*2a7b0*/  NOP ;  /* 0x0000000000007918 */ /* 0x000fde0000000000 */
[----:B------:R-:W-:-:S13]  /*2a7c0*/  NOP ;  /* 0x0000000000007918 */ /* 0x000fda0000000000 */
        /* <DEDUP_REMOVED lines=11> */
[----:B0-----:R-:W-:Y:S02]  /*2a880*/  SEL R12, R4, R24, P0 ;  /* 0x00000018040c7207 */ /* 0x001fe40000000000 */
[----:B------:R-:W-:Y:S02]  /*2a890*/  SEL R13, R5, R25, P0 ;  /* 0x00000019050d7207 */ /* 0x000fe40000000000 */
[----:B------:R-:W-:-:S04]  /*2a8a0*/  ISETP.GT.U32.AND P0, PT, R24, R4, PT ;  /* 0x000000041800720c */ /* 0x000fc80003f04070 */
[----:B------:R-:W-:-:S15]  /*2a8b0*/  ISETP.GT.U32.AND.EX P0, PT, R25, R5, PT, P0 ;  /* 0x000000051900720c */ /* 0x000fde0003f04100 */
[----:B------:R-:W-:-:S15]  /*2a8c0*/  NOP ;  /* 0x0000000000007918 */ /* 0x000fde0000000000 */
[----:B------:R-:W-:-:S15]  /*2a8d0*/  NOP ;  /* 0x0000000000007918 */ /* 0x000fde0000000000 */
[----:B------:R-:W-:-:S09]  /*2a8e0*/  NOP ;  /* 0x0000000000007918 */ /* 0x000fd20000000000 */
[----:B-1----:R-:W0:-:S15]  /*2a8f0*/  DFMA R14, -R36, R6, 1 ;  /* 0x3ff00000240e742b */ /* 0x002e1e0000000106 */
[----:B------:R-:W-:-:S15]  /*2a900*/  NOP ;  /* 0x0000000000007918 */ /* 0x000fde0000000000 */
[----:B------:R-:W-:-:S15]  /*2a910*/  NOP ;  /* 0x0000000000007918 */ /* 0x000fde0000000000 */
[----:B------:R-:W-:-:S15]  /*2a920*/  NOP ;  /* 0x0000000000007918 */ /* 0x000fde0000000000 */
[----:B------:R-:W-:-:S04]  /*2a930*/  NOP ;  /* 0x0000000000007918 */ /* 0x000fc80000000000 */
[----:B0-----:R0:W-:Y:S02]  /*2a940*/  DFMA R40, R6, R14, R6 ;  /* 0x0000000e0628722b */ /* 0x0011e40000000006 */
[----:B0-----:R-:W-:Y:S02]  /*2a950*/  SEL R7, R25, R5, P0 ;  /* 0x0000000519077207 */ /* 0x001fe40000000000 */
[----:B------:R-:W-:Y:S01]  /*2a960*/  SEL R6, R24, R4, P0 ;  /* 0x0000000418067207 */ /* 0x000fe20000000000 */
[----:B------:R-:W-:Y:S01]  /*2a970*/  IMAD.MOV.U32 R4, RZ, RZ, RZ ;  /* 0x000000ffff047224 */ /* 0x000fe200078e00ff */
[----:B------:R-:W-:-:S04]  /*2a980*/  LOP3.LUT R0, R7, 0xffc00000, RZ, 0xc0, !PT ;  /* 0xffc0000007007812 */ /* 0x000fc800078ec0ff */
[----:B------:R-:W-:-:S15]  /*2a990*/  LOP3.LUT R5, R0, 0x7fd00000, RZ, 0x3c, !PT ;  /* 0x7fd0000000057812 */ /* 0x000fde00078e3cff */
[----:B------:R-:W-:-:S15]  /*2a9a0*/  NOP ;  /* 0x0000000000007918 */ /* 0x000fde0000000000 */
[----:B------:R-:W-:-:S15]  /*2a9b0*/  NOP ;  /* 0x0000000000007918 */ /* 0x000fde0000000000 */
[----:B------:R-:W-:-:S09]  /*2a9c0*/  NOP ;  /* 0x0000000000007918 */ /* 0x000fd20000000000 */
        /* <DEDUP_REMOVED lines=41> */
[----:B------:R-:W-:Y:S01]  /*2ac60*/  HFMA2 R24, -RZ, RZ, 0, 0 ;  /* 0x00000000ff187431 */ /* 0x000fe200000001ff */
        /* <DEDUP_REMOVED lines=53> */
[----:B0-----:R-:W-:Y:S01]  /*2afc0*/  @!P0 IMAD.MOV.U32 R13, RZ, RZ, R7 ;  /* 0x000000ffff0d8224 */ /* 0x001fe200078e0007 */
[----:B------:R-:W-:-:S03]  /*2afd0*/  @!P0 MOV R12, R6 ;  /* 0x00000006000c8202 */ /* 0x000fc60000000f00 */
[----:B------:R-:W-:-:S05]  /*2afe0*/  VIADD R0, R13, 0xffffffff ;  /* 0xffffffff0d007836 */ /* 0x000fca0000000000 */
[----:B------:R-:W-:Y:S01]  /*2aff0*/  ISETP.GE.U32.AND P2, PT, R0, 0x7fefffff, PT ;  /* 0x7fefffff0000780c */ /* 0x000fe20003f46070 */
[----:B------:R-:W-:-:S05]  /*2b000*/  FFMA R0, RZ, R37, R5 ;  /* 0x00000025ff007223 */ /* 0x000fca0000000005 */
[----:B------:R-:W-:Y:S01]  /*2b010*/  FSETP.GT.AND P4, PT, |R0|, 1.469367938527859385e-39, PT ;  /* 0x001000000000780b */ /* 0x000fe20003f84200 */
[----:B------:R-:W-:Y:S02]  /*2b020*/  IMAD.MOV.U32 R0, RZ, RZ, -0x3ff ;  /* 0xfffffc01ff007424 */ /* 0x000fe400078e00ff */
        /* <DEDUP_REMOVED lines=181> */
.L_x_9424:
[----:B------:R-:W-:Y:S05]  /*2bb80*/  BSYNC.RECONVERGENT B0 ;  /* 0x0000000000007941 */ /* 0x000fea0003800200 */
.L_x_9423:
[----:B------:R-:W-:Y:S04]  /*2bb90*/  BSSY.RECONVERGENT B4, `(.L_x_9425) ;  /* 0x0000008000047945 */ /* 0x000fe80003800200 */
[----:B------:R-:W-:Y:S05]  /*2bba0*/  @P4 BRA P5, `(.L_x_9426) ;  /* 0x0000000000184947 */ /* 0x000fea0002800000 */
[----:B0-----:R-:W-:Y:S01]  /*2bbb0*/  IMAD.MOV.U32 R6, RZ, RZ, R26 ;  /* 0x000000ffff067224 */ /* 0x001fe200078e001a */
[----:B------:R-:W-:Y:S01]  /*2bbc0*/  MOV R7, R27 ;  /* 0x0000001b00077202 */ /* 0x000fe20000000f00 */
[----:B------:R-:W-:Y:S01]  /*2bbd0*/  IMAD.MOV.U32 R4, RZ, RZ, R36 ;  /* 0x000000ffff047224 */ /* 0x000fe200078e0024 */
[----:B------:R-:W-:Y:S01]  /*2bbe0*/  MOV R0, 0x2bc10 ;  /* 0x0002bc1000007802 */ /* 0x000fe20000000f00 */
[----:B------:R-:W-:-:S07]  /*2bbf0*/  IMAD.MOV.U32 R5, RZ, RZ, R37 ;  /* 0x000000ffff057224 */ /* 0x000fce00078e0025 */
[----:B-1----:R-:W-:Y:S05]  /*2bc00*/  CALL.REL.NOINC `($__internal_20_$__cuda_sm20_div_rn_f64_full) ;  /* 0x000002e8007c7944 */ /* 0x002fea0003c00000 */
.L_x_9426:
[----:B------:R-:W-:Y:S05]  /*2bc10*/  BSYNC.RECONVERGENT B4 ;  /* 0x0000000000047941 */ /* 0x000fea0003800200 */
.L_x_9425:
        /* <DEDUP_REMOVED lines=176> */
.L_x_9428:
[----:B------:R-:W-:Y:S02]  /*2c720*/  FSEL R4, RZ, 3.37028055040000000000e+12, P0 ;  /* 0x54442d18ff047808 */ /* 0x000fe40000000000 */
[----:B------:R-:W-:-:S07]  /*2c730*/  FSEL R5, RZ, 2.1426990032196044922, P0 ;  /* 0x400921fbff057808 */ /* 0x000fce0000000000 */
.L_x_9429:
[----:B------:R-:W-:Y:S05]  /*2c740*/  BSYNC.RECONVERGENT B0 ;  /* 0x0000000000007941 */ /* 0x000fea0003800200 */
.L_x_9427:
        /* <DEDUP_REMOVED lines=13> */
.L_x_9411:
[----:B------:R-:W-:Y:S05]  /*2c820*/  BSYNC.RECONVERGENT B3 ;  /* 0x0000000000037941 */ /* 0x000fea0003800200 */
.L_x_9401:
        /* <DEDUP_REMOVED lines=14> */
[----:B------:R-:W1:Y:S02]  /*2c910*/  DADD R4, -RZ, |R4| ;  /* 0x00000000ff047229 */ /* 0x000e640000000504 */
.L_x_9317:
[----:B------:R-:W-:Y:S05]  /*2c920*/  BSYNC.RECONVERGENT B1 ;  /* 0x0000000000017941 */ /* 0x000fea0003800200 */
.L_x_9315:
[----:B-1----:R-:W1:-:S15]  /*2c930*/  DSETP.NAN.AND P0, PT, R4, R4, PT ;  /* 0x000000040400722a */ /* 0x002e5e0003f08000 */
[----:B------:R-:W-:-:S15]  /*2c940*/  NOP ;  /* 0x0000000000007918 */ /* 0x000fde0000000000 */
[----:B------:R-:W-:-:S15]  /*2c950*/  NOP ;  /* 0x0000000000007918 */ /* 0x000fde0000000000 */
[----:B------:R-:W-:-:S15]  /*2c960*/  NOP ;  /* 0x0000000000007918 */ /* 0x000fde0000000000 */
[----:B------:R-:W-:-:S04]  /*2c970*/  NOP ;  /* 0x0000000000007918 */ /* 0x000fc80000000000 */
[----:B-1----:R-:W-:-:S15]  /*2c980*/  @P0 DSETP.NAN.AND P1, PT, R26, R26, PT ;  /* 0x0000001a1a00022a */ /* 0x002fde0003f28000 */
[----:B------:R-:W-:-:S15]  /*2c990*/  NOP ;  /* 0x0000000000007918 */ /* 0x000fde0000000000 */
[----:B------:R-:W-:-:S15]  /*2c9a0*/  NOP ;  /* 0x0000000000007918 */ /* 0x000fde0000000000 */
[----:B------:R-:W-:-:S15]  /*2c9b0*/  NOP ;  /* 0x0000000000007918 */ /* 0x000fde0000000000 */
[----:B------:R-:W-:-:S04]  /*2c9c0*/  NOP ;  /* 0x0000000000007918 */ /* 0x000fc80000000000 */
[----:B------:R-:W1:Y:S02]  /*2c9d0*/  @P0 DADD R2, -RZ, |R26| ;  /* 0x00000000ff020229 */ /* 0x000e64000000051a */
[----:B-1----:R-:W-:Y:S02]  /*2c9e0*/  @P0 FSEL R24, R2, R26, !P1 ;  /* 0x0000001a02180208 */ /* 0x002fe40004800000 */
[----:B------:R-:W-:Y:S01]  /*2c9f0*/  @P0 FSEL R25, R3, R27, !P1 ;  /* 0x0000001b03190208 */ /* 0x000fe20004800000 */
[----:B------:R-:W-:Y:S01]  /*2ca00*/  @P0 IMAD.MOV.U32 R27, RZ, RZ, R5 ;  /* 0x000000ffff1b0224 */ /* 0x000fe200078e0005 */
[----:B------:R-:W-:Y:S01]  /*2ca10*/  @P0 MOV R26, R4 ;  /* 0x00000004001a0202 */ /* 0x000fe20000000f00 */
[----:B------:R-:W-:Y:S06]  /*2ca20*/  @P0 BRA `(.L_x_9314) ;  /* 0x00000000002c0947 */ /* 0x000fec0003800000 */
[----:B------:R-:W1:Y:S01]  /*2ca30*/  DSETP.NAN.AND P0, PT, R26, R26, PT ;  /* 0x0000001a1a00722a */ /* 0x000e620003f08000 */
[----:B------:R-:W-:Y:S01]  /*2ca40*/  IMAD.MOV.U32 R24, RZ, RZ, R26 ;  /* 0x000000ffff187224 */ /* 0x000fe200078e001a */
[----:B-1----:R-:W-:Y:S01]  /*2ca50*/  @!P0 LOP3.LUT R5, R5, 0x80000000, R35, 0xb8, !PT ;  /* 0x8000000005058812 */ /* 0x002fe200078eb823 */
[----:B------:R-:W-:-:S15]  /*2ca60*/  IMAD.MOV.U32 R25, RZ, RZ, R27 ;  /* 0x000000ffff197224 */ /* 0x000fde00078e001b */
[----:B------:R-:W-:-:S15]  /*2ca70*/  NOP ;  /* 0x0000000000007918 */ /* 0x000fde0000000000 */
[----:B------:R-:W-:-:S15]  /*2ca80*/  NOP ;  /* 0x0000000000007918 */ /* 0x000fde0000000000 */
[----:B------:R-:W-:-:S15]  /*2ca90*/  NOP ;  /* 0x0000000000007918 */ /* 0x000fde0000000000 */
[----:B------:R-:W-:-:S01]  /*2caa0*/  NOP ;  /* 0x0000000000007918 */ /* 0x000fc20000000000 */
[----:B------:R1:W3:Y:S02]  /*2cab0*/  @!P0 DADD R24, -RZ, |R26| ;  /* 0x00000000ff188229 */ /* 0x0002e4000000051a */
[----:B-1----:R-:W-:Y:S02]  /*2cac0*/  @!P0 IMAD.MOV.U32 R26, RZ, RZ, R4 ;  /* 0x000000ffff1a8224 */ /* 0x002fe400078e0004 */
[----:B---3--:R-:W-:-:S07]  /*2cad0*/  @!P0 IMAD.MOV.U32 R27, RZ, RZ, R5 ;  /* 0x000000ffff1b8224 */ /* 0x008fce00078e0005 */
.L_x_9314:
[----:B------:R-:W-:Y:S05]  /*2cae0*/  BSYNC.RECONVERGENT B2 ;  /* 0x0000000000027941 */ /* 0x000fea0003800200 */
.L_x_9313:
[----:B01--4-:R-:W-:Y:S01]  /*2caf0*/  VIADD R3, R38, 0x100 ;  /* 0x0000010026037836 */ /* 0x013fe20000000000 */
[----:B------:R-:W-:Y:S01]  /*2cb00*/  BSSY.RECONVERGENT B2, `(.L_x_9430) ;  /* 0x0001425000027945 */ /* 0x000fe20003800200 */
[----:B------:R-:W-:Y:S02]  /*2cb10*/  CS2R R34, SRZ ;  /* 0x0000000000227805 */ /* 0x000fe4000001ff00 */
[----:B--2---:R-:W-:Y:S02]  /*2cb20*/  CS2R R32, SRZ ;  /* 0x0000000000207805 */ /* 0x004fe4000001ff00 */
[----:B------:R-:W-:-:S13]  /*2cb30*/  ISETP.GE.AND P0, PT, R3, R56, PT ;  /* 0x000000380300720c */ /* 0x000fda0003f06270 */
[----:B------:R-:W-:Y:S05]  /*2cb40*/  @P0 BRA `(.L_x_9431) ;  /* 0x0000014000800947 */ /* 0x000fea0003800000 */
[----:B------:R-:W-:Y:S01]  /*2cb50*/  IMAD.MOV.U32 R4, RZ, RZ, 0x33145c07 ;  /* 0x33145c07ff047424 */ /* 0x000fe200078e00ff */
[----:B------:R-:W-:Y:S01]  /*2cb60*/  DSETP.NAN.AND P0, PT, R30, R30, PT ;  /* 0x0000001e1e00722a */ /* 0x000fe20003f08000 */
        /* <DEDUP_REMOVED lines=8> */
[----:B------:R-:W1:-:S15]  /*2cbf0*/  DSETP.NUM.AND P1, PT, R28, R28, PT ;  /* 0x0000001c1c00722a */ /* 0x000e5e0003f27000 */
[----:B------:R-:W-:-:S15]  /*2cc00*/  NOP ;  /* 0x0000000000007918 */ /* 0x000fde0000000000 */
[----:B------:R-:W-:-:S15]  /*2cc10*/  NOP ;  /* 0x0000000000007918 */ /* 0x000fde0000000000 */
[----:B------:R-:W-:-:S15]  /*2cc20*/  NOP ;  /* 0x0000000000007918 */ /* 0x000fde0000000000 */
[----:B------:R-:W-:-:S04]  /*2cc30*/  NOP ;  /* 0x0000000000007918 */ /* 0x000fc80000000000 */
[----:B------:R0:W2:-:S15]  /*2cc40*/  DADD R22, -RZ, |R28| ;  /* 0x00000000ff167229 */ /* 0x00009e000000051c */
[----:B------:R-:W-:-:S15]  /*2cc50*/  NOP ;  /* 0x0000000000007918 */ /* 0x000fde0000000000 */
[----:B------:R-:W-:-:S15]  /*2cc60*/  NOP ;  /* 0x0000000000007918 */ /* 0x000fde0000000000 */
[----:B------:R-:W-:-:S15]  /*2cc70*/  NOP ;  /* 0x0000000000007918 */ /* 0x000fde0000000000 */
[----:B------:R-:W-:-:S04]  /*2cc80*/  NOP ;  /* 0x0000000000007918 */ /* 0x000fc80000000000 */
[----:B------:R0:W3:Y:S02]  /*2cc90*/  DADD R2, -RZ, |R30| ;  /* 0x00000000ff027229 */ /* 0x0000e4000000051e */
[----:B0123--:R-:W-:Y:S05]  /*2cca0*/  @!P0 BRA P1, `(.L_x_9433) ;  /* 0x0000000000c88947 */ /* 0x00ffea0000800000 */
[----:B------:R-:W0:Y:S02]  /*2ccb0*/  DSETP.NEU.AND P0, PT, R22, +INF , PT ;  /* 0x7ff000001600742a */ /* 0x000e240003f0d000 */
[----:B0-----:R-:W-:Y:S01]  /*2ccc0*/  @!P0 MOV R34, 0x0 ;  /* 0x0000000000228802 */ /* 0x001fe20000000f00 */
[----:B------:R-:W-:-:S15]  /*2ccd0*/  @!P0 IMAD.MOV.U32 R35, RZ, RZ, -0x100000 ;  /* 0xfff00000ff238424 */ /* 0x000fde00078e00ff */
        /* <DEDUP_REMOVED lines=47> */
.L_x_9433:
[----:B------:R-:W-:Y:S01]  /*2cfd0*/  IMAD.MOV.U32 R0, RZ, RZ, R23 ;  /* 0x000000ffff007224 */ /* 0x000fe200078e0017 */
[----:B------:R-:W0:Y:S01]  /*2cfe0*/  DSETP.MAX.AND P0, P1, R22, R2, PT ;  /* 0x000000021600722a */ /* 0x000e22000390f000 */
[----:B------:R-:W-:Y:S02]  /*2cff0*/  IMAD.MOV.U32 R7, RZ, RZ, R3 ;  /* 0x000000ffff077224 */ /* 0x000fe400078e0003 */
[----:B------:R-:W-:-:S03]  /*2d000*/  IMAD.MOV.U32 R5, RZ, RZ, R2 ;  /* 0x000000ffff057224 */ /* 0x000fc600078e0002 */
        /* <DEDUP_REMOVED lines=17> */
[----:B------:R-:W-:Y:S01]  /*2d120*/  MOV R5, 0xd800000 ;  /* 0x0d80000000057802 */ /* 0x000fe20000000f00 */
[----:B------:R-:W-:Y:S01]  /*2d130*/  IMAD.MOV.U32 R4, RZ, RZ, 0xd800000 ;  /* 0x0d800000ff047424 */ /* 0x000fe200078e00ff */
[----:B------:R-:W-:Y:S01]  /*2d140*/  UMOV UR4, 0x1409212f ;  /* 0x1409212f00047882 */ /* 0x000fe20000000000 */
[----:B------:R-:W-:Y:S02]  /*2d150*/  UMOV UR5, 0x3e43988e ;  /* 0x3e43988e00057882 */ /* 0x000fe40000000000 */
        /* <DEDUP_REMOVED lines=110> */
[----:B0-----:R-:W-:-:S15]  /*2d840*/  MOV R6, R33 ;  /* 0x0000002100067202 */ /* 0x001fde0000000f00 */
        /* <DEDUP_REMOVED lines=168> */
.L_x_9441:
[----:B------:R-:W-:Y:S05]  /*2e2d0*/  BSYNC.RECONVERGENT B4 ;  /* 0x0000000000047941 */ /* 0x000fea0003800200 */
.L_x_9440:
[----:B------:R-:W0:Y:S02]  /*2e2e0*/  DADD R12, R32, R12 ;  /* 0x00000000200c7229 */ /* 0x000e24000000000c */
        /* <DEDUP_REMOVED lines=195> */
.L_x_9439:
        /* <DEDUP_REMOVED lines=76> */
.L_x_9448:
[----:B------:R-:W-:Y:S05]  /*2f3e0*/  BSYNC.RECONVERGENT B5 ;  /* 0x0000000000057941 */ /* 0x000fea0003800200 */
.L_x_9447:
[----:B------:R-:W-:Y:S02]  /*2f3f0*/  IMAD.MOV.U32 R34, RZ, RZ, R4 ;  /* 0x000000ffff227224 */ /* 0x000fe400078e0004 */
[----:B------:R-:W-:-:S07]  /*2f400*/  IMAD.MOV.U32 R35, RZ, RZ, R5 ;  /* 0x000000ffff237224 */ /* 0x000fce00078e0005 */
.L_x_9446:
[----:B------:R-:W-:Y:S05]  /*2f410*/  BSYNC.RECONVERGENT B4 ;  /* 0x0000000000047941 */ /* 0x000fea0003800200 */
.L_x_9445:
        /* <DEDUP_REMOVED lines=69> */
.L_x_9453:
[----:B------:R-:W-:Y:S05]  /*2f870*/  BSYNC.RECONVERGENT B5 ;  /* 0x0000000000057941 */ /* 0x000fea0003800200 */
.L_x_9452:
[----:B------:R-:W-:Y:S05]  /*2f880*/  BRA `(.L_x_9451) ;  /* 0x0000000000047947 */ /* 0x000fea0003800000 */
.L_x_9450:
[----:B------:R0:W1:Y:S02]  /*2f890*/  DADD R4, R40, -R12 ;  /* 0x0000000028047229 */ /* 0x000064000000080c */
.L_x_9451:
[----:B------:R-:W-:Y:S05]  /*2f8a0*/  BSYNC.RECONVERGENT B4 ;  /* 0x0000000000047941 */ /* 0x000fea0003800200 */
.L_x_9449:
        /* <DEDUP_REMOVED lines=74> */
.L_x_9455:
[----:B------:R-:W-:Y:S05]  /*2fd50*/  BSYNC.RECONVERGENT B4 ;  /* 0x0000000000047941 */ /* 0x000fea0003800200 */
.L_x_9454:
        /* <DEDUP_REMOVED lines=201> */
.L_x_9456:
        /* <DEDUP_REMOVED lines=53> */
.L_x_9458:
[----:B------:R-:W-:Y:S05]  /*30d40*/  BSYNC.RECONVERGENT B4 ;  /* 0x0000000000047941 */ /* 0x000fea0003800200 */
.L_x_9457:
        /* <DEDUP_REMOVED lines=78> */
.L_x_9444:
        /* <DEDUP_REMOVED lines=60> */
.L_x_9461:
[----:B------:R-:W-:Y:S05]  /*315f0*/  BSYNC.RECONVERGENT B4 ;  /* 0x0000000000047941 */ /* 0x000fea0003800200 */
.L_x_9460:
        /* <DEDUP_REMOVED lines=201> */
.L_x_9462:
        /* <DEDUP_REMOVED lines=53> */
.L_x_9464:
[----:B------:R-:W-:Y:S05]  /*325e0*/  BSYNC.RECONVERGENT B4 ;  /* 0x0000000000047941 */ /* 0x000fea0003800200 */
.L_x_9463:
        /* <DEDUP_REMOVED lines=78> */
.L_x_9459:
        /* <DEDUP_REMOVED lines=62> */
.L_x_9466:
[----:B------:R-:W-:Y:S05]  /*32eb0*/  BSYNC.RECONVERGENT B4 ;  /* 0x0000000000047941 */ /* 0x000fea0003800200 */
.L_x_9465:
        /* <DEDUP_REMOVED lines=49> */
.L_x_9468:
[----:B------:R-:W-:Y:S05]  /*331d0*/  BSYNC.RECONVERGENT B4 ;  /* 0x0000000000047941 */ /* 0x000fea0003800200 */
.L_x_9467:
[----:B------:R-:W-:Y:S01]  /*331e0*/  IMAD.MOV.U32 R34, RZ, RZ, R4 ;  /* 0x000000ffff227224 */ /* 0x000fe200078e0004 */
[----:B------:R-:W-:Y:S01]  /*331f0*/  MOV R35, R5 ;  /* 0x0000000500237202 */ /* 0x000fe20000000f00 */
[----:B------:R-:W-:Y:S06]  /*33200*/  BRA `(.L_x_9442) ;  /* 0x0000000000e07947 */ /* 0x000fec0003800000 */
.L_x_9443:
        /* <DEDUP_REMOVED lines=46> */
[----:B------:R-:W-:Y:S01]  /*334f0*/  IMAD.MOV.U32 R7, RZ, RZ, R4 ;  /* 0x000000ffff077224 */ /* 0x000fe200078e0004 */
[----:B------:R-:W-:Y:S01]  /*33500*/  MOV R4, R2 ;  /* 0x0000000200047202 */ /* 0x000fe20000000f00 */
[----:B------:R-:W-:Y:S02]  /*33510*/  IMAD.MOV.U32 R13, RZ, RZ, R44 ;  /* 0x000000ffff0d7224 */ /* 0x000fe400078e002c */
[----:B------:R-:W-:-:S02]  /*33520*/  IMAD.MOV.U32 R12, RZ, RZ, R45 ;  /* 0x000000ffff0c7224 */ /* 0x000fc400078e002d */
[----:B------:R-:W-:Y:S02]  /*33530*/  IMAD.MOV.U32 R6, RZ, RZ, R21 ;  /* 0x000000ffff067224 */ /* 0x000fe400078e0015 */
[----:B------:R-:W-:-:S07]  /*33540*/  IMAD.MOV.U32 R5, RZ, RZ, R3 ;  /* 0x000000ffff057224 */ /* 0x000fce00078e0003 */
[----:B------:R-:W-:Y:S05]  /*33550*/  CALL.REL.NOINC `($__internal_21_$__cuda_sm20_dsqrt_rn_f64_mediumpath_v1) ;  /* 0x0000027800487944 */ /* 0x000fea0003c00000 */
[----:B------:R-:W-:Y:S02]  /*33560*/  IMAD.MOV.U32 R34, RZ, RZ, R5 ;  /* 0x000000ffff227224 */ /* 0x000fe400078e0005 */
[----:B------:R-:W-:-:S07]  /*33570*/  IMAD.MOV.U32 R35, RZ, RZ, R4 ;  /* 0x000000ffff237224 */ /* 0x000fce00078e0004 */
.L_x_9469:
[----:B------:R-:W-:Y:S05]  /*33580*/  BSYNC.RECONVERGENT B4 ;  /* 0x0000000000047941 */ /* 0x000fea0003800200 */
.L_x_9442:
[----:B------:R-:W-:Y:S05]  /*33590*/  BSYNC.RECONVERGENT B3 ;  /* 0x0000000000037941 */ /* 0x000fea0003800200 */
.L_x_9438:
        /* <DEDUP_REMOVED lines=53> */
.L_x_9474:
[----:B------:R-:W-:Y:S05]  /*338f0*/  BSYNC.RECONVERGENT B5 ;  /* 0x0000000000057941 */ /* 0x000fea0003800200 */
.L_x_9473:
        /* <DEDUP_REMOVED lines=184> */
.L_x_9477:
        /* <DEDUP_REMOVED lines=124> */
.L_x_9476:
        /* <DEDUP_REMOVED lines=172> */
.L_x_9479:
        /* <DEDUP_REMOVED lines=101> */
[----:B0-----:R-:W-:Y:S01]  /*35d50*/  @P0 MOV R4, 0x33145c07 ;  /* 0x33145c0700040802 */ /* 0x001fe20000000f00 */
[----:B------:R-:W-:-:S15]  /*35d60*/  @P0 IMAD.MOV.U32 R5, RZ, RZ, 0x3c91a626 ;  /* 0x3c91a626ff050424 */ /* 0x000fde00078e00ff */
[----:B------:R-:W-:-:S15]  /*35d70*/  NOP ;  /* 0x0000000000007918 */ /* 0x000fde0000000000 */
[----:B------:R-:W-:-:S15]  /*35d80*/  NOP ;  /* 0x0000000000007918 */ /* 0x000fde0000000000 */
[----:B------:R-:W-:-:S15]  /*35d90*/  NOP ;  /* 0x0000000000007918 */ /* 0x000fde0000000000 */
[----:B------:R-:W-:-:S01]  /*35da0*/  NOP ;  /* 0x0000000000007918 */ /* 0x000fc20000000000 */
        /* <DEDUP_REMOVED lines=17> */
.L_x_9475:
        /* <DEDUP_REMOVED lines=84> */
.L_x_9486:
[----:B------:R-:W-:Y:S05]  /*36400*/  BSYNC.RECONVERGENT B7 ;  /* 0x0000000000077941 */ /* 0x000fea0003800200 */
.L_x_9485:
[----:B------:R-:W-:Y:S01]  /*36410*/  MOV R36, R4 ;  /* 0x0000000400247202 */ /* 0x000fe20000000f00 */
[----:B------:R-:W-:-:S07]  /*36420*/  IMAD.MOV.U32 R37, RZ, RZ, R5 ;  /* 0x000000ffff257224 */ /* 0x000fce00078e0005 */
.L_x_9484:
[----:B------:R-:W-:Y:S05]  /*36430*/  BSYNC.RECONVERGENT B6 ;  /* 0x0000000000067941 */ /* 0x000fea0003800200 */
.L_x_9483:
        /* <DEDUP_REMOVED lines=69> */
.L_x_9491:
[----:B------:R-:W-:Y:S05]  /*36890*/  BSYNC.RECONVERGENT B7 ;  /* 0x0000000000077941 */ /* 0x000fea0003800200 */
.L_x_9490:
[----:B------:R-:W-:Y:S02]  /*368a0*/  IMAD.MOV.U32 R2, RZ, RZ, R4 ;  /* 0x000000ffff027224 */ /* 0x000fe400078e0004 */
[----:B------:R-:W-:Y:S01]  /*368b0*/  IMAD.MOV.U32 R3, RZ, RZ, R5 ;  /* 0x000000ffff037224 */ /* 0x000fe200078e0005 */
[----:B------:R-:W-:Y:S06]  /*368c0*/  BRA `(.L_x_9489) ;  /* 0x0000000000047947 */ /* 0x000fec0003800000 */
.L_x_9488:
[----:B------:R0:W1:Y:S02]  /*368d0*/  DADD R2, R40, -R4 ;  /* 0x0000000028027229 */ /* 0x0000640000000804 */
.L_x_9489:
[----:B------:R-:W-:Y:S05]  /*368e0*/  BSYNC.RECONVERGENT B6 ;  /* 0x0000000000067941 */ /* 0x000fea0003800200 */
.L_x_9487:
[----:B-1----:R-:W1:Y:S01]  /*368f0*/  DMUL R2, R2, 0.5 ;  /* 0x3fe0000002027828 */ /* 0x002e620000000000 */
[----:B------:R-:W-:Y:S01]  /*36900*/  IMAD.MOV.U32 R6, RZ, RZ, 0x0 ;  /* 0x00000000ff067424 */ /* 0x000fe200078e00ff */
[----:B------:R-:W-:Y:S01]  /*36910*/  MOV R7, 0x3fd80000 ;  /* 0x3fd8000000077802 */ /* 0x000fe20000000f00 */
[----:B------:R-:W-:-:S15]  /*36920*/  BSSY.RECONVERGENT B6, `(.L_x_9492) ;  /* 0x0000049000067945 */ /* 0x000fde0003800200 */
        /* <DEDUP_REMOVED lines=72> */
.L_x_9493:
[----:B------:R-:W-:Y:S05]  /*36db0*/  BSYNC.RECONVERGENT B6 ;  /* 0x0000000000067941 */ /* 0x000fea0003800200 */
.L_x_9492:
[----:B------:R-:W-:Y:S05]  /*36dc0*/  BRA `(.L_x_9494) ;  /* 0x0000001400287947 */ /* 0x000fea0003800000 */
.L_x_9482:
        /* <DEDUP_REMOVED lines=68> */
.L_x_9497:
[----:B------:R-:W-:Y:S05]  /*37210*/  BSYNC.RECONVERGENT B6 ;  /* 0x0000000000067941 */ /* 0x000fea0003800200 */
.L_x_9496:
[----:B------:R-:W-:Y:S05]  /*37220*/  BRA `(.L_x_9494) ;  /* 0x0000001000107947 */ /* 0x000fea0003800000 */
.L_x_9495:
        /* <DEDUP_REMOVED lines=75> */
[----:B------:R-:W-:Y:S01]  /*376e0*/  MOV R12, R5 ;  /* 0x00000005000c7202 */ /* 0x000fe20000000f00 */
[----:B------:R-:W-:-:S07]  /*376f0*/  IMAD.MOV.U32 R13, RZ, RZ, R4 ;  /* 0x000000ffff0d7224 */ /* 0x000fce00078e0004 */
.L_x_9499:
[----:B------:R-:W-:Y:S05]  /*37700*/  BSYNC.RECONVERGENT B6 ;  /* 0x0000000000067941 */ /* 0x000fea0003800200 */
.L_x_9498:
        /* <DEDUP_REMOVED lines=49> */
.L_x_9501:
[----:B------:R-:W-:Y:S05]  /*37a20*/  BSYNC.RECONVERGENT B6 ;  /* 0x0000000000067941 */ /* 0x000fea0003800200 */
.L_x_9500:
[----:B------:R-:W0:Y:S01]  /*37a30*/  DMUL R22, R22, 8.11296384146066816958e+31 ;  /* 0x4690000016167828 */ /* 0x000e220000000000 */
[----:B------:R-:W-:Y:S02]  /*37a40*/  IMAD.MOV.U32 R32, RZ, RZ, R4 ;  /* 0x000000ffff207224 */ /* 0x000fe400078e0004 */
[----:B------:R-:W-:Y:S01]  /*37a50*/  IMAD.MOV.U32 R33, RZ, RZ, R5 ;  /* 0x000000ffff217224 */ /* 0x000fe200078e0005 */
[----:B0-----:R-:W-:Y:S06]  /*37a60*/  BRA `(.L_x_9494) ;  /* 0x0000000800007947 */ /* 0x001fec0003800000 */
.L_x_9481:
        /* <DEDUP_REMOVED lines=57> */
.L_x_9503:
[----:B------:R-:W-:Y:S05]  /*37e00*/  BSYNC.RECONVERGENT B6 ;  /* 0x0000000000067941 */ /* 0x000fea0003800200 */
.L_x_9502:
        /* <DEDUP_REMOVED lines=66> */
.L_x_9505:
[----:B------:R-:W-:Y:S05]  /*38230*/  BSYNC.RECONVERGENT B6 ;  /* 0x0000000000067941 */ /* 0x000fea0003800200 */
.L_x_9504:
[----:B------:R0:W1:Y:S01]  /*38240*/  DMUL R32, R32, R36 ;  /* 0x0000002420207228 */ /* 0x0000620000000000 */
[----:B------:R-:W-:Y:S02]  /*38250*/  IMAD.MOV.U32 R22, RZ, RZ, 0x0 ;  /* 0x00000000ff167424 */ /* 0x000fe400078e00ff */
[----:B01----:R-:W-:-:S07]  /*38260*/  IMAD.MOV.U32 R23, RZ, RZ, 0x3ff00000 ;  /* 0x3ff00000ff177424 */ /* 0x003fce00078e00ff */
.L_x_9494:
[----:B------:R-:W-:Y:S05]  /*38270*/  BSYNC.RECONVERGENT B5 ;  /* 0x0000000000057941 */ /* 0x000fea0003800200 */
.L_x_9480:
[----:B------:R-:W-:Y:S05]  /*38280*/  BRA `(.L_x_9506) ;  /* 0x0000000000187947 */ /* 0x000fea0003800000 */
.L_x_9472:
[----:B------:R-:W0:-:S15]  /*38290*/  DMUL R32, R32, 9.00719925474099200000e+15 ;  /* 0x4340000020207828 */ /* 0x000e1e0000000000 */
[----:B------:R-:W-:-:S15]  /*382a0*/  NOP ;  /* 0x0000000000007918 */ /* 0x000fde0000000000 */
[----:B------:R-:W-:-:S15]  /*382b0*/  NOP ;  /* 0x0000000000007918 */ /* 0x000fde0000000000 */
[----:B------:R-:W-:-:S15]  /*382c0*/  NOP ;  /* 0x0000000000007918 */ /* 0x000fde0000000000 */
[----:B------:R-:W-:-:S04]  /*382d0*/  NOP ;  /* 0x0000000000007918 */ /* 0x000fc80000000000 */
[----:B0-----:R-:W1:Y:S02]  /*382e0*/  DMUL R22, R22, 9.00719925474099200000e+15 ;  /* 0x4340000016167828 */ /* 0x001e640000000000 */
.L_x_9506:
[----:B------:R-:W-:Y:S05]  /*382f0*/  BSYNC.RELIABLE B3 ;  /* 0x0000000000037941 */ /* 0x000fea0003800100 */
.L_x_9471:
        /* <DEDUP_REMOVED lines=61> */
[----:B0-----:R-:W-:Y:S01]  /*386d0*/  MOV R28, R29 ;  /* 0x0000001d001c7202 */ /* 0x001fe20000000f00 */
[----:B------:R-:W-:Y:S06]  /*386e0*/  @P0 BRA P2, `(.L_x_9509) ;  /* 0x0000000000180947 */ /* 0x000fec0001000000 */
[----:B------:R-:W-:Y:S01]  /*386f0*/  IMAD.MOV.U32 R6, RZ, RZ, R14 ;  /* 0x000000ffff067224 */ /* 0x000fe200078e000e */
[----:B------:R-:W-:Y:S01]  /*38700*/  MOV R0, 0x38750 ;  /* 0x0003875000007802 */ /* 0x000fe20000000f00 */
[----:B------:R-:W-:Y:S02]  /*38710*/  IMAD.MOV.U32 R7, RZ, RZ, R15 ;  /* 0x000000ffff077224 */ /* 0x000fe400078e000f */
[----:B------:R-:W-:Y:S02]  /*38720*/  IMAD.MOV.U32 R4, RZ, RZ, R2 ;  /* 0x000000ffff047224 */ /* 0x000fe400078e0002 */
[----:B------:R-:W-:-:S07]  /*38730*/  IMAD.MOV.U32 R5, RZ, RZ, R3 ;  /* 0x000000ffff057224 */ /* 0x000fce00078e0003 */
[----:B------:R-:W-:Y:S05]  /*38740*/  CALL.REL.NOINC `($__internal_20_$__cuda_sm20_div_rn_f64_full) ;  /* 0x0000021c00ac7944 */ /* 0x000fea0003c00000 */
.L_x_9509:
[----:B------:R-:W-:Y:S05]  /*38750*/  BSYNC.RECONVERGENT B3 ;  /* 0x0000000000037941 */ /* 0x000fea0003800200 */
.L_x_9508:
        /* <DEDUP_REMOVED lines=168> */
[----:B------:R-:W-:Y:S01]  /*391e0*/  MOV R5, 0x7f3321d2 ;  /* 0x7f3321d200057802 */ /* 0x000fe20000000f00 */
[----:B------:R-:W-:-:S03]  /*391f0*/  IMAD.MOV.U32 R7, RZ, RZ, 0x4002d97c ;  /* 0x4002d97cff077424 */ /* 0x000fc600078e00ff */
[----:B------:R-:W-:Y:S02]  /*39200*/  FSEL R5, R5, 3.37028055040000000000e+12, !P0 ;  /* 0x54442d1805057808 */ /* 0x000fe40004000000 */
[----:B------:R-:W-:Y:S01]  /*39210*/  FSEL R7, R7, 1.8213495016098022461, !P0 ;  /* 0x3fe921fb07077808 */ /* 0x000fe20004000000 */
[----:B------:R-:W0:Y:S02]  /*39220*/  DSETP.NEU.AND P0, PT, R22, |R32|, PT ;  /* 0x400000201600722a */ /* 0x000e240003f0d000 */
[----:B0-----:R-:W-:Y:S02]  /*39230*/  FSEL R4, R5, R2, !P0 ;  /* 0x0000000205047208 */ /* 0x001fe40004000000 */
[----:B------:R-:W-:Y:S01]  /*39240*/  FSEL R5, R7, R3, !P0 ;  /* 0x0000000307057208 */ /* 0x000fe20004000000 */
[----:B------:R-:W-:Y:S06]  /*39250*/  BRA `(.L_x_9512) ;  /* 0x0000000000087947 */ /* 0x000fec0003800000 */
.L_x_9511:
[----:B------:R-:W-:Y:S02]  /*39260*/  FSEL R4, RZ, 3.37028055040000000000e+12, P0 ;  /* 0x54442d18ff047808 */ /* 0x000fe40000000000 */
[----:B------:R-:W-:-:S07]  /*39270*/  FSEL R5, RZ, 2.1426990032196044922, P0 ;  /* 0x400921fbff057808 */ /* 0x000fce0000000000 */
.L_x_9512:
[----:B------:R-:W-:Y:S05]  /*39280*/  BSYNC.RECONVERGENT B0 ;  /* 0x0000000000007941 */ /* 0x000fea0003800200 */
.L_x_9510:
        /* <DEDUP_REMOVED lines=10> */
.L_x_9507:
        /* <DEDUP_REMOVED lines=62> */
.L_x_9514:
[----:B------:R-:W-:Y:S05]  /*39710*/  BSYNC.RECONVERGENT B3 ;  /* 0x0000000000037941 */ /* 0x000fea0003800200 */
.L_x_9513:
        /* <DEDUP_REMOVED lines=176> */
.L_x_9516:
[----:B------:R-:W-:Y:S02]  /*3a220*/  FSEL R4, RZ, 3.37028055040000000000e+12, P0 ;  /* 0x54442d18ff047808 */ /* 0x000fe40000000000 */
[----:B------:R-:W-:-:S07]  /*3a230*/  FSEL R5, RZ, 2.1426990032196044922, P0 ;  /* 0x400921fbff057808 */ /* 0x000fce0000000000 */
.L_x_9517:
[----:B------:R-:W-:Y:S05]  /*3a240*/  BSYNC.RECONVERGENT B0 ;  /* 0x0000000000007941 */ /* 0x000fea0003800200 */
.L_x_9515:
        /* <DEDUP_REMOVED lines=9> */
.L_x_9478:
[----:B------:R-:W-:Y:S05]  /*3a2e0*/  BSYNC.RECONVERGENT B4 ;  /* 0x0000000000047941 */ /* 0x000fea0003800200 */
.L_x_9470:
[----:B------:R-:W-:Y:S01]  /*3a2f0*/  ISETP.GE.AND P0, PT, R31, RZ, PT ;  /* 0x000000ff1f00720c */ /* 0x000fe20003f06270 */
[----:B------:R-:W0:Y:S03]  /*3a300*/  DADD R2, -RZ, -R34 ;  /* 0x00000000ff027229 */ /* 0x000e260000000922 */
[----:B0-----:R-:W-:Y:S02]  /*3a310*/  FSEL R34, R34, R2, !P0 ;  /* 0x0000000222227208 */ /* 0x001fe40004000000 */
[----:B------:R-:W-:Y:S01]  /*3a320*/  FSEL R35, R35, R3, !P0 ;  /* 0x0000000323237208 */ /* 0x000fe20004000000 */
[----:B------:R-:W-:Y:S06]  /*3a330*/  BRA `(.L_x_9434) ;  /* 0x0000006800147947 */ /* 0x000fec0003800000 */
.L_x_9437:
        /* <DEDUP_REMOVED lines=13> */
[----:B0-----:R-:W1:Y:S02]  /*3a410*/  DADD R4, R4, UR4 ;  /* 0x0000000404047e29 */ /* 0x001e640008000000 */
[----:B-1----:R-:W-:Y:S05]  /*3a420*/  BRA `(.L_x_9434) ;  /* 0x0000006400d87947 */ /* 0x002fea0003800000 */
.L_x_9436:
[----:B------:R1:W2:Y:S01]  /*3a430*/  DADD R34, -RZ, -R30 ;  /* 0x00000000ff227229 */ /* 0x0002a2000000091e */
[----:B------:R-:W-:Y:S01]  /*3a440*/  CS2R R4, SRZ ;  /* 0x0000000000047805 */ /* 0x000fe2000001ff00 */
[----:B-12---:R-:W-:Y:S06]  /*3a450*/  BRA `(.L_x_9434) ;  /* 0x0000006400cc7947 */ /* 0x006fec0003800000 */
.L_x_9435:
        /* <DEDUP_REMOVED lines=266> */
.L_x_9522:
[----:B------:R-:W-:Y:S05]  /*3b500*/  BSYNC.RECONVERGENT B0 ;  /* 0x0000000000007941 */ /* 0x000fea0003800200 */
.L_x_9521:
        /* <DEDUP_REMOVED lines=8> */
.L_x_9524:
[----:B------:R-:W-:Y:S05]  /*3b590*/  BSYNC.RECONVERGENT B4 ;  /* 0x0000000000047941 */ /* 0x000fea0003800200 */
.L_x_9523:
        /* <DEDUP_REMOVED lines=156> */
[----:B------:R-:W-:Y:S02]  /*3bf60*/  @!P1 FSEL R7, R13, R7, !P0 ;  /* 0x000000070d079208 */ /* 0x000fe40004000000 */
        /* <DEDUP_REMOVED lines=19> */
.L_x_9526:
[----:B------:R-:W-:Y:S02]  /*3c0a0*/  FSEL R4, RZ, 3.37028055040000000000e+12, P0 ;  /* 0x54442d18ff047808 */ /* 0x000fe40000000000 */
[----:B------:R-:W-:-:S07]  /*3c0b0*/  FSEL R5, RZ, 2.1426990032196044922, P0 ;  /* 0x400921fbff057808 */ /* 0x000fce0000000000 */
.L_x_9527:
[----:B------:R-:W-:Y:S05]  /*3c0c0*/  BSYNC.RECONVERGENT B0 ;  /* 0x0000000000007941 */ /* 0x000fea0003800200 */
.L_x_9525:
        /* <DEDUP_REMOVED lines=14> */
.L_x_9520:
        /* <DEDUP_REMOVED lines=117> */
[----:B0-----:R-:W-:Y:S02]  /*3c900*/  LOP3.LUT R15, R0, 0x100000, RZ, 0xfc, !PT ;  /* 0x00100000000f7812 */ /* 0x001fe400078efcff */
[----:B------:R-:W-:-:S15]  /*3c910*/  MOV R14, RZ ;  /* 0x000000ff000e7202 */ /* 0x000fde0000000f00 */
[----:B------:R-:W-:-:S15]  /*3c920*/  NOP ;  /* 0x0000000000007918 */ /* 0x000fde0000000000 */
[----:B------:R-:W-:-:S15]  /*3c930*/  NOP ;  /* 0x0000000000007918 */ /* 0x000fde0000000000 */
[----:B------:R-:W-:-:S15]  /*3c940*/  NOP ;  /* 0x0000000000007918 */ /* 0x000fde0000000000 */
        /* <DEDUP_REMOVED lines=42> */
[----:B------:R-:W-:Y:S01]  /*3cbf0*/  @P0 IMAD.MOV.U32 R15, RZ, RZ, R7 ;  /* 0x000000ffff0f0224 */ /* 0x000fe200078e0007 */
[----:B------:R-:W-:Y:S01]  /*3cc00*/  LOP3.LUT R12, R13, 0x80000000, RZ, 0x3c, !PT ;  /* 0x800000000d0c7812 */ /* 0x000fe200078e3cff */
[----:B------:R-:W-:-:S04]  /*3cc10*/  IMAD.MOV.U32 R13, RZ, RZ, 0x43300000 ;  /* 0x43300000ff0d7424 */ /* 0x000fc800078e00ff */
        /* <DEDUP_REMOVED lines=158> */
.L_x_9530:
[----:B------:R-:W-:Y:S05]  /*3d600*/  BSYNC.RECONVERGENT B0 ;  /* 0x0000000000007941 */ /* 0x000fea0003800200 */
.L_x_9529:
[----:B------:R-:W-:Y:S04]  /*3d610*/  BSSY.RECONVERGENT B4, `(.L_x_9531) ;  /* 0x0000008000047945 */ /* 0x000fe80003800200 */
[----:B------:R-:W-:Y:S05]  /*3d620*/  @P4 BRA P5, `(.L_x_9532) ;  /* 0x0000000000184947 */ /* 0x000fea0002800000 */
[----:B0-----:R-:W-:Y:S01]  /*3d630*/  IMAD.MOV.U32 R6, RZ, RZ, R34 ;  /* 0x000000ffff067224 */ /* 0x001fe200078e0022 */
[----:B------:R-:W-:Y:S01]  /*3d640*/  MOV R0, 0x3d690 ;  /* 0x0003d69000007802 */ /* 0x000fe20000000f00 */
[----:B------:R-:W-:Y:S02]  /*3d650*/  IMAD.MOV.U32 R7, RZ, RZ, R35 ;  /* 0x000000ffff077224 */ /* 0x000fe400078e0023 */
[----:B------:R-:W-:Y:S02]  /*3d660*/  IMAD.MOV.U32 R4, RZ, RZ, R36 ;  /* 0x000000ffff047224 */ /* 0x000fe400078e0024 */
[----:B------:R-:W-:-:S07]  /*3d670*/  IMAD.MOV.U32 R5, RZ, RZ, R37 ;  /* 0x000000ffff057224 */ /* 0x000fce00078e0025 */
[----:B-1----:R-:W-:Y:S05]  /*3d680*/  CALL.REL.NOINC `($__internal_20_$__cuda_sm20_div_rn_f64_full) ;  /* 0x000001cc00dc7944 */ /* 0x002fea0003c00000 */
.L_x_9532:
[----:B------:R-:W-:Y:S05]  /*3d690*/  BSYNC.RECONVERGENT B4 ;  /* 0x0000000000047941 */ /* 0x000fea0003800200 */
.L_x_9531:
[----:B------:R-:W-:Y:S01]  /*3d6a0*/  MOV R12, 0xdbb65b49 ;  /* 0xdbb65b49000c7802 */ /* 0x000fe20000000f00 */
[----:B------:R-:W-:Y:S01]  /*3d6b0*/  IMAD.MOV.U32 R13, RZ, RZ, 0x3f2d3b63 ;  /* 0x3f2d3b63ff0d7424 */ /* 0x000fe200078e00ff */
[----:B------:R-:W-:Y:S01]  /*3d6c0*/  UMOV UR4, 0x2a25ff7e ;  /* 0x2a25ff7e00047882 */ /* 0x000fe20000000000 */
        /* <DEDUP_REMOVED lines=173> */
.L_x_9534:
[----:B------:R-:W-:Y:S02]  /*3e1a0*/  FSEL R4, RZ, 3.37028055040000000000e+12, P0 ;  /* 0x54442d18ff047808 */ /* 0x000fe40000000000 */
[----:B------:R-:W-:-:S07]  /*3e1b0*/  FSEL R5, RZ, 2.1426990032196044922, P0 ;  /* 0x400921fbff057808 */ /* 0x000fce0000000000 */
.L_x_9535:
[----:B------:R-:W-:Y:S05]  /*3e1c0*/  BSYNC.RECONVERGENT B0 ;  /* 0x0000000000007941 */ /* 0x000fea0003800200 */
.L_x_9533:
        /* <DEDUP_REMOVED lines=10> */
.L_x_9519:
        /* <DEDUP_REMOVED lines=50> */
[----:B------:R-:W-:Y:S05]  /*3e590*/  CALL.REL.NOINC `($__internal_20_$__cuda_sm20_div_rn_f64_full) ;  /* 0x000001c000187944 */ /* 0x000fea0003c00000 */
[----:B------:R-:W-:Y:S02]  /*3e5a0*/  IMAD.MOV.U32 R32, RZ, RZ, R4 ;  /* 0x000000ffff207224 */ /* 0x000fe400078e0004 */
[----:B------:R-:W-:-:S07]  /*3e5b0*/  IMAD.MOV.U32 R33, RZ, RZ, R5 ;  /* 0x000000ffff217224 */ /* 0x000fce00078e0005 */
.L_x_9537:
[----:B------:R-:W-:Y:S05]  /*3e5c0*/  BSYNC.RECONVERGENT B4 ;  /* 0x0000000000047941 */ /* 0x000fea0003800200 */
.L_x_9536:
        /* <DEDUP_REMOVED lines=50> */
[----:B------:R-:W-:Y:S05]  /*3e8f0*/  CALL.REL.NOINC `($__internal_20_$__cuda_sm20_div_rn_f64_full) ;  /* 0x000001bc00407944 */ /* 0x000fea0003c00000 */
.L_x_9539:
[----:B------:R-:W-:Y:S05]  /*3e900*/  BSYNC.RECONVERGENT B4 ;  /* 0x0000000000047941 */ /* 0x000fea0003800200 */
.L_x_9538:
        /* <DEDUP_REMOVED lines=172> */
[----:B------:R-:W-:-:S03]  /*3f3d0*/  @P0 VIADD R13, R13, 0x1 ;  /* 0x000000010d0d0836 */ /* 0x000fc60000000000 */
[----:B------:R-:W-:Y:S02]  /*3f3e0*/  @P0 MOV R15, R7 ;  /* 0x00000007000f0202 */ /* 0x000fe40000000f00 */
[----:B------:R-:W-:Y:S01]  /*3f3f0*/  LOP3.LUT R12, R13, 0x80000000, RZ, 0x3c, !PT ;  /* 0x800000000d0c7812 */ /* 0x000fe200078e3cff */
[----:B------:R-:W-:-:S03]  /*3f400*/  IMAD.MOV.U32 R13, RZ, RZ, 0x43300000 ;  /* 0x43300000ff0d7424 */ /* 0x000fc600078e00ff */
        /* <DEDUP_REMOVED lines=158> */
.L_x_9541:
[----:B------:R-:W-:Y:S05]  /*3fdf0*/  BSYNC.RECONVERGENT B0 ;  /* 0x0000000000007941 */ /* 0x000fea0003800200 */
.L_x_9540:
        /* <DEDUP_REMOVED lines=8> */
.L_x_9543:
[----:B------:R-:W-:Y:S05]  /*3fe80*/  BSYNC.RECONVERGENT B4 ;  /* 0x0000000000047941 */ /* 0x000fea0003800200 */
.L_x_9542:
[----:B------:R-:W-:Y:S01]  /*3fe90*/  IMAD.MOV.U32 R12, RZ, RZ, -0x2449a4b7 ;  /* 0xdbb65b49ff0c7424 */ /* 0x000fe200078e00ff */
[----:B------:R-:W-:Y:S01]  /*3fea0*/  MOV R13, 0x3f2d3b63 ;  /* 0x3f2d3b63000d7802 */ /* 0x000fe20000000f00 */
        /* <DEDUP_REMOVED lines=174> */
.L_x_9545:
[----:B------:R-:W-:Y:S02]  /*40990*/  FSEL R4, RZ, 3.37028055040000000000e+12, P0 ;  /* 0x54442d18ff047808 */ /* 0x000fe40000000000 */
[----:B------:R-:W-:-:S07]  /*409a0*/  FSEL R5, RZ, 2.1426990032196044922, P0 ;  /* 0x400921fbff057808 */ /* 0x000fce0000000000 */
.L_x_9546:
[----:B------:R-:W-:Y:S05]  /*409b0*/  BSYNC.RECONVERGENT B0 ;  /* 0x0000000000007941 */ /* 0x000fea0003800200 */
.L_x_9544:
        /* <DEDUP_REMOVED lines=13> */
.L_x_9528:
[----:B------:R-:W-:Y:S05]  /*40a90*/  BSYNC.RECONVERGENT B3 ;  /* 0x0000000000037941 */ /* 0x000fea0003800200 */
.L_x_9518:
        /* <DEDUP_REMOVED lines=15> */
.L_x_9434:
[----:B------:R-:W-:Y:S05]  /*40b90*/  BSYNC.RECONVERGENT B1 ;  /* 0x0000000000017941 */ /* 0x000fea0003800200 */
.L_x_9432:
[----:B0-----:R-:W0:-:S15]  /*40ba0*/  DSETP.NAN.AND P0, PT, R4, R4, PT ;  /* 0x000000040400722a */ /* 0x001e1e0003f08000 */
        /* <DEDUP_REMOVED lines=24> */
[----:B0-----:R-:W-:Y:S01]  /*40d30*/  @!P0 MOV R34, R4 ;  /* 0x0000000400228202 */ /* 0x001fe20000000f00 */
[----:B-1----:R-:W-:-:S07]  /*40d40*/  @!P0 IMAD.MOV.U32 R35, RZ, RZ, R5 ;  /* 0x000000ffff238224 */ /* 0x002fce00078e0005 */
.L_x_9431:
[----:B------:R-:W-:Y:S05]  /*40d50*/  BSYNC.RECONVERGENT B2 ;  /* 0x0000000000027941 */ /* 0x000fea0003800200 */
.L_x_9430:
[----:B------:R-:W-:Y:S01]  /*40d60*/  VIADD R3, R38, 0x180 ;  /* 0x0000018026037836 */ /* 0x000fe20000000000 */
[----:B------:R-:W-:Y:S01]  /*40d70*/  BSSY.RECONVERGENT B2, `(.L_x_9547) ;  /* 0x000141c000027945 */ /* 0x000fe20003800200 */
[----:B------:R-:W-:Y:S02]  /*40d80*/  CS2R R30, SRZ ;  /* 0x00000000001e7805 */ /* 0x000fe4000001ff00 */
[----:B------:R-:W-:Y:S02]  /*40d90*/  CS2R R28, SRZ ;  /* 0x00000000001c7805 */ /* 0x000fe4000001ff00 */
        /* <DEDUP_REMOVED lines=61> */
[----:B0-----:R-:W-:Y:S01]  /*41170*/  @P0 MOV R4, R30 ;  /* 0x0000001e00040202 */ /* 0x001fe20000000f00 */
[----:B------:R-:W-:-:S15]  /*41180*/  @P0 IMAD.MOV.U32 R5, RZ, RZ, R31 ;  /* 0x000000ffff050224 */ /* 0x000fde00078e001f */
[----:B------:R-:W-:-:S15]  /*41190*/  NOP ;  /* 0x0000000000007918 */ /* 0x000fde0000000000 */
[----:B------:R-:W-:-:S15]  /*411a0*/  NOP ;  /* 0x0000000000007918 */ /* 0x000fde0000000000 */
[----:B------:R-:W-:-:S15]  /*411b0*/  NOP ;  /* 0x0000000000007918 */ /* 0x000fde0000000000 */
[----:B------:R-:W-:-:S01]  /*411c0*/  NOP ;  /* 0x0000000000007918 */ /* 0x000fc20000000000 */
[----:B------:R0:W1:-:S15]  /*411d0*/  @!P0 DADD R4, R2, R6 ;  /* 0x0000000002048229 */ /* 0x00005e0000000006 */
[----:B------:R-:W-:-:S15]  /*411e0*/  NOP ;  /* 0x0000000000007918 */ /* 0x000fde0000000000 */
[----:B------:R-:W-:-:S15]  /*411f0*/  NOP ;  /* 0x0000000000007918 */ /* 0x000fde0000000000 */
[----:B------:R-:W-:-:S15]  /*41200*/  NOP ;  /* 0x0000000000007918 */ /* 0x000fde0000000000 */
[----:B------:R-:W-:-:S04]  /*41210*/  NOP ;  /* 0x0000000000007918 */ /* 0x000fc80000000000 */
[----:B------:R0:W2:Y:S02]  /*41220*/  @!P0 DADD R30, R18, R18 ;  /* 0x00000000121e8229 */ /* 0x0000a40000000012 */
[----:B012---:R-:W-:Y:S05]  /*41230*/  BRA `(.L_x_9551) ;  /* 0x0000013800cc7947 */ /* 0x007fea0003800000 */
.L_x_9550:
        /* <DEDUP_REMOVED lines=163> */
[----:B0-----:R-:W-:Y:S01]  /*41c70*/  IMAD.MOV.U32 R4, RZ, RZ, 0x0 ;  /* 0x00000000ff047424 */ /* 0x001fe200078e00ff */
[----:B------:R-:W-:-:S15]  /*41c80*/  MOV R5, 0x3fd80000 ;  /* 0x3fd8000000057802 */ /* 0x000fde0000000f00 */
        /* <DEDUP_REMOVED lines=143> */
.L_x_9558:
[----:B------:R-:W-:Y:S05]  /*42580*/  BSYNC.RECONVERGENT B4 ;  /* 0x0000000000047941 */ /* 0x000fea0003800200 */
.L_x_9557:
        /* <DEDUP_REMOVED lines=20> */
[----:B0-----:R-:W-:Y:S01]  /*426d0*/  MOV R13, 0xfffffc01 ;  /* 0xfffffc01000d7802 */ /* 0x001fe20000000f00 */
[----:B------:R-:W-:Y:S01]  /*426e0*/  @!P0 IMAD.MOV.U32 R13, RZ, RZ, -0x435 ;  /* 0xfffffbcbff0d8424 */ /* 0x000fe200078e00ff */
[----:B-1----:R-:W-:Y:S02]  /*426f0*/  @P1 FSEL R36, R4, RZ, P2 ;  /* 0x000000ff04241208 */ /* 0x002fe40001000000 */
        /* <DEDUP_REMOVED lines=174> */
.L_x_9556:
        /* <DEDUP_REMOVED lines=76> */
.L_x_9565:
[----:B------:R-:W-:Y:S05]  /*436a0*/  BSYNC.RECONVERGENT B5 ;  /* 0x0000000000057941 */ /* 0x000fea0003800200 */
.L_x_9564:
[----:B------:R-:W-:Y:S02]  /*436b0*/  IMAD.MOV.U32 R36, RZ, RZ, R4 ;  /* 0x000000ffff247224 */ /* 0x000fe400078e0004 */
[----:B------:R-:W-:-:S07]  /*436c0*/  IMAD.MOV.U32 R37, RZ, RZ, R5 ;  /* 0x000000ffff257224 */ /* 0x000fce00078e0005 */
.L_x_9563:
[----:B------:R-:W-:Y:S05]  /*436d0*/  BSYNC.RECONVERGENT B4 ;  /* 0x0000000000047941 */ /* 0x000fea0003800200 */
.L_x_9562:
        /* <DEDUP_REMOVED lines=69> */
.L_x_9570:
[----:B------:R-:W-:Y:S05]  /*43b30*/  BSYNC.RECONVERGENT B5 ;  /* 0x0000000000057941 */ /* 0x000fea0003800200 */
.L_x_9569:
[----:B------:R-:W-:Y:S05]  /*43b40*/  BRA `(.L_x_9568) ;  /* 0x0000000000047947 */ /* 0x000fea0003800000 */
.L_x_9567:
[----:B------:R0:W1:Y:S02]  /*43b50*/  DADD R4, R42, -R12 ;  /* 0x000000002a047229 */ /* 0x000064000000080c */
.L_x_9568:
[----:B------:R-:W-:Y:S05]  /*43b60*/  BSYNC.RECONVERGENT B4 ;  /* 0x0000000000047941 */ /* 0x000fea0003800200 */
.L_x_9566:
        /* <DEDUP_REMOVED lines=74> */
.L_x_9572:
[----:B------:R-:W-:Y:S05]  /*44010*/  BSYNC.RECONVERGENT B4 ;  /* 0x0000000000047941 */ /* 0x000fea0003800200 */
.L_x_9571:
        /* <DEDUP_REMOVED lines=202> */
.L_x_9573:
        /* <DEDUP_REMOVED lines=53> */
.L_x_9575:
[----:B------:R-:W-:Y:S05]  /*45010*/  BSYNC.RECONVERGENT B4 ;  /* 0x0000000000047941 */ /* 0x000fea0003800200 */
.L_x_9574:
        /* <DEDUP_REMOVED lines=78> */
.L_x_9561:
        /* <DEDUP_REMOVED lines=62> */
.L_x_9578:
[----:B------:R-:W-:Y:S05]  /*458e0*/  BSYNC.RECONVERGENT B4 ;  /* 0x0000000000047941 */ /* 0x000fea0003800200 */
.L_x_9577:
        /* <DEDUP_REMOVED lines=201> */
.L_x_9579:
        /* <DEDUP_REMOVED lines=53> */
.L_x_9581:
[----:B------:R-:W-:Y:S05]  /*468d0*/  BSYNC.RECONVERGENT B4 ;  /* 0x0000000000047941 */ /* 0x000fea0003800200 */
.L_x_9580:
        /* <DEDUP_REMOVED lines=78> */
.L_x_9576:
        /* <DEDUP_REMOVED lines=64> */
.L_x_9583:
[----:B------:R-:W-:Y:S05]  /*471c0*/  BSYNC.RECONVERGENT B4 ;  /* 0x0000000000047941 */ /* 0x000fea0003800200 */
.L_x_9582:
        /* <DEDUP_REMOVED lines=49> */
.L_x_9585:
[----:B------:R-:W-:Y:S05]  /*474e0*/  BSYNC.RECONVERGENT B4 ;  /* 0x0000000000047941 */ /* 0x000fea0003800200 */
.L_x_9584:
[----:B------:R-:W-:Y:S01]  /*474f0*/  IMAD.MOV.U32 R36, RZ, RZ, R4 ;  /* 0x000000ffff247224 */ /* 0x000fe200078e0004 */
[----:B------:R-:W-:Y:S01]  /*47500*/  MOV R37, R5 ;  /* 0x0000000500257202 */ /* 0x000fe20000000f00 */
[----:B------:R-:W-:Y:S06]  /*47510*/  BRA `(.L_x_9559) ;  /* 0x0000000000dc7947 */ /* 0x000fec0003800000 */
.L_x_9560:
        /* <DEDUP_REMOVED lines=50> */
[----:B------:R-:W-:-:S07]  /*47840*/  IMAD.MOV.U32 R4, RZ, RZ, R2 ;  /* 0x000000ffff047224 */ /* 0x000fce00078e0002 */
[----:B------:R-:W-:Y:S05]  /*47850*/  CALL.REL.NOINC `($__internal_21_$__cuda_sm20_dsqrt_rn_f64_mediumpath_v1) ;  /* 0x0000013400887944 */ /* 0x000fea0003c00000 */
[----:B------:R-:W-:Y:S02]  /*47860*/  IMAD.MOV.U32 R36, RZ, RZ, R5 ;  /* 0x000000ffff247224 */ /* 0x000fe400078e0005 */
[----:B------:R-:W-:-:S07]  /*47870*/  IMAD.MOV.U32 R37, RZ, RZ, R4 ;  /* 0x000000ffff257224 */ /* 0x000fce00078e0004 */
.L_x_9586:
[----:B------:R-:W-:Y:S05]  /*47880*/  BSYNC.RECONVERGENT B4 ;  /* 0x0000000000047941 */ /* 0x000fea0003800200 */
.L_x_9559:
[----:B------:R-:W-:Y:S05]  /*47890*/  BSYNC.RECONVERGENT B3 ;  /* 0x0000000000037941 */ /* 0x000fea0003800200 */
.L_x_9555:
        /* <DEDUP_REMOVED lines=53> */
.L_x_9591:
[----:B------:R-:W-:Y:S05]  /*47bf0*/  BSYNC.RECONVERGENT B5 ;  /* 0x0000000000057941 */ /* 0x000fea0003800200 */
.L_x_9590:
        /* <DEDUP_REMOVED lines=184> */
.L_x_9594:
        /* <DEDUP_REMOVED lines=123> */
.L_x_9593:
        /* <DEDUP_REMOVED lines=172> */
.L_x_9596:
        /* <DEDUP_REMOVED lines=101> */
[----:B0-----:R-:W-:Y:S01]  /*4a040*/  @P0 IMAD.MOV.U32 R4, RZ, RZ, 0x33145c07 ;  /* 0x33145c07ff040424 */ /* 0x001fe200078e00ff */
[----:B------:R-:W-:-:S15]  /*4a050*/  @P0 MOV R5, 0x3c91a626 ;  /* 0x3c91a62600050802 */ /* 0x000fde0000000f00 */
        /* <DEDUP_REMOVED lines=21> */
.L_x_9592:
        /* <DEDUP_REMOVED lines=77> */
.L_x_9603:
[----:B------:R-:W-:Y:S05]  /*4a680*/  BSYNC.RECONVERGENT B7 ;  /* 0x0000000000077941 */ /* 0x000fea0003800200 */
.L_x_9602:
[----:B------:R-:W-:Y:S02]  /*4a690*/  IMAD.MOV.U32 R44, RZ, RZ, R4 ;  /* 0x000000ffff2c7224 */ /* 0x000fe400078e0004 */
[----:B------:R-:W-:-:S07]  /*4a6a0*/  IMAD.MOV.U32 R45, RZ, RZ, R5 ;  /* 0x000000ffff2d7224 */ /* 0x000fce00078e0005 */
.L_x_9601:
[----:B------:R-:W-:Y:S05]  /*4a6b0*/  BSYNC.RECONVERGENT B6 ;  /* 0x0000000000067941 */ /* 0x000fea0003800200 */
.L_x_9600:
        /* <DEDUP_REMOVED lines=64> */
.L_x_9608:
[----:B------:R-:W-:Y:S05]  /*4aac0*/  BSYNC.RECONVERGENT B7 ;  /* 0x0000000000077941 */ /* 0x000fea0003800200 */
.L_x_9607:
[----:B------:R-:W-:Y:S02]  /*4aad0*/  IMAD.MOV.U32 R2, RZ, RZ, R4 ;  /* 0x000000ffff027224 */ /* 0x000fe400078e0004 */
[----:B------:R-:W-:Y:S01]  /*4aae0*/  IMAD.MOV.U32 R3, RZ, RZ, R5 ;  /* 0x000000ffff037224 */ /* 0x000fe200078e0005 */
[----:B------:R-:W-:Y:S06]  /*4aaf0*/  BRA `(.L_x_9606) ;  /* 0x0000000000047947 */ /* 0x000fec0003800000 */
.L_x_9605:
[----:B------:R0:W1:Y:S02]  /*4ab00*/  DADD R2, -R40, R42 ;  /* 0x0000000028027229 */ /* 0x000064000000012a */
.L_x_9606:
[----:B------:R-:W-:Y:S05]  /*4ab10*/  BSYNC.RECONVERGENT B6 ;  /* 0x0000000000067941 */ /* 0x000fea0003800200 */
.L_x_9604:
        /* <DEDUP_REMOVED lines=20> */
[----:B------:R-:W-:-:S05]  /*4ac60*/  VIADD R2, R31, 0xfcb00000 ;  /* 0xfcb000001f027836 */ /* 0x000fca0000000000 */
        /* <DEDUP_REMOVED lines=24> */
[----:B-1----:R-:W1:Y:S02]  /*4adf0*/  DFMA R4, R6, R4, R2 ;  /* 0x000000040604722b */ /* 0x002e640000000002 */
[----:B-1----:R-:W-:Y:S02]  /*4ae00*/  VIADD R21, R5, 0xfff00000 ;  /* 0xfff0000005157836 */ /* 0x002fe40000000000 */
[----:B------:R-:W-:-:S15]  /*4ae10*/  IMAD.MOV.U32 R20, RZ, RZ, R4 ;  /* 0x000000ffff147224 */ /* 0x000fde00078e0004 */
        /* <DEDUP_REMOVED lines=13> */
[----:B-1----:R1:W2:Y:S02]  /*4aef0*/  DFMA R28, R12, R20, R6 ;  /* 0x000000140c1c722b */ /* 0x0022a40000000006 */
[----:B-12---:R-:W-:Y:S05]  /*4af00*/  @!P0 BRA `(.L_x_9610) ;  /* 0x0000000000348947 */ /* 0x006fea0003800000 */
        /* <DEDUP_REMOVED lines=10> */
[----:B0-----:R-:W-:Y:S05]  /*4afb0*/  CALL.REL.NOINC `($__internal_21_$__cuda_sm20_dsqrt_rn_f64_mediumpath_v1) ;  /* 0x000000fc00b07944 */ /* 0x001fea0003c00000 */
[----:B------:R-:W-:Y:S02]  /*4afc0*/  IMAD.MOV.U32 R28, RZ, RZ, R5 ;  /* 0x000000ffff1c7224 */ /* 0x000fe400078e0005 */
[----:B------:R-:W-:-:S07]  /*4afd0*/  IMAD.MOV.U32 R29, RZ, RZ, R4 ;  /* 0x000000ffff1d7224 */ /* 0x000fce00078e0004 */
.L_x_9610:
[----:B------:R-:W-:Y:S05]  /*4afe0*/  BSYNC.RECONVERGENT B6 ;  /* 0x0000000000067941 */ /* 0x000fea0003800200 */
.L_x_9609:
[----:B------:R-:W-:Y:S05]  /*4aff0*/  BRA `(.L_x_9611) ;  /* 0x00000014000c7947 */ /* 0x000fea0003800000 */
.L_x_9599:
        /* <DEDUP_REMOVED lines=68> */
.L_x_9614:
[----:B------:R-:W-:Y:S05]  /*4b440*/  BSYNC.RECONVERGENT B6 ;  /* 0x0000000000067941 */ /* 0x000fea0003800200 */
.L_x_9613:
[----:B------:R-:W-:Y:S05]  /*4b450*/  BRA `(.L_x_9611) ;  /* 0x0000000c00f47947 */ /* 0x000fea0003800000 */
.L_x_9612:
        /* <DEDUP_REMOVED lines=69> */
.L_x_9616:
[----:B------:R-:W-:Y:S05]  /*4b8b0*/  BSYNC.RECONVERGENT B6 ;  /* 0x0000000000067941 */ /* 0x000fea0003800200 */
.L_x_9615:
        /* <DEDUP_REMOVED lines=49> */
.L_x_9618:
[----:B------:R-:W-:Y:S05]  /*4bbd0*/  BSYNC.RECONVERGENT B6 ;  /* 0x0000000000067941 */ /* 0x000fea0003800200 */
.L_x_9617:
[----:B------:R-:W0:Y:S01]  /*4bbe0*/  DMUL R22, R22, 8.11296384146066816958e+31 ;  /* 0x4690000016167828 */ /* 0x000e220000000000 */
[----:B------:R-:W-:Y:S02]  /*4bbf0*/  IMAD.MOV.U32 R28, RZ, RZ, R4 ;  /* 0x000000ffff1c7224 */ /* 0x000fe400078e0004 */
[----:B------:R-:W-:Y:S01]  /*4bc00*/  IMAD.MOV.U32 R29, RZ, RZ, R5 ;  /* 0x000000ffff1d7224 */ /* 0x000fe200078e0005 */
[----:B0-----:R-:W-:Y:S06]  /*4bc10*/  BRA `(.L_x_9611) ;  /* 0x0000000800047947 */ /* 0x001fec0003800000 */
.L_x_9598:
        /* <DEDUP_REMOVED lines=57> */
.L_x_9620:
[----:B------:R-:W-:Y:S05]  /*4bfb0*/  BSYNC.RECONVERGENT B6 ;  /* 0x0000000000067941 */ /* 0x000fea0003800200 */
.L_x_9619:
[----:B------:R-:W0:Y:S01]  /*4bfc0*/  DADD R12, R30, 1 ;  /* 0x3ff000001e0c7429 */ /* 0x000e220000000000 */
[----:B------:R-:W-:Y:S01]  /*4bfd0*/  IMAD.MOV.U32 R6, RZ, RZ, 0x0 ;  /* 0x00000000ff067424 */ /* 0x000fe200078e00ff */
[----:B------:R-:W-:Y:S01]  /*4bfe0*/  MOV R7, 0x3fd80000 ;  /* 0x3fd8000000077802 */ /* 0x000fe20000000f00 */
[----:B------:R-:W-:-:S15]  /*4bff0*/  BSSY.RECONVERGENT B6, `(.L_x_9621) ;  /* 0x0000040000067945 */ /* 0x000fde0003800200 */
        /* <DEDUP_REMOVED lines=63> */
.L_x_9622:
[----:B------:R-:W-:Y:S05]  /*4c3f0*/  BSYNC.RECONVERGENT B6 ;  /* 0x0000000000067941 */ /* 0x000fea0003800200 */
.L_x_9621:
[----:B------:R1:W2:Y:S01]  /*4c400*/  DMUL R28, R4, R28 ;  /* 0x0000001c041c7228 */ /* 0x0002a20000000000 */
[----:B------:R-:W-:Y:S02]  /*4c410*/  IMAD.MOV.U32 R22, RZ, RZ, 0x0 ;  /* 0x00000000ff167424 */ /* 0x000fe400078e00ff */
[----:B-12---:R-:W-:-:S07]  /*4c420*/  IMAD.MOV.U32 R23, RZ, RZ, 0x3ff00000 ;  /* 0x3ff00000ff177424 */ /* 0x006fce00078e00ff */
.L_x_9611:
[----:B------:R-:W-:Y:S05]  /*4c430*/  BSYNC.RECONVERGENT B5 ;  /* 0x0000000000057941 */ /* 0x000fea0003800200 */
.L_x_9597:
[----:B------:R-:W-:Y:S05]  /*4c440*/  BRA `(.L_x_9623) ;  /* 0x0000000000187947 */ /* 0x000fea0003800000 */
.L_x_9589:
[----:B------:R0:W1:-:S15]  /*4c450*/  DMUL R28, R30, 9.00719925474099200000e+15 ;  /* 0x434000001e1c7828 */ /* 0x00005e0000000000 */
[----:B------:R-:W-:-:S15]  /*4c460*/  NOP ;  /* 0x0000000000007918 */ /* 0x000fde0000000000 */
[----:B------:R-:W-:-:S15]  /*4c470*/  NOP ;  /* 0x0000000000007918 */ /* 0x000fde0000000000 */
[----:B------:R-:W-:-:S15]  /*4c480*/  NOP ;  /* 0x0000000000007918 */ /* 0x000fde0000000000 */
[----:B------:R-:W-:-:S04]  /*4c490*/  NOP ;  /* 0x0000000000007918 */ /* 0x000fc80000000000 */
[----:B01----:R-:W2:Y:S02]  /*4c4a0*/  DMUL R22, R22, 9.00719925474099200000e+15 ;  /* 0x4340000016167828 */ /* 0x003ea40000000000 */
.L_x_9623:
[----:B------:R-:W-:Y:S05]  /*4c4b0*/  BSYNC.RELIABLE B3 ;  /* 0x0000000000037941 */ /* 0x000fea0003800100 */
.L_x_9588:
[----:B------:R-:W-:-:S13]  /*4c4c0*/  ISETP.GT.AND P0, PT, R17, -0x1, PT ;  /* 0xffffffff1100780c */ /* 0x000fda0003f04270 */
[----:B------:R-:W-:Y:S05]  /*4c4d0*/  @P0 BRA `(.L_x_9624) ;  /* 0x0000001000080947 */ /* 0x000fea0003800000 */
[----:B--2---:R-:W-:Y:S01]  /*4c4e0*/  DSETP.GT.AND P1, PT, |R28|, R22, PT ;  /* 0x000000161c00722a */ /* 0x004fe20003f24200 */
[----:B------:R-:W-:Y:S01]  /*4c4f0*/  IMAD.MOV.U32 R4, RZ, RZ, 0x1 ;  /* 0x00000001ff047424 */ /* 0x000fe200078e00ff */
[----:B------:R-:W-:-:S15]  /*4c500*/  BSSY.RECONVERGENT B3, `(.L_x_9625) ;  /* 0x0000041000037945 */ /* 0x000fde0003800200 */
[----:B------:R-:W-:-:S15]  /*4c510*/  NOP ;  /* 0x0000000000007918 */ /* 0x000fde0000000000 */
[----:B------:R-:W-:-:S15]  /*4c520*/  NOP ;  /* 0x0000000000007918 */ /* 0x000fde0000000000 */
[----:B------:R-:W-:-:S15]  /*4c530*/  NOP ;  /* 0x0000000000007918 */ /* 0x000fde0000000000 */
[----:B------:R-:W-:-:S02]  /*4c540*/  NOP ;  /* 0x0000000000007918 */ /* 0x000fc40000000000 */
[----:B------:R-:W1:Y:S02]  /*4c550*/  DADD R12, -RZ, |R28| ;  /* 0x00000000ff0c7229 */ /* 0x000e64000000051c */
[----:B-1----:R-:W-:Y:S02]  /*4c560*/  FSEL R3, R13, R23, P1 ;  /* 0x000000170d037208 */ /* 0x002fe40000800000 */
[----:B------:R-:W-:Y:S02]  /*4c570*/  FSEL R2, R12, R22, P1 ;  /* 0x000000160c027208 */ /* 0x000fe40000800000 */
[----:B------:R-:W1:Y:S01]  /*4c580*/  MUFU.RCP64H R5, R3 ;  /* 0x0000000300057308 */ /* 0x000e620000001800 */
[----:B------:R-:W-:Y:S02]  /*4c590*/  FSEL R14, R22, R12, P1 ;  /* 0x0000000c160e7208 */ /* 0x000fe40000800000 */
[----:B------:R-:W-:-:S04]  /*4c5a0*/  FSEL R15, R23, R13, P1 ;  /* 0x0000000d170f7208 */ /* 0x000fc80000800000 */
[----:B------:R-:W-:-:S15]  /*4c5b0*/  FSETP.GEU.AND P2, PT, |R15|, 6.5827683646048100446e-37, PT ;  /* 0x036000000f00780b */ /* 0x000fde0003f4e200 */
[----:B------:R-:W-:-:S15]  /*4c5c0*/  NOP ;  /* 0x0000000000007918 */ /* 0x000fde0000000000 */
[----:B------:R-:W-:-:S15]  /*4c5d0*/  NOP ;  /* 0x0000000000007918 */ /* 0x000fde0000000000 */
[----:B------:R-:W-:-:S06]  /*4c5e0*/  NOP ;  /* 0x0000000000007918 */ /* 0x000fcc0000000000 */
        /* <DEDUP_REMOVED lines=37> */
[----:B------:R-:W-:-:S15]  /*4c840*/  FSETP.GT.AND P0, PT, |R0|, 1.469367938527859385e-39, PT ;  /* 0x001000000000780b */ /* 0x000fde0003f04200 */
[----:B------:R-:W-:-:S15]  /*4c850*/  NOP ;  /* 0x0000000000007918 */ /* 0x000fde0000000000 */
[----:B------:R-:W-:-:S15]  /*4c860*/  NOP ;  /* 0x0000000000007918 */ /* 0x000fde0000000000 */
[----:B------:R-:W-:-:S12]  /*4c870*/  NOP ;  /* 0x0000000000007918 */ /* 0x000fd80000000000 */
[----:B------:R-:W1:Y:S02]  /*4c880*/  DADD R16, -RZ, -R22 ;  /* 0x00000000ff107229 */ /* 0x000e640000000916 */
[----:B-1----:R-:W-:Y:S01]  /*4c890*/  IMAD.MOV.U32 R16, RZ, RZ, R17 ;  /* 0x000000ffff107224 */ /* 0x002fe200078e0011 */
[----:B------:R-:W-:Y:S06]  /*4c8a0*/  @P0 BRA P2, `(.L_x_9626) ;  /* 0x0000000000180947 */ /* 0x000fec0001000000 */
[----:B------:R-:W-:Y:S01]  /*4c8b0*/  IMAD.MOV.U32 R6, RZ, RZ, R14 ;  /* 0x000000ffff067224 */ /* 0x000fe200078e000e */
[----:B------:R-:W-:Y:S01]  /*4c8c0*/  MOV R0, 0x4c910 ;  /* 0x0004c91000007802 */ /* 0x000fe20000000f00 */
[----:B------:R-:W-:Y:S02]  /*4c8d0*/  IMAD.MOV.U32 R7, RZ, RZ, R15 ;  /* 0x000000ffff077224 */ /* 0x000fe400078e000f */
[----:B------:R-:W-:Y:S02]  /*4c8e0*/  IMAD.MOV.U32 R4, RZ, RZ, R2 ;  /* 0x000000ffff047224 */ /* 0x000fe400078e0002 */
[----:B------:R-:W-:-:S07]  /*4c8f0*/  IMAD.MOV.U32 R5, RZ, RZ, R3 ;  /* 0x000000ffff057224 */ /* 0x000fce00078e0003 */
[----:B0-----:R-:W-:Y:S05]  /*4c900*/  CALL.REL.NOINC `($__internal_20_$__cuda_sm20_div_rn_f64_full) ;  /* 0x000000dc003c7944 */ /* 0x001fea0003c00000 */
.L_x_9626:
[----:B------:R-:W-:Y:S05]  /*4c910*/  BSYNC.RECONVERGENT B3 ;  /* 0x0000000000037941 */ /* 0x000fea0003800200 */
.L_x_9625:
        /* <DEDUP_REMOVED lines=11> */
[----:B------:R-:W1:-:S15]  /*4c9d0*/  DMUL R2, R4, R4 ;  /* 0x0000000404027228 */ /* 0x000e5e0000000000 */
[----:B------:R-:W-:-:S15]  /*4c9e0*/  NOP ;  /* 0x0000000000007918 */ /* 0x000fde0000000000 */
[----:B------:R-:W-:-:S15]  /*4c9f0*/  NOP ;  /* 0x0000000000007918 */ /* 0x000fde0000000000 */
[----:B------:R-:W-:-:S15]  /*4ca00*/  NOP ;  /* 0x0000000000007918 */ /* 0x000fde0000000000 */
[----:B------:R-:W-:-:S04]  /*4ca10*/  NOP ;  /* 0x0000000000007918 */ /* 0x000fc80000000000 */
[----:B-1----:R-:W1:Y:S01]  /*4ca20*/  DFMA R6, R2, -UR4, R6 ;  /* 0x8000000402067c2b */ /* 0x002e620008000006 */
[----:B------:R-:W-:Y:S01]  /*4ca30*/  UMOV UR4, 0x8dde082e ;  /* 0x8dde082e00047882 */ /* 0x000fe20000000000 */
[----:B------:R-:W-:-:S15]  /*4ca40*/  UMOV UR5, 0x3f531278 ;  /* 0x3f53127800057882 */ /* 0x000fde0000000000 */
[----:B------:R-:W-:-:S15]  /*4ca50*/  NOP ;  /* 0x0000000000007918 */ /* 0x000fde0000000000 */
[----:B------:R-:W-:-:S15]  /*4ca60*/  NOP ;  /* 0x0000000000007918 */ /* 0x000fde0000000000 */
[----:B------:R-:W-:-:S15]  /*4ca70*/  NOP ;  /* 0x0000000000007918 */ /* 0x000fde0000000000 */
[----:B------:R-:W-:-:S02]  /*4ca80*/  NOP ;  /* 0x0000000000007918 */ /* 0x000fc40000000000 */
[----:B-1----:R-:W1:Y:S01]  /*4ca90*/  DFMA R6, R2, R6, -UR4 ;  /* 0x8000000402067e2b */ /* 0x002e620008000006 */
        /* <DEDUP_REMOVED lines=111> */
[----:B-1----:R-:W1:-:S15]  /*4d190*/  DFMA R6, R2, R6, -UR4 ;  /* 0x8000000402067e2b */ /* 0x002e5e0008000006 */
[----:B------:R-:W-:-:S15]  /*4d1a0*/  NOP ;  /* 0x0000000000007918 */ /* 0x000fde0000000000 */
[----:B------:R-:W-:-:S15]  /*4d1b0*/  NOP ;  /* 0x0000000000007918 */ /* 0x000fde0000000000 */
[----:B------:R-:W-:-:S15]  /*4d1c0*/  NOP ;  /* 0x0000000000007918 */ /* 0x000fde0000000000 */
[----:B------:R-:W-:-:S04]  /*4d1d0*/  NOP ;  /* 0x0000000000007918 */ /* 0x000fc80000000000 */
[----:B-1----:R1:W2:Y:S02]  /*4d1e0*/  DMUL R6, R2, R6 ;  /* 0x0000000602067228 */ /* 0x0022a40000000000 */
[----:B-1----:R-:W-:Y:S01]  /*4d1f0*/  @!P1 MOV R2, 0x54442d18 ;  /* 0x54442d1800029802 */ /* 0x002fe20000000f00 */
[----:B------:R-:W-:-:S15]  /*4d200*/  @!P1 IMAD.MOV.U32 R3, RZ, RZ, 0x400921fb ;  /* 0x400921fbff039424 */ /* 0x000fde00078e00ff */
[----:B------:R-:W-:-:S15]  /*4d210*/  NOP ;  /* 0x0000000000007918 */ /* 0x000fde0000000000 */
[----:B------:R-:W-:-:S15]  /*4d220*/  NOP ;  /* 0x0000000000007918 */ /* 0x000fde0000000000 */
[----:B------:R-:W-:-:S15]  /*4d230*/  NOP ;  /* 0x0000000000007918 */ /* 0x000fde0000000000 */
[----:B------:R-:W-:-:S01]  /*4d240*/  NOP ;  /* 0x0000000000007918 */ /* 0x000fc20000000000 */
[----:B--2---:R-:W1:-:S15]  /*4d250*/  DFMA R6, R6, R4, R4 ;  /* 0x000000040606722b */ /* 0x004e5e0000000004 */
[----:B------:R-:W-:-:S15]  /*4d260*/  NOP ;  /* 0x0000000000007918 */ /* 0x000fde0000000000 */
[----:B------:R-:W-:-:S15]  /*4d270*/  NOP ;  /* 0x0000000000007918 */ /* 0x000fde0000000000 */
[----:B------:R-:W-:-:S15]  /*4d280*/  NOP ;  /* 0x0000000000007918 */ /* 0x000fde0000000000 */
[----:B------:R-:W-:-:S04]  /*4d290*/  NOP ;  /* 0x0000000000007918 */ /* 0x000fc80000000000 */
[----:B-1----:R-:W1:Y:S02]  /*4d2a0*/  @!P1 DADD R2, -R6, R2 ;  /* 0x0000000006029229 */ /* 0x002e640000000102 */
[----:B-1----:R-:W-:Y:S02]  /*4d2b0*/  @!P1 FSEL R2, R2, R6, !P0 ;  /* 0x0000000602029208 */ /* 0x002fe40004000000 */
[----:B------:R-:W-:Y:S02]  /*4d2c0*/  @!P1 FSEL R3, R3, R7, !P0 ;  /* 0x0000000703039208 */ /* 0x000fe40004000000 */
[----:B------:R-:W-:-:S15]  /*4d2d0*/  @P1 PLOP3.LUT P0, PT, P2, PT, PT, 0x80, 0x8 ;  /* 0x000000000008181c */ /* 0x000fde000170f070 */
[----:B------:R-:W-:-:S15]  /*4d2e0*/  NOP ;  /* 0x0000000000007918 */ /* 0x000fde0000000000 */
[----:B------:R-:W-:-:S15]  /*4d2f0*/  NOP ;  /* 0x0000000000007918 */ /* 0x000fde0000000000 */
[----:B------:R-:W-:-:S13]  /*4d300*/  NOP ;  /* 0x0000000000007918 */ /* 0x000fda0000000000 */
[----:B------:R-:W1:Y:S02]  /*4d310*/  @P1 DADD R4, -RZ, -R6 ;  /* 0x00000000ff041229 */ /* 0x000e640000000906 */
[----:B-1----:R-:W-:Y:S01]  /*4d320*/  @P1 FSEL R4, R6, R4, !P0 ;  /* 0x0000000406041208 */ /* 0x002fe20004000000 */
[----:B------:R-:W-:Y:S01]  /*4d330*/  @P1 IMAD.MOV.U32 R6, RZ, RZ, 0x54442d18 ;  /* 0x54442d18ff061424 */ /* 0x000fe200078e00ff */
[----:B------:R-:W-:Y:S01]  /*4d340*/  @P1 FSEL R5, R7, R5, !P0 ;  /* 0x0000000507051208 */ /* 0x000fe20004000000 */
[----:B------:R-:W-:-:S15]  /*4d350*/  @P1 IMAD.MOV.U32 R7, RZ, RZ, 0x3ff921fb ;  /* 0x3ff921fbff071424 */ /* 0x000fde00078e00ff */
[----:B------:R-:W-:-:S15]  /*4d360*/  NOP ;  /* 0x0000000000007918 */ /* 0x000fde0000000000 */
[----:B------:R-:W-:-:S15]  /*4d370*/  NOP ;  /* 0x0000000000007918 */ /* 0x000fde0000000000 */
[----:B------:R-:W-:-:S14]  /*4d380*/  NOP ;  /* 0x0000000000007918 */ /* 0x000fdc0000000000 */
[----:B------:R1:W2:Y:S02]  /*4d390*/  @P1 DADD R2, R4, R6 ;  /* 0x0000000004021229 */ /* 0x0002a40000000006 */
[----:B-12---:R-:W-:Y:S05]  /*4d3a0*/  @!P3 BRA `(.L_x_9628) ;  /* 0x000000000020b947 */ /* 0x006fea0003800000 */
[----:B------:R-:W-:Y:S02]  /*4d3b0*/  IMAD.MOV.U32 R5, RZ, RZ, 0x7f3321d2 ;  /* 0x7f3321d2ff057424 */ /* 0x000fe400078e00ff */
[----:B------:R-:W-:-:S03]  /*4d3c0*/  IMAD.MOV.U32 R7, RZ, RZ, 0x4002d97c ;  /* 0x4002d97cff077424 */ /* 0x000fc600078e00ff */
[----:B------:R-:W-:Y:S02]  /*4d3d0*/  FSEL R5, R5, 3.37028055040000000000e+12, !P0 ;  /* 0x54442d1805057808 */ /* 0x000fe40004000000 */
[----:B------:R-:W-:Y:S01]  /*4d3e0*/  FSEL R7, R7, 1.8213495016098022461, !P0 ;  /* 0x3fe921fb07077808 */ /* 0x000fe20004000000 */
[----:B------:R-:W1:Y:S02]  /*4d3f0*/  DSETP.NEU.AND P0, PT, R22, |R28|, PT ;  /* 0x4000001c1600722a */ /* 0x000e640003f0d000 */
[----:B-1----:R-:W-:Y:S02]  /*4d400*/  FSEL R4, R5, R2, !P0 ;  /* 0x0000000205047208 */ /* 0x002fe40004000000 */
[----:B------:R-:W-:Y:S01]  /*4d410*/  FSEL R5, R7, R3, !P0 ;  /* 0x0000000307057208 */ /* 0x000fe20004000000 */
[----:B------:R-:W-:Y:S06]  /*4d420*/  BRA `(.L_x_9629) ;  /* 0x0000000000087947 */ /* 0x000fec0003800000 */
.L_x_9628:
[----:B------:R-:W-:Y:S02]  /*4d430*/  FSEL R4, RZ, 3.37028055040000000000e+12, P0 ;  /* 0x54442d18ff047808 */ /* 0x000fe40000000000 */
[----:B------:R-:W-:-:S07]  /*4d440*/  FSEL R5, RZ, 2.1426990032196044922, P0 ;  /* 0x400921fbff057808 */ /* 0x000fce0000000000 */
.L_x_9629:
[----:B------:R-:W-:Y:S05]  /*4d450*/  BSYNC.RECONVERGENT B0 ;  /* 0x0000000000007941 */ /* 0x000fea0003800200 */
.L_x_9627:
[----:B------:R1:W2:Y:S02]  /*4d460*/  DADD R22, |R28|, R22 ;  /* 0x000000001c167229 */ /* 0x0002a40000000216 */
[----:B-1----:R-:W-:-:S15]  /*4d470*/  LOP3.LUT R29, R5, 0x80000000, R29, 0xb8, !PT ;  /* 0x80000000051d7812 */ /* 0x002fde00078eb81d */
[----:B------:R-:W-:-:S15]  /*4d480*/  NOP ;  /* 0x0000000000007918 */ /* 0x000fde0000000000 */
[----:B------:R-:W-:-:S15]  /*4d490*/  NOP ;  /* 0x0000000000007918 */ /* 0x000fde0000000000 */
[----:B------:R-:W-:-:S15]  /*4d4a0*/  NOP ;  /* 0x0000000000007918 */ /* 0x000fde0000000000 */
[----:B------:R-:W-:-:S02]  /*4d4b0*/  NOP ;  /* 0x0000000000007918 */ /* 0x000fc40000000000 */
[----:B--2---:R-:W1:Y:S02]  /*4d4c0*/  DSETP.NAN.AND P0, PT, R22, R22, PT ;  /* 0x000000161600722a */ /* 0x004e640003f08000 */
[----:B-1----:R-:W-:Y:S02]  /*4d4d0*/  FSEL R4, R22, R4, P0 ;  /* 0x0000000416047208 */ /* 0x002fe40000000000 */
[----:B------:R-:W-:Y:S01]  /*4d4e0*/  FSEL R5, R23, R29, P0 ;  /* 0x0000001d17057208 */ /* 0x000fe20000000000 */
[----:B------:R-:W-:Y:S06]  /*4d4f0*/  BRA `(.L_x_9595) ;  /* 0x0000000c00ec7947 */ /* 0x000fec0003800000 */
.L_x_9624:
        /* <DEDUP_REMOVED lines=58> */
[----:B------:R-:W-:Y:S02]  /*4d8a0*/  IMAD.MOV.U32 R7, RZ, RZ, R15 ;  /* 0x000000ffff077224 */ /* 0x000fe400078e000f */
[----:B------:R-:W-:Y:S02]  /*4d8b0*/  IMAD.MOV.U32 R4, RZ, RZ, R2 ;  /* 0x000000ffff047224 */ /* 0x000fe400078e0002 */
[----:B------:R-:W-:-:S07]  /*4d8c0*/  IMAD.MOV.U32 R5, RZ, RZ, R3 ;  /* 0x000000ffff057224 */ /* 0x000fce00078e0003 */
[----:B0-----:R-:W-:Y:S05]  /*4d8d0*/  CALL.REL.NOINC `($__internal_20_$__cuda_sm20_div_rn_f64_full) ;  /* 0x000000cc00487944 */ /* 0x001fea0003c00000 */
.L_x_9631:
[----:B------:R-:W-:Y:S05]  /*4d8e0*/  BSYNC.RECONVERGENT B3 ;  /* 0x0000000000037941 */ /* 0x000fea0003800200 */
.L_x_9630:
        /* <DEDUP_REMOVED lines=141> */
[----:B-1----:R-:W-:Y:S02]  /*4e1c0*/  @!P1 IMAD.MOV.U32 R2, RZ, RZ, 0x54442d18 ;  /* 0x54442d18ff029424 */ /* 0x002fe400078e00ff */
[----:B------:R-:W-:-:S15]  /*4e1d0*/  @!P1 IMAD.MOV.U32 R3, RZ, RZ, 0x400921fb ;  /* 0x400921fbff039424 */ /* 0x000fde00078e00ff */
[----:B------:R-:W-:-:S15]  /*4e1e0*/  NOP ;  /* 0x0000000000007918 */ /* 0x000fde0000000000 */
[----:B------:R-:W-:-:S15]  /*4e1f0*/  NOP ;  /* 0x0000000000007918 */ /* 0x000fde0000000000 */
[----:B------:R-:W-:-:S15]  /*4e200*/  NOP ;  /* 0x0000000000007918 */ /* 0x000fde0000000000 */
        /* <DEDUP_REMOVED lines=30> */
.L_x_9633:
[----:B------:R-:W-:Y:S02]  /*4e3f0*/  FSEL R4, RZ, 3.37028055040000000000e+12, P0 ;  /* 0x54442d18ff047808 */ /* 0x000fe40000000000 */
[----:B------:R-:W-:-:S07]  /*4e400*/  FSEL R5, RZ, 2.1426990032196044922, P0 ;  /* 0x400921fbff057808 */ /* 0x000fce0000000000 */
.L_x_9634:
[----:B------:R-:W-:Y:S05]  /*4e410*/  BSYNC.RECONVERGENT B0 ;  /* 0x0000000000007941 */ /* 0x000fea0003800200 */
.L_x_9632:
        /* <DEDUP_REMOVED lines=8> */
[----:B------:R-:W-:-:S07]  /*4e4a0*/  FSEL R5, R23, R29, P0 ;  /* 0x0000001d17057208 */ /* 0x000fce0000000000 */
.L_x_9595:
[----:B------:R-:W-:Y:S05]  /*4e4b0*/  BSYNC.RECONVERGENT B4 ;  /* 0x0000000000047941 */ /* 0x000fea0003800200 */
.L_x_9587:
[----:B------:R-:W-:Y:S01]  /*4e4c0*/  ISETP.GE.AND P0, PT, R19, RZ, PT ;  /* 0x000000ff1300720c */ /* 0x000fe20003f06270 */
[----:B------:R-:W1:Y:S03]  /*4e4d0*/  DADD R2, -RZ, -R36 ;  /* 0x00000000ff027229 */ /* 0x000e660000000924 */
[----:B-1----:R-:W-:Y:S02]  /*4e4e0*/  FSEL R30, R36, R2, !P0 ;  /* 0x00000002241e7208 */ /* 0x002fe40004000000 */
[----:B------:R-:W-:Y:S01]  /*4e4f0*/  FSEL R31, R37, R3, !P0 ;  /* 0x00000003251f7208 */ /* 0x000fe20004000000 */
[----:B------:R-:W-:Y:S06]  /*4e500*/  BRA `(.L_x_9551) ;  /* 0x0000006800187947 */ /* 0x000fec0003800000 */
.L_x_9554:
        /* <DEDUP_REMOVED lines=15> */
.L_x_9553:
[----:B------:R2:W3:Y:S01]  /*4e600*/  DADD R30, -RZ, -R18 ;  /* 0x00000000ff1e7229 */ /* 0x0004e20000000912 */
[----:B------:R-:W-:Y:S01]  /*4e610*/  CS2R R4, SRZ ;  /* 0x0000000000047805 */ /* 0x000fe2000001ff00 */
[----:B--23--:R-:W-:Y:S06]  /*4e620*/  BRA `(.L_x_9551) ;  /* 0x0000006400d07947 */ /* 0x00cfec0003800000 */
.L_x_9552:
        /* <DEDUP_REMOVED lines=265> */
.L_x_9639:
[----:B------:R-:W-:Y:S05]  /*4f6c0*/  BSYNC.RECONVERGENT B0 ;  /* 0x0000000000007941 */ /* 0x000fea0003800200 */
.L_x_9638:
        /* <DEDUP_REMOVED lines=8> */
.L_x_9641:
[----:B------:R-:W-:Y:S05]  /*4f750*/  BSYNC.RECONVERGENT B4 ;  /* 0x0000000000047941 */ /* 0x000fea0003800200 */
.L_x_9640:
        /* <DEDUP_REMOVED lines=176> */
.L_x_9643:
[----:B------:R-:W-:Y:S02]  /*50260*/  FSEL R4, RZ, 3.37028055040000000000e+12, P0 ;  /* 0x54442d18ff047808 */ /* 0x000fe40000000000 */
[----:B------:R-:W-:-:S07]  /*50270*/  FSEL R5, RZ, 2.1426990032196044922, P0 ;  /* 0x400921fbff057808 */ /* 0x000fce0000000000 */
.L_x_9644:
[----:B------:R-:W-:Y:S05]  /*50280*/  BSYNC.RECONVERGENT B0 ;  /* 0x0000000000007941 */ /* 0x000fea0003800200 */
.L_x_9642:
        /* <DEDUP_REMOVED lines=14> */
.L_x_9637:
        /* <DEDUP_REMOVED lines=326> */
.L_x_9647:
[----:B------:R-:W-:Y:S05]  /*517d0*/  BSYNC.RECONVERGENT B0 ;  /* 0x0000000000007941 */ /* 0x000fea0003800200 */
.L_x_9646:
        /* <DEDUP_REMOVED lines=8> */
.L_x_9649:
[----:B------:R-:W-:Y:S05]  /*51860*/  BSYNC.RECONVERGENT B4 ;  /* 0x0000000000047941 */ /* 0x000fea0003800200 */
.L_x_9648:
        /* <DEDUP_REMOVED lines=176> */
.L_x_9651:
[----:B------:R-:W-:Y:S02]  /*52370*/  FSEL R4, RZ, 3.37028055040000000000e+12, P0 ;  /* 0x54442d18ff047808 */ /* 0x000fe40000000000 */
[----:B------:R-:W-:-:S07]  /*52380*/  FSEL R5, RZ, 2.1426990032196044922, P0 ;  /* 0x400921fbff057808 */ /* 0x000fce0000000000 */
.L_x_9652:
[----:B------:R-:W-:Y:S05]  /*52390*/  BSYNC.RECONVERGENT B0 ;  /* 0x0000000000007941 */ /* 0x000fea0003800200 */
.L_x_9650:
        /* <DEDUP_REMOVED lines=10> */
.L_x_9636:
        /* <DEDUP_REMOVED lines=53> */
.L_x_9654:
[----:B------:R-:W-:Y:S05]  /*52790*/  BSYNC.RECONVERGENT B4 ;  /* 0x0000000000047941 */ /* 0x000fea0003800200 */
.L_x_9653:
        /* <DEDUP_REMOVED lines=51> */
.L_x_9656:
[----:B------:R-:W-:Y:S05]  /*52ad0*/  BSYNC.RECONVERGENT B4 ;  /* 0x0000000000047941 */ /* 0x000fea0003800200 */
.L_x_9655:
        /* <DEDUP_REMOVED lines=334> */
.L_x_9658:
[----:B------:R-:W-:Y:S05]  /*53fc0*/  BSYNC.RECONVERGENT B0 ;  /* 0x0000000000007941 */ /* 0x000fea0003800200 */
.L_x_9657:
[----:B------:R-:W-:Y:S01]  /*53fd0*/  BSSY.RECONVERGENT B4, `(.L_x_9659) ;  /* 0x0000009000047945 */ /* 0x000fe20003800200 */
[----:B------:R2:W3:Y:S03]  /*53fe0*/  DSETP.GEU.AND P1, PT, R22, R2, PT ;  /* 0x000000021600722a */ /* 0x0004e60003f2e000 */
[----:B---3--:R-:W-:Y:S05]  /*53ff0*/  @P3 BRA P4, `(.L_x_9660) ;  /* 0x0000000000183947 */ /* 0x008fea0002000000 */
[----:B0-----:R-:W-:Y:S01]  /*54000*/  IMAD.MOV.U32 R6, RZ, RZ, R30 ;  /* 0x000000ffff067224 */ /* 0x001fe200078e001e */
[----:B------:R-:W-:Y:S01]  /*54010*/  MOV R7, R31 ;  /* 0x0000001f00077202 */ /* 0x000fe20000000f00 */
[----:B------:R-:W-:Y:S01]  /*54020*/  IMAD.MOV.U32 R4, RZ, RZ, R36 ;  /* 0x000000ffff047224 */ /* 0x000fe200078e0024 */
[----:B------:R-:W-:Y:S01]  /*54030*/  MOV R0, 0x54060 ;  /* 0x0005406000007802 */ /* 0x000fe20000000f00 */
[----:B------:R-:W-:-:S07]  /*54040*/  IMAD.MOV.U32 R5, RZ, RZ, R37 ;  /* 0x000000ffff057224 */ /* 0x000fce00078e0025 */
[----:B-12---:R-:W-:Y:S05]  /*54050*/  CALL.REL.NOINC `($__internal_20_$__cuda_sm20_div_rn_f64_full) ;  /* 0x0000006400687944 */ /* 0x006fea0003c00000 */
.L_x_9660:
[----:B------:R-:W-:Y:S05]  /*54060*/  BSYNC.RECONVERGENT B4 ;  /* 0x0000000000047941 */ /* 0x000fea0003800200 */
.L_x_9659:
        /* <DEDUP_REMOVED lines=140> */
[----:B0-----:R0:W3:Y:S02]  /*54930*/  DFMA R12, R12, R4, R4 ;  /* 0x000000040c0c722b */ /* 0x0010e40000000004 */
[----:B0-----:R-:W-:Y:S02]  /*54940*/  @P1 IMAD.MOV.U32 R4, RZ, RZ, 0x54442d18 ;  /* 0x54442d18ff041424 */ /* 0x001fe400078e00ff */
[----:B------:R-:W-:-:S15]  /*54950*/  @P1 IMAD.MOV.U32 R5, RZ, RZ, 0x400921fb ;  /* 0x400921fbff051424 */ /* 0x000fde00078e00ff */
[----:B------:R-:W-:-:S15]  /*54960*/  NOP ;  /* 0x0000000000007918 */ /* 0x000fde0000000000 */
[----:B------:R-:W-:-:S15]  /*54970*/  NOP ;  /* 0x0000000000007918 */ /* 0x000fde0000000000 */
[----:B------:R-:W-:-:S15]  /*54980*/  NOP ;  /* 0x0000000000007918 */ /* 0x000fde0000000000 */
[----:B---3--:R-:W0:Y:S02]  /*54990*/  @P1 DADD R4, -R12, R4 ;  /* 0x000000000c041229 */ /* 0x008e240000000104 */
        /* <DEDUP_REMOVED lines=19> */
[----:B------:R3:W4:Y:S02]  /*54ad0*/  @!P1 DADD R4, R6, R12 ;  /* 0x0000000006049229 */ /* 0x000724000000000c */
        /* <DEDUP_REMOVED lines=9> */
.L_x_9662:
[----:B------:R-:W-:Y:S02]  /*54b70*/  FSEL R4, RZ, 3.37028055040000000000e+12, P0 ;  /* 0x54442d18ff047808 */ /* 0x000fe40000000000 */
[----:B------:R-:W-:-:S07]  /*54b80*/  FSEL R5, RZ, 2.1426990032196044922, P0 ;  /* 0x400921fbff057808 */ /* 0x000fce0000000000 */
.L_x_9663:
[----:B------:R-:W-:Y:S05]  /*54b90*/  BSYNC.RECONVERGENT B0 ;  /* 0x0000000000007941 */ /* 0x000fea0003800200 */
.L_x_9661:
        /* <DEDUP_REMOVED lines=13> */
.L_x_9645:
[----:B------:R-:W-:Y:S05]  /*54c70*/  BSYNC.RECONVERGENT B3 ;  /* 0x0000000000037941 */ /* 0x000fea0003800200 */
.L_x_9635:
        /* <DEDUP_REMOVED lines=15> */
.L_x_9551:
[----:B------:R-:W-:Y:S05]  /*54d70*/  BSYNC.RECONVERGENT B1 ;  /* 0x0000000000017941 */ /* 0x000fea0003800200 */
.L_x_9549:
        /* <DEDUP_REMOVED lines=24> */
[----:B------:R1:W2:Y:S02]  /*54f00*/  @!P0 DADD R28, -RZ, |R30| ;  /* 0x00000000ff1c8229 */ /* 0x0002a4000000051e */
[----:B-1----:R-:W-:Y:S02]  /*54f10*/  @!P0 IMAD.MOV.U32 R30, RZ, RZ, R4 ;  /* 0x000000ffff1e8224 */ /* 0x002fe400078e0004 */
[----:B--2---:R-:W-:-:S07]  /*54f20*/  @!P0 IMAD.MOV.U32 R31, RZ, RZ, R5 ;  /* 0x000000ffff1f8224 */ /* 0x004fce00078e0005 */
.L_x_9548:
[----:B------:R-:W-:Y:S05]  /*54f30*/  BSYNC.RECONVERGENT B2 ;  /* 0x0000000000027941 */ /* 0x000fea0003800200 */
.L_x_9547:
        /* <DEDUP_REMOVED lines=9> */
[----:B--2---:R-:W-:Y:S02]  /*54fd0*/  IMAD R5, R0, UR4, RZ ;  /* 0x0000000400057c24 */ /* 0x004fe4000f8e02ff */
[----:B------:R-:W-:-:S05]  /*54fe0*/  IMAD.MOV.U32 R0, RZ, RZ, R4 ;  /* 0x000000ffff007224 */ /* 0x000fca00078e0004 */
        /* <DEDUP_REMOVED lines=12> */
[----:B------:R-:W1:Y:S01]  /*550b0*/  F2I.F64.TRUNC R9, R8 ;  /* 0x0000000800097311 */ /* 0x000e62000030d100 */
[----:B------:R-:W-:Y:S01]  /*550c0*/  IMAD.MOV.U32 R38, RZ, RZ, R39 ;  /* 0x000000ffff267224 */ /* 0x000fe200078e0027 */
[----:B-1----:R1:W-:Y:S01]  /*550d0*/  STG.E.U8 desc[UR36][R2.64], R9 ;  /* 0x0000000902007986 */ /* 0x0023e2000c101124 */
[----:B------:R-:W-:Y:S05]  /*550e0*/  BRA `(.L_x_9672) ;  /* 0x0000001400487947 */ /* 0x000fea0003800000 */
.L_x_9670:
[----:B------:R-:W1:Y:S01]  /*550f0*/  F2I.S64.F64.TRUNC R8, R8 ;  /* 0x0000000800087311 */ /* 0x000e62000030d900 */
[----:B------:R-:W-:Y:S01]  /*55100*/  MOV R38, R39 ;  /* 0x0000002700267202 */ /* 0x000fe20000000f00 */
[----:B-1----:R-:W-:-:S05]  /*55110*/  IMAD.MOV.U32 R5, RZ, RZ, R8 ;  /* 0x000000ffff057224 */ /* 0x002fca00078e0008 */
[----:B------:R2:W-:Y:S01]  /*55120*/  STG.E.U8 desc[UR36][R2.64], R5 ;  /* 0x0000000502007986 */ /* 0x0005e2000c101124 */
[----:B------:R-:W-:Y:S05]  /*55130*/  BRA `(.L_x_9672) ;  /* 0x0000001400347947 */ /* 0x000fea0003800000 */
.L_x_9669:
[----:B------:R-:W-:-:S13]  /*55140*/  ISETP.NE.AND P0, PT, R0, 0x2, PT ;  /* 0x000000020000780c */ /* 0x000fda0003f05270 */
[----:B------:R-:W-:Y:S05]  /*55150*/  @!P0 BRA `(.L_x_9673) ;  /* 0x0000000000308947 */ /* 0x000fea0003800000 */
[----:B------:R-:W-:-:S13]  /*55160*/  ISETP.NE.AND P0, PT, R0, 0x3, PT ;  /* 0x000000030000780c */ /* 0x000fda0003f05270 */
[----:B------:R-:W-:Y:S05]  /*55170*/  @!P0 BRA `(.L_x_9674) ;  /* 0x0000000000188947 */ /* 0x000fea0003800000 */
[----:B------:R-:W-:-:S13]  /*55180*/  ISETP.NE.AND P0, PT, R0, 0x4, PT ;  /* 0x000000040000780c */ /* 0x000fda0003f05270 */
[----:B------:R-:W-:Y:S05]  /*55190*/  @P0 BRA `(.L_x_9671) ;  /* 0x0000001000540947 */ /* 0x000fea0003800000 */
[----:B------:R-:W1:Y:S01]  /*551a0*/  F2I.S64.F64.TRUNC R8, R8 ;  /* 0x0000000800087311 */ /* 0x000e62000030d900 */
[----:B------:R-:W-:Y:S01]  /*551b0*/  IMAD.MOV.U32 R38, RZ, RZ, R39 ;  /* 0x000000ffff267224 */ /* 0x000fe200078e0027 */
[----:B-1----:R1:W-:Y:S01]  /*551c0*/  STG.E.64 desc[UR36][R2.64], R8 ;  /* 0x0000000802007986 */ /* 0x0023e2000c101b24 */
[----:B------:R-:W-:Y:S05]  /*551d0*/  BRA `(.L_x_9672) ;  /* 0x00000014000c7947 */ /* 0x000fea0003800000 */
.L_x_9674:
[----:B------:R-:W1:Y:S01]  /*551e0*/  F2I.F64.TRUNC R9, R8 ;  /* 0x0000000800097311 */ /* 0x000e62000030d100 */
[----:B------:R-:W-:Y:S01]  /*551f0*/  IMAD.MOV.U32 R38, RZ, RZ, R39 ;  /* 0x000000ffff267224 */ /* 0x000fe200078e0027 */
[----:B-1----:R4:W-:Y:S01]  /*55200*/  STG.E desc[UR36][R2.64], R9 ;  /* 0x0000000902007986 */ /* 0x0029e2000c101924 */
[----:B------:R-:W-:Y:S05]  /*55210*/  BRA `(.L_x_9672) ;  /* 0x0000001000fc7947 */ /* 0x000fea0003800000 */
.L_x_9673:
[----:B------:R-:W1:Y:S01]  /*55220*/  F2I.F64.TRUNC R9, R8 ;  /* 0x0000000800097311 */ /* 0x000e62000030d100 */
[----:B------:R-:W-:Y:S01]  /*55230*/  IMAD.MOV.U32 R38, RZ, RZ, R39 ;  /* 0x000000ffff267224 */ /* 0x000fe200078e0027 */
[----:B-1----:R3:W-:Y:S01]  /*55240*/  STG.E.U16 desc[UR36][R2.64], R9 ;  /* 0x0000000902007986 */ /* 0x0027e2000c101524 */
[----:B------:R-:W-:Y:S05]  /*55250*/  BRA `(.L_x_9672) ;  /* 0x0000001000ec7947 */ /* 0x000fea0003800000 */
.L_x_9668:
        /* <DEDUP_REMOVED lines=14> */
[----:B------:R-:W-:Y:S02]  /*55340*/  IMAD.MOV.U32 R38, RZ, RZ, R39 ;  /* 0x000000ffff267224 */ /* 0x000fe400078e0027 */
[----:B-1----:R-:W-:-:S05]  /*55350*/  @!P0 FMUL R5, R5, 1.175494350822287508e-38 ;  /* 0x0080000005058820 */ /* 0x002fca0000400000 */
[----:B------:R1:W-:Y:S01]  /*55360*/  STG.E desc[UR36][R2.64], R5 ;  /* 0x0000000502007986 */ /* 0x0003e2000c101924 */
[----:B------:R-:W-:Y:S05]  /*55370*/  BRA `(.L_x_9672) ;  /* 0x0000001000a47947 */ /* 0x000fea0003800000 */
.L_x_9676:
        /* <DEDUP_REMOVED lines=10> */
[----:B------:R-:W-:-:S05]  /*55420*/  F2FP.F16.F32.PACK_AB R0, RZ, R0 ;  /* 0x00000000ff00723e */ /* 0x000fca00000000ff */
[----:B------:R1:W-:Y:S01]  /*55430*/  STG.E.U16 desc[UR36][R2.64], R0 ;  /* 0x0000000002007986 */ /* 0x0003e2000c101524 */
[----:B------:R-:W-:Y:S05]  /*55440*/  BRA `(.L_x_9672) ;  /* 0x0000001000707947 */ /* 0x000fea0003800000 */
.L_x_9675:
        /* <DEDUP_REMOVED lines=15> */
[----:B-1----:R-:W-:-:S15]  /*55540*/  @!P1 FMUL R4, R4, 1.175494350822287508e-38 ;  /* 0x0080000004049820 */ /* 0x002fde0000400000 */
[----:B------:R-:W-:-:S15]  /*55550*/  NOP ;  /* 0x0000000000007918 */ /* 0x000fde0000000000 */
[----:B------:R-:W-:-:S15]  /*55560*/  NOP ;  /* 0x0000000000007918 */ /* 0x000fde0000000000 */
[----:B------:R-:W-:-:S15]  /*55570*/  NOP ;  /* 0x0000000000007918 */ /* 0x000fde0000000000 */
[----:B------:R-:W-:-:S01]  /*55580*/  NOP ;  /* 0x0000000000007918 */ /* 0x000fc20000000000 */
        /* <DEDUP_REMOVED lines=9> */
.L_x_9678:
        /* <DEDUP_REMOVED lines=24> */
.L_x_9677:
[----:B------:R1:W-:Y:S01]  /*557a0*/  STG.E.64 desc[UR36][R2.64], R8 ;  /* 0x0000000802007986 */ /* 0x0003e2000c101b24 */
[----:B------:R-:W-:Y:S01]  /*557b0*/  IMAD.MOV.U32 R38, RZ, RZ, R39 ;  /* 0x000000ffff267224 */ /* 0x000fe200078e0027 */
[----:B------:R-:W-:Y:S06]  /*557c0*/  BRA `(.L_x_9672) ;  /* 0x0000000c00907947 */ /* 0x000fec0003800000 */
.L_x_9667:
        /* <DEDUP_REMOVED lines=8> */
[----:B------:R-:W1:Y:S01]  /*55850*/  DSETP.NEU.AND P0, PT, R10, RZ, PT ;  /* 0x000000ff0a00722a */ /* 0x000e620003f0d000 */
[----:B------:R-:W-:-:S15]  /*55860*/  IMAD.MOV.U32 R38, RZ, RZ, R39 ;  /* 0x000000ffff267224 */ /* 0x000fde00078e0027 */
[----:B------:R-:W-:-:S15]  /*55870*/  NOP ;  /* 0x0000000000007918 */ /* 0x000fde0000000000 */
[----:B------:R-:W-:-:S15]  /*55880*/  NOP ;  /* 0x0000000000007918 */ /* 0x000fde0000000000 */
[----:B------:R-:W-:-:S15]  /*55890*/  NOP ;  /* 0x0000000000007918 */ /* 0x000fde0000000000 */
[----:B------:R-:W-:-:S03]  /*558a0*/  NOP ;  /* 0x0000000000007918 */ /* 0x000fc60000000000 */
[----:B-1----:R-:W1:Y:S02]  /*558b0*/  DSETP.NEU.OR P0, PT, R8, RZ, P0 ;  /* 0x000000ff0800722a */ /* 0x002e64000070d400 */
[----:B-1----:R-:W-:-:S05]  /*558c0*/  SEL R5, RZ, 0x1, !P0 ;  /* 0x00000001ff057807 */ /* 0x002fca0004000000 */
[----:B------:R1:W-:Y:S01]  /*558d0*/  STG.E.U8 desc[UR36][R2.64], R5 ;  /* 0x0000000502007986 */ /* 0x0003e2000c101124 */
[----:B------:R-:W-:Y:S05]  /*558e0*/  BRA `(.L_x_9672) ;  /* 0x0000000c00487947 */ /* 0x000fea0003800000 */
.L_x_9681:
[----:B------:R1:W-:Y:S01]  /*558f0*/  STG.E.128 desc[UR36][R2.64], R8 ;  /* 0x0000000802007986 */ /* 0x0003e2000c101d24 */
[----:B------:R-:W-:Y:S01]  /*55900*/  IMAD.MOV.U32 R38, RZ, RZ, R39 ;  /* 0x000000ffff267224 */ /* 0x000fe200078e0027 */
[----:B------:R-:W-:Y:S06]  /*55910*/  BRA `(.L_x_9672) ;  /* 0x0000000c003c7947 */ /* 0x000fec0003800000 */
.L_x_9680:
        /* <DEDUP_REMOVED lines=27> */
.L_x_9685:
[----:B------:R-:W-:Y:S05]  /*55ad0*/  BSYNC.RECONVERGENT B0 ;  /* 0x0000000000007941 */ /* 0x000fea0003800200 */
.L_x_9684:
[----:B------:R-:W-:Y:S01]  /*55ae0*/  LOP3.LUT R5, R0, 0x80, R5, 0xf8, !PT ;  /* 0x0000008000057812 */ /* 0x000fe200078ef805 */
[----:B------:R-:W-:-:S04]  /*55af0*/  IMAD.MOV.U32 R38, RZ, RZ, R39 ;  /* 0x000000ffff267224 */ /* 0x000fc800078e0027 */
[----:B------:R1:W-:Y:S01]  /*55b00*/  STG.E.U8 desc[UR36][R2.64], R5 ;  /* 0x0000000502007986 */ /* 0x0003e2000c101124 */
[----:B------:R-:W-:Y:S05]  /*55b10*/  BRA `(.L_x_9672) ;  /* 0x0000000800bc7947 */ /* 0x000fea0003800000 */
.L_x_9683:
        /* <DEDUP_REMOVED lines=23> */
.L_x_9687:
[----:B------:R-:W-:Y:S05]  /*55c90*/  BSYNC.RECONVERGENT B0 ;  /* 0x0000000000007941 */ /* 0x000fea0003800200 */
.L_x_9686:
[----:B------:R-:W-:Y:S01]  /*55ca0*/  LOP3.LUT R5, R0, 0x80, R5, 0xf8, !PT ;  /* 0x0000008000057812 */ /* 0x000fe200078ef805 */
[----:B------:R-:W-:-:S04]  /*55cb0*/  IMAD.MOV.U32 R38, RZ, RZ, R39 ;  /* 0x000000ffff267224 */ /* 0x000fc800078e0027 */
[----:B------:R1:W-:Y:S01]  /*55cc0*/  STG.E.U8 desc[UR36][R2.64], R5 ;  /* 0x0000000502007986 */ /* 0x0003e2000c101124 */
[----:B------:R-:W-:Y:S05]  /*55cd0*/  BRA `(.L_x_9672) ;  /* 0x00000008004c7947 */ /* 0x000fea0003800000 */
.L_x_9682:
        /* <DEDUP_REMOVED lines=10> */
[----:B------:R-:W-:-:S05]  /*55d80*/  F2FP.BF16.F32.PACK_AB R0, RZ, R0 ;  /* 0x00000000ff00723e */ /* 0x000fca00000010ff */
[----:B------:R1:W-:Y:S01]  /*55d90*/  STG.E.U16 desc[UR36][R2.64], R0 ;  /* 0x0000000002007986 */ /* 0x0003e2000c101524 */
[----:B------:R-:W-:Y:S05]  /*55da0*/  BRA `(.L_x_9672) ;  /* 0x0000000800187947 */ /* 0x000fea0003800000 */
.L_x_9679:
        /* <DEDUP_REMOVED lines=8> */
[----:B------:R-:W1:Y:S01]  /*55e30*/  F2I.U32.F64.TRUNC R9, R8 ;  /* 0x0000000800097311 */ /* 0x000e62000030d000 */
[----:B------:R-:W-:Y:S01]  /*55e40*/  IMAD.MOV.U32 R38, RZ, RZ, R39 ;  /* 0x000000ffff267224 */ /* 0x000fe200078e0027 */
[----:B-1----:R1:W-:Y:S01]  /*55e50*/  STG.E.U16 desc[UR36][R2.64], R9 ;  /* 0x0000000902007986 */ /* 0x0023e2000c101524 */
[----:B------:R-:W-:Y:S05]  /*55e60*/  BRA `(.L_x_9672) ;  /* 0x0000000400e87947 */ /* 0x000fea0003800000 */
.L_x_9690:
        /* <DEDUP_REMOVED lines=21> */
.L_x_9693:
[----:B------:R-:W-:-:S04]  /*55fc0*/  SHF.R.U32.HI R0, RZ, 0x14, R5 ;  /* 0x00000014ff007819 */ /* 0x000fc80000011605 */
[----:B------:R-:W-:-:S04]  /*55fd0*/  LOP3.LUT R0, R0, 0x1, RZ, 0xc0, !PT ;  /* 0x0000000100007812 */ /* 0x000fc800078ec0ff */
[----:B------:R-:W-:-:S04]  /*55fe0*/  IADD3 R0, PT, PT, R5, 0x487ffff, R0 ;  /* 0x0487ffff05007810 */ /* 0x000fc80007ffe000 */
[----:B------:R-:W-:-:S04]  /*55ff0*/  SHF.R.U32.HI R0, RZ, 0x14, R0 ;  /* 0x00000014ff007819 */ /* 0x000fc80000011600 */
[----:B------:R-:W-:-:S07]  /*56000*/  LOP3.LUT R4, R0, 0xff, RZ, 0xc0, !PT ;  /* 0x000000ff00047812 */ /* 0x000fce00078ec0ff */
.L_x_9694:
[----:B------:R-:W-:-:S04]  /*56010*/  SHF.R.U32.HI R5, RZ, 0x18, R5 ;  /* 0x00000018ff057819 */ /* 0x000fc80000011605 */
[----:B------:R-:W-:-:S04]  /*56020*/  LOP3.LUT R4, R4, 0x80, R5, 0xf8, !PT ;  /* 0x0000008004047812 */ /* 0x000fc800078ef805 */
[----:B------:R-:W-:-:S07]  /*56030*/  PRMT R0, R4, 0x7610, R0 ;  /* 0x0000761004007816 */ /* 0x000fce0000000000 */
.L_x_9692:
[----:B------:R-:W-:Y:S05]  /*56040*/  BSYNC.RECONVERGENT B0 ;  /* 0x0000000000007941 */ /* 0x000fea0003800200 */
.L_x_9691:
[----:B------:R1:W-:Y:S01]  /*56050*/  STG.E.U8 desc[UR36][R2.64], R0 ;  /* 0x0000000002007986 */ /* 0x0003e2000c101124 */
[----:B------:R-:W-:Y:S01]  /*56060*/  IMAD.MOV.U32 R38, RZ, RZ, R39 ;  /* 0x000000ffff267224 */ /* 0x000fe200078e0027 */
[----:B------:R-:W-:Y:S06]  /*56070*/  BRA `(.L_x_9672) ;  /* 0x0000000400647947 */ /* 0x000fec0003800000 */
.L_x_9689:
        /* <DEDUP_REMOVED lines=21> */
.L_x_9697:
[----:B------:R-:W-:-:S04]  /*561d0*/  SHF.R.U32.HI R0, RZ, 0x15, R5 ;  /* 0x00000015ff007819 */ /* 0x000fc80000011605 */
[----:B------:R-:W-:-:S04]  /*561e0*/  LOP3.LUT R0, R0, 0x1, RZ, 0xc0, !PT ;  /* 0x0000000100007812 */ /* 0x000fc800078ec0ff */
[----:B------:R-:W-:-:S04]  /*561f0*/  IADD3 R0, PT, PT, R5, 0x88fffff, R0 ;  /* 0x088fffff05007810 */ /* 0x000fc80007ffe000 */
[----:B------:R-:W-:-:S04]  /*56200*/  SHF.R.U32.HI R0, RZ, 0x15, R0 ;  /* 0x00000015ff007819 */ /* 0x000fc80000011600 */
[----:B------:R-:W-:-:S07]  /*56210*/  LOP3.LUT R4, R0, 0xff, RZ, 0xc0, !PT ;  /* 0x000000ff00047812 */ /* 0x000fce00078ec0ff */
.L_x_9698:
[----:B------:R-:W-:-:S04]  /*56220*/  SHF.R.U32.HI R5, RZ, 0x18, R5 ;  /* 0x00000018ff057819 */ /* 0x000fc80000011605 */
[----:B------:R-:W-:-:S04]  /*56230*/  LOP3.LUT R4, R4, 0x80, R5, 0xf8, !PT ;  /* 0x0000008004047812 */ /* 0x000fc800078ef805 */
[----:B------:R-:W-:-:S07]  /*56240*/  PRMT R0, R4, 0x7610, R0 ;  /* 0x0000761004007816 */ /* 0x000fce0000000000 */
.L_x_9696:
[----:B------:R-:W-:Y:S05]  /*56250*/  BSYNC.RECONVERGENT B0 ;  /* 0x0000000000007941 */ /* 0x000fea0003800200 */
.L_x_9695:
[----:B------:R1:W-:Y:S01]  /*56260*/  STG.E.U8 desc[UR36][R2.64], R0 ;  /* 0x0000000002007986 */ /* 0x0003e2000c101124 */
[----:B------:R-:W-:Y:S01]  /*56270*/  IMAD.MOV.U32 R38, RZ, RZ, R39 ;  /* 0x000000ffff267224 */ /* 0x000fe200078e0027 */
[----:B------:R-:W-:Y:S06]  /*56280*/  BRA `(.L_x_9672) ;  /* 0x0000000000e07947 */ /* 0x000fec0003800000 */
.L_x_9688:
[----:B------:R-:W-:-:S13]  /*56290*/  ISETP.NE.AND P0, PT, R0, 0x1c, PT ;  /* 0x0000001c0000780c */ /* 0x000fda0003f05270 */
[----:B------:R-:W-:Y:S05]  /*562a0*/  @!P0 BRA `(.L_x_9699) ;  /* 0x0000000000cc8947 */ /* 0x000fea0003800000 */
[----:B------:R-:W-:-:S13]  /*562b0*/  ISETP.NE.AND P0, PT, R0, 0x1d, PT ;  /* 0x0000001d0000780c */ /* 0x000fda0003f05270 */
[----:B------:R-:W-:Y:S05]  /*562c0*/  @!P0 BRA `(.L_x_9700) ;  /* 0x0000000000b48947 */ /* 0x000fea0003800000 */
[----:B------:R-:W-:-:S13]  /*562d0*/  ISETP.NE.AND P0, PT, R0, 0x2c, PT ;  /* 0x0000002c0000780c */ /* 0x000fda0003f05270 */
[----:B------:R-:W-:Y:S05]  /*562e0*/  @!P0 BRA `(.L_x_9701) ;  /* 0x0000000000488947 */ /* 0x000fea0003800000 */
.L_x_9671:
[----:B------:R-:W-:Y:S01]  /*562f0*/  MOV R0, 0x0 ;  /* 0x0000000000007802 */ /* 0x000fe20000000f00 */
[----:B------:R-:W1:Y:S01]  /*56300*/  LDCU.64 UR6, c[0x4][0x158] ;  /* 0x01002b00ff0677ac */ /* 0x000e620008000a00 */
[----:B------:R-:W-:Y:S02]  /*56310*/  IMAD.MOV.U32 R8, RZ, RZ, 0x65 ;  /* 0x00000065ff087424 */ /* 0x000fe400078e00ff */
[----:B------:R2:W3:Y:S01]  /*56320*/  LDC.64 R2, c[0x4][R0] ;  /* 0x0100000000027b82 */ /* 0x0004e20000000a00 */
[----:B------:R-:W4:Y:S01]  /*56330*/  LDCU.64 UR8, c[0x4][0x160] ;  /* 0x01002c00ff0877ac */ /* 0x000f220008000a00 */
[----:B------:R-:W-:Y:S02]  /*56340*/  IMAD.MOV.U32 R12, RZ, RZ, 0x1 ;  /* 0x00000001ff0c7424 */ /* 0x000fe400078e00ff */
        /* <DEDUP_REMOVED lines=8> */
[----:B0-----:R-:W-:-:S07]  /*563d0*/  LEPC R20, `(.L_x_9702) ;  /* 0x000000001014794e */ /* 0x001fce0000000000 */
[----:B---3--:R-:W-:Y:S05]  /*563e0*/  CALL.ABS.NOINC R2 ;  /* 0x0000000002007343 */ /* 0x008fea0003c00000 */
.L_x_9702:
[----:B------:R-:W-:Y:S01]  /*563f0*/  IMAD.MOV.U32 R38, RZ, RZ, R39 ;  /* 0x000000ffff267224 */ /* 0x000fe200078e0027 */
[----:B------:R-:W-:Y:S06]  /*56400*/  BRA `(.L_x_9672) ;  /* 0x0000000000807947 */ /* 0x000fec0003800000 */
.L_x_9701:
        /* <DEDUP_REMOVED lines=25> */
.L_x_9700:
[----:B------:R-:W1:Y:S01]  /*565a0*/  F2I.U64.F64.TRUNC R8, R8 ;  /* 0x0000000800087311 */ /* 0x000e62000030d800 */
[----:B------:R-:W-:Y:S01]  /*565b0*/  IMAD.MOV.U32 R38, RZ, RZ, R39 ;  /* 0x000000ffff267224 */ /* 0x000fe200078e0027 */
[----:B-1----:R1:W-:Y:S01]  /*565c0*/  STG.E.64 desc[UR36][R2.64], R8 ;  /* 0x0000000802007986 */ /* 0x0023e2000c101b24 */
[----:B------:R-:W-:Y:S05]  /*565d0*/  BRA `(.L_x_9672) ;  /* 0x00000000000c7947 */ /* 0x000fea0003800000 */
.L_x_9699:
[----:B------:R-:W1:Y:S01]  /*565e0*/  F2I.U32.F64.TRUNC R9, R8 ;  /* 0x0000000800097311 */ /* 0x000e62000030d000 */
[----:B------:R-:W-:Y:S01]  /*565f0*/  IMAD.MOV.U32 R38, RZ, RZ, R39 ;  /* 0x000000ffff267224 */ /* 0x000fe200078e0027 */
[----:B-1----:R1:W-:Y:S06]  /*56600*/  STG.E desc[UR36][R2.64], R9 ;  /* 0x0000000902007986 */ /* 0x0023ec000c101924 */
.L_x_9672:
[----:B------:R-:W-:-:S13]  /*56610*/  ISETP.GE.AND P0, PT, R38, R56, PT ;  /* 0x000000382600720c */ /* 0x000fda0003f06270 */
[----:B------:R-:W-:Y:S05]  /*56620*/  @P0 BREAK.RELIABLE B6 ;  /* 0x0000000000060942 */ /* 0x000fea0003800100 */
[----:B------:R-:W-:Y:S05]  /*56630*/  @P0 BRA `(.L_x_9703) ;  /* 0x0000002800a00947 */ /* 0x000fea0003800000 */
[----:B------:R-:W5:Y:S01]  /*56640*/  LDCU UR4, c[0x0][0x3a8] ;  /* 0x00007500ff0477ac */ /* 0x000f620008000800 */
[----:B-1234-:R-:W1:Y:S01]  /*56650*/  LDC.64 R2, c[0x0][0x388] ;  /* 0x0000e200ff027b82 */ /* 0x01ee620000000a00 */
[----:B------:R-:W-:Y:S01]  /*56660*/  IMAD R0, R57, 0x200, R38 ;  /* 0x0000020039007824 */ /* 0x000fe200078e0226 */
[----:B------:R-:W-:-:S03]  /*56670*/  PRMT R4, R16, 0x9910, RZ ;  /* 0x0000991010047816 */ /* 0x000fc600000000ff */
        /* <DEDUP_REMOVED lines=14> */
[----:B------:R-:W1:Y:S02]  /*56760*/  F2I.F64.TRUNC R25, R24 ;  /* 0x0000001800197311 */ /* 0x000e64000030d100 */
[----:B-1----:R1:W-:Y:S01]  /*56770*/  STG.E.U8 desc[UR36][R2.64], R25 ;  /* 0x0000001902007986 */ /* 0x0023e2000c101124 */
[----:B------:R-:W-:Y:S05]  /*56780*/  BRA `(.L_x_9709) ;  /* 0x0000001000f07947 */ /* 0x000fea0003800000 */
.L_x_9707:
[----:B------:R-:W1:Y:S02]  /*56790*/  F2I.S64.F64.TRUNC R24, R24 ;  /* 0x0000001800187311 */ /* 0x000e64000030d900 */
[----:B-1----:R-:W-:-:S05]  /*567a0*/  IMAD.MOV.U32 R5, RZ, RZ, R24 ;  /* 0x000000ffff057224 */ /* 0x002fca00078e0018 */
[----:B------:R4:W-:Y:S01]  /*567b0*/  STG.E.U8 desc[UR36][R2.64], R5 ;  /* 0x0000000502007986 */ /* 0x0009e2000c101124 */
[----:B------:R-:W-:Y:S05]  /*567c0*/  BRA `(.L_x_9709) ;  /* 0x0000001000e07947 */ /* 0x000fea0003800000 */
.L_x_9706:
[----:B------:R-:W-:-:S13]  /*567d0*/  ISETP.NE.AND P0, PT, R0, 0x2, PT ;  /* 0x000000020000780c */ /* 0x000fda0003f05270 */
[----:B------:R-:W-:Y:S05]  /*567e0*/  @!P0 BRA `(.L_x_9710) ;  /* 0x0000000000288947 */ /* 0x000fea0003800000 */
[----:B------:R-:W-:-:S13]  /*567f0*/  ISETP.NE.AND P0, PT, R0, 0x3, PT ;  /* 0x000000030000780c */ /* 0x000fda0003f05270 */
[----:B------:R-:W-:Y:S05]  /*56800*/  @!P0 BRA `(.L_x_9711) ;  /* 0x0000000000148947 */ /* 0x000fea0003800000 */
[----:B------:R-:W-:-:S13]  /*56810*/  ISETP.NE.AND P0, PT, R0, 0x4, PT ;  /* 0x000000040000780c */ /* 0x000fda0003f05270 */
[----:B------:R-:W-:Y:S05]  /*56820*/  @P0 BRA `(.L_x_9708) ;  /* 0x0000000c00840947 */ /* 0x000fea0003800000 */
[----:B------:R-:W1:Y:S02]  /*56830*/  F2I.S64.F64.TRUNC R24, R24 ;  /* 0x0000001800187311 */ /* 0x000e64000030d900 */
[----:B-1----:R1:W-:Y:S01]  /*56840*/  STG.E.64 desc[UR36][R2.64], R24 ;  /* 0x0000001802007986 */ /* 0x0023e2000c101b24 */
[----:B------:R-:W-:Y:S05]  /*56850*/  BRA `(.L_x_9709) ;  /* 0x0000001000bc7947 */ /* 0x000fea0003800000 */
.L_x_9711:
[----:B------:R-:W1:Y:S02]  /*56860*/  F2I.F64.TRUNC R25, R24 ;  /* 0x0000001800197311 */ /* 0x000e64000030d100 */
[----:B-1----:R2:W-:Y:S01]  /*56870*/  STG.E desc[UR36][R2.64], R25 ;  /* 0x0000001902007986 */ /* 0x0025e2000c101924 */
[----:B------:R-:W-:Y:S05]  /*56880*/  BRA `(.L_x_9709) ;  /* 0x0000001000b07947 */ /* 0x000fea0003800000 */
.L_x_9710:
[----:B------:R-:W1:Y:S02]  /*56890*/  F2I.F64.TRUNC R25, R24 ;  /* 0x0000001800197311 */ /* 0x000e64000030d100 */
[----:B-1----:R3:W-:Y:S01]  /*568a0*/  STG.E.U16 desc[UR36][R2.64], R25 ;  /* 0x0000001902007986 */ /* 0x0027e2000c101524 */
[----:B------:R-:W-:Y:S05]  /*568b0*/  BRA `(.L_x_9709) ;  /* 0x0000001000a47947 */ /* 0x000fea0003800000 */
.L_x_9705:
        /* <DEDUP_REMOVED lines=17> */
.L_x_9713:
        /* <DEDUP_REMOVED lines=12> */
.L_x_9712:
        /* <DEDUP_REMOVED lines=28> */
.L_x_9715:
        /* <DEDUP_REMOVED lines=23> */
.L_x_9714:
[----:B------:R1:W-:Y:S01]  /*56dc0*/  STG.E.64 desc[UR36][R2.64], R24 ;  /* 0x0000001802007986 */ /* 0x0003e2000c101b24 */
[----:B------:R-:W-:Y:S05]  /*56dd0*/  BRA `(.L_x_9709) ;  /* 0x0000000c005c7947 */ /* 0x000fea0003800000 */
.L_x_9704:
        /* <DEDUP_REMOVED lines=10> */
[----:B------:R-:W1:Y:S02]  /*56e80*/  F2I.U32.F64.TRUNC R25, R24 ;  /* 0x0000001800197311 */ /* 0x000e64000030d000 */
[----:B-1----:R1:W-:Y:S01]  /*56e90*/  STG.E.U16 desc[UR36][R2.64], R25 ;  /* 0x0000001902007986 */ /* 0x0023e2000c101524 */
[----:B------:R-:W-:Y:S05]  /*56ea0*/  BRA `(.L_x_9709) ;  /* 0x0000000c00287947 */ /* 0x000fea0003800000 */
.L_x_9719:
        /* <DEDUP_REMOVED lines=26> */
.L_x_9722:
[----:B------:R-:W-:-:S04]  /*57050*/  SHF.R.U32.HI R5, RZ, 0x18, R5 ;  /* 0x00000018ff057819 */ /* 0x000fc80000011605 */
[----:B------:R-:W-:-:S07]  /*57060*/  LOP3.LUT R0, R0, 0x80, R5, 0xf8, !PT ;  /* 0x0000008000007812 */ /* 0x000fce00078ef805 */
.L_x_9721:
[----:B------:R-:W-:Y:S05]  /*57070*/  BSYNC.RECONVERGENT B0 ;  /* 0x0000000000007941 */ /* 0x000fea0003800200 */
.L_x_9720:
[----:B------:R1:W-:Y:S01]  /*57080*/  STG.E.U8 desc[UR36][R2.64], R0 ;  /* 0x0000000002007986 */ /* 0x0003e2000c101124 */
[----:B------:R-:W-:Y:S05]  /*57090*/  BRA `(.L_x_9709) ;  /* 0x0000000800ac7947 */ /* 0x000fea0003800000 */
.L_x_9718:
        /* <DEDUP_REMOVED lines=26> */
.L_x_9725:
[----:B------:R-:W-:-:S04]  /*57240*/  SHF.R.U32.HI R5, RZ, 0x18, R5 ;  /* 0x00000018ff057819 */ /* 0x000fc80000011605 */
[----:B------:R-:W-:-:S07]  /*57250*/  LOP3.LUT R0, R0, 0x80, R5, 0xf8, !PT ;  /* 0x0000008000007812 */ /* 0x000fce00078ef805 */
.L_x_9724:
[----:B------:R-:W-:Y:S05]  /*57260*/  BSYNC.RECONVERGENT B0 ;  /* 0x0000000000007941 */ /* 0x000fea0003800200 */
.L_x_9723:
[----:B------:R1:W-:Y:S01]  /*57270*/  STG.E.U8 desc[UR36][R2.64], R0 ;  /* 0x0000000002007986 */ /* 0x0003e2000c101124 */
[----:B------:R-:W-:Y:S05]  /*57280*/  BRA `(.L_x_9709) ;  /* 0x0000000800307947 */ /* 0x000fea0003800000 */
.L_x_9717:
        /* <DEDUP_REMOVED lines=30> */
.L_x_9727:
[----:B------:R-:W1:Y:S02]  /*57470*/  F2I.U64.F64.TRUNC R24, R24 ;  /* 0x0000001800187311 */ /* 0x000e64000030d800 */
[----:B-1----:R1:W-:Y:S01]  /*57480*/  STG.E.64 desc[UR36][R2.64], R24 ;  /* 0x0000001802007986 */ /* 0x0023e2000c101b24 */
[----:B------:R-:W-:Y:S05]  /*57490*/  BRA `(.L_x_9709) ;  /* 0x0000000400ac7947 */ /* 0x000fea0003800000 */
.L_x_9726:
[----:B------:R-:W1:Y:S02]  /*574a0*/  F2I.U32.F64.TRUNC R25, R24 ;  /* 0x0000001800197311 */ /* 0x000e64000030d000 */
[----:B-1----:R1:W-:Y:S01]  /*574b0*/  STG.E desc[UR36][R2.64], R25 ;  /* 0x0000001902007986 */ /* 0x0023e2000c101924 */
[----:B------:R-:W-:Y:S05]  /*574c0*/  BRA `(.L_x_9709) ;  /* 0x0000000400a07947 */ /* 0x000fea0003800000 */
.L_x_9716:
[----:B------:R-:W-:-:S13]  /*574d0*/  ISETP.GT.AND P0, PT, R0, 0xe, PT ;  /* 0x0000000e0000780c */ /* 0x000fda0003f04270 */
[----:B------:R-:W-:Y:S05]  /*574e0*/  @P0 BRA `(.L_x_9728) ;  /* 0x00000000003c0947 */ /* 0x000fea0003800000 */
[----:B------:R-:W-:-:S13]  /*574f0*/  ISETP.NE.AND P0, PT, R0, 0xa, PT ;  /* 0x0000000a0000780c */ /* 0x000fda0003f05270 */
[----:B------:R-:W-:Y:S05]  /*57500*/  @!P0 BRA `(.L_x_9729) ;  /* 0x00000000002c8947 */ /* 0x000fea0003800000 */
[----:B------:R-:W-:-:S13]  /*57510*/  ISETP.NE.AND P0, PT, R0, 0xb, PT ;  /* 0x0000000b0000780c */ /* 0x000fda0003f05270 */
[----:B------:R-:W-:Y:S05]  /*57520*/  @P0 BRA `(.L_x_9708) ;  /* 0x0000000000440947 */ /* 0x000fea0003800000 */
[----:B------:R-:W1:-:S15]  /*57530*/  DSETP.NEU.AND P0, PT, R26, RZ, PT ;  /* 0x000000ff1a00722a */ /* 0x000e5e0003f0d000 */
[----:B------:R-:W-:-:S15]  /*57540*/  NOP ;  /* 0x0000000000007918 */ /* 0x000fde0000000000 */
[----:B------:R-:W-:-:S15]  /*57550*/  NOP ;  /* 0x0000000000007918 */ /* 0x000fde0000000000 */
[----:B------:R-:W-:-:S15]  /*57560*/  NOP ;  /* 0x0000000000007918 */ /* 0x000fde0000000000 */
[----:B------:R-:W-:-:S04]  /*57570*/  NOP ;  /* 0x0000000000007918 */ /* 0x000fc80000000000 */
[----:B-1----:R-:W1:Y:S02]  /*57580*/  DSETP.NEU.OR P0, PT, R24, RZ, P0 ;  /* 0x000000ff1800722a */ /* 0x002e64000070d400 */
[----:B-1----:R-:W-:-:S05]  /*57590*/  SEL R5, RZ, 0x1, !P0 ;  /* 0x00000001ff057807 */ /* 0x002fca0004000000 */
[----:B------:R1:W-:Y:S01]  /*575a0*/  STG.E.U8 desc[UR36][R2.64], R5 ;  /* 0x0000000502007986 */ /* 0x0003e2000c101124 */
[----:B------:R-:W-:Y:S05]  /*575b0*/  BRA `(.L_x_9709) ;  /* 0x0000000400647947 */ /* 0x000fea0003800000 */
.L_x_9729:
[----:B------:R1:W-:Y:S01]  /*575c0*/  STG.E.128 desc[UR36][R2.64], R24 ;  /* 0x0000001802007986 */ /* 0x0003e2000c101d24 */
[----:B------:R-:W-:Y:S05]  /*575d0*/  BRA `(.L_x_9709) ;  /* 0x00000004005c7947 */ /* 0x000fea0003800000 */
.L_x_9728:
[----:B------:R-:W-:-:S13]  /*575e0*/  ISETP.NE.AND P0, PT, R0, 0xf, PT ;  /* 0x0000000f0000780c */ /* 0x000fda0003f05270 */
[----:B------:R-:W-:Y:S05]  /*575f0*/  @!P0 BRA `(.L_x_9730) ;  /* 0x0000000400288947 */ /* 0x000fea0003800000 */
[----:B------:R-:W-:-:S13]  /*57600*/  ISETP.NE.AND P0, PT, R0, 0x17, PT ;  /* 0x000000170000780c */ /* 0x000fda0003f05270 */
[----:B------:R-:W-:Y:S05]  /*57610*/  @!P0 BRA `(.L_x_9731) ;  /* 0x0000000000b08947 */ /* 0x000fea0003800000 */
[----:B------:R-:W-:-:S13]  /*57620*/  ISETP.NE.AND P0, PT, R0, 0x18, PT ;  /* 0x000000180000780c */ /* 0x000fda0003f05270 */
[----:B------:R-:W-:Y:S05]  /*57630*/  @!P0 BRA `(.L_x_9732) ;  /* 0x0000000000448947 */ /* 0x000fea0003800000 */
.L_x_9708:
        /* <DEDUP_REMOVED lines=8> */
[----:B-1----:R-:W-:-:S02]  /*576c0*/  IMAD.U32 R4, RZ, RZ, UR4 ;  /* 0x00000004ff047e24 */ /* 0x002fc4000f8e00ff */
[----:B------:R-:W-:Y:S02]  /*576d0*/  IMAD.U32 R5, RZ, RZ, UR5 ;  /* 0x00000005ff057e24 */ /* 0x000fe4000f8e00ff */
[----:B----4-:R-:W-:Y:S02]  /*576e0*/  IMAD.U32 R6, RZ, RZ, UR6 ;  /* 0x00000006ff067e24 */ /* 0x010fe4000f8e00ff */
[----:B------:R-:W-:Y:S02]  /*576f0*/  IMAD.U32 R7, RZ, RZ, UR7 ;  /* 0x00000007ff077e24 */ /* 0x000fe4000f8e00ff */
[----:B-----5:R-:W-:Y:S01]  /*57700*/  IMAD.U32 R10, RZ, RZ, UR8 ;  /* 0x00000008ff0a7e24 */ /* 0x020fe2000f8e00ff */
[----:B--2---:R-:W-:-:S07]  /*57710*/  MOV R11, UR9 ;  /* 0x00000009000b7c02 */ /* 0x004fce0008000f00 */
[----:B0-----:R-:W-:-:S07]  /*57720*/  LEPC R20, `(.L_x_9733) ;  /* 0x000000001014794e */ /* 0x001fce0000000000 */
[----:B---3--:R-:W-:Y:S05]  /*57730*/  CALL.ABS.NOINC R2 ;  /* 0x0000000002007343 */ /* 0x008fea0003c00000 */
.L_x_9733:
[----:B------:R-:W-:Y:S05]  /*57740*/  BRA `(.L_x_9709) ;  /* 0x0000000400007947 */ /* 0x000fea0003800000 */
.L_x_9732:
        /* <DEDUP_REMOVED lines=21> */
.L_x_9735:
[----:B------:R-:W-:Y:S05]  /*578a0*/  BSYNC.RECONVERGENT B0 ;  /* 0x0000000000007941 */ /* 0x000fea0003800200 */
.L_x_9734:
[----:B------:R-:W-:-:S05]  /*578b0*/  LOP3.LUT R5, R0, 0x80, R5, 0xf8, !PT ;  /* 0x0000008000057812 */ /* 0x000fca00078ef805 */
[----:B------:R1:W-:Y:S01]  /*578c0*/  STG.E.U8 desc[UR36][R2.64], R5 ;  /* 0x0000000502007986 */ /* 0x0003e2000c101124 */
[----:B------:R-:W-:Y:S05]  /*578d0*/  BRA `(.L_x_9709) ;  /* 0x00000000009c7947 */ /* 0x000fea0003800000 */
.L_x_9731:
        /* <DEDUP_REMOVED lines=20> */
.L_x_9737:
[----:B------:R-:W-:Y:S01]  /*57a20*/  IMAD.MOV.U32 R0, RZ, RZ, 0x7f ;  /* 0x0000007fff007424 */ /* 0x000fe200078e00ff */
[----:B------:R-:W-:-:S04]  /*57a30*/  ISETP.GT.U32.AND P0, PT, R4, 0x7f800000, PT ;  /* 0x7f8000000400780c */ /* 0x000fc80003f04070 */
[----:B------:R-:W-:-:S09]  /*57a40*/  SEL R0, R0, 0x7c, P0 ;  /* 0x0000007c00007807 */ /* 0x000fd20000000000 */
.L_x_9738:
[----:B------:R-:W-:Y:S05]  /*57a50*/  BSYNC.RECONVERGENT B0 ;  /* 0x0000000000007941 */ /* 0x000fea0003800200 */
.L_x_9736:
[----:B------:R-:W-:-:S04]  /*57a60*/  SHF.R.U32.HI R5, RZ, 0x18, R5 ;  /* 0x00000018ff057819 */ /* 0x000fc80000011605 */
[----:B------:R-:W-:-:S05]  /*57a70*/  LOP3.LUT R5, R0, 0x80, R5, 0xf8, !PT ;  /* 0x0000008000057812 */ /* 0x000fca00078ef805 */
[----:B------:R1:W-:Y:S01]  /*57a80*/  STG.E.U8 desc[UR36][R2.64], R5 ;  /* 0x0000000502007986 */ /* 0x0003e2000c101124 */
[----:B------:R-:W-:Y:S05]  /*57a90*/  BRA `(.L_x_9709) ;  /* 0x00000000002c7947 */ /* 0x000fea0003800000 */
.L_x_9730:
        /* <DEDUP_REMOVED lines=11> */
.L_x_9709:
[----:B------:R-:W-:-:S07]  /*57b50*/  VIADD R38, R38, 0x80 ;  /* 0x0000008026267836 */ /* 0x000fce0000000000 */
.L_x_9666:
[----:B------:R-:W-:-:S13]  /*57b60*/  ISETP.GE.AND P0, PT, R38, R56, PT ;  /* 0x000000382600720c */ /* 0x000fda0003f06270 */
[----:B------:R-:W-:Y:S05]  /*57b70*/  @P0 BREAK.RELIABLE B6 ;  /* 0x0000000000060942 */ /* 0x000fea0003800100 */
[----:B------:R-:W-:Y:S05]  /*57b80*/  @P0 BRA `(.L_x_9703) ;  /* 0x00000014004c0947 */ /* 0x000fea0003800000 */
[----:B------:R-:W-:Y:S05]  /*57b90*/  BSYNC.RELIABLE B6 ;  /* 0x0000000000067941 */ /* 0x000fea0003800100 */
.L_x_9665:
        /* <DEDUP_REMOVED lines=21> */
.L_x_9742:
[----:B------:R-:W1:Y:S02]  /*57cf0*/  F2I.S64.F64.TRUNC R32, R32 ;  /* 0x0000002000207311 */ /* 0x000e64000030d900 */
[----:B-1----:R-:W-:-:S05]  /*57d00*/  IMAD.MOV.U32 R5, RZ, RZ, R32 ;  /* 0x000000ffff057224 */ /* 0x002fca00078e0020 */
[----:B------:R1:W-:Y:S01]  /*57d10*/  STG.E.U8 desc[UR36][R2.64], R5 ;  /* 0x0000000502007986 */ /* 0x0003e2000c101124 */
[----:B------:R-:W-:Y:S05]  /*57d20*/  BRA `(.L_x_9744) ;  /* 0x0000001000e07947 */ /* 0x000fea0003800000 */
.L_x_9741:
        /* <DEDUP_REMOVED lines=9> */
.L_x_9746:
[----:B------:R-:W1:Y:S02]  /*57dc0*/  F2I.F64.TRUNC R33, R32 ;  /* 0x0000002000217311 */ /* 0x000e64000030d100 */
[----:B-1----:R1:W-:Y:S01]  /*57dd0*/  STG.E desc[UR36][R2.64], R33 ;  /* 0x0000002102007986 */ /* 0x0023e2000c101924 */
[----:B------:R-:W-:Y:S05]  /*57de0*/  BRA `(.L_x_9744) ;  /* 0x0000001000b07947 */ /* 0x000fea0003800000 */
.L_x_9745:
[----:B------:R-:W1:Y:S02]  /*57df0*/  F2I.F64.TRUNC R33, R32 ;  /* 0x0000002000217311 */ /* 0x000e64000030d100 */
[----:B-1----:R1:W-:Y:S01]  /*57e00*/  STG.E.U16 desc[UR36][R2.64], R33 ;  /* 0x0000002102007986 */ /* 0x0023e2000c101524 */
[----:B------:R-:W-:Y:S05]  /*57e10*/  BRA `(.L_x_9744) ;  /* 0x0000001000a47947 */ /* 0x000fea0003800000 */
.L_x_9740:
        /* <DEDUP_REMOVED lines=17> */
.L_x_9748:
        /* <DEDUP_REMOVED lines=12> */
.L_x_9747:
        /* <DEDUP_REMOVED lines=28> */
.L_x_9750:
        /* <DEDUP_REMOVED lines=23> */
.L_x_9749:
[----:B------:R1:W-:Y:S01]  /*58320*/  STG.E.64 desc[UR36][R2.64], R32 ;  /* 0x0000002002007986 */ /* 0x0003e2000c101b24 */
[----:B------:R-:W-:Y:S05]  /*58330*/  BRA `(.L_x_9744) ;  /* 0x0000000c005c7947 */ /* 0x000fea0003800000 */
.L_x_9739:
        /* <DEDUP_REMOVED lines=13> */
.L_x_9754:
        /* <DEDUP_REMOVED lines=26> */
.L_x_9757:
[----:B------:R-:W-:-:S04]  /*585b0*/  SHF.R.U32.HI R5, RZ, 0x18, R5 ;  /* 0x00000018ff057819 */ /* 0x000fc80000011605 */
[----:B------:R-:W-:-:S07]  /*585c0*/  LOP3.LUT R0, R0, 0x80, R5, 0xf8, !PT ;  /* 0x0000008000007812 */ /* 0x000fce00078ef805 */
.L_x_9756:
[----:B------:R-:W-:Y:S05]  /*585d0*/  BSYNC.RECONVERGENT B0 ;  /* 0x0000000000007941 */ /* 0x000fea0003800200 */
.L_x_9755:
[----:B------:R1:W-:Y:S01]  /*585e0*/  STG.E.U8 desc[UR36][R2.64], R0 ;  /* 0x0000000002007986 */ /* 0x0003e2000c101124 */
[----:B------:R-:W-:Y:S05]  /*585f0*/  BRA `(.L_x_9744) ;  /* 0x0000000800ac7947 */ /* 0x000fea0003800000 */
.L_x_9753:
        /* <DEDUP_REMOVED lines=26> */
.L_x_9760:
[----:B------:R-:W-:-:S04]  /*587a0*/  SHF.R.U32.HI R5, RZ, 0x18, R5 ;  /* 0x00000018ff057819 */ /* 0x000fc80000011605 */
[----:B------:R-:W-:-:S07]  /*587b0*/  LOP3.LUT R0, R0, 0x80, R5, 0xf8, !PT ;  /* 0x0000008000007812 */ /* 0x000fce00078ef805 */
.L_x_9759:
[----:B------:R-:W-:Y:S05]  /*587c0*/  BSYNC.RECONVERGENT B0 ;  /* 0x0000000000007941 */ /* 0x000fea0003800200 */
.L_x_9758:
[----:B------:R4:W-:Y:S01]  /*587d0*/  STG.E.U8 desc[UR36][R2.64], R0 ;  /* 0x0000000002007986 */ /* 0x0009e2000c101124 */
[----:B------:R-:W-:Y:S05]  /*587e0*/  BRA `(.L_x_9744) ;  /* 0x0000000800307947 */ /* 0x000fea0003800000 */
.L_x_9752:
        /* <DEDUP_REMOVED lines=30> */
.L_x_9762:
[----:B------:R-:W1:Y:S02]  /*589d0*/  F2I.U64.F64.TRUNC R32, R32 ;  /* 0x0000002000207311 */ /* 0x000e64000030d800 */
[----:B-1----:R1:W-:Y:S01]  /*589e0*/  STG.E.64 desc[UR36][R2.64], R32 ;  /* 0x0000002002007986 */ /* 0x0023e2000c101b24 */
[----:B------:R-:W-:Y:S05]  /*589f0*/  BRA `(.L_x_9744) ;  /* 0x0000000400ac7947 */ /* 0x000fea0003800000 */
.L_x_9761:
[----:B------:R-:W1:Y:S02]  /*58a00*/  F2I.U32.F64.TRUNC R33, R32 ;  /* 0x0000002000217311 */ /* 0x000e64000030d000 */
[----:B-1----:R3:W-:Y:S01]  /*58a10*/  STG.E desc[UR36][R2.64], R33 ;  /* 0x0000002102007986 */ /* 0x0027e2000c101924 */
[----:B------:R-:W-:Y:S05]  /*58a20*/  BRA `(.L_x_9744) ;  /* 0x0000000400a07947 */ /* 0x000fea0003800000 */
.L_x_9751:
        /* <DEDUP_REMOVED lines=15> */
.L_x_9764:
[----:B------:R1:W-:Y:S01]  /*58b20*/  STG.E.128 desc[UR36][R2.64], R32 ;  /* 0x0000002002007986 */ /* 0x0003e2000c101d24 */
[----:B------:R-:W-:Y:S05]  /*58b30*/  BRA `(.L_x_9744) ;  /* 0x00000004005c7947 */ /* 0x000fea0003800000 */
.L_x_9763:
[----:B------:R-:W-:-:S13]  /*58b40*/  ISETP.NE.AND P0, PT, R0, 0xf, PT ;  /* 0x0000000f0000780c */ /* 0x000fda0003f05270 */
[----:B------:R-:W-:Y:S05]  /*58b50*/  @!P0 BRA `(.L_x_9765) ;  /* 0x0000000400288947 */ /* 0x000fea0003800000 */
[----:B------:R-:W-:-:S13]  /*58b60*/  ISETP.NE.AND P0, PT, R0, 0x17, PT ;  /* 0x000000170000780c */ /* 0x000fda0003f05270 */
[----:B------:R-:W-:Y:S05]  /*58b70*/  @!P0 BRA `(.L_x_9766) ;  /* 0x0000000000b08947 */ /* 0x000fea0003800000 */
[----:B------:R-:W-:-:S13]  /*58b80*/  ISETP.NE.AND P0, PT, R0, 0x18, PT ;  /* 0x000000180000780c */ /* 0x000fda0003f05270 */
[----:B------:R-:W-:Y:S05]  /*58b90*/  @!P0 BRA `(.L_x_9767) ;  /* 0x0000000000448947 */ /* 0x000fea0003800000 */
.L_x_9743:
        /* <DEDUP_REMOVED lines=10> */
[----:B----4-:R-:W-:Y:S01]  /*58c40*/  IMAD.U32 R6, RZ, RZ, UR6 ;  /* 0x00000006ff067e24 */ /* 0x010fe2000f8e00ff */
[----:B------:R-:W-:Y:S01]  /*58c50*/  MOV R7, UR7 ;  /* 0x0000000700077c02 */ /* 0x000fe20008000f00 */
[----:B-----5:R-:W-:Y:S02]  /*58c60*/  IMAD.U32 R10, RZ, RZ, UR8 ;  /* 0x00000008ff0a7e24 */ /* 0x020fe4000f8e00ff */
[----:B--2---:R-:W-:-:S07]  /*58c70*/  IMAD.U32 R11, RZ, RZ, UR9 ;  /* 0x00000009ff0b7e24 */ /* 0x004fce000f8e00ff */
[----:B0-----:R-:W-:-:S07]  /*58c80*/  LEPC R20, `(.L_x_9768) ;  /* 0x000000001014794e */ /* 0x001fce0000000000 */
[----:B---3--:R-:W-:Y:S05]  /*58c90*/  CALL.ABS.NOINC R2 ;  /* 0x0000000002007343 */ /* 0x008fea0003c00000 */
.L_x_9768:
[----:B------:R-:W-:Y:S05]  /*58ca0*/  BRA `(.L_x_9744) ;  /* 0x0000000400007947 */ /* 0x000fea0003800000 */
.L_x_9767:
        /* <DEDUP_REMOVED lines=21> */
.L_x_9770:
[----:B------:R-:W-:Y:S05]  /*58e00*/  BSYNC.RECONVERGENT B0 ;  /* 0x0000000000007941 */ /* 0x000fea0003800200 */
.L_x_9769:
[----:B------:R-:W-:-:S05]  /*58e10*/  LOP3.LUT R5, R0, 0x80, R5, 0xf8, !PT ;  /* 0x0000008000057812 */ /* 0x000fca00078ef805 */
[----:B------:R1:W-:Y:S01]  /*58e20*/  STG.E.U8 desc[UR36][R2.64], R5 ;  /* 0x0000000502007986 */ /* 0x0003e2000c101124 */
[----:B------:R-:W-:Y:S05]  /*58e30*/  BRA `(.L_x_9744) ;  /* 0x00000000009c7947 */ /* 0x000fea0003800000 */
.L_x_9766:
        /* <DEDUP_REMOVED lines=20> */
.L_x_9772:
[----:B------:R-:W-:Y:S01]  /*58f80*/  IMAD.MOV.U32 R0, RZ, RZ, 0x7f ;  /* 0x0000007fff007424 */ /* 0x000fe200078e00ff */
[----:B------:R-:W-:-:S04]  /*58f90*/  ISETP.GT.U32.AND P0, PT, R4, 0x7f800000, PT ;  /* 0x7f8000000400780c */ /* 0x000fc80003f04070 */
[----:B------:R-:W-:-:S09]  /*58fa0*/  SEL R0, R0, 0x7c, P0 ;  /* 0x0000007c00007807 */ /* 0x000fd20000000000 */
.L_x_9773:
[----:B------:R-:W-:Y:S05]  /*58fb0*/  BSYNC.RECONVERGENT B0 ;  /* 0x0000000000007941 */ /* 0x000fea0003800200 */
.L_x_9771:
[----:B------:R-:W-:-:S04]  /*58fc0*/  SHF.R.U32.HI R5, RZ, 0x18, R5 ;  /* 0x00000018ff057819 */ /* 0x000fc80000011605 */
[----:B------:R-:W-:-:S05]  /*58fd0*/  LOP3.LUT R5, R0, 0x80, R5, 0xf8, !PT ;  /* 0x0000008000057812 */ /* 0x000fca00078ef805 */
[----:B------:R1:W-:Y:S01]  /*58fe0*/  STG.E.U8 desc[UR36][R2.64], R5 ;  /* 0x0000000502007986 */ /* 0x0003e2000c101124 */
[----:B------:R-:W-:Y:S05]  /*58ff0*/  BRA `(.L_x_9744) ;  /* 0x00000000002c7947 */ /* 0x000fea0003800000 */
.L_x_9765:
        /* <DEDUP_REMOVED lines=11> */
.L_x_9744:
[----:B------:R-:W-:-:S07]  /*590b0*/  VIADD R38, R38, 0x80 ;  /* 0x0000008026267836 */ /* 0x000fce0000000000 */
.L_x_9703:
[----:B------:R-:W-:Y:S05]  /*590c0*/  BSYNC.RECONVERGENT B7 ;  /* 0x0000000000077941 */ /* 0x000fea0003800200 */
.L_x_9664:
[----:B------:R-:W-:-:S13]  /*590d0*/  ISETP.GE.AND P0, PT, R38, R56, PT ;  /* 0x000000382600720c */ /* 0x000fda0003f06270 */
[----:B------:R-:W-:Y:S05]  /*590e0*/  @P0 EXIT ;  /* 0x000000000000094d */ /* 0x000fea0003800000 */
[----:B-1234-:R-:W1:Y:S01]  /*590f0*/  LDC.64 R2, c[0x0][0x388] ;  /* 0x0000e200ff027b82 */ /* 0x01ee620000000a00 */
[----:B------:R-:W2:Y:S01]  /*59100*/  LDCU UR4, c[0x0][0x3a8] ;  /* 0x00007500ff0477ac */ /* 0x000ea20008000800 */
[----:B------:R-:W-:Y:S01]  /*59110*/  PRMT R0, R16, 0x9910, RZ ;  /* 0x0000991010007816 */ /* 0x000fe200000000ff */
[----:B------:R-:W-:-:S03]  /*59120*/  IMAD R38, R57, 0x200, R38 ;  /* 0x0000020039267824 */ /* 0x000fc600078e0226 */
[----:B------:R-:W-:Y:S01]  /*59130*/  ISETP.GT.AND P1, PT, R0, 0x9, PT ;  /* 0x000000090000780c */ /* 0x000fe20003f24270 */
[----:B--2---:R-:W-:-:S05]  /*59140*/  IMAD R5, R38, UR4, RZ ;  /* 0x0000000426057c24 */ /* 0x004fca000f8e02ff */
[----:B-1----:R-:W-:-:S05]  /*59150*/  IADD3 R2, P0, PT, R5, R2, RZ ;  /* 0x0000000205027210 */ /* 0x002fca0007f1e0ff */
        /* <DEDUP_REMOVED lines=11> */
[----:B-1----:R-:W-:Y:S01]  /*59210*/  STG.E.U8 desc[UR36][R2.64], R29 ;  /* 0x0000001d02007986 */ /* 0x002fe2000c101124 */
[----:B------:R-:W-:Y:S05]  /*59220*/  EXIT ;  /* 0x000000000000794d */ /* 0x000fea0003800000 */
.L_x_9777:
[----:B------:R-:W1:Y:S02]  /*59230*/  F2I.S64.F64.TRUNC R28, R28 ;  /* 0x0000001c001c7311 */ /* 0x000e64000030d900 */
[----:B-1----:R-:W-:-:S05]  /*59240*/  MOV R5, R28 ;  /* 0x0000001c00057202 */ /* 0x002fca0000000f00 */
[----:B------:R-:W-:Y:S01]  /*59250*/  STG.E.U8 desc[UR36][R2.64], R5 ;  /* 0x0000000502007986 */ /* 0x000fe2000c101124 */
[----:B------:R-:W-:Y:S05]  /*59260*/  EXIT ;  /* 0x000000000000794d */ /* 0x000fea0003800000 */
.L_x_9776:
[----:B------:R-:W-:-:S13]  /*59270*/  ISETP.NE.AND P0, PT, R0, 0x2, PT ;  /* 0x000000020000780c */ /* 0x000fda0003f05270 */
[----:B------:R-:W-:Y:S05]  /*59280*/  @!P0 BRA `(.L_x_9779) ;  /* 0x0000000000288947 */ /* 0x000fea0003800000 */
[----:B------:R-:W-:-:S13]  /*59290*/  ISETP.NE.AND P0, PT, R0, 0x3, PT ;  /* 0x000000030000780c */ /* 0x000fda0003f05270 */
[----:B------:R-:W-:Y:S05]  /*592a0*/  @!P0 BRA `(.L_x_9780) ;  /* 0x0000000000148947 */ /* 0x000fea0003800000 */
[----:B------:R-:W-:-:S13]  /*592b0*/  ISETP.NE.AND P0, PT, R0, 0x4, PT ;  /* 0x000000040000780c */ /* 0x000fda0003f05270 */
[----:B------:R-:W-:Y:S05]  /*592c0*/  @P0 BRA `(.L_x_9778) ;  /* 0x0000000c00840947 */ /* 0x000fea0003800000 */
[----:B------:R-:W1:Y:S02]  /*592d0*/  F2I.S64.F64.TRUNC R28, R28 ;  /* 0x0000001c001c7311 */ /* 0x000e64000030d900 */
[----:B-1----:R-:W-:Y:S01]  /*592e0*/  STG.E.64 desc[UR36][R2.64], R28 ;  /* 0x0000001c02007986 */ /* 0x002fe2000c101b24 */
[----:B------:R-:W-:Y:S05]  /*592f0*/  EXIT ;  /* 0x000000000000794d */ /* 0x000fea0003800000 */
.L_x_9780:
[----:B------:R-:W1:Y:S02]  /*59300*/  F2I.F64.TRUNC R29, R28 ;  /* 0x0000001c001d7311 */ /* 0x000e64000030d100 */
[----:B-1----:R-:W-:Y:S01]  /*59310*/  STG.E desc[UR36][R2.64], R29 ;  /* 0x0000001d02007986 */ /* 0x002fe2000c101924 */
[----:B------:R-:W-:Y:S05]  /*59320*/  EXIT ;  /* 0x000000000000794d */ /* 0x000fea0003800000 */
.L_x_9779:
[----:B------:R-:W1:Y:S02]  /*59330*/  F2I.F64.TRUNC R29, R28 ;  /* 0x0000001c001d7311 */ /* 0x000e64000030d100 */
[----:B-1----:R-:W-:Y:S01]  /*59340*/  STG.E.U16 desc[UR36][R2.64], R29 ;  /* 0x0000001d02007986 */ /* 0x002fe2000c101524 */
[----:B------:R-:W-:Y:S05]  /*59350*/  EXIT ;  /* 0x000000000000794d */ /* 0x000fea0003800000 */
.L_x_9775:
        /* <DEDUP_REMOVED lines=17> */
.L_x_9782:
        /* <DEDUP_REMOVED lines=12> */
.L_x_9781:
        /* <DEDUP_REMOVED lines=28> */
.L_x_9784:
        /* <DEDUP_REMOVED lines=23> */
.L_x_9783:
[----:B------:R-:W-:Y:S01]  /*59860*/  STG.E.64 desc[UR36][R2.64], R28 ;  /* 0x0000001c02007986 */ /* 0x000fe2000c101b24 */
[----:B------:R-:W-:Y:S05]  /*59870*/  EXIT ;  /* 0x000000000000794d */ /* 0x000fea0003800000 */
.L_x_9774:
        /* <DEDUP_REMOVED lines=11> */
[----:B-1----:R-:W-:Y:S01]  /*59930*/  STG.E.U16 desc[UR36][R2.64], R29 ;  /* 0x0000001d02007986 */ /* 0x002fe2000c101524 */
[----:B------:R-:W-:Y:S05]  /*59940*/  EXIT ;  /* 0x000000000000794d */ /* 0x000fea0003800000 */
.L_x_9788:
        /* <DEDUP_REMOVED lines=26> */
.L_x_9791:
[----:B------:R-:W-:-:S04]  /*59af0*/  SHF.R.U32.HI R5, RZ, 0x18, R5 ;  /* 0x00000018ff057819 */ /* 0x000fc80000011605 */
[----:B------:R-:W-:-:S07]  /*59b00*/  LOP3.LUT R0, R0, 0x80, R5, 0xf8, !PT ;  /* 0x0000008000007812 */ /* 0x000fce00078ef805 */
.L_x_9790:
[----:B------:R-:W-:Y:S05]  /*59b10*/  BSYNC.RECONVERGENT B0 ;  /* 0x0000000000007941 */ /* 0x000fea0003800200 */
.L_x_9789:
[----:B------:R-:W-:Y:S01]  /*59b20*/  STG.E.U8 desc[UR36][R2.64], R0 ;  /* 0x0000000002007986 */ /* 0x000fe2000c101124 */
[----:B------:R-:W-:Y:S05]  /*59b30*/  EXIT ;  /* 0x000000000000794d */ /* 0x000fea0003800000 */
.L_x_9787:
        /* <DEDUP_REMOVED lines=26> */
.L_x_9794:
[----:B------:R-:W-:-:S04]  /*59ce0*/  SHF.R.U32.HI R5, RZ, 0x18, R5 ;  /* 0x00000018ff057819 */ /* 0x000fc80000011605 */
[----:B------:R-:W-:-:S07]  /*59cf0*/  LOP3.LUT R0, R0, 0x80, R5, 0xf8, !PT ;  /* 0x0000008000007812 */ /* 0x000fce00078ef805 */
.L_x_9793:
[----:B------:R-:W-:Y:S05]  /*59d00*/  BSYNC.RECONVERGENT B0 ;  /* 0x0000000000007941 */ /* 0x000fea0003800200 */
.L_x_9792:
[----:B------:R-:W-:Y:S01]  /*59d10*/  STG.E.U8 desc[UR36][R2.64], R0 ;  /* 0x0000000002007986 */ /* 0x000fe2000c101124 */
[----:B------:R-:W-:Y:S05]  /*59d20*/  EXIT ;  /* 0x000000000000794d */ /* 0x000fea0003800000 */
.L_x_9786:
        /* <DEDUP_REMOVED lines=30> */
.L_x_9796:
[----:B------:R-:W1:Y:S02]  /*59f10*/  F2I.U64.F64.TRUNC R28, R28 ;  /* 0x0000001c001c7311 */ /* 0x000e64000030d800 */
[----:B-1----:R-:W-:Y:S01]  /*59f20*/  STG.E.64 desc[UR36][R2.64], R28 ;  /* 0x0000001c02007986 */ /* 0x002fe2000c101b24 */
[----:B------:R-:W-:Y:S05]  /*59f30*/  EXIT ;  /* 0x000000000000794d */ /* 0x000fea0003800000 */
.L_x_9795:
[----:B------:R-:W1:Y:S02]  /*59f40*/  F2I.U32.F64.TRUNC R29, R28 ;  /* 0x0000001c001d7311 */ /* 0x000e64000030d000 */
[----:B-1----:R-:W-:Y:S01]  /*59f50*/  STG.E desc[UR36][R2.64], R29 ;  /* 0x0000001d02007986 */ /* 0x002fe2000c101924 */
[----:B------:R-:W-:Y:S05]  /*59f60*/  EXIT ;  /* 0x000000000000794d */ /* 0x000fea0003800000 */
.L_x_9785:
        /* <DEDUP_REMOVED lines=15> */
.L_x_9798:
[----:B------:R-:W-:Y:S01]  /*5a060*/  STG.E.128 desc[UR36][R2.64], R28 ;  /* 0x0000001c02007986 */ /* 0x000fe2000c101d24 */
[----:B------:R-:W-:Y:S05]  /*5a070*/  EXIT ;  /* 0x000000000000794d */ /* 0x000fea0003800000 */
.L_x_9797:
[----:B------:R-:W-:-:S13]  /*5a080*/  ISETP.NE.AND P0, PT, R0, 0xf, PT ;  /* 0x0000000f0000780c */ /* 0x000fda0003f05270 */
[----:B------:R-:W-:Y:S05]  /*5a090*/  @!P0 BRA `(.L_x_9799) ;  /* 0x0000000400288947 */ /* 0x000fea0003800000 */
[----:B------:R-:W-:-:S13]  /*5a0a0*/  ISETP.NE.AND P0, PT, R0, 0x17, PT ;  /* 0x000000170000780c */ /* 0x000fda0003f05270 */
[----:B------:R-:W-:Y:S05]  /*5a0b0*/  @!P0 BRA `(.L_x_9800) ;  /* 0x0000000000b08947 */ /* 0x000fea0003800000 */
[----:B------:R-:W-:-:S13]  /*5a0c0*/  ISETP.NE.AND P0, PT, R0, 0x18, PT ;  /* 0x000000180000780c */ /* 0x000fda0003f05270 */
[----:B------:R-:W-:Y:S05]  /*5a0d0*/  @!P0 BRA `(.L_x_9801) ;  /* 0x0000000000448947 */ /* 0x000fea0003800000 */
.L_x_9778:
        /* <DEDUP_REMOVED lines=9> */
[----:B------:R-:W-:Y:S01]  /*5a170*/  IMAD.U32 R5, RZ, RZ, UR5 ;  /* 0x00000005ff057e24 */ /* 0x000fe2000f8e00ff */
[----:B----4-:R-:W-:Y:S01]  /*5a180*/  MOV R6, UR6 ;  /* 0x0000000600067c02 */ /* 0x010fe20008000f00 */
[----:B------:R-:W-:Y:S02]  /*5a190*/  IMAD.U32 R7, RZ, RZ, UR7 ;  /* 0x00000007ff077e24 */ /* 0x000fe4000f8e00ff */
[----:B-----5:R-:W-:Y:S02]  /*5a1a0*/  IMAD.U32 R10, RZ, RZ, UR8 ;  /* 0x00000008ff0a7e24 */ /* 0x020fe4000f8e00ff */
[----:B--2---:R-:W-:-:S07]  /*5a1b0*/  IMAD.U32 R11, RZ, RZ, UR9 ;  /* 0x00000009ff0b7e24 */ /* 0x004fce000f8e00ff */
[----:B0-----:R-:W-:-:S07]  /*5a1c0*/  LEPC R20, `(.L_x_9802) ;  /* 0x000000001014794e */ /* 0x001fce0000000000 */
[----:B---3--:R-:W-:Y:S05]  /*5a1d0*/  CALL.ABS.NOINC R2 ;  /* 0x0000000002007343 */ /* 0x008fea0003c00000 */
.L_x_9802:
[----:B------:R-:W-:Y:S05]  /*5a1e0*/  EXIT ;  /* 0x000000000000794d */ /* 0x000fea0003800000 */
.L_x_9801:
        /* <DEDUP_REMOVED lines=21> */
.L_x_9804:
[----:B------:R-:W-:Y:S05]  /*5a340*/  BSYNC.RECONVERGENT B0 ;  /* 0x0000000000007941 */ /* 0x000fea0003800200 */
.L_x_9803:
[----:B------:R-:W-:-:S05]  /*5a350*/  LOP3.LUT R5, R0, 0x80, R5, 0xf8, !PT ;  /* 0x0000008000057812 */ /* 0x000fca00078ef805 */
[----:B------:R-:W-:Y:S01]  /*5a360*/  STG.E.U8 desc[UR36][R2.64], R5 ;  /* 0x0000000502007986 */ /* 0x000fe2000c101124 */
[----:B------:R-:W-:Y:S05]  /*5a370*/  EXIT ;  /* 0x000000000000794d */ /* 0x000fea0003800000 */
.L_x_9800:
        /* <DEDUP_REMOVED lines=20> */
.L_x_9806:
[----:B------:R-:W-:Y:S01]  /*5a4c0*/  IMAD.MOV.U32 R0, RZ, RZ, 0x7f ;  /* 0x0000007fff007424 */ /* 0x000fe200078e00ff */
[----:B------:R-:W-:-:S04]  /*5a4d0*/  ISETP.GT.U32.AND P0, PT, R4, 0x7f800000, PT ;  /* 0x7f8000000400780c */ /* 0x000fc80003f04070 */
[----:B------:R-:W-:-:S09]  /*5a4e0*/  SEL R0, R0, 0x7c, P0 ;  /* 0x0000007c00007807 */ /* 0x000fd20000000000 */
.L_x_9807:
[----:B------:R-:W-:Y:S05]  /*5a4f0*/  BSYNC.RECONVERGENT B0 ;  /* 0x0000000000007941 */ /* 0x000fea0003800200 */
.L_x_9805:
[----:B------:R-:W-:-:S04]  /*5a500*/  SHF.R.U32.HI R5, RZ, 0x18, R5 ;  /* 0x00000018ff057819 */ /* 0x000fc80000011605 */
[----:B------:R-:W-:-:S05]  /*5a510*/  LOP3.LUT R5, R0, 0x80, R5, 0xf8, !PT ;  /* 0x0000008000057812 */ /* 0x000fca00078ef805 */
[----:B------:R-:W-:Y:S01]  /*5a520*/  STG.E.U8 desc[UR36][R2.64], R5 ;  /* 0x0000000502007986 */ /* 0x000fe2000c101124 */
[----:B------:R-:W-:Y:S05]  /*5a530*/  EXIT ;  /* 0x000000000000794d */ /* 0x000fea0003800000 */
.L_x_9799:
        /* <DEDUP_REMOVED lines=12> */
        .weak           $__internal_20_$__cuda_sm20_div_rn_f64_full
        .type           $__internal_20_$__cuda_sm20_div_rn_f64_full,@function
        .size           $__internal_20_$__cuda_sm20_div_rn_f64_full,($__internal_21_$__cuda_sm20_dsqrt_rn_f64_mediumpath_v1 - $__internal_20_$__cuda_sm20_div_rn_f64_full)
$__internal_20_$__cuda_sm20_div_rn_f64_full:
[----:B------:R-:W-:Y:S01]  /*5a600*/  FSETP.GEU.AND P0, PT, |R7|, 1.469367938527859385e-39, PT ;  /* 0x001000000700780b */ /* 0x000fe20003f0e200 */
[----:B------:R-:W-:Y:S01]  /*5a610*/  IMAD.MOV.U32 R21, RZ, RZ, R5 ;  /* 0x000000ffff157224 */ /* 0x000fe200078e0005 */
[----:B------:R-:W-:Y:S01]  /*5a620*/  LOP3.LUT R12, R5, 0x800fffff, RZ, 0xc0, !PT ;  /* 0x800fffff050c7812 */ /* 0x000fe200078ec0ff */
[----:B------:R-:W-:Y:S01]  /*5a630*/  IMAD.MOV.U32 R20, RZ, RZ, R4 ;  /* 0x000000ffff147224 */ /* 0x000fe200078e0004 */
[----:B------:R-:W-:Y:S01]  /*5a640*/  LOP3.LUT R54, R7, 0x7ff00000, RZ, 0xc0, !PT ;  /* 0x7ff0000007367812 */ /* 0x000fe200078ec0ff */
[----:B------:R-:W-:Y:S01]  /*5a650*/  IMAD.MOV.U32 R58, RZ, RZ, 0x1ca00000 ;  /* 0x1ca00000ff3a7424 */ /* 0x000fe200078e00ff */
[----:B------:R-:W-:Y:S01]  /*5a660*/  LOP3.LUT R13, R12, 0x3ff00000, RZ, 0xfc, !PT ;  /* 0x3ff000000c0d7812 */ /* 0x000fe200078efcff */
[----:B------:R-:W-:Y:S01]  /*5a670*/  BSSY.RECONVERGENT B0, `(.L_x_9808) ;  /* 0x000007d000007945 */ /* 0x000fe20003800200 */
[----:B------:R-:W-:Y:S01]  /*5a680*/  MOV R12, R4 ;  /* 0x00000004000c7202 */ /* 0x000fe20000000f00 */
[----:B------:R-:W-:Y:S01]  /*5a690*/  IMAD.MOV.U32 R50, RZ, RZ, R54 ;  /* 0x000000ffff327224 */ /* 0x000fe200078e0036 */
[----:B------:R-:W-:-:S02]  /*5a6a0*/  LOP3.LUT R51, R5, 0x7ff00000, RZ, 0xc0, !PT ;  /* 0x7ff0000005337812 */ /* 0x000fc400078ec0ff */
[----:B------:R-:W-:Y:S02]  /*5a6b0*/  FSETP.GEU.AND P2, PT, |R5|, 1.469367938527859385e-39, PT ;  /* 0x001000000500780b */ /* 0x000fe40003f4e200 */
[----:B------:R-:W-:Y:S02]  /*5a6c0*/  @!P0 LOP3.LUT R4, R21, 0x7ff00000, RZ, 0xc0, !PT ;  /* 0x7ff0000015048812 */ /* 0x000fe400078ec0ff */
[C---:B------:R-:W-:Y:S02]  /*5a6d0*/  ISETP.GE.U32.AND P4, PT, R54.reuse, R51, PT ;  /* 0x000000333600720c */ /* 0x040fe40003f86070 */
[----:B------:R-:W-:Y:S02]  /*5a6e0*/  @!P0 ISETP.GE.U32.AND P3, PT, R54, R4, PT ;  /* 0x000000043600820c */ /* 0x000fe40003f66070 */
[C---:B------:R-:W-:Y:S02]  /*5a6f0*/  SEL R14, R58.reuse, 0x63400000, !P4 ;  /* 0x634000003a0e7807 */ /* 0x040fe40006000000 */
[----:B------:R-:W-:-:S02]  /*5a700*/  @!P0 SEL R4, R58, 0x63400000, !P3 ;  /* 0x634000003a048807 */ /* 0x000fc40005800000 */
[--C-:B------:R-:W-:Y:S01]  /*5a710*/  LOP3.LUT R15, R14, 0x800fffff, R7.reuse, 0xf8, !PT ;  /* 0x800fffff0e0f7812 */ /* 0x100fe200078ef807 */
[----:B------:R-:W-:Y:S01]  /*5a720*/  IMAD.MOV.U32 R14, RZ, RZ, R6 ;  /* 0x000000ffff0e7224 */ /* 0x000fe200078e0006 */
[----:B------:R-:W-:Y:S01]  /*5a730*/  @!P0 LOP3.LUT R4, R4, 0x80000000, R7, 0xf8, !PT ;  /* 0x8000000004048812 */ /* 0x000fe200078ef807 */
[----:B------:R-:W0:Y:S02]  /*5a740*/  @!P2 DMUL R12, R20, 8.98846567431157953865e+307 ;  /* 0x7fe00000140ca828 */ /* 0x000e240000000000 */
[----:B0-----:R-:W-:Y:S02]  /*5a750*/  @!P2 LOP3.LUT R51, R13, 0x7ff00000, RZ, 0xc0, !PT ;  /* 0x7ff000000d33a812 */ /* 0x001fe400078ec0ff */
[----:B------:R-:W-:Y:S01]  /*5a760*/  @!P0 LOP3.LUT R5, R4, 0x100000, RZ, 0xfc, !PT ;  /* 0x0010000004058812 */ /* 0x000fe200078efcff */
[----:B------:R-:W-:-:S15]  /*5a770*/  @!P0 IMAD.MOV.U32 R4, RZ, RZ, RZ ;  /* 0x000000ffff048224 */ /* 0x000fde00078e00ff */
[----:B------:R-:W-:-:S15]  /*5a780*/  NOP ;  /* 0x0000000000007918 */ /* 0x000fde0000000000 */
[----:B------:R-:W-:-:S15]  /*5a790*/  NOP ;  /* 0x0000000000007918 */ /* 0x000fde0000000000 */
[----:B------:R-:W-:-:S14]  /*5a7a0*/  NOP ;  /* 0x0000000000007918 */ /* 0x000fdc0000000000 */
[----:B------:R-:W0:Y:S02]  /*5a7b0*/  @!P0 DFMA R14, R14, 2, -R4 ;  /* 0x400000000e0e882b */ /* 0x000e240000000804 */
[----:B0-----:R-:W-:Y:S01]  /*5a7c0*/  @!P0 LOP3.LUT R50, R15, 0x7ff00000, RZ, 0xc0, !PT ;  /* 0x7ff000000f328812 */ /* 0x001fe200078ec0ff */
[----:B------:R-:W0:Y:S01]  /*5a7d0*/  MUFU.RCP64H R5, R13 ;  /* 0x0000000d00057308 */ /* 0x000e220000001800 */
[----:B------:R-:W-:-:S03]  /*5a7e0*/  IMAD.MOV.U32 R4, RZ, RZ, 0x1 ;  /* 0x00000001ff047424 */ /* 0x000fc600078e00ff */
[----:B------:R-:W-:-:S05]  /*5a7f0*/  VIADD R55, R50, 0xffffffff ;  /* 0xffffffff32377836 */ /* 0x000fca0000000000 */
[----:B------:R-:W-:Y:S01]  /*5a800*/  ISETP.GT.U32.AND P0, PT, R55, 0x7feffffe, PT ;  /* 0x7feffffe3700780c */ /* 0x000fe20003f04070 */
[----:B------:R-:W-:-:S05]  /*5a810*/  VIADD R55, R51, 0xffffffff ;  /* 0xffffffff33377836 */ /* 0x000fca0000000000 */
[----:B------:R-:W-:-:S15]  /*5a820*/  ISETP.GT.U32.OR P0, PT, R55, 0x7feffffe, P0 ;  /* 0x7feffffe3700780c */ /* 0x000fde0000704470 */
[----:B------:R-:W-:-:S15]  /*5a830*/  NOP ;  /* 0x0000000000007918 */ /* 0x000fde0000000000 */
[----:B------:R-:W-:-:S15]  /*5a840*/  NOP ;  /* 0x0000000000007918 */ /* 0x000fde0000000000 */
[----:B------:R-:W-:-:S01]  /*5a850*/  NOP ;  /* 0x0000000000007918 */ /* 0x000fc20000000000 */
        /* <DEDUP_REMOVED lines=37> */
[----:B------:R-:W-:Y:S01]  /*5aab0*/  LOP3.LUT R4, R21, 0x7ff00000, RZ, 0xc0, !PT ;  /* 0x7ff0000015047812 */ /* 0x000fe200078ec0ff */
[----:B------:R-:W-:-:S03]  /*5aac0*/  IMAD.MOV.U32 R6, RZ, RZ, RZ ;  /* 0x000000ffff067224 */ /* 0x000fc600078e00ff */
        /* <DEDUP_REMOVED lines=9> */
[----:B------:R-:W0:Y:S02]  /*5ab60*/  DFMA R12, R48, -R12, R14 ;  /* 0x8000000c300c722b */ /* 0x000e24000000000e */
[C---:B0-----:R-:W-:Y:S02]  /*5ab70*/  FSETP.NEU.AND P0, PT, R13.reuse, RZ, PT ;  /* 0x000000ff0d00720b */ /* 0x041fe40003f0d000 */
[----:B------:R-:W-:Y:S02]  /*5ab80*/  LOP3.LUT R20, R13, 0x80000000, R21, 0x48, !PT ;  /* 0x800000000d147812 */ /* 0x000fe400078e4815 */
[----:B------:R-:W-:Y:S02]  /*5ab90*/  MOV R12, RZ ;  /* 0x000000ff000c7202 */ /* 0x000fe40000000f00 */
[----:B------:R-:W-:-:S07]  /*5aba0*/  LOP3.LUT R13, R20, R7, RZ, 0xfc, !PT ;  /* 0x00000007140d7212 */ /* 0x000fce00078efcff */
[----:B------:R-:W-:Y:S05]  /*5abb0*/  @!P0 BRA `(.L_x_9810) ;  /* 0x0000000000a08947 */ /* 0x000fea0003800000 */
[----:B------:R-:W-:Y:S01]  /*5abc0*/  IMAD.MOV R7, RZ, RZ, -R50 ;  /* 0x000000ffff077224 */ /* 0x000fe200078e0a32 */
[----:B------:R-:W-:Y:S01]  /*5abd0*/  IADD3 R50, PT, PT, -R50, -0x43300000, RZ ;  /* 0xbcd0000032327810 */ /* 0x000fe20007ffe1ff */
[----:B------:R-:W-:Y:S01]  /*5abe0*/  IMAD.MOV.U32 R6, RZ, RZ, RZ ;  /* 0x000000ffff067224 */ /* 0x000fe200078e00ff */
        /* <DEDUP_REMOVED lines=9> */
[----:B------:R-:W-:-:S05]  /*5ac80*/  FSEL R4, R20, R5, !P0 ;  /* 0x0000000514047208 */ /* 0x000fca0004000000 */
[----:B------:R-:W-:Y:S02]  /*5ac90*/  IMAD.MOV.U32 R5, RZ, RZ, R4 ;  /* 0x000000ffff057224 */ /* 0x000fe400078e0004 */
[----:B------:R-:W-:Y:S01]  /*5aca0*/  IMAD.MOV.U32 R4, RZ, RZ, R12 ;  /* 0x000000ffff047224 */ /* 0x000fe200078e000c */
[----:B------:R-:W-:Y:S06]  /*5acb0*/  BRA `(.L_x_9810) ;  /* 0x0000000000607947 */ /* 0x000fec0003800000 */
.L_x_9809:
        /* <DEDUP_REMOVED lines=12> */
[----:B------:R-:W-:Y:S02]  /*5ad80*/  @!P0 IMAD.MOV.U32 R5, RZ, RZ, R4 ;  /* 0x000000ffff058224 */ /* 0x000fe400078e0004 */
[----:B------:R-:W-:Y:S02]  /*5ad90*/  @!P0 IMAD.MOV.U32 R4, RZ, RZ, RZ ;  /* 0x000000ffff048224 */ /* 0x000fe400078e00ff */
[----:B------:R-:W-:Y:S02]  /*5ada0*/  @P0 IMAD.MOV.U32 R4, RZ, RZ, RZ ;  /* 0x000000ffff040224 */ /* 0x000fe400078e00ff */
[----:B------:R-:W-:Y:S01]  /*5adb0*/  @P0 IMAD.MOV.U32 R5, RZ, RZ, R6 ;  /* 0x000000ffff050224 */ /* 0x000fe200078e0006 */
[----:B------:R-:W-:Y:S06]  /*5adc0*/  BRA `(.L_x_9810) ;  /* 0x00000000001c7947 */ /* 0x000fec0003800000 */
.L_x_9812:
[----:B------:R-:W-:-:S04]  /*5add0*/  LOP3.LUT R4, R21, 0x80000, RZ, 0xfc, !PT ;  /* 0x0008000015047812 */ /* 0x000fc800078efcff */
[----:B------:R-:W-:Y:S01]  /*5ade0*/  MOV R5, R4 ;  /* 0x0000000400057202 */ /* 0x000fe20000000f00 */
[----:B------:R-:W-:Y:S01]  /*5adf0*/  IMAD.MOV.U32 R4, RZ, RZ, R20 ;  /* 0x000000ffff047224 */ /* 0x000fe200078e0014 */
[----:B------:R-:W-:Y:S06]  /*5ae00*/  BRA `(.L_x_9810) ;  /* 0x00000000000c7947 */ /* 0x000fec0003800000 */
.L_x_9811:
[----:B------:R-:W-:-:S05]  /*5ae10*/  LOP3.LUT R4, R7, 0x80000, RZ, 0xfc, !PT ;  /* 0x0008000007047812 */ /* 0x000fca00078efcff */
[----:B------:R-:W-:Y:S02]  /*5ae20*/  IMAD.MOV.U32 R5, RZ, RZ, R4 ;  /* 0x000000ffff057224 */ /* 0x000fe400078e0004 */
[----:B------:R-:W-:-:S07]  /*5ae30*/  IMAD.MOV.U32 R4, RZ, RZ, R6 ;  /* 0x000000ffff047224 */ /* 0x000fce00078e0006 */
.L_x_9810:
[----:B------:R-:W-:Y:S05]  /*5ae40*/  BSYNC.RECONVERGENT B0 ;  /* 0x0000000000007941 */ /* 0x000fea0003800200 */
.L_x_9808:
[----:B------:R-:W-:Y:S02]  /*5ae50*/  IMAD.MOV.U32 R6, RZ, RZ, R0 ;  /* 0x000000ffff067224 */ /* 0x000fe400078e0000 */
[----:B------:R-:W-:-:S04]  /*5ae60*/  IMAD.MOV.U32 R7, RZ, RZ, 0x0 ;  /* 0x00000000ff077424 */ /* 0x000fc800078e00ff */
[----:B------:R-:W-:Y:S05]  /*5ae70*/  RET.REL.NODEC R6 `(_ZN2at6native27unrolled_elementwise_kernelIZZZNS0_17acosh_kernel_cudaERNS_18TensorIteratorBaseEENKUlvE_clEvENKUlvE_clEvEUlN3c107complexIdEEE_St5arrayIPcLm2EELi4E23TrivialOffsetCalculatorILi1EjESE_NS0_6memory12LoadWithCastILi1EEENSF_13StoreWithCastILi1EEEEEviT_T0_T2_T3_T4_T5_) ;  /* 0xfffffa5006607950 */ /* 0x000fea0003c3ffff */
        .weak           $__internal_21_$__cuda_sm20_dsqrt_rn_f64_mediumpath_v1
        .type           $__internal_21_$__cuda_sm20_dsqrt_rn_f64_mediumpath_v1,@function
        .size           $__internal_21_$__cuda_sm20_dsqrt_rn_f64_mediumpath_v1,(.L_x_14265 - $__internal_21_$__cuda_sm20_dsqrt_rn_f64_mediumpath_v1)
$__internal_21_$__cuda_sm20_dsqrt_rn_f64_mediumpath_v1:
[----:B------:R-:W-:Y:S01]  /*5ae80*/  ISETP.GE.U32.AND P0, PT, R7, -0x3400000, PT ;  /* 0xfcc000000700780c */ /* 0x000fe20003f06070 */
[----:B------:R-:W-:Y:S01]  /*5ae90*/  BSSY.RECONVERGENT B0, `(.L_x_9813) ;  /* 0x0000052000007945 */ /* 0x000fe20003800200 */
[----:B------:R-:W-:Y:S01]  /*5aea0*/  LOP3.LUT R15, R15, R14, RZ, 0x3c, !PT ;  /* 0x0000000e0f0f7212 */ /* 0x000fe200078e3cff */
[----:B------:R-:W-:Y:S01]  /*5aeb0*/  IMAD.MOV.U32 R7, RZ, RZ, R6 ;  /* 0x000000ffff077224 */ /* 0x000fe200078e0006 */
[----:B------:R-:W-:Y:S01]  /*5aec0*/  LOP3.LUT R13, R13, R12, RZ, 0x3c, !PT ;  /* 0x0000000c0d0d7212 */ /* 0x000fe200078e3cff */
[----:B------:R-:W-:Y:S01]  /*5aed0*/  IMAD.MOV.U32 R6, RZ, RZ, R20 ;  /* 0x000000ffff067224 */ /* 0x000fe200078e0014 */
[----:B------:R-:W-:Y:S02]  /*5aee0*/  LOP3.LUT R14, R15, R14, RZ, 0x3c, !PT ;  /* 0x0000000e0f0e7212 */ /* 0x000fe400078e3cff */
[----:B------:R-:W-:Y:S02]  /*5aef0*/  LOP3.LUT R12, R13, R12, RZ, 0x3c, !PT ;  /* 0x0000000c0d0c7212 */ /* 0x000fe400078e3cff */
[----:B------:R-:W-:-:S02]  /*5af00*/  LOP3.LUT R15, R15, R14, RZ, 0x3c, !PT ;  /* 0x0000000e0f0f7212 */ /* 0x000fc400078e3cff */
[----:B------:R-:W-:Y:S01]  /*5af10*/  LOP3.LUT R13, R13, R12, RZ, 0x3c, !PT ;  /* 0x0000000c0d0d7212 */ /* 0x000fe200078e3cff */
[----:B------:R-:W-:Y:S06]  /*5af20*/  @!P0 BRA `(.L_x_9814) ;  /* 0x00000000003c8947 */ /* 0x000fec0003800000 */
[----:B------:R-:W0:Y:S02]  /*5af30*/  DFMA.RM R12, R14, R6, R12 ;  /* 0x000000060e0c722b */ /* 0x000e24000000400c */
[----:B0-----:R-:W-:-:S05]  /*5af40*/  IADD3 R6, P0, PT, R12, 0x1, RZ ;  /* 0x000000010c067810 */ /* 0x001fca0007f1e0ff */
[----:B------:R-:W-:-:S15]  /*5af50*/  IMAD.X R7, RZ, RZ, R13, P0 ;  /* 0x000000ffff077224 */ /* 0x000fde00000e060d */
[----:B------:R-:W-:-:S15]  /*5af60*/  NOP ;  /* 0x0000000000007918 */ /* 0x000fde0000000000 */
[----:B------:R-:W-:-:S15]  /*5af70*/  NOP ;  /* 0x0000000000007918 */ /* 0x000fde0000000000 */
[----:B------:R-:W-:-:S12]  /*5af80*/  NOP ;  /* 0x0000000000007918 */ /* 0x000fd80000000000 */
        /* <DEDUP_REMOVED lines=9> */
.L_x_9814:
        /* <DEDUP_REMOVED lines=9> */
[----:B------:R-:W-:Y:S01]  /*5b0b0*/  IMAD.MOV.U32 R14, RZ, RZ, 0x0 ;  /* 0x00000000ff0e7424 */ /* 0x000fe200078e00ff */
[----:B0-----:R-:W0:Y:S01]  /*5b0c0*/  MUFU.RSQ64H R5, R13 ;  /* 0x0000000d00057308 */ /* 0x001e220000001c00 */
[----:B------:R-:W-:Y:S01]  /*5b0d0*/  MOV R4, RZ ;  /* 0x000000ff00047202 */ /* 0x000fe20000000f00 */
[----:B------:R-:W-:-:S15]  /*5b0e0*/  IMAD.MOV.U32 R15, RZ, RZ, 0x3fd80000 ;  /* 0x3fd80000ff0f7424 */ /* 0x000fde00078e00ff */
        /* <DEDUP_REMOVED lines=40> */
[----:B0-----:R-:W-:Y:S02]  /*5b370*/  VIADD R7, R5, 0xfcb00000 ;  /* 0xfcb0000005077836 */ /* 0x001fe40000000000 */
[----:B------:R-:W-:Y:S01]  /*5b380*/  IMAD.MOV.U32 R6, RZ, RZ, R4 ;  /* 0x000000ffff067224 */ /* 0x000fe200078e0004 */
[----:B------:R-:W-:Y:S06]  /*5b390*/  BRA `(.L_x_9815) ;  /* 0x0000000000047947 */ /* 0x000fec0003800000 */
.L_x_9816:
[----:B------:R0:W1:Y:S02]  /*5b3a0*/  DADD R6, R4, R4 ;  /* 0x0000000004067229 */ /* 0x0000640000000004 */
.L_x_9815:
[----:B------:R-:W-:Y:S05]  /*5b3b0*/  BSYNC.RECONVERGENT B0 ;  /* 0x0000000000007941 */ /* 0x000fea0003800200 */
.L_x_9813:
[----:B01----:R-:W-:Y:S02]  /*5b3c0*/  IMAD.MOV.U32 R5, RZ, RZ, R6 ;  /* 0x000000ffff057224 */ /* 0x003fe400078e0006 */
[----:B------:R-:W-:Y:S02]  /*5b3d0*/  IMAD.MOV.U32 R4, RZ, RZ, R7 ;  /* 0x000000ffff047224 */ /* 0x000fe400078e0007 */
[----:B------:R-:W-:Y:S02]  /*5b3e0*/  IMAD.MOV.U32 R6, RZ, RZ, R0 ;  /* 0x000000ffff067224 */ /* 0x000fe400078e0000 */
[----:B------:R-:W-:-:S04]  /*5b3f0*/  IMAD.MOV.U32 R7, RZ, RZ, 0x0 ;  /* 0x00000000ff077424 */ /* 0x000fc800078e00ff */
[----:B------:R-:W-:Y:S05]  /*5b400*/  RET.REL.NODEC R6 `(_ZN2at6native27unrolled_elementwise_kernelIZZZNS0_17acosh_kernel_cudaERNS_18TensorIteratorBaseEENKUlvE_clEvENKUlvE_clEvEUlN3c107complexIdEEE_St5arrayIPcLm2EELi4E23TrivialOffsetCalculatorILi1EjESE_NS0_6memory12LoadWithCastILi1EEENSF_13StoreWithCastILi1EEEEEviT_T0_T2_T3_T4_T5_) ;  /* 0xfffffa4806fc7950 */ /* 0x000fea0003c3ffff */
.L_x_9817:
        /* <DEDUP_REMOVED lines=15> */
.L_x_14265:


//--------------------- .text._ZN2at6native18elementwise_kernelILi128ELi2EZNS0_22gpu_kernel_impl_nocastIZZZNS0_17acosh_kernel_cudaERNS_18TensorIteratorBaseEENKUlvE_clEvENKUlvE_clEvEUlN3c107complexIdEEE_EEvS4_RKT_EUliE_EEviT1_ --------------------------
	.section	.text._ZN2at6native18elementwise_kernelILi128ELi2EZNS0_22gpu_kernel_impl_nocastIZZZNS0_17acosh_kernel_cudaERNS_18TensorIteratorBaseEENKUlvE_clEvENKUlvE_clEvEUlN3c107complexIdEEE_EEvS4_RKT_EUliE_EEviT1_,"ax",@progbits
	.align	128
        .global         _ZN2at6native18elementwise_kernelILi128ELi2EZNS0_22gpu_kernel_impl_nocastIZZZNS0_17acosh_kernel_cudaERNS_18TensorIteratorBaseEENKUlvE_clEvENKUlvE_clEvEUlN3c107complexIdEEE_EEvS4_RKT_EUliE_EEviT1_
        .type           _ZN2at6native18elementwise_kernelILi128ELi2EZNS0_22gpu_kernel_impl_nocastIZZZNS0_17acosh_kernel_cudaERNS_18TensorIteratorBaseEENKUlvE_clEvENKUlvE_clEvEUlN3c107complexIdEEE_EEvS4_RKT_EUliE_EEviT1_,@function
        .size           _ZN2at6native18elementwise_kernelILi128ELi2EZNS0_22gpu_kernel_impl_nocastIZZZNS0_17acosh_kernel_cudaERNS_18TensorIteratorBaseEENKUlvE_clEvENKUlvE_clEvEUlN3c107complexIdEEE_EEvS4_RKT_EUliE_EEviT1_,(.L_x_14267 - _ZN2at6native18elementwise_kernelILi128ELi2EZNS0_22gpu_kernel_impl_nocastIZZZNS0_17acosh_kernel_cudaERNS_18TensorIteratorBaseEENKUlvE_clEvENKUlvE_clEvEUlN3c107complexIdEEE_EEvS4_RKT_EUliE_EEviT1_)
        .other          _ZN2at6native18elementwise_kernelILi128ELi2EZNS0_22gpu_kernel_impl_nocastIZZZNS0_17acosh_kernel_cudaERNS_18TensorIteratorBaseEENKUlvE_clEvENKUlvE_clEvEUlN3c107complexIdEEE_EEvS4_RKT_EUliE_EEviT1_,@"STO_CUDA_ENTRY STV_DEFAULT"
_ZN2at6native18elementwise_kernelILi128ELi2EZNS0_22gpu_kernel_impl_nocastIZZZNS0_17acosh_kernel_cudaERNS_18TensorIteratorBaseEENKUlvE_clEvENKUlvE_clEvEUlN3c107complexIdEEE_EEvS4_RKT_EUliE_EEviT1_:
.text._ZN2at6native18elementwise_kernelILi128ELi2EZNS0_22gpu_kernel_impl_nocastIZZZNS0_17acosh_kernel_cudaERNS_18TensorIteratorBaseEENKUlvE_clEvENKUlvE_clEvEUlN3c107complexIdEEE_EEvS4_RKT_EUliE_EEviT1_:
[----:B------:R-:W0:Y:S01]  /*0000*/  LDC R1, c[0x0][0x37c] ;  /* 0x0000df00ff017b82 */ /* 0x000e220000000800 */
[----:B------:R-:W1:Y:S07]  /*0010*/  S2R R36, SR_TID.X ;  /* 0x0000000000247919 */ /* 0x000e6e0000002100 */
[----:B------:R-:W2:Y:S01]  /*0020*/  S2UR UR4, SR_CTAID.X ;  /* 0x00000000000479c3 */ /* 0x000ea20000002500 */
[----:B------:R-:W3:Y:S01]  /*0030*/  LDCU UR5, c[0x0][0x380] ;  /* 0x00007000ff0577ac */ /* 0x000ee20008000800 */
[----:B------:R-:W-:Y:S01]  /*0040*/  BSSY.RECONVERGENT B2, `(.L_x_9818) ;  /* 0x0001584000027945 */ /* 0x000fe20003800200 */
[----:B0-----:R-:W-:Y:S01]  /*0050*/  VIADD R1, R1, 0xfffffff0 ;  /* 0xfffffff001017836 */ /* 0x001fe20000000000 */
[----:B------:R-:W0:Y:S04]  /*0060*/  LDCU.64 UR8, c[0x0][0x358] ;  /* 0x00006b00ff0877ac */ /* 0x000e280008000a00 */
[----:B------:R-:W4:Y:S01]  /*0070*/  LDC R0, c[0x0][0x388] ;  /* 0x0000e200ff007b82 */ /* 0x000f220000000800 */
[----:B--2---:R-:W-:-:S06]  /*0080*/  USHF.L.U32 UR4, UR4, 0x8, URZ ;  /* 0x0000000804047899 */ /* 0x004fcc00080006ff */
[----:B-1----:R-:W-:Y:S01]  /*0090*/  LOP3.LUT R36, R36, UR4, RZ, 0xfc, !PT ;  /* 0x0000000424247c12 */ /* 0x002fe2000f8efcff */
[----:B----4-:R-:W-:-:S03]  /*00a0*/  VIADD R37, R0, 0xffffffff ;  /* 0xffffffff00257836 */ /* 0x010fc60000000000 */
[----:B---3--:R-:W-:Y:S02]  /*00b0*/  ISETP.GE.AND P0, PT, R36, UR5, PT ;  /* 0x0000000524007c0c */ /* 0x008fe4000bf06270 */
[----:B------:R-:W-:-:S05]  /*00c0*/  VIMNMX.U32 R38, PT, PT, R37, 0x18, PT ;  /* 0x0000001825267848 */ /* 0x000fca0003fe0000 */
[----:B------:R-:W-:-:S06]  /*00d0*/  VIADD R38, R38, 0x1 ;  /* 0x0000000126267836 */ /* 0x000fcc0000000000 */
[----:B0-----:R-:W-:Y:S05]  /*00e0*/  @P0 BRA `(.L_x_9819) ;  /* 0x0000015400e40947 */ /* 0x001fea0003800000 */
[----:B------:R-:W-:Y:S01]  /*00f0*/  ISETP.NE.AND P0, PT, R0, RZ, PT ;  /* 0x000000ff0000720c */ /* 0x000fe20003f05270 */
[----:B------:R-:W-:Y:S02]  /*0100*/  IMAD.MOV.U32 R0, RZ, RZ, RZ ;  /* 0x000000ffff007224 */ /* 0x000fe400078e00ff */
[----:B------:R-:W-:-:S10]  /*0110*/  IMAD.MOV.U32 R39, RZ, RZ, RZ ;  /* 0x000000ffff277224 */ /* 0x000fd400078e00ff */
[----:B------:R-:W-:Y:S05]  /*0120*/  @!P0 BRA `(.L_x_9820) ;  /* 0x0000001000a88947 */ /* 0x000fea0003800000 */
[----:B------:R-:W0:Y:S01]  /*0130*/  LDCU.64 UR4, c[0x0][0x390] ;  /* 0x00007200ff0477ac */ /* 0x000e220008000a00 */
[----:B------:R-:W-:Y:S02]  /*0140*/  HFMA2 R2, -RZ, RZ, 0, 0 ;  /* 0x00000000ff027431 */ /* 0x000fe400000001ff */
        /* <DEDUP_REMOVED lines=296> */
.L_x_9820:
[----:B------:R-:W0:Y:S02]  /*13d0*/  LDCU.64 UR4, c[0x0][0x588] ;  /* 0x0000b100ff0477ac */ /* 0x000e240008000a00 */
[----:B0-----:R-:W-:-:S05]  /*13e0*/  IADD3 R12, P0, PT, R0, UR4, RZ ;  /* 0x00000004000c7c10 */ /* 0x001fca000ff1e0ff */
[----:B------:R-:W-:-:S06]  /*13f0*/  IMAD.X R13, RZ, RZ, UR5, P0 ;  /* 0x00000005ff0d7e24 */ /* 0x000fcc00080e06ff */
[----:B------:R-:W2:Y:S01]  /*1400*/  LDG.E.128 R12, desc[UR8][R12.64] ;  /* 0x000000080c0c7981 */ /* 0x000ea2000c1e1d00 */
[----:B------:R-:W-:Y:S01]  /*1410*/  IMAD.MOV.U32 R4, RZ, RZ, 0x33145c07 ;  /* 0x33145c07ff047424 */ /* 0x000fe200078e00ff */
[----:B------:R-:W-:Y:S01]  /*1420*/  MOV R5, 0x3c91a626 ;  /* 0x3c91a62600057802 */ /* 0x000fe20000000f00 */
[----:B------:R-:W-:Y:S01]  /*1430*/  BSSY.RECONVERGENT B1, `(.L_x_9821) ;  /* 0x0001422000017945 */ /* 0x000fe20003800200 */
[----:B------:R-:W-:Y:S02]  /*1440*/  IMAD.MOV.U32 R6, RZ, RZ, 0x33145c07 ;  /* 0x33145c07ff067424 */ /* 0x000fe400078e00ff */
[----:B------:R-:W-:Y:S01]  /*1450*/  IMAD.MOV.U32 R7, RZ, RZ, 0x3c91a626 ;  /* 0x3c91a626ff077424 */ /* 0x000fe200078e00ff */
[----:B------:R0:W-:Y:S01]  /*1460*/  STL.64 [R1+0x8], R4 ;  /* 0x0000080401007387 */ /* 0x0001e20000100a00 */
[----:B--2---:R-:W-:-:S15]  /*1470*/  DSETP.NAN.AND P0, PT, R14, R14, PT ;  /* 0x0000000e0e00722a */ /* 0x004fde0003f08000 */
[----:B------:R-:W-:-:S15]  /*1480*/  NOP ;  /* 0x0000000000007918 */ /* 0x000fde0000000000 */
[----:B------:R-:W-:-:S15]  /*1490*/  NOP ;  /* 0x0000000000007918 */ /* 0x000fde0000000000 */
[----:B------:R-:W-:-:S15]  /*14a0*/  NOP ;  /* 0x0000000000007918 */ /* 0x000fde0000000000 */
[----:B------:R-:W-:-:S04]  /*14b0*/  NOP ;  /* 0x0000000000007918 */ /* 0x000fc80000000000 */
        /* <DEDUP_REMOVED lines=63> */
.L_x_9822:
        /* <DEDUP_REMOVED lines=77> */
[----:B------:R-:W-:Y:S05]  /*1d80*/  CALL.REL.NOINC `($__internal_22_$__cuda_sm20_div_rn_f64_full) ;  /* 0x0000029000747944 */ /* 0x000fea0003c00000 */
[----:B------:R-:W-:Y:S02]  /*1d90*/  IMAD.MOV.U32 R24, RZ, RZ, R5 ;  /* 0x000000ffff187224 */ /* 0x000fe400078e0005 */
[----:B------:R-:W-:-:S07]  /*1da0*/  IMAD.MOV.U32 R25, RZ, RZ, R4 ;  /* 0x000000ffff197224 */ /* 0x000fce00078e0004 */
.L_x_9828:
[----:B------:R-:W-:Y:S05]  /*1db0*/  BSYNC.RECONVERGENT B4 ;  /* 0x0000000000047941 */ /* 0x000fea0003800200 */
.L_x_9827:
        /* <DEDUP_REMOVED lines=50> */
[----:B------:R-:W-:Y:S05]  /*20e0*/  CALL.REL.NOINC `($__internal_22_$__cuda_sm20_div_rn_f64_full) ;  /* 0x0000028c009c7944 */ /* 0x000fea0003c00000 */
[----:B------:R-:W-:-:S04]  /*20f0*/  LOP3.LUT R5, R5, R4, RZ, 0x3c, !PT ;  /* 0x0000000405057212 */ /* 0x000fc800078e3cff */
[----:B------:R-:W-:-:S04]  /*2100*/  LOP3.LUT R4, R5, R4, RZ, 0x3c, !PT ;  /* 0x0000000405047212 */ /* 0x000fc800078e3cff */
[----:B------:R-:W-:-:S07]  /*2110*/  LOP3.LUT R5, R5, R4, RZ, 0x3c, !PT ;  /* 0x0000000405057212 */ /* 0x000fce00078e3cff */
.L_x_9830:
[----:B------:R-:W-:Y:S05]  /*2120*/  BSYNC.RECONVERGENT B4 ;  /* 0x0000000000047941 */ /* 0x000fea0003800200 */
.L_x_9829:
[----:B------:R-:W-:Y:S01]  /*2130*/  DADD R24, -RZ, |R24| ;  /* 0x00000000ff187229 */ /* 0x000fe20000000518 */
[----:B------:R-:W-:Y:S01]  /*2140*/  MOV R8, RZ ;  /* 0x000000ff00087202 */ /* 0x000fe20000000f00 */
[----:B------:R-:W-:Y:S01]  /*2150*/  UMOV UR5, 0x7fefffff ;  /* 0x7fefffff00057882 */ /* 0x000fe20000000000 */
[----:B------:R-:W-:Y:S01]  /*2160*/  UMOV UR4, 0xffffffff ;  /* 0xffffffff00047882 */ /* 0x000fe20000000000 */
[----:B------:R-:W-:Y:S01]  /*2170*/  UMOV UR6, UR5 ;  /* 0x0000000500067c82 */ /* 0x000fe20008000000 */
[----:B------:R-:W-:Y:S01]  /*2180*/  BSSY.RECONVERGENT B0, `(.L_x_9831) ;  /* 0x000011c000007945 */ /* 0x000fe20003800200 */
[----:B------:R-:W-:-:S15]  /*2190*/  IMAD.U32 R16, RZ, RZ, UR6 ;  /* 0x00000006ff107e24 */ /* 0x000fde000f8e00ff */
        /* <DEDUP_REMOVED lines=8> */
[----:B------:R-:W-:-:S04]  /*2220*/  ISETP.GT.U32.AND P0, PT, R24, R4, PT ;  /* 0x000000041800720c */ /* 0x000fc80003f04070 */
[----:B------:R-:W-:-:S04]  /*2230*/  ISETP.GT.U32.AND.EX P0, PT, R25, R5, PT, P0 ;  /* 0x000000051900720c */ /* 0x000fc80003f04100 */
[----:B------:R-:W-:Y:S01]  /*2240*/  SEL R5, R25, R5, P0 ;  /* 0x0000000519057207 */ /* 0x000fe20000000000 */
[----:B------:R-:W-:Y:S01]  /*2250*/  IMAD.MOV.U32 R25, RZ, RZ, 0x3fd80000 ;  /* 0x3fd80000ff197424 */ /* 0x000fe200078e00ff */
[----:B------:R-:W-:Y:S02]  /*2260*/  SEL R4, R24, R4, P0 ;  /* 0x0000000418047207 */ /* 0x000fe40000000000 */
[----:B------:R-:W-:Y:S02]  /*2270*/  LOP3.LUT R0, R5, 0xffc00000, RZ, 0xc0, !PT ;  /* 0xffc0000005007812 */ /* 0x000fe400078ec0ff */
[----:B------:R-:W-:Y:S02]  /*2280*/  MOV R24, 0x0 ;  /* 0x0000000000187802 */ /* 0x000fe40000000f00 */
        /* <DEDUP_REMOVED lines=94> */
[----:B------:R-:W-:Y:S02]  /*2870*/  MOV R4, R6 ;  /* 0x0000000600047202 */ /* 0x000fe40000000f00 */
[----:B------:R-:W-:Y:S02]  /*2880*/  ISETP.GE.U32.AND P0, PT, R5, 0x3ff6a09f, PT ;  /* 0x3ff6a09f0500780c */ /* 0x000fe40003f06070 */
[----:B------:R-:W-:-:S11]  /*2890*/  MOV R16, RZ ;  /* 0x000000ff00107202 */ /* 0x000fd60000000f00 */
        /* <DEDUP_REMOVED lines=164> */
.L_x_9832:
[----:B------:R-:W-:Y:S01]  /*32e0*/  IMAD.MOV.U32 R6, RZ, RZ, 0x0 ;  /* 0x00000000ff067424 */ /* 0x000fe200078e00ff */
[----:B------:R-:W-:Y:S01]  /*32f0*/  LOP3.LUT P0, RZ, R5, 0x7fffffff, RZ, 0xc0, !PT ;  /* 0x7fffffff05ff7812 */ /* 0x000fe2000780c0ff */
[----:B------:R-:W-:-:S06]  /*3300*/  IMAD.MOV.U32 R7, RZ, RZ, 0x7ff00000 ;  /* 0x7ff00000ff077424 */ /* 0x000fcc00078e00ff */
[----:B------:R-:W0:Y:S02]  /*3310*/  DFMA R4, R4, R6, +INF ;  /* 0x7ff000000404742b */ /* 0x000e240000000006 */
[----:B0-----:R-:W-:Y:S02]  /*3320*/  FSEL R24, R4, RZ, P0 ;  /* 0x000000ff04187208 */ /* 0x001fe40000000000 */
[----:B------:R-:W-:-:S07]  /*3330*/  FSEL R25, R5, -QNAN , P0 ;  /* 0xfff0000005197808 */ /* 0x000fce0000000000 */
.L_x_9833:
[----:B------:R-:W-:Y:S05]  /*3340*/  BSYNC.RECONVERGENT B0 ;  /* 0x0000000000007941 */ /* 0x000fea0003800200 */
.L_x_9831:
[----:B------:R-:W0:Y:S01]  /*3350*/  MUFU.RCP64H R5, R23 ;  /* 0x0000001700057308 */ /* 0x000e220000001800 */
[----:B------:R-:W-:Y:S01]  /*3360*/  MOV R4, 0x1 ;  /* 0x0000000100047802 */ /* 0x000fe20000000f00 */
[----:B------:R-:W-:Y:S01]  /*3370*/  BSSY.RECONVERGENT B4, `(.L_x_9834) ;  /* 0x0000037000047945 */ /* 0x000fe20003800200 */
[----:B------:R-:W-:Y:S01]  /*3380*/  FSETP.GEU.AND P2, PT, |R21|, 6.5827683646048100446e-37, PT ;  /* 0x036000001500780b */ /* 0x000fe20003f4e200 */
        /* <DEDUP_REMOVED lines=49> */
[----:B------:R-:W-:Y:S05]  /*36a0*/  CALL.REL.NOINC `($__internal_22_$__cuda_sm20_div_rn_f64_full) ;  /* 0x00000278002c7944 */ /* 0x000fea0003c00000 */
[----:B------:R-:W-:-:S04]  /*36b0*/  LOP3.LUT R5, R5, R4, RZ, 0x3c, !PT ;  /* 0x0000000405057212 */ /* 0x000fc800078e3cff */
[----:B------:R-:W-:-:S04]  /*36c0*/  LOP3.LUT R4, R5, R4, RZ, 0x3c, !PT ;  /* 0x0000000405047212 */ /* 0x000fc800078e3cff */
[----:B------:R-:W-:-:S07]  /*36d0*/  LOP3.LUT R5, R5, R4, RZ, 0x3c, !PT ;  /* 0x0000000405057212 */ /* 0x000fce00078e3cff */
.L_x_9835:
[----:B------:R-:W-:Y:S05]  /*36e0*/  BSYNC.RECONVERGENT B4 ;  /* 0x0000000000047941 */ /* 0x000fea0003800200 */
.L_x_9834:
        /* <DEDUP_REMOVED lines=170> */
[----:B------:R-:W-:Y:S01]  /*4190*/  @P1 IMAD.MOV.U32 R4, RZ, RZ, 0x54442d18 ;  /* 0x54442d18ff041424 */ /* 0x000fe200078e00ff */
[----:B------:R-:W-:-:S15]  /*41a0*/  @P1 MOV R5, 0x400921fb ;  /* 0x400921fb00051802 */ /* 0x000fde0000000f00 */
[----:B------:R-:W-:-:S15]  /*41b0*/  NOP ;  /* 0x0000000000007918 */ /* 0x000fde0000000000 */
[----:B------:R-:W-:-:S15]  /*41c0*/  NOP ;  /* 0x0000000000007918 */ /* 0x000fde0000000000 */
[----:B------:R-:W-:-:S15]  /*41d0*/  NOP ;  /* 0x0000000000007918 */ /* 0x000fde0000000000 */
[----:B------:R-:W-:-:S02]  /*41e0*/  NOP ;  /* 0x0000000000007918 */ /* 0x000fc40000000000 */
        /* <DEDUP_REMOVED lines=23> */
.L_x_9826:
        /* <DEDUP_REMOVED lines=8> */
[----:B------:R-:W-:Y:S01]  /*43e0*/  UMOV UR5, 0x7fefffff ;  /* 0x7fefffff00057882 */ /* 0x000fe20000000000 */
[----:B------:R-:W-:Y:S01]  /*43f0*/  MOV R8, RZ ;  /* 0x000000ff00087202 */ /* 0x000fe20000000f00 */
[----:B------:R-:W-:Y:S01]  /*4400*/  UMOV UR6, UR5 ;  /* 0x0000000500067c82 */ /* 0x000fe20008000000 */
[CC--:B------:R-:W-:Y:S01]  /*4410*/  ISETP.LT.U32.AND.EX P0, PT, R3.reuse, R33.reuse, PT, P0 ;  /* 0x000000210300720c */ /* 0x0c0fe20003f01100 */
[----:B------:R-:W-:Y:S01]  /*4420*/  UMOV UR4, 0xffffffff ;  /* 0xffffffff00047882 */ /* 0x000fe20000000000 */
[----:B------:R-:W-:Y:S01]  /*4430*/  IMAD.U32 R16, RZ, RZ, UR6 ;  /* 0x00000006ff107e24 */ /* 0x000fe2000f8e00ff */
[----:B------:R-:W-:Y:S01]  /*4440*/  MOV R24, 0x0 ;  /* 0x0000000000187802 */ /* 0x000fe20000000f00 */
[----:B------:R-:W-:Y:S01]  /*4450*/  IMAD.MOV.U32 R25, RZ, RZ, 0x3fd80000 ;  /* 0x3fd80000ff197424 */ /* 0x000fe200078e00ff */
[----:B------:R-:W-:Y:S01]  /*4460*/  SEL R6, R2, R32, P0 ;  /* 0x0000002002067207 */ /* 0x000fe20000000000 */
[----:B------:R-:W-:Y:S01]  /*4470*/  BSSY.RECONVERGENT B0, `(.L_x_9838) ;  /* 0x000010f000007945 */ /* 0x000fe20003800200 */
[----:B------:R-:W-:-:S02]  /*4480*/  SEL R7, R3, R33, P0 ;  /* 0x0000002103077207 */ /* 0x000fc40000000000 */
        /* <DEDUP_REMOVED lines=263> */
.L_x_9839:
[----:B------:R-:W-:Y:S01]  /*5500*/  IMAD.MOV.U32 R6, RZ, RZ, 0x0 ;  /* 0x00000000ff067424 */ /* 0x000fe200078e00ff */
[----:B------:R-:W-:Y:S01]  /*5510*/  LOP3.LUT P0, RZ, R5, 0x7fffffff, RZ, 0xc0, !PT ;  /* 0x7fffffff05ff7812 */ /* 0x000fe2000780c0ff */
[----:B------:R-:W-:-:S06]  /*5520*/  IMAD.MOV.U32 R7, RZ, RZ, 0x7ff00000 ;  /* 0x7ff00000ff077424 */ /* 0x000fcc00078e00ff */
[----:B------:R-:W0:Y:S02]  /*5530*/  DFMA R4, R4, R6, +INF ;  /* 0x7ff000000404742b */ /* 0x000e240000000006 */
[----:B0-----:R-:W-:Y:S02]  /*5540*/  FSEL R24, R4, RZ, P0 ;  /* 0x000000ff04187208 */ /* 0x001fe40000000000 */
[----:B------:R-:W-:-:S07]  /*5550*/  FSEL R25, R5, -QNAN , P0 ;  /* 0xfff0000005197808 */ /* 0x000fce0000000000 */
.L_x_9840:
[----:B------:R-:W-:Y:S05]  /*5560*/  BSYNC.RECONVERGENT B0 ;  /* 0x0000000000007941 */ /* 0x000fea0003800200 */
.L_x_9838:
        /* <DEDUP_REMOVED lines=52> */
.L_x_9842:
[----:B------:R-:W-:Y:S05]  /*58b0*/  BSYNC.RECONVERGENT B4 ;  /* 0x0000000000047941 */ /* 0x000fea0003800200 */
.L_x_9841:
        /* <DEDUP_REMOVED lines=194> */
.L_x_9837:
[----:B------:R-:W0:Y:S01]  /*64e0*/  DMUL R4, R20, R20 ;  /* 0x0000001414047228 */ /* 0x000e220000000000 */
[----:B------:R-:W-:Y:S01]  /*64f0*/  BSSY.RECONVERGENT B0, `(.L_x_9843) ;  /* 0x00000c6000007945 */ /* 0x000fe20003800200 */
[----:B------:R-:W-:-:S15]  /*6500*/  MOV R9, 0xfffffc01 ;  /* 0xfffffc0100097802 */ /* 0x000fde0000000f00 */
[----:B------:R-:W-:-:S15]  /*6510*/  NOP ;  /* 0x0000000000007918 */ /* 0x000fde0000000000 */
[----:B------:R-:W-:-:S15]  /*6520*/  NOP ;  /* 0x0000000000007918 */ /* 0x000fde0000000000 */
[----:B------:R-:W-:-:S15]  /*6530*/  NOP ;  /* 0x0000000000007918 */ /* 0x000fde0000000000 */
[----:B------:R-:W-:-:S02]  /*6540*/  NOP ;  /* 0x0000000000007918 */ /* 0x000fc40000000000 */
[----:B0-----:R-:W0:Y:S02]  /*6550*/  DFMA R4, R22, R22, R4 ;  /* 0x000000161604722b */ /* 0x001e240000000004 */
[----:B0-----:R-:W-:Y:S01]  /*6560*/  ISETP.GT.AND P0, PT, R5, 0xfffff, PT ;  /* 0x000fffff0500780c */ /* 0x001fe20003f04270 */
[--C-:B------:R-:W-:Y:S01]  /*6570*/  IMAD.MOV.U32 R7, RZ, RZ, R5.reuse ;  /* 0x000000ffff077224 */ /* 0x100fe200078e0005 */
        /* <DEDUP_REMOVED lines=183> */
.L_x_9844:
[----:B------:R-:W-:Y:S01]  /*70f0*/  MOV R4, 0x0 ;  /* 0x0000000000047802 */ /* 0x000fe20000000f00 */
[----:B------:R-:W-:Y:S01]  /*7100*/  IMAD.MOV.U32 R5, RZ, RZ, 0x7ff00000 ;  /* 0x7ff00000ff057424 */ /* 0x000fe200078e00ff */
[----:B------:R-:W-:-:S05]  /*7110*/  LOP3.LUT P0, RZ, R7, 0x7fffffff, RZ, 0xc0, !PT ;  /* 0x7fffffff07ff7812 */ /* 0x000fca000780c0ff */
[----:B------:R-:W0:Y:S02]  /*7120*/  DFMA R6, R6, R4, +INF ;  /* 0x7ff000000606742b */ /* 0x000e240000000004 */
[----:B0-----:R-:W-:Y:S02]  /*7130*/  FSEL R24, R6, RZ, P0 ;  /* 0x000000ff06187208 */ /* 0x001fe40000000000 */
[----:B------:R-:W-:-:S07]  /*7140*/  FSEL R25, R7, -QNAN , P0 ;  /* 0xfff0000007197808 */ /* 0x000fce0000000000 */
.L_x_9845:
[----:B------:R-:W-:Y:S05]  /*7150*/  BSYNC.RECONVERGENT B0 ;  /* 0x0000000000007941 */ /* 0x000fea0003800200 */
.L_x_9843:
        /* <DEDUP_REMOVED lines=48> */
[----:B------:R-:W-:Y:S05]  /*7460*/  CALL.REL.NOINC `($__internal_22_$__cuda_sm20_div_rn_f64_full) ;  /* 0x0000023800bc7944 */ /* 0x000fea0003c00000 */
[----:B------:R-:W-:-:S04]  /*7470*/  LOP3.LUT R5, R5, R4, RZ, 0x3c, !PT ;  /* 0x0000000405057212 */ /* 0x000fc800078e3cff */
[----:B------:R-:W-:-:S04]  /*7480*/  LOP3.LUT R4, R5, R4, RZ, 0x3c, !PT ;  /* 0x0000000405047212 */ /* 0x000fc800078e3cff */
[----:B------:R-:W-:-:S07]  /*7490*/  LOP3.LUT R5, R5, R4, RZ, 0x3c, !PT ;  /* 0x0000000405057212 */ /* 0x000fce00078e3cff */
.L_x_9847:
[----:B------:R-:W-:Y:S05]  /*74a0*/  BSYNC.RECONVERGENT B4 ;  /* 0x0000000000047941 */ /* 0x000fea0003800200 */
.L_x_9846:
        /* <DEDUP_REMOVED lines=155> */
[----:B0-----:R-:W-:Y:S01]  /*7e60*/  @!P1 IMAD.MOV.U32 R4, RZ, RZ, 0x54442d18 ;  /* 0x54442d18ff049424 */ /* 0x001fe200078e00ff */
[----:B------:R-:W-:-:S15]  /*7e70*/  @!P1 MOV R5, 0x3ff921fb ;  /* 0x3ff921fb00059802 */ /* 0x000fde0000000f00 */
[----:B------:R-:W-:-:S15]  /*7e80*/  NOP ;  /* 0x0000000000007918 */ /* 0x000fde0000000000 */
[----:B------:R-:W-:-:S15]  /*7e90*/  NOP ;  /* 0x0000000000007918 */ /* 0x000fde0000000000 */
[----:B------:R-:W-:-:S15]  /*7ea0*/  NOP ;  /* 0x0000000000007918 */ /* 0x000fde0000000000 */
[----:B------:R-:W-:-:S01]  /*7eb0*/  NOP ;  /* 0x0000000000007918 */ /* 0x000fc20000000000 */
        /* <DEDUP_REMOVED lines=24> */
[----:B------:R-:W-:Y:S01]  /*8040*/  @P3 IMAD.MOV.U32 R5, RZ, RZ, R3 ;  /* 0x000000ffff053224 */ /* 0x000fe200078e0003 */
[----:B------:R-:W-:-:S04]  /*8050*/  @P3 MOV R4, R0 ;  /* 0x0000000000043202 */ /* 0x000fc80000000f00 */
        /* <DEDUP_REMOVED lines=10> */
.L_x_9836:
[----:B------:R-:W-:Y:S05]  /*8100*/  BSYNC.RECONVERGENT B3 ;  /* 0x0000000000037941 */ /* 0x000fea0003800200 */
.L_x_9825:
        /* <DEDUP_REMOVED lines=15> */
[----:B0-----:R-:W-:Y:S02]  /*8200*/  IMAD.MOV.U32 R4, RZ, RZ, R0 ;  /* 0x000000ffff047224 */ /* 0x001fe400078e0000 */
[----:B------:R-:W-:Y:S01]  /*8210*/  IMAD.MOV.U32 R5, RZ, RZ, R3 ;  /* 0x000000ffff057224 */ /* 0x000fe200078e0003 */
[----:B-1----:R-:W-:Y:S06]  /*8220*/  BRA `(.L_x_9823) ;  /* 0x000000d400087947 */ /* 0x002fec0003800000 */
.L_x_9824:
        /* <DEDUP_REMOVED lines=14> */
[----:B------:R-:W-:Y:S01]  /*8310*/  MOV R4, 0xd800000 ;  /* 0x0d80000000047802 */ /* 0x000fe20000000f00 */
[----:B------:R-:W-:Y:S01]  /*8320*/  UMOV UR4, 0x1409212f ;  /* 0x1409212f00047882 */ /* 0x000fe20000000000 */
        /* <DEDUP_REMOVED lines=17> */
[----:B--2---:R-:W0:-:S15]  /*8440*/  DADD R8, -R12, R8 ;  /* 0x000000000c087229 */ /* 0x004e1e0000000108 */
[----:B------:R-:W-:-:S15]  /*8450*/  NOP ;  /* 0x0000000000007918 */ /* 0x000fde0000000000 */
[----:B------:R-:W-:-:S15]  /*8460*/  NOP ;  /* 0x0000000000007918 */ /* 0x000fde0000000000 */
[----:B------:R-:W-:-:S15]  /*8470*/  NOP ;  /* 0x0000000000007918 */ /* 0x000fde0000000000 */
[----:B------:R-:W-:-:S04]  /*8480*/  NOP ;  /* 0x0000000000007918 */ /* 0x000fc80000000000 */
[----:B0-----:R-:W0:Y:S02]  /*8490*/  DADD R8, R8, UR4 ;  /* 0x0000000408087e29 */ /* 0x001e240008000000 */
[----:B0-----:R-:W-:Y:S05]  /*84a0*/  BRA `(.L_x_9823) ;  /* 0x000000d000687947 */ /* 0x001fea0003800000 */
.L_x_9848:
        /* <DEDUP_REMOVED lines=8> */
[----:B------:R-:W-:Y:S01]  /*8530*/  MOV R26, RZ ;  /* 0x000000ff001a7202 */ /* 0x000fe20000000f00 */
        /* <DEDUP_REMOVED lines=43> */
[----:B------:R0:W1:Y:S02]  /*87f0*/  DMUL R8, R8, R4 ;  /* 0x0000000408087228 */ /* 0x0000640000000000 */
[----:B0-----:R-:W-:Y:S01]  /*8800*/  IMAD.MOV.U32 R4, RZ, RZ, R24 ;  /* 0x000000ffff047224 */ /* 0x001fe200078e0018 */
[----:B------:R-:W-:-:S15]  /*8810*/  MOV R5, R25 ;  /* 0x0000001900057202 */ /* 0x000fde0000000f00 */
        /* <DEDUP_REMOVED lines=68> */
[----:B------:R-:W-:Y:S02]  /*8c60*/  MOV R8, RZ ;  /* 0x000000ff00087202 */ /* 0x000fe40000000f00 */
[----:B------:R-:W-:Y:S01]  /*8c70*/  SEL R4, R4, UR4, P0 ;  /* 0x0000000404047c07 */ /* 0x000fe20008000000 */
[----:B------:R-:W-:Y:S01]  /*8c80*/  IMAD.MOV.U32 R5, RZ, RZ, R9 ;  /* 0x000000ffff057224 */ /* 0x000fe200078e0009 */
[----:B------:R-:W-:-:S02]  /*8c90*/  ISETP.GE.U32.AND P0, PT, R40, 0x7ff00000, PT ;  /* 0x7ff000002800780c */ /* 0x000fc40003f06070 */
[----:B------:R-:W-:Y:S01]  /*8ca0*/  ISETP.GE.U32.AND P3, PT, R25, 0x7ff00000, PT ;  /* 0x7ff000001900780c */ /* 0x000fe20003f66070 */
[----:B------:R-:W0:-:S15]  /*8cb0*/  MUFU.RSQ64H R9, R5 ;  /* 0x0000000500097308 */ /* 0x000e1e0000001c00 */
        /* <DEDUP_REMOVED lines=40> */
[----:B0-----:R-:W-:-:S15]  /*8f40*/  LOP3.LUT R9, R41, 0x100000, RZ, 0xfc, !PT ;  /* 0x0010000029097812 */ /* 0x001fde00078efcff */
        /* <DEDUP_REMOVED lines=98> */
[----:B------:R-:W-:Y:S01]  /*9570*/  MOV R16, R2 ;  /* 0x0000000200107202 */ /* 0x000fe20000000f00 */
[----:B------:R-:W-:Y:S01]  /*9580*/  IMAD.MOV.U32 R5, RZ, RZ, R18 ;  /* 0x000000ffff057224 */ /* 0x000fe200078e0012 */
[----:B------:R-:W-:Y:S01]  /*9590*/  MOV R0, 0x95e0 ;  /* 0x000095e000007802 */ /* 0x000fe20000000f00 */
[----:B------:R-:W-:Y:S02]  /*95a0*/  IMAD.MOV.U32 R4, RZ, RZ, R19 ;  /* 0x000000ffff047224 */ /* 0x000fe400078e0013 */
[----:B------:R-:W-:Y:S02]  /*95b0*/  IMAD.MOV.U32 R6, RZ, RZ, R17 ;  /* 0x000000ffff067224 */ /* 0x000fe400078e0011 */
[----:B------:R-:W-:-:S07]  /*95c0*/  IMAD.MOV.U32 R11, RZ, RZ, R3 ;  /* 0x000000ffff0b7224 */ /* 0x000fce00078e0003 */
[----:B------:R-:W-:Y:S05]  /*95d0*/  CALL.REL.NOINC `($__internal_23_$__cuda_sm20_dsqrt_rn_f64_mediumpath_v1) ;  /* 0x00000220008c7944 */ /* 0x000fea0003c00000 */
[----:B------:R-:W-:Y:S02]  /*95e0*/  IMAD.MOV.U32 R20, RZ, RZ, R5 ;  /* 0x000000ffff147224 */ /* 0x000fe400078e0005 */
[----:B------:R-:W-:-:S07]  /*95f0*/  IMAD.MOV.U32 R21, RZ, RZ, R4 ;  /* 0x000000ffff157224 */ /* 0x000fce00078e0004 */
.L_x_9853:
[----:B------:R-:W-:Y:S05]  /*9600*/  BSYNC.RECONVERGENT B4 ;  /* 0x0000000000047941 */ /* 0x000fea0003800200 */
.L_x_9852:
[----:B------:R-:W-:Y:S05]  /*9610*/  BRA `(.L_x_9854) ;  /* 0x0000005000c47947 */ /* 0x000fea0003800000 */
.L_x_9851:
        /* <DEDUP_REMOVED lines=66> */
[----:B------:R-:W-:Y:S05]  /*9a40*/  CALL.REL.NOINC `($__internal_22_$__cuda_sm20_div_rn_f64_full) ;  /* 0x0000021400447944 */ /* 0x000fea0003c00000 */
[----:B------:R-:W-:Y:S02]  /*9a50*/  IMAD.MOV.U32 R20, RZ, RZ, R5 ;  /* 0x000000ffff147224 */ /* 0x000fe400078e0005 */
[----:B------:R-:W-:-:S07]  /*9a60*/  IMAD.MOV.U32 R21, RZ, RZ, R4 ;  /* 0x000000ffff157224 */ /* 0x000fce00078e0004 */
.L_x_9858:
[----:B------:R-:W-:Y:S05]  /*9a70*/  BSYNC.RECONVERGENT B5 ;  /* 0x0000000000057941 */ /* 0x000fea0003800200 */
.L_x_9857:
[----:B------:R-:W-:Y:S05]  /*9a80*/  BSYNC.RECONVERGENT B4 ;  /* 0x0000000000047941 */ /* 0x000fea0003800200 */
.L_x_9856:
        /* <DEDUP_REMOVED lines=14> */
[----:B------:R-:W-:Y:S01]  /*9b70*/  IMAD.MOV.U32 R4, RZ, RZ, R2 ;  /* 0x000000ffff047224 */ /* 0x000fe200078e0002 */
[----:B------:R-:W-:Y:S01]  /*9b80*/  MOV R5, R3 ;  /* 0x0000000300057202 */ /* 0x000fe20000000f00 */
        /* <DEDUP_REMOVED lines=57> */
[----:B------:R-:W-:Y:S05]  /*9f20*/  CALL.REL.NOINC `($__internal_22_$__cuda_sm20_div_rn_f64_full) ;  /* 0x00000210000c7944 */ /* 0x000fea0003c00000 */
[----:B------:R-:W-:-:S04]  /*9f30*/  LOP3.LUT R5, R5, R4, RZ, 0x3c, !PT ;  /* 0x0000000405057212 */ /* 0x000fc800078e3cff */
[----:B------:R-:W-:-:S04]  /*9f40*/  LOP3.LUT R4, R5, R4, RZ, 0x3c, !PT ;  /* 0x0000000405047212 */ /* 0x000fc800078e3cff */
[----:B------:R-:W-:-:S07]  /*9f50*/  LOP3.LUT R5, R5, R4, RZ, 0x3c, !PT ;  /* 0x0000000405057212 */ /* 0x000fce00078e3cff */
.L_x_9861:
[----:B------:R-:W-:Y:S05]  /*9f60*/  BSYNC.RECONVERGENT B5 ;  /* 0x0000000000057941 */ /* 0x000fea0003800200 */
.L_x_9860:
[----:B------:R-:W-:Y:S05]  /*9f70*/  BSYNC.RECONVERGENT B4 ;  /* 0x0000000000047941 */ /* 0x000fea0003800200 */
.L_x_9859:
[----:B------:R-:W0:Y:S01]  /*9f80*/  DMUL R4, R4, 0.5 ;  /* 0x3fe0000004047828 */ /* 0x000e220000000000 */
[----:B------:R-:W-:Y:S01]  /*9f90*/  MOV R6, 0x0 ;  /* 0x0000000000067802 */ /* 0x000fe20000000f00 */
[----:B------:R-:W-:Y:S01]  /*9fa0*/  IMAD.MOV.U32 R7, RZ, RZ, 0x3fd80000 ;  /* 0x3fd80000ff077424 */ /* 0x000fe200078e00ff */
[----:B------:R-:W-:-:S15]  /*9fb0*/  BSSY.RECONVERGENT B4, `(.L_x_9862) ;  /* 0x0000048000047945 */ /* 0x000fde0003800200 */
        /* <DEDUP_REMOVED lines=62> */
[----:B------:R-:W-:Y:S01]  /*a3a0*/  IMAD.MOV.U32 R9, RZ, RZ, R4 ;  /* 0x000000ffff097224 */ /* 0x000fe200078e0004 */
[----:B------:R-:W-:Y:S01]  /*a3b0*/  MOV R4, R19 ;  /* 0x0000001300047202 */ /* 0x000fe20000000f00 */
[----:B------:R-:W-:Y:S02]  /*a3c0*/  IMAD.MOV.U32 R8, RZ, RZ, R5 ;  /* 0x000000ffff087224 */ /* 0x000fe400078e0005 */
[----:B------:R-:W-:Y:S02]  /*a3d0*/  IMAD.MOV.U32 R7, RZ, RZ, R34 ;  /* 0x000000ffff077224 */ /* 0x000fe400078e0022 */
[----:B------:R-:W-:Y:S02]  /*a3e0*/  IMAD.MOV.U32 R5, RZ, RZ, R18 ;  /* 0x000000ffff057224 */ /* 0x000fe400078e0012 */
[----:B------:R-:W-:-:S07]  /*a3f0*/  IMAD.MOV.U32 R6, RZ, RZ, R17 ;  /* 0x000000ffff067224 */ /* 0x000fce00078e0011 */
[----:B------:R-:W-:Y:S05]  /*a400*/  CALL.REL.NOINC `($__internal_23_$__cuda_sm20_dsqrt_rn_f64_mediumpath_v1) ;  /* 0x0000021400007944 */ /* 0x000fea0003c00000 */
[----:B------:R-:W-:Y:S02]  /*a410*/  IMAD.MOV.U32 R6, RZ, RZ, R5 ;  /* 0x000000ffff067224 */ /* 0x000fe400078e0005 */
[----:B------:R-:W-:-:S07]  /*a420*/  IMAD.MOV.U32 R7, RZ, RZ, R4 ;  /* 0x000000ffff077224 */ /* 0x000fce00078e0004 */
.L_x_9863:
[----:B------:R-:W-:Y:S05]  /*a430*/  BSYNC.RECONVERGENT B4 ;  /* 0x0000000000047941 */ /* 0x000fea0003800200 */
.L_x_9862:
        /* <DEDUP_REMOVED lines=57> */
[----:B------:R-:W-:Y:S05]  /*a7d0*/  CALL.REL.NOINC `($__internal_22_$__cuda_sm20_div_rn_f64_full) ;  /* 0x0000020400e07944 */ /* 0x000fea0003c00000 */
[----:B------:R-:W-:-:S04]  /*a7e0*/  LOP3.LUT R5, R5, R4, RZ, 0x3c, !PT ;  /* 0x0000000405057212 */ /* 0x000fc800078e3cff */
[----:B------:R-:W-:-:S04]  /*a7f0*/  LOP3.LUT R4, R5, R4, RZ, 0x3c, !PT ;  /* 0x0000000405047212 */ /* 0x000fc800078e3cff */
[----:B------:R-:W-:-:S07]  /*a800*/  LOP3.LUT R5, R5, R4, RZ, 0x3c, !PT ;  /* 0x0000000405057212 */ /* 0x000fce00078e3cff */
.L_x_9866:
[----:B------:R-:W-:Y:S05]  /*a810*/  BSYNC.RECONVERGENT B4 ;  /* 0x0000000000047941 */ /* 0x000fea0003800200 */
.L_x_9865:
        /* <DEDUP_REMOVED lines=78> */
.L_x_9864:
        /* <DEDUP_REMOVED lines=11> */
[----:B------:R-:W-:Y:S02]  /*adb0*/  ISETP.GT.U32.AND P1, PT, R0, 0x7feffffe, PT ;  /* 0x7feffffe0000780c */ /* 0x000fe40003f24070 */
[----:B------:R-:W-:Y:S01]  /*adc0*/  MOV R0, 0xfffffc01 ;  /* 0xfffffc0100007802 */ /* 0x000fe20000000f00 */
        /* <DEDUP_REMOVED lines=10> */
[----:B------:R-:W-:Y:S02]  /*ae70*/  ISETP.GE.U32.AND P0, PT, R5, 0x3ff6a09f, PT ;  /* 0x3ff6a09f0500780c */ /* 0x000fe40003f06070 */
[----:B------:R-:W-:-:S11]  /*ae80*/  MOV R35, 0x3ed0ee25 ;  /* 0x3ed0ee2500237802 */ /* 0x000fd60000000f00 */
        /* <DEDUP_REMOVED lines=163> */
.L_x_9867:
[----:B------:R-:W-:Y:S01]  /*b8c0*/  IMAD.MOV.U32 R6, RZ, RZ, 0x0 ;  /* 0x00000000ff067424 */ /* 0x000fe200078e00ff */
[----:B------:R-:W-:Y:S01]  /*b8d0*/  LOP3.LUT P0, RZ, R5, 0x7fffffff, RZ, 0xc0, !PT ;  /* 0x7fffffff05ff7812 */ /* 0x000fe2000780c0ff */
[----:B------:R-:W-:-:S06]  /*b8e0*/  IMAD.MOV.U32 R7, RZ, RZ, 0x7ff00000 ;  /* 0x7ff00000ff077424 */ /* 0x000fcc00078e00ff */
[----:B------:R-:W0:Y:S02]  /*b8f0*/  DFMA R4, R4, R6, +INF ;  /* 0x7ff000000404742b */ /* 0x000e240000000006 */
[----:B0-----:R-:W-:Y:S02]  /*b900*/  FSEL R20, R4, RZ, P0 ;  /* 0x000000ff04147208 */ /* 0x001fe40000000000 */
[----:B------:R-:W-:Y:S01]  /*b910*/  FSEL R21, R5, -QNAN , P0 ;  /* 0xfff0000005157808 */ /* 0x000fe20000000000 */
[----:B------:R-:W-:Y:S06]  /*b920*/  BRA `(.L_x_9854) ;  /* 0x0000003000007947 */ /* 0x000fec0003800000 */
.L_x_9855:
        /* <DEDUP_REMOVED lines=62> */
[----:B------:R-:W-:-:S07]  /*bd10*/  IMAD.MOV.U32 R6, RZ, RZ, R17 ;  /* 0x000000ffff067224 */ /* 0x000fce00078e0011 */
[----:B------:R-:W-:Y:S05]  /*bd20*/  CALL.REL.NOINC `($__internal_23_$__cuda_sm20_dsqrt_rn_f64_mediumpath_v1) ;  /* 0x000001f800b87944 */ /* 0x000fea0003c00000 */
[----:B------:R-:W-:Y:S01]  /*bd30*/  IMAD.MOV.U32 R6, RZ, RZ, R5 ;  /* 0x000000ffff067224 */ /* 0x000fe200078e0005 */
[----:B------:R-:W-:-:S07]  /*bd40*/  MOV R7, R4 ;  /* 0x0000000400077202 */ /* 0x000fce0000000f00 */
.L_x_9870:
[----:B------:R-:W-:Y:S05]  /*bd50*/  BSYNC.RECONVERGENT B4 ;  /* 0x0000000000047941 */ /* 0x000fea0003800200 */
.L_x_9869:
        /* <DEDUP_REMOVED lines=48> */
[----:B------:R-:W-:Y:S05]  /*c060*/  CALL.REL.NOINC `($__internal_22_$__cuda_sm20_div_rn_f64_full) ;  /* 0x000001ec00bc7944 */ /* 0x000fea0003c00000 */
[----:B------:R-:W-:Y:S02]  /*c070*/  IMAD.MOV.U32 R20, RZ, RZ, R5 ;  /* 0x000000ffff147224 */ /* 0x000fe400078e0005 */
[----:B------:R-:W-:-:S07]  /*c080*/  IMAD.MOV.U32 R21, RZ, RZ, R4 ;  /* 0x000000ffff157224 */ /* 0x000fce00078e0004 */
.L_x_9872:
[----:B------:R-:W-:Y:S05]  /*c090*/  BSYNC.RECONVERGENT B4 ;  /* 0x0000000000047941 */ /* 0x000fea0003800200 */
.L_x_9871:
[----:B------:R-:W-:Y:S05]  /*c0a0*/  BRA `(.L_x_9854) ;  /* 0x0000002800207947 */ /* 0x000fea0003800000 */
.L_x_9868:
        /* <DEDUP_REMOVED lines=59> */
.L_x_9874:
[----:B------:R-:W-:Y:S05]  /*c460*/  BSYNC.RECONVERGENT B4 ;  /* 0x0000000000047941 */ /* 0x000fea0003800200 */
.L_x_9873:
        /* <DEDUP_REMOVED lines=58> */
[----:B------:R-:W-:-:S04]  /*c810*/  LOP3.LUT R5, R5, R4, RZ, 0x3c, !PT ;  /* 0x0000000405057212 */ /* 0x000fc800078e3cff */
[----:B------:R-:W-:-:S04]  /*c820*/  LOP3.LUT R4, R5, R4, RZ, 0x3c, !PT ;  /* 0x0000000405047212 */ /* 0x000fc800078e3cff */
[----:B------:R-:W-:-:S07]  /*c830*/  LOP3.LUT R5, R5, R4, RZ, 0x3c, !PT ;  /* 0x0000000405057212 */ /* 0x000fce00078e3cff */
.L_x_9877:
[----:B------:R-:W-:Y:S05]  /*c840*/  BSYNC.RECONVERGENT B4 ;  /* 0x0000000000047941 */ /* 0x000fea0003800200 */
.L_x_9876:
        /* <DEDUP_REMOVED lines=78> */
.L_x_9875:
        /* <DEDUP_REMOVED lines=20> */
[----:B------:R-:W-:Y:S01]  /*ce70*/  IMAD.MOV.U32 R34, RZ, RZ, -0x748574fc ;  /* 0x8b7a8b04ff227424 */ /* 0x000fe200078e00ff */
[----:B------:R-:W-:Y:S01]  /*ce80*/  MOV R4, R20 ;  /* 0x0000001400047202 */ /* 0x000fe20000000f00 */
[----:B------:R-:W-:Y:S01]  /*ce90*/  IMAD.MOV.U32 R35, RZ, RZ, 0x3ed0ee25 ;  /* 0x3ed0ee25ff237424 */ /* 0x000fe200078e00ff */
        /* <DEDUP_REMOVED lines=165> */
.L_x_9878:
[----:B------:R-:W-:Y:S01]  /*d8f0*/  IMAD.MOV.U32 R6, RZ, RZ, 0x0 ;  /* 0x00000000ff067424 */ /* 0x000fe200078e00ff */
[----:B------:R-:W-:Y:S01]  /*d900*/  LOP3.LUT P0, RZ, R5, 0x7fffffff, RZ, 0xc0, !PT ;  /* 0x7fffffff05ff7812 */ /* 0x000fe2000780c0ff */
[----:B------:R-:W-:-:S06]  /*d910*/  IMAD.MOV.U32 R7, RZ, RZ, 0x7ff00000 ;  /* 0x7ff00000ff077424 */ /* 0x000fcc00078e00ff */
[----:B------:R-:W0:Y:S02]  /*d920*/  DFMA R4, R4, R6, +INF ;  /* 0x7ff000000404742b */ /* 0x000e240000000006 */
[----:B0-----:R-:W-:Y:S02]  /*d930*/  FSEL R20, R4, RZ, P0 ;  /* 0x000000ff04147208 */ /* 0x001fe40000000000 */
[----:B------:R-:W-:Y:S01]  /*d940*/  FSEL R21, R5, -QNAN , P0 ;  /* 0xfff0000005157808 */ /* 0x000fe20000000000 */
[----:B------:R-:W-:Y:S06]  /*d950*/  BRA `(.L_x_9854) ;  /* 0x0000000c00f47947 */ /* 0x000fec0003800000 */
.L_x_9850:
[----:B------:R-:W0:Y:S01]  /*d960*/  DFMA R8, R22, R22, -1 ;  /* 0xbff000001608742b */ /* 0x000e220000000016 */
[----:B------:R-:W-:Y:S01]  /*d970*/  BSSY.RECONVERGENT B4, `(.L_x_9879) ;  /* 0x0000039000047945 */ /* 0x000fe20003800200 */
        /* <DEDUP_REMOVED lines=56> */
.L_x_9880:
[----:B------:R-:W-:Y:S05]  /*dd00*/  BSYNC.RECONVERGENT B4 ;  /* 0x0000000000047941 */ /* 0x000fea0003800200 */
.L_x_9879:
        /* <DEDUP_REMOVED lines=188> */
.L_x_9881:
[----:B------:R-:W-:Y:S01]  /*e8d0*/  IMAD.MOV.U32 R6, RZ, RZ, 0x0 ;  /* 0x00000000ff067424 */ /* 0x000fe200078e00ff */
[----:B------:R-:W-:Y:S01]  /*e8e0*/  LOP3.LUT P0, RZ, R5, 0x7fffffff, RZ, 0xc0, !PT ;  /* 0x7fffffff05ff7812 */ /* 0x000fe2000780c0ff */
[----:B------:R-:W-:-:S06]  /*e8f0*/  IMAD.MOV.U32 R7, RZ, RZ, 0x7ff00000 ;  /* 0x7ff00000ff077424 */ /* 0x000fcc00078e00ff */
[----:B------:R-:W0:Y:S02]  /*e900*/  DFMA R4, R4, R6, +INF ;  /* 0x7ff000000404742b */ /* 0x000e240000000006 */
[----:B0-----:R-:W-:Y:S02]  /*e910*/  FSEL R20, R4, RZ, P0 ;  /* 0x000000ff04147208 */ /* 0x001fe40000000000 */
[----:B------:R-:W-:-:S07]  /*e920*/  FSEL R21, R5, -QNAN , P0 ;  /* 0xfff0000005157808 */ /* 0x000fce0000000000 */
.L_x_9854:
[----:B------:R-:W-:Y:S05]  /*e930*/  BSYNC.RECONVERGENT B3 ;  /* 0x0000000000037941 */ /* 0x000fea0003800200 */
.L_x_9849:
        /* <DEDUP_REMOVED lines=65> */
.L_x_9886:
[----:B------:R-:W-:Y:S05]  /*ed50*/  BSYNC.RECONVERGENT B5 ;  /* 0x0000000000057941 */ /* 0x000fea0003800200 */
.L_x_9885:
        /* <DEDUP_REMOVED lines=66> */
[----:B------:R-:W-:Y:S05]  /*f180*/  CALL.REL.NOINC `($__internal_23_$__cuda_sm20_dsqrt_rn_f64_mediumpath_v1) ;  /* 0x000001c400a07944 */ /* 0x000fea0003c00000 */
[----:B------:R-:W-:Y:S02]  /*f190*/  IMAD.MOV.U32 R34, RZ, RZ, R5 ;  /* 0x000000ffff227224 */ /* 0x000fe400078e0005 */
[----:B------:R-:W-:-:S07]  /*f1a0*/  IMAD.MOV.U32 R35, RZ, RZ, R4 ;  /* 0x000000ffff237224 */ /* 0x000fce00078e0004 */
.L_x_9890:
[----:B------:R-:W-:Y:S05]  /*f1b0*/  BSYNC.RECONVERGENT B6 ;  /* 0x0000000000067941 */ /* 0x000fea0003800200 */
.L_x_9889:
        /* <DEDUP_REMOVED lines=62> */
[----:B------:R-:W-:-:S04]  /*f5a0*/  LOP3.LUT R5, R5, R4, RZ, 0x3c, !PT ;  /* 0x0000000405057212 */ /* 0x000fc800078e3cff */
[----:B------:R-:W-:-:S04]  /*f5b0*/  LOP3.LUT R4, R5, R4, RZ, 0x3c, !PT ;  /* 0x0000000405047212 */ /* 0x000fc800078e3cff */
[----:B------:R-:W-:-:S07]  /*f5c0*/  LOP3.LUT R5, R5, R4, RZ, 0x3c, !PT ;  /* 0x0000000405057212 */ /* 0x000fce00078e3cff */
.L_x_9892:
[----:B------:R-:W-:Y:S05]  /*f5d0*/  BSYNC.RECONVERGENT B6 ;  /* 0x0000000000067941 */ /* 0x000fea0003800200 */
.L_x_9891:
[----:B------:R0:W1:Y:S01]  /*f5e0*/  DMUL R34, R4, R34 ;  /* 0x0000002204227228 */ /* 0x0000620000000000 */
[----:B------:R-:W-:Y:S02]  /*f5f0*/  IMAD.MOV.U32 R32, RZ, RZ, 0x0 ;  /* 0x00000000ff207424 */ /* 0x000fe400078e00ff */
[----:B------:R-:W-:Y:S01]  /*f600*/  IMAD.MOV.U32 R33, RZ, RZ, 0x3ff00000 ;  /* 0x3ff00000ff217424 */ /* 0x000fe200078e00ff */
[----:B01----:R-:W-:Y:S06]  /*f610*/  BRA `(.L_x_9893) ;  /* 0x0000001800607947 */ /* 0x003fec0003800000 */
.L_x_9888:
        /* <DEDUP_REMOVED lines=69> */
.L_x_9897:
[----:B------:R-:W-:Y:S05]  /*fa70*/  BSYNC.RECONVERGENT B7 ;  /* 0x0000000000077941 */ /* 0x000fea0003800200 */
.L_x_9896:
[----:B------:R-:W-:Y:S05]  /*fa80*/  BSYNC.RECONVERGENT B6 ;  /* 0x0000000000067941 */ /* 0x000fea0003800200 */
.L_x_9895:
        /* <DEDUP_REMOVED lines=65> */
[----:B------:R-:W-:Y:S01]  /*fea0*/  MOV R2, R5 ;  /* 0x0000000500027202 */ /* 0x000fe20000000f00 */
[----:B------:R-:W-:-:S07]  /*feb0*/  IMAD.MOV.U32 R3, RZ, RZ, R4 ;  /* 0x000000ffff037224 */ /* 0x000fce00078e0004 */
.L_x_9900:
[----:B------:R-:W-:Y:S05]  /*fec0*/  BSYNC.RECONVERGENT B7 ;  /* 0x0000000000077941 */ /* 0x000fea0003800200 */
.L_x_9899:
[----:B------:R-:W-:Y:S05]  /*fed0*/  BSYNC.RECONVERGENT B6 ;  /* 0x0000000000067941 */ /* 0x000fea0003800200 */
.L_x_9898:
        /* <DEDUP_REMOVED lines=73> */
[----:B------:R-:W-:Y:S01]  /*10370*/  IMAD.MOV.U32 R34, RZ, RZ, R5 ;  /* 0x000000ffff227224 */ /* 0x000fe200078e0005 */
[----:B------:R-:W-:-:S07]  /*10380*/  MOV R35, R4 ;  /* 0x0000000400237202 */ /* 0x000fce0000000f00 */
.L_x_9902:
[----:B------:R-:W-:Y:S05]  /*10390*/  BSYNC.RECONVERGENT B6 ;  /* 0x0000000000067941 */ /* 0x000fea0003800200 */
.L_x_9901:
[----:B------:R-:W-:Y:S05]  /*103a0*/  BRA `(.L_x_9893) ;  /* 0x0000000800fc7947 */ /* 0x000fea0003800000 */
.L_x_9894:
[----:B------:R-:W0:Y:S02]  /*103b0*/  DSETP.GT.AND P0, PT, R32, 1, PT ;  /* 0x3ff000002000742a */ /* 0x000e240003f04000 */
[----:B0-----:R-:W-:Y:S05]  /*103c0*/  @!P0 BRA `(.L_x_9903) ;  /* 0x0000000400f08947 */ /* 0x001fea0003800000 */
        /* <DEDUP_REMOVED lines=68> */
[----:B------:R-:W-:-:S04]  /*10810*/  LOP3.LUT R5, R5, R4, RZ, 0x3c, !PT ;  /* 0x0000000405057212 */ /* 0x000fc800078e3cff */
[----:B------:R-:W-:-:S04]  /*10820*/  LOP3.LUT R4, R5, R4, RZ, 0x3c, !PT ;  /* 0x0000000405047212 */ /* 0x000fc800078e3cff */
[----:B------:R-:W-:-:S07]  /*10830*/  LOP3.LUT R5, R5, R4, RZ, 0x3c, !PT ;  /* 0x0000000405057212 */ /* 0x000fce00078e3cff */
.L_x_9905:
[----:B------:R-:W-:Y:S05]  /*10840*/  BSYNC.RECONVERGENT B6 ;  /* 0x0000000000067941 */ /* 0x000fea0003800200 */
.L_x_9904:
        /* <DEDUP_REMOVED lines=46> */
[----:B------:R-:W-:Y:S05]  /*10b30*/  CALL.REL.NOINC `($__internal_22_$__cuda_sm20_div_rn_f64_full) ;  /* 0x000001a400087944 */ /* 0x000fea0003c00000 */
[----:B------:R-:W-:Y:S02]  /*10b40*/  IMAD.MOV.U32 R34, RZ, RZ, R5 ;  /* 0x000000ffff227224 */ /* 0x000fe400078e0005 */
[----:B------:R-:W-:-:S07]  /*10b50*/  IMAD.MOV.U32 R35, RZ, RZ, R4 ;  /* 0x000000ffff237224 */ /* 0x000fce00078e0004 */
.L_x_9907:
[----:B------:R-:W-:Y:S05]  /*10b60*/  BSYNC.RECONVERGENT B6 ;  /* 0x0000000000067941 */ /* 0x000fea0003800200 */
.L_x_9906:
[----:B------:R-:W0:Y:S02]  /*10b70*/  DMUL R32, R32, 8.11296384146066816958e+31 ;  /* 0x4690000020207828 */ /* 0x000e240000000000 */
[----:B0-----:R-:W-:Y:S05]  /*10b80*/  BRA `(.L_x_9893) ;  /* 0x0000000400047947 */ /* 0x001fea0003800000 */
.L_x_9903:
        /* <DEDUP_REMOVED lines=62> */
[----:B------:R-:W-:Y:S01]  /*10f70*/  MOV R34, R5 ;  /* 0x0000000500227202 */ /* 0x000fe20000000f00 */
[----:B------:R-:W-:-:S07]  /*10f80*/  IMAD.MOV.U32 R35, RZ, RZ, R4 ;  /* 0x000000ffff237224 */ /* 0x000fce00078e0004 */
.L_x_9908:
[----:B------:R-:W-:Y:S05]  /*10f90*/  BSYNC.RECONVERGENT B6 ;  /* 0x0000000000067941 */ /* 0x000fea0003800200 */
.L_x_9893:
[----:B------:R-:W-:Y:S05]  /*10fa0*/  BSYNC.RECONVERGENT B5 ;  /* 0x0000000000057941 */ /* 0x000fea0003800200 */
.L_x_9884:
[----:B------:R-:W-:Y:S05]  /*10fb0*/  BSYNC.RELIABLE B3 ;  /* 0x0000000000037941 */ /* 0x000fea0003800100 */
.L_x_9883:
        /* <DEDUP_REMOVED lines=67> */
.L_x_9911:
[----:B------:R-:W-:Y:S05]  /*113f0*/  BSYNC.RECONVERGENT B3 ;  /* 0x0000000000037941 */ /* 0x000fea0003800200 */
.L_x_9910:
        /* <DEDUP_REMOVED lines=135> */
[----:B0-----:R-:W-:Y:S01]  /*11c70*/  @P1 IMAD.MOV.U32 R6, RZ, RZ, 0x54442d18 ;  /* 0x54442d18ff061424 */ /* 0x001fe200078e00ff */
[----:B------:R-:W-:-:S15]  /*11c80*/  @P1 MOV R7, 0x3ff921fb ;  /* 0x3ff921fb00071802 */ /* 0x000fde0000000f00 */
        /* <DEDUP_REMOVED lines=23> */
[----:B------:R-:W0:Y:S02]  /*11e00*/  DSETP.NEU.AND P3, PT, R2, RZ, PT ;  /* 0x000000ff0200722a */ /* 0x000e240003f6d000 */
[----:B0-----:R-:W-:-:S05]  /*11e10*/  @P3 IMAD.MOV.U32 R11, RZ, RZ, 0x4002d97c ;  /* 0x4002d97cff0b3424 */ /* 0x001fca00078e00ff */
[----:B------:R-:W-:-:S15]  /*11e20*/  @P3 FSEL R11, R11, 1.8213495016098022461, !P0 ;  /* 0x3fe921fb0b0b3808 */ /* 0x000fde0004000000 */
[----:B------:R-:W-:-:S15]  /*11e30*/  NOP ;  /* 0x0000000000007918 */ /* 0x000fde0000000000 */
[----:B------:R-:W-:-:S15]  /*11e40*/  NOP ;  /* 0x0000000000007918 */ /* 0x000fde0000000000 */
[----:B------:R-:W-:-:S12]  /*11e50*/  NOP ;  /* 0x0000000000007918 */ /* 0x000fd80000000000 */
[----:B------:R-:W0:Y:S02]  /*11e60*/  @!P1 DADD R6, -R8, R6 ;  /* 0x0000000008069229 */ /* 0x000e240000000106 */
[----:B0-----:R-:W-:Y:S01]  /*11e70*/  @!P1 FSEL R5, R7, R9, !P0 ;  /* 0x0000000907059208 */ /* 0x001fe20004000000 */
[----:B------:R-:W-:Y:S01]  /*11e80*/  @P3 IMAD.MOV.U32 R7, RZ, RZ, 0x7f3321d2 ;  /* 0x7f3321d2ff073424 */ /* 0x000fe200078e00ff */
[----:B------:R-:W-:Y:S02]  /*11e90*/  @!P1 FSEL R4, R6, R8, !P0 ;  /* 0x0000000806049208 */ /* 0x000fe40004000000 */
[----:B------:R-:W-:Y:S02]  /*11ea0*/  @!P3 FSEL R9, RZ, 2.1426990032196044922, P0 ;  /* 0x400921fbff09b808 */ /* 0x000fe40000000000 */
[----:B------:R-:W-:Y:S02]  /*11eb0*/  @P3 FSEL R7, R7, 3.37028055040000000000e+12, !P0 ;  /* 0x54442d1807073808 */ /* 0x000fe40004000000 */
[----:B------:R-:W-:-:S15]  /*11ec0*/  @!P3 FSEL R8, RZ, 3.37028055040000000000e+12, P0 ;  /* 0x54442d18ff08b808 */ /* 0x000fde0000000000 */
[----:B------:R-:W-:-:S15]  /*11ed0*/  NOP ;  /* 0x0000000000007918 */ /* 0x000fde0000000000 */
[----:B------:R-:W-:-:S15]  /*11ee0*/  NOP ;  /* 0x0000000000007918 */ /* 0x000fde0000000000 */
[----:B------:R-:W-:-:S09]  /*11ef0*/  NOP ;  /* 0x0000000000007918 */ /* 0x000fd20000000000 */
[----:B------:R-:W0:Y:S02]  /*11f00*/  @P3 DSETP.NEU.AND P4, PT, R32, |R34|, PT ;  /* 0x400000222000322a */ /* 0x000e240003f8d000 */
[----:B0-----:R-:W-:Y:S02]  /*11f10*/  @P3 FSEL R5, R11, R5, !P4 ;  /* 0x000000050b053208 */ /* 0x001fe40006000000 */
[----:B------:R-:W-:-:S03]  /*11f20*/  @P3 FSEL R0, R7, R4, !P4 ;  /* 0x0000000407003208 */ /* 0x000fc60006000000 */
[----:B------:R-:W-:Y:S01]  /*11f30*/  @P3 IMAD.MOV.U32 R9, RZ, RZ, R5 ;  /* 0x000000ffff093224 */ /* 0x000fe200078e0005 */
[----:B------:R-:W-:-:S15]  /*11f40*/  @P3 MOV R8, R0 ;  /* 0x0000000000083202 */ /* 0x000fde0000000f00 */
[----:B------:R-:W-:-:S15]  /*11f50*/  NOP ;  /* 0x0000000000007918 */ /* 0x000fde0000000000 */
[----:B------:R-:W-:-:S15]  /*11f60*/  NOP ;  /* 0x0000000000007918 */ /* 0x000fde0000000000 */
[----:B------:R-:W-:-:S11]  /*11f70*/  NOP ;  /* 0x0000000000007918 */ /* 0x000fd60000000000 */
        /* <DEDUP_REMOVED lines=10> */
.L_x_9909:
        /* <DEDUP_REMOVED lines=70> */
.L_x_9914:
[----:B------:R-:W-:Y:S05]  /*12480*/  BSYNC.RECONVERGENT B3 ;  /* 0x0000000000037941 */ /* 0x000fea0003800200 */
.L_x_9913:
        /* <DEDUP_REMOVED lines=146> */
[----:B------:R-:W-:Y:S01]  /*12db0*/  @P1 FSEL R3, R11, R5, !P0 ;  /* 0x000000050b031208 */ /* 0x000fe20004000000 */
[----:B------:R-:W-:Y:S01]  /*12dc0*/  @P1 IMAD.MOV.U32 R5, RZ, RZ, 0x3ff921fb ;  /* 0x3ff921fbff051424 */ /* 0x000fe200078e00ff */
[----:B------:R-:W-:Y:S02]  /*12dd0*/  @P1 MOV R4, 0x54442d18 ;  /* 0x54442d1800041802 */ /* 0x000fe40000000f00 */
[----:B------:R-:W-:-:S15]  /*12de0*/  @!P1 PLOP3.LUT P0, PT, P2, PT, PT, 0x80, 0x8 ;  /* 0x000000000008981c */ /* 0x000fde000170f070 */
[----:B------:R-:W-:-:S15]  /*12df0*/  NOP ;  /* 0x0000000000007918 */ /* 0x000fde0000000000 */
[----:B------:R-:W-:-:S15]  /*12e00*/  NOP ;  /* 0x0000000000007918 */ /* 0x000fde0000000000 */
[----:B------:R-:W-:-:S11]  /*12e10*/  NOP ;  /* 0x0000000000007918 */ /* 0x000fd60000000000 */
        /* <DEDUP_REMOVED lines=14> */
[----:B0-----:R-:W-:Y:S01]  /*12f00*/  @P3 MOV R11, 0x4002d97c ;  /* 0x4002d97c000b3802 */ /* 0x001fe20000000f00 */
[----:B------:R-:W-:Y:S01]  /*12f10*/  @P3 IMAD.MOV.U32 R5, RZ, RZ, 0x7f3321d2 ;  /* 0x7f3321d2ff053424 */ /* 0x000fe200078e00ff */
[----:B------:R-:W-:Y:S02]  /*12f20*/  @!P3 FSEL R9, RZ, 2.1426990032196044922, P0 ;  /* 0x400921fbff09b808 */ /* 0x000fe40000000000 */
[----:B------:R-:W-:Y:S02]  /*12f30*/  @P3 FSEL R11, R11, 1.8213495016098022461, !P0 ;  /* 0x3fe921fb0b0b3808 */ /* 0x000fe40004000000 */
        /* <DEDUP_REMOVED lines=8> */
[----:B------:R-:W-:Y:S02]  /*12fc0*/  @P3 IMAD.MOV.U32 R9, RZ, RZ, R3 ;  /* 0x000000ffff093224 */ /* 0x000fe400078e0003 */
[----:B------:R-:W-:-:S15]  /*12fd0*/  @P3 IMAD.MOV.U32 R8, RZ, RZ, R0 ;  /* 0x000000ffff083224 */ /* 0x000fde00078e0000 */
[----:B------:R-:W-:-:S15]  /*12fe0*/  NOP ;  /* 0x0000000000007918 */ /* 0x000fde0000000000 */
[----:B------:R-:W-:-:S15]  /*12ff0*/  NOP ;  /* 0x0000000000007918 */ /* 0x000fde0000000000 */
[----:B------:R-:W-:-:S10]  /*13000*/  NOP ;  /* 0x0000000000007918 */ /* 0x000fd40000000000 */
        /* <DEDUP_REMOVED lines=10> */
.L_x_9887:
        /* <DEDUP_REMOVED lines=10> */
[----:B------:R-:W-:-:S13]  /*13150*/  ISETP.GT.AND P0, PT, R5, -0x1, PT ;  /* 0xffffffff0500780c */ /* 0x000fda0003f04270 */
[----:B------:R-:W-:Y:S01]  /*13160*/  @!P0 MOV R8, 0x33145c07 ;  /* 0x33145c0700088802 */ /* 0x000fe20000000f00 */
[----:B------:R-:W-:-:S15]  /*13170*/  @!P0 IMAD.MOV.U32 R9, RZ, RZ, 0x3c91a626 ;  /* 0x3c91a626ff098424 */ /* 0x000fde00078e00ff */
        /* <DEDUP_REMOVED lines=98> */
[----:B0-----:R-:W0:-:S15]  /*137a0*/  @!P0 DADD R8, R6, R8 ;  /* 0x0000000006088229 */ /* 0x001e1e0000000008 */
        /* <DEDUP_REMOVED lines=16> */
.L_x_9916:
[----:B------:R-:W-:Y:S01]  /*138b0*/  IMAD.MOV.U32 R8, RZ, RZ, 0x66faac4b ;  /* 0x66faac4bff087424 */ /* 0x000fe200078e00ff */
[----:B------:R-:W-:Y:S01]  /*138c0*/  MOV R9, 0x3ebac2fe ;  /* 0x3ebac2fe00097802 */ /* 0x000fe20000000f00 */
        /* <DEDUP_REMOVED lines=167> */
.L_x_9915:
        /* <DEDUP_REMOVED lines=132> */
.L_x_9917:
        /* <DEDUP_REMOVED lines=168> */
.L_x_9912:
[----:B------:R-:W-:Y:S05]  /*15600*/  BSYNC.RECONVERGENT B4 ;  /* 0x0000000000047941 */ /* 0x000fea0003800200 */
.L_x_9882:
[----:B------:R-:W-:Y:S01]  /*15610*/  ISETP.GE.AND P0, PT, R15, RZ, PT ;  /* 0x000000ff0f00720c */ /* 0x000fe20003f06270 */
[----:B------:R-:W0:Y:S03]  /*15620*/  DADD R2, -RZ, -R20 ;  /* 0x00000000ff027229 */ /* 0x000e260000000914 */
[----:B0-----:R-:W-:Y:S02]  /*15630*/  FSEL R4, R20, R2, !P0 ;  /* 0x0000000214047208 */ /* 0x001fe40004000000 */
[----:B------:R-:W-:-:S07]  /*15640*/  FSEL R5, R21, R3, !P0 ;  /* 0x0000000315057208 */ /* 0x000fce0004000000 */
.L_x_9823:
[----:B------:R-:W-:Y:S05]  /*15650*/  BSYNC.RECONVERGENT B1 ;  /* 0x0000000000017941 */ /* 0x000fea0003800200 */
.L_x_9821:
        /* <DEDUP_REMOVED lines=28> */
.L_x_9919:
[----:B------:R-:W-:Y:S05]  /*15820*/  BSYNC.RECONVERGENT B0 ;  /* 0x0000000000007941 */ /* 0x000fea0003800200 */
.L_x_9918:
[----:B------:R-:W1:Y:S01]  /*15830*/  LDCU.64 UR4, c[0x0][0x580] ;  /* 0x0000b000ff0477ac */ /* 0x000e620008000a00 */
[----:B------:R-:W-:Y:S02]  /*15840*/  IADD3 R36, PT, PT, R36, 0x80, RZ ;  /* 0x0000008024247810 */ /* 0x000fe40007ffe0ff */
[----:B-1----:R-:W-:-:S05]  /*15850*/  IADD3 R2, P0, PT, R39, UR4, RZ ;  /* 0x0000000427027c10 */ /* 0x002fca000ff1e0ff */
[----:B------:R-:W-:-:S05]  /*15860*/  IMAD.X R3, RZ, RZ, UR5, P0 ;  /* 0x00000005ff037e24 */ /* 0x000fca00080e06ff */
[----:B0-----:R0:W-:Y:S03]  /*15870*/  STG.E.128 desc[UR8][R2.64], R4 ;  /* 0x0000000402007986 */ /* 0x0011e6000c101d08 */
.L_x_9819:
[----:B------:R-:W-:Y:S05]  /*15880*/  BSYNC.RECONVERGENT B2 ;  /* 0x0000000000027941 */ /* 0x000fea0003800200 */
.L_x_9818:
[----:B------:R-:W-:Y:S05]  /*15890*/  WARPSYNC.ALL ;  /* 0x0000000000007948 */ /* 0x000fea0003800000 */
[----:B------:R-:W1:Y:S02]  /*158a0*/  LDCU UR4, c[0x0][0x380] ;  /* 0x00007000ff0477ac */ /* 0x000e640008000800 */
[----:B-1----:R-:W-:-:S13]  /*158b0*/  ISETP.GE.AND P0, PT, R36, UR4, PT ;  /* 0x0000000424007c0c */ /* 0x002fda000bf06270 */
[----:B------:R-:W-:Y:S05]  /*158c0*/  @P0 EXIT ;  /* 0x000000000000094d */ /* 0x000fea0003800000 */
[----:B------:R-:W1:Y:S01]  /*158d0*/  LDCU UR4, c[0x0][0x388] ;  /* 0x00007100ff0477ac */ /* 0x000e620008000800 */
[----:B------:R-:W-:Y:S02]  /*158e0*/  IMAD.MOV.U32 R0, RZ, RZ, RZ ;  /* 0x000000ffff007224 */ /* 0x000fe400078e00ff */
[----:B0-----:R-:W-:Y:S01]  /*158f0*/  IMAD.MOV.U32 R3, RZ, RZ, RZ ;  /* 0x000000ffff037224 */ /* 0x001fe200078e00ff */
[----:B-1----:R-:W-:-:S09]  /*15900*/  UISETP.NE.AND UP0, UPT, UR4, URZ, UPT ;  /* 0x000000ff0400728c */ /* 0x002fd2000bf05270 */
[----:B------:R-:W-:Y:S05]  /*15910*/  BRA.U !UP0, `(.L_x_9920) ;  /* 0x0000001108a87547 */ /* 0x000fea000b800000 */
[----:B------:R-:W0:Y:S01]  /*15920*/  LDCU.64 UR4, c[0x0][0x390] ;  /* 0x00007200ff0477ac */ /* 0x000e220008000a00 */
[----:B------:R-:W-:Y:S01]  /*15930*/  IMAD.MOV.U32 R2, RZ, RZ, RZ ;  /* 0x000000ffff027224 */ /* 0x000fe200078e00ff */
[----:B------:R-:W-:Y:S01]  /*15940*/  ISETP.NE.AND P0, PT, R37, RZ, PT ;  /* 0x000000ff2500720c */ /* 0x000fe20003f05270 */
[----:B------:R-:W-:Y:S01]  /*15950*/  IMAD.MOV.U32 R3, RZ, RZ, R36 ;  /* 0x000000ffff037224 */ /* 0x000fe200078e0024 */
        /* <DEDUP_REMOVED lines=282> */
[----:B------:R-:W-:-:S05]  /*16b00*/  @P0 IMAD.MOV.U32 R6, RZ, RZ, RZ ;  /* 0x000000ffff060224 */ /* 0x000fca00078e00ff */
[----:B------:R-:W3:Y:S01]  /*16b10*/  @P0 LDC.64 R12, c[0x0][0x578] ;  /* 0x00015e00ff0c0b82 */ /* 0x000ee20000000a00 */
[----:B------:R-:W-:-:S04]  /*16b20*/  IMAD.MOV R4, RZ, RZ, -R7 ;  /* 0x000000ffff047224 */ /* 0x000fc800078e0a07 */
[----:B------:R-:W-:Y:S02]  /*16b30*/  IMAD R4, R4, UR6, R5 ;  /* 0x0000000604047c24 */ /* 0x000fe4000f8e0205 */
[----:B--2---:R-:W-:-:S05]  /*16b40*/  @P0 IMAD.HI.U32 R2, R7, R8, R6 ;  /* 0x0000000807020227 */ /* 0x004fca00078e0006 */
[----:B------:R-:W-:Y:S01]  /*16b50*/  @P0 SHF.R.U32.HI R2, RZ, R9, R2 ;  /* 0x00000009ff020219 */ /* 0x000fe20000011602 */
[C---:B-1----:R-:W-:Y:S02]  /*16b60*/  IMAD R3, R4.reuse, UR4, R3 ;  /* 0x0000000404037c24 */ /* 0x042fe4000f8e0203 */
[----:B------:R-:W-:Y:S02]  /*16b70*/  IMAD R0, R4, UR5, R0 ;  /* 0x0000000504007c24 */ /* 0x000fe4000f8e0200 */
[----:B------:R-:W-:-:S04]  /*16b80*/  @P0 IMAD.MOV R6, RZ, RZ, -R2 ;  /* 0x000000ffff060224 */ /* 0x000fc800078e0a02 */
[----:B0-----:R-:W-:-:S04]  /*16b90*/  @P0 IMAD R6, R11, R6, R7 ;  /* 0x000000060b060224 */ /* 0x001fc800078e0207 */
[C---:B---3--:R-:W-:Y:S02]  /*16ba0*/  @P0 IMAD R3, R6.reuse, R12, R3 ;  /* 0x0000000c06030224 */ /* 0x048fe400078e0203 */
[----:B------:R-:W-:-:S07]  /*16bb0*/  @P0 IMAD R0, R6, R13, R0 ;  /* 0x0000000d06000224 */ /* 0x000fce00078e0200 */
.L_x_9920:
[----:B------:R-:W0:Y:S02]  /*16bc0*/  LDCU.128 UR4, c[0x0][0x580] ;  /* 0x0000b000ff0477ac */ /* 0x000e240008000c00 */
[----:B0-----:R-:W-:-:S05]  /*16bd0*/  IADD3 R12, P0, PT, R0, UR6, RZ ;  /* 0x00000006000c7c10 */ /* 0x001fca000ff1e0ff */
[----:B------:R-:W-:-:S06]  /*16be0*/  IMAD.X R13, RZ, RZ, UR7, P0 ;  /* 0x00000007ff0d7e24 */ /* 0x000fcc00080e06ff */
[----:B------:R-:W2:Y:S01]  /*16bf0*/  LDG.E.128 R12, desc[UR8][R12.64] ;  /* 0x000000080c0c7981 */ /* 0x000ea2000c1e1d00 */
[----:B------:R-:W-:Y:S01]  /*16c00*/  MOV R4, 0x33145c07 ;  /* 0x33145c0700047802 */ /* 0x000fe20000000f00 */
[----:B------:R-:W-:Y:S01]  /*16c10*/  IMAD.MOV.U32 R5, RZ, RZ, 0x3c91a626 ;  /* 0x3c91a626ff057424 */ /* 0x000fe200078e00ff */
[----:B------:R-:W-:Y:S01]  /*16c20*/  IADD3 R2, P1, PT, R3, UR4, RZ ;  /* 0x0000000403027c10 */ /* 0x000fe2000ff3e0ff */
[----:B------:R-:W-:Y:S01]  /*16c30*/  UMOV UR10, 0x33145c07 ;  /* 0x33145c07000a7882 */ /* 0x000fe20000000000 */
[----:B------:R-:W-:Y:S01]  /*16c40*/  UMOV UR11, 0x3c91a626 ;  /* 0x3c91a626000b7882 */ /* 0x000fe20000000000 */
[----:B------:R-:W-:Y:S01]  /*16c50*/  BSSY.RECONVERGENT B1, `(.L_x_9921) ;  /* 0x000140f000017945 */ /* 0x000fe20003800200 */
[----:B------:R0:W-:Y:S01]  /*16c60*/  STL.64 [R1+0x8], R4 ;  /* 0x0000080401007387 */ /* 0x0001e20000100a00 */
[----:B------:R-:W-:Y:S01]  /*16c70*/  IMAD.X R3, RZ, RZ, UR5, P1 ;  /* 0x00000005ff037e24 */ /* 0x000fe200088e06ff */
        /* <DEDUP_REMOVED lines=53> */
[----:B------:R-:W-:Y:S01]  /*16fd0*/  @!P0 MOV R6, 0x54442d18 ;  /* 0x54442d1800068802 */ /* 0x000fe20000000f00 */
[----:B------:R-:W-:Y:S02]  /*16fe0*/  @!P0 IMAD.MOV.U32 R7, RZ, RZ, 0x3ff921fb ;  /* 0x3ff921fbff078424 */ /* 0x000fe400078e00ff */
[----:B0-----:R-:W-:Y:S02]  /*16ff0*/  @P0 IMAD.MOV.U32 R8, RZ, RZ, R4 ;  /* 0x000000ffff080224 */ /* 0x001fe400078e0004 */
[----:B------:R-:W-:-:S15]  /*17000*/  @P0 IMAD.MOV.U32 R9, RZ, RZ, R5 ;  /* 0x000000ffff090224 */ /* 0x000fde00078e0005 */
[----:B------:R-:W-:-:S15]  /*17010*/  NOP ;  /* 0x0000000000007918 */ /* 0x000fde0000000000 */
[----:B------:R-:W-:-:S15]  /*17020*/  NOP ;  /* 0x0000000000007918 */ /* 0x000fde0000000000 */
[----:B------:R-:W-:-:S13]  /*17030*/  NOP ;  /* 0x0000000000007918 */ /* 0x000fda0000000000 */
[----:B------:R0:W1:-:S15]  /*17040*/  @!P0 DADD R8, R6, UR10 ;  /* 0x0000000a06088e29 */ /* 0x00005e0008000000 */
[----:B------:R-:W-:-:S15]  /*17050*/  NOP ;  /* 0x0000000000007918 */ /* 0x000fde0000000000 */
[----:B------:R-:W-:-:S15]  /*17060*/  NOP ;  /* 0x0000000000007918 */ /* 0x000fde0000000000 */
[----:B------:R-:W-:-:S15]  /*17070*/  NOP ;  /* 0x0000000000007918 */ /* 0x000fde0000000000 */
[----:B------:R-:W-:-:S04]  /*17080*/  NOP ;  /* 0x0000000000007918 */ /* 0x000fc80000000000 */
[----:B------:R0:W2:Y:S02]  /*17090*/  @!P0 DADD R4, R14, R14 ;  /* 0x000000000e048229 */ /* 0x0000a4000000000e */
[----:B012---:R-:W-:Y:S05]  /*170a0*/  BRA `(.L_x_9923) ;  /* 0x0000013c00247947 */ /* 0x007fea0003800000 */
.L_x_9922:
        /* <DEDUP_REMOVED lines=41> */
[----:B------:R-:W-:Y:S02]  /*17340*/  BSSY.RECONVERGENT B2, `(.L_x_9927) ;  /* 0x000063b000027945 */ /* 0x000fe40003800200 */
[----:B------:R-:W-:-:S02]  /*17350*/  SEL R0, R32, R36, P0 ;  /* 0x0000002420007207 */ /* 0x000fc40000000000 */
[----:B------:R-:W-:Y:S02]  /*17360*/  SEL R39, R33, R37, P0 ;  /* 0x0000002521277207 */ /* 0x000fe40000000000 */
[----:B------:R-:W-:Y:S01]  /*17370*/  ISETP.GT.U32.AND P0, PT, R36, R32, PT ;  /* 0x000000202400720c */ /* 0x000fe20003f04070 */
[----:B------:R-:W-:-:S03]  /*17380*/  IMAD.MOV.U32 R38, RZ, RZ, R0 ;  /* 0x000000ffff267224 */ /* 0x000fc600078e0000 */
        /* <DEDUP_REMOVED lines=22> */
[----:B------:R-:W-:-:S15]  /*174f0*/  SEL R6, R36, R6, P0 ;  /* 0x0000000624067207 */ /* 0x000fde0000000000 */
[----:B------:R-:W-:-:S15]  /*17500*/  NOP ;  /* 0x0000000000007918 */ /* 0x000fde0000000000 */
[----:B------:R-:W-:-:S10]  /*17510*/  NOP ;  /* 0x0000000000007918 */ /* 0x000fd40000000000 */
        /* <DEDUP_REMOVED lines=11> */
[----:B0-----:R-:W-:-:S04]  /*175d0*/  LOP3.LUT R38, R7, 0xffc00000, RZ, 0xc0, !PT ;  /* 0xffc0000007267812 */ /* 0x001fc800078ec0ff */
[----:B------:R-:W-:-:S15]  /*175e0*/  LOP3.LUT R19, R38, 0x7fd00000, RZ, 0x3c, !PT ;  /* 0x7fd0000026137812 */ /* 0x000fde00078e3cff */
[----:B------:R-:W-:-:S15]  /*175f0*/  NOP ;  /* 0x0000000000007918 */ /* 0x000fde0000000000 */
[----:B------:R-:W-:-:S15]  /*17600*/  NOP ;  /* 0x0000000000007918 */ /* 0x000fde0000000000 */
[----:B------:R-:W-:-:S13]  /*17610*/  NOP ;  /* 0x0000000000007918 */ /* 0x000fda0000000000 */
        /* <DEDUP_REMOVED lines=63> */
[----:B------:R-:W-:Y:S01]  /*17a10*/  SEL R42, R4, UR4, P0 ;  /* 0x00000004042a7c07 */ /* 0x000fe20008000000 */
[----:B------:R-:W-:Y:S01]  /*17a20*/  IMAD.MOV.U32 R4, RZ, RZ, 0x0 ;  /* 0x00000000ff047424 */ /* 0x000fe200078e00ff */
[----:B------:R-:W-:-:S15]  /*17a30*/  ISETP.GE.U32.AND P0, PT, R39, 0x7ff00000, PT ;  /* 0x7ff000002700780c */ /* 0x000fde0003f06070 */
[----:B------:R-:W-:-:S15]  /*17a40*/  NOP ;  /* 0x0000000000007918 */ /* 0x000fde0000000000 */
[----:B------:R-:W-:-:S15]  /*17a50*/  NOP ;  /* 0x0000000000007918 */ /* 0x000fde0000000000 */
[----:B------:R-:W-:-:S06]  /*17a60*/  NOP ;  /* 0x0000000000007918 */ /* 0x000fcc0000000000 */
        /* <DEDUP_REMOVED lines=16> */
[----:B-1----:R-:W-:Y:S02]  /*17b70*/  LOP3.LUT R11, R38, 0x100000, RZ, 0xfc, !PT ;  /* 0x00100000260b7812 */ /* 0x002fe400078efcff */
[----:B------:R-:W-:-:S15]  /*17b80*/  MOV R10, RZ ;  /* 0x000000ff000a7202 */ /* 0x000fde0000000f00 */
        /* <DEDUP_REMOVED lines=131> */
.L_x_9930:
[----:B------:R-:W-:Y:S05]  /*183c0*/  BSYNC.RECONVERGENT B3 ;  /* 0x0000000000037941 */ /* 0x000fea0003800200 */
.L_x_9929:
        /* <DEDUP_REMOVED lines=197> */
.L_x_9928:
        /* <DEDUP_REMOVED lines=76> */
.L_x_9936:
[----:B------:R-:W-:Y:S05]  /*194e0*/  BSYNC.RECONVERGENT B4 ;  /* 0x0000000000047941 */ /* 0x000fea0003800200 */
.L_x_9935:
[----:B------:R-:W-:Y:S05]  /*194f0*/  BSYNC.RECONVERGENT B3 ;  /* 0x0000000000037941 */ /* 0x000fea0003800200 */
.L_x_9934:
        /* <DEDUP_REMOVED lines=9> */
[----:B------:R-:W-:Y:S01]  /*19590*/  MOV R4, R36 ;  /* 0x0000002400047202 */ /* 0x000fe20000000f00 */
        /* <DEDUP_REMOVED lines=62> */
.L_x_9941:
[----:B------:R-:W-:Y:S05]  /*19980*/  BSYNC.RECONVERGENT B4 ;  /* 0x0000000000047941 */ /* 0x000fea0003800200 */
.L_x_9940:
[----:B------:R-:W-:Y:S05]  /*19990*/  BRA `(.L_x_9939) ;  /* 0x0000000000047947 */ /* 0x000fea0003800000 */
.L_x_9938:
[----:B------:R0:W1:Y:S02]  /*199a0*/  DADD R4, R26, -R8 ;  /* 0x000000001a047229 */ /* 0x0000640000000808 */
.L_x_9939:
[----:B------:R-:W-:Y:S05]  /*199b0*/  BSYNC.RECONVERGENT B3 ;  /* 0x0000000000037941 */ /* 0x000fea0003800200 */
.L_x_9937:
[----:B-1----:R-:W1:Y:S01]  /*199c0*/  DMUL R4, R4, 0.5 ;  /* 0x3fe0000004047828 */ /* 0x002e620000000000 */
[----:B0-----:R-:W-:Y:S01]  /*199d0*/  IMAD.MOV.U32 R8, RZ, RZ, 0x0 ;  /* 0x00000000ff087424 */ /* 0x001fe200078e00ff */
        /* <DEDUP_REMOVED lines=11> */
[----:B-1----:R-:W0:-:S15]  /*19a90*/  DFMA R20, R20, 0.5, R4 ;  /* 0x3fe000001414782b */ /* 0x002e1e0000000004 */
[----:B------:R-:W-:-:S15]  /*19aa0*/  NOP ;  /* 0x0000000000007918 */ /* 0x000fde0000000000 */
[----:B------:R-:W-:-:S15]  /*19ab0*/  NOP ;  /* 0x0000000000007918 */ /* 0x000fde0000000000 */
[----:B------:R-:W-:-:S15]  /*19ac0*/  NOP ;  /* 0x0000000000007918 */ /* 0x000fde0000000000 */
[----:B------:R-:W-:-:S04]  /*19ad0*/  NOP ;  /* 0x0000000000007918 */ /* 0x000fc80000000000 */
        /* <DEDUP_REMOVED lines=57> */
.L_x_9943:
[----:B------:R-:W-:Y:S05]  /*19e70*/  BSYNC.RECONVERGENT B3 ;  /* 0x0000000000037941 */ /* 0x000fea0003800200 */
.L_x_9942:
        /* <DEDUP_REMOVED lines=200> */
.L_x_9944:
        /* <DEDUP_REMOVED lines=56> */
.L_x_9946:
[----:B------:R-:W-:Y:S05]  /*1ae80*/  BSYNC.RECONVERGENT B3 ;  /* 0x0000000000037941 */ /* 0x000fea0003800200 */
.L_x_9945:
        /* <DEDUP_REMOVED lines=78> */
.L_x_9933:
        /* <DEDUP_REMOVED lines=60> */
.L_x_9949:
[----:B------:R-:W-:Y:S05]  /*1b730*/  BSYNC.RECONVERGENT B3 ;  /* 0x0000000000037941 */ /* 0x000fea0003800200 */
.L_x_9948:
        /* <DEDUP_REMOVED lines=201> */
.L_x_9950:
        /* <DEDUP_REMOVED lines=56> */
.L_x_9952:
[----:B------:R-:W-:Y:S05]  /*1c750*/  BSYNC.RECONVERGENT B3 ;  /* 0x0000000000037941 */ /* 0x000fea0003800200 */
.L_x_9951:
        /* <DEDUP_REMOVED lines=78> */
.L_x_9947:
        /* <DEDUP_REMOVED lines=64> */
.L_x_9954:
[----:B------:R-:W-:Y:S05]  /*1d040*/  BSYNC.RECONVERGENT B3 ;  /* 0x0000000000037941 */ /* 0x000fea0003800200 */
.L_x_9953:
        /* <DEDUP_REMOVED lines=47> */
[----:B------:R-:W-:Y:S01]  /*1d340*/  IMAD.MOV.U32 R20, RZ, RZ, R5 ;  /* 0x000000ffff147224 */ /* 0x000fe200078e0005 */
[----:B------:R-:W-:-:S07]  /*1d350*/  MOV R21, R4 ;  /* 0x0000000400157202 */ /* 0x000fce0000000f00 */
.L_x_9956:
[----:B------:R-:W-:Y:S05]  /*1d360*/  BSYNC.RECONVERGENT B3 ;  /* 0x0000000000037941 */ /* 0x000fea0003800200 */
.L_x_9955:
[----:B------:R-:W-:Y:S05]  /*1d370*/  BRA `(.L_x_9931) ;  /* 0x0000000000dc7947 */ /* 0x000fea0003800000 */
.L_x_9932:
        /* <DEDUP_REMOVED lines=54> */
.L_x_9957:
[----:B------:R-:W-:Y:S05]  /*1d6e0*/  BSYNC.RECONVERGENT B3 ;  /* 0x0000000000037941 */ /* 0x000fea0003800200 */
.L_x_9931:
[----:B------:R-:W-:Y:S05]  /*1d6f0*/  BSYNC.RECONVERGENT B2 ;  /* 0x0000000000027941 */ /* 0x000fea0003800200 */
.L_x_9927:
        /* <DEDUP_REMOVED lines=56> */
.L_x_9962:
[----:B------:R-:W-:Y:S05]  /*1da80*/  BSYNC.RECONVERGENT B4 ;  /* 0x0000000000047941 */ /* 0x000fea0003800200 */
.L_x_9961:
        /* <DEDUP_REMOVED lines=184> */
.L_x_9965:
[----:B------:R-:W-:Y:S01]  /*1e610*/  IMAD.MOV.U32 R10, RZ, RZ, 0x180754af ;  /* 0x180754afff0a7424 */ /* 0x000fe200078e00ff */
[----:B------:R-:W-:Y:S01]  /*1e620*/  UMOV UR4, 0xdc1895e9 ;  /* 0xdc1895e900047882 */ /* 0x000fe20000000000 */
[----:B------:R-:W-:Y:S01]  /*1e630*/  IMAD.MOV.U32 R11, RZ, RZ, 0x3fb3823b ;  /* 0x3fb3823bff0b7424 */ /* 0x000fe200078e00ff */
[----:B------:R-:W-:Y:S01]  /*1e640*/  UMOV UR5, 0x3fb0066b ;  /* 0x3fb0066b00057882 */ /* 0x000fe20000000000 */
[----:B------:R-:W0:Y:S01]  /*1e650*/  DMUL R6, R4, R4 ;  /* 0x0000000404067228 */ /* 0x000e220000000000 */
[----:B------:R-:W-:-:S13]  /*1e660*/  ISETP.GE.AND P0, PT, R9, RZ, PT ;  /* 0x000000ff0900720c */ /* 0x000fda0003f06270 */
[----:B------:R-:W-:Y:S01]  /*1e670*/  @P0 IMAD.MOV.U32 R8, RZ, RZ, 0x33145c07 ;  /* 0x33145c07ff080424 */ /* 0x000fe200078e00ff */
[----:B------:R-:W-:-:S15]  /*1e680*/  @P0 MOV R9, 0x3c91a626 ;  /* 0x3c91a62600090802 */ /* 0x000fde0000000f00 */
        /* <DEDUP_REMOVED lines=115> */
.L_x_9964:
        /* <DEDUP_REMOVED lines=172> */
.L_x_9967:
        /* <DEDUP_REMOVED lines=100> */
[----:B0-----:R-:W-:Y:S01]  /*1fec0*/  @P0 IMAD.MOV.U32 R8, RZ, RZ, 0x33145c07 ;  /* 0x33145c07ff080424 */ /* 0x001fe200078e00ff */
[----:B------:R-:W-:Y:S01]  /*1fed0*/  @!P0 MOV R4, 0x33145c07 ;  /* 0x33145c0700048802 */ /* 0x000fe20000000f00 */
[----:B------:R-:W-:Y:S02]  /*1fee0*/  @P0 IMAD.MOV.U32 R9, RZ, RZ, 0x3c91a626 ;  /* 0x3c91a626ff090424 */ /* 0x000fe400078e00ff */
[----:B------:R-:W-:-:S15]  /*1fef0*/  @!P0 IMAD.MOV.U32 R5, RZ, RZ, 0x3c91a626 ;  /* 0x3c91a626ff058424 */ /* 0x000fde00078e00ff */
[----:B------:R-:W-:-:S15]  /*1ff00*/  NOP ;  /* 0x0000000000007918 */ /* 0x000fde0000000000 */
[----:B------:R-:W-:-:S15]  /*1ff10*/  NOP ;  /* 0x0000000000007918 */ /* 0x000fde0000000000 */
[----:B------:R-:W-:-:S13]  /*1ff20*/  NOP ;  /* 0x0000000000007918 */ /* 0x000fda0000000000 */
        /* <DEDUP_REMOVED lines=17> */
.L_x_9963:
        /* <DEDUP_REMOVED lines=76> */
[----:B------:R-:W-:Y:S05]  /*20500*/  CALL.REL.NOINC `($__internal_22_$__cuda_sm20_div_rn_f64_full) ;  /* 0x000000a800947944 */ /* 0x000fea0003c00000 */
[----:B------:R-:W-:Y:S02]  /*20510*/  IMAD.MOV.U32 R34, RZ, RZ, R5 ;  /* 0x000000ffff227224 */ /* 0x000fe400078e0005 */
[----:B------:R-:W-:-:S07]  /*20520*/  IMAD.MOV.U32 R35, RZ, RZ, R4 ;  /* 0x000000ffff237224 */ /* 0x000fce00078e0004 */
.L_x_9973:
[----:B------:R-:W-:Y:S05]  /*20530*/  BSYNC.RECONVERGENT B6 ;  /* 0x0000000000067941 */ /* 0x000fea0003800200 */
.L_x_9972:
[----:B------:R-:W-:Y:S05]  /*20540*/  BSYNC.RECONVERGENT B5 ;  /* 0x0000000000057941 */ /* 0x000fea0003800200 */
.L_x_9971:
        /* <DEDUP_REMOVED lines=64> */
[----:B------:R-:W-:Y:S01]  /*20950*/  IMAD.MOV.U32 R36, RZ, RZ, R5 ;  /* 0x000000ffff247224 */ /* 0x000fe200078e0005 */
[----:B------:R-:W-:-:S07]  /*20960*/  MOV R37, R4 ;  /* 0x0000000400257202 */ /* 0x000fce0000000f00 */
.L_x_9978:
[----:B------:R-:W-:Y:S05]  /*20970*/  BSYNC.RECONVERGENT B6 ;  /* 0x0000000000067941 */ /* 0x000fea0003800200 */
.L_x_9977:
[----:B------:R-:W-:Y:S05]  /*20980*/  BRA `(.L_x_9976) ;  /* 0x0000000000047947 */ /* 0x000fea0003800000 */
.L_x_9975:
[----:B------:R0:W1:Y:S02]  /*20990*/  DADD R36, -R28, R26 ;  /* 0x000000001c247229 */ /* 0x000064000000011a */
.L_x_9976:
[----:B------:R-:W-:Y:S05]  /*209a0*/  BSYNC.RECONVERGENT B5 ;  /* 0x0000000000057941 */ /* 0x000fea0003800200 */
.L_x_9974:
        /* <DEDUP_REMOVED lines=46> */
[----:B-1----:R-:W-:Y:S01]  /*20c90*/  VIADD R17, R5, 0xfff00000 ;  /* 0xfff0000005117836 */ /* 0x002fe20000000000 */
        /* <DEDUP_REMOVED lines=29> */
.L_x_9980:
[----:B------:R-:W-:Y:S05]  /*20e70*/  BSYNC.RECONVERGENT B5 ;  /* 0x0000000000057941 */ /* 0x000fea0003800200 */
.L_x_9979:
[----:B------:R-:W-:Y:S05]  /*20e80*/  BRA `(.L_x_9981) ;  /* 0x0000001400047947 */ /* 0x000fea0003800000 */
.L_x_9970:
        /* <DEDUP_REMOVED lines=68> */
.L_x_9984:
[----:B------:R-:W-:Y:S05]  /*212d0*/  BSYNC.RECONVERGENT B5 ;  /* 0x0000000000057941 */ /* 0x000fea0003800200 */
.L_x_9983:
[----:B------:R-:W-:Y:S05]  /*212e0*/  BRA `(.L_x_9981) ;  /* 0x0000000c00ec7947 */ /* 0x000fea0003800000 */
.L_x_9982:
        /* <DEDUP_REMOVED lines=69> */
[----:B------:R-:W-:-:S04]  /*21740*/  LOP3.LUT R5, R5, R4, RZ, 0x3c, !PT ;  /* 0x0000000405057212 */ /* 0x000fc800078e3cff */
[----:B------:R-:W-:-:S04]  /*21750*/  LOP3.LUT R4, R5, R4, RZ, 0x3c, !PT ;  /* 0x0000000405047212 */ /* 0x000fc800078e3cff */
[----:B------:R-:W-:-:S07]  /*21760*/  LOP3.LUT R5, R5, R4, RZ, 0x3c, !PT ;  /* 0x0000000405057212 */ /* 0x000fce00078e3cff */
.L_x_9986:
[----:B------:R-:W-:Y:S05]  /*21770*/  BSYNC.RECONVERGENT B5 ;  /* 0x0000000000057941 */ /* 0x000fea0003800200 */
.L_x_9985:
        /* <DEDUP_REMOVED lines=49> */
.L_x_9988:
[----:B------:R-:W-:Y:S05]  /*21a90*/  BSYNC.RECONVERGENT B5 ;  /* 0x0000000000057941 */ /* 0x000fea0003800200 */
.L_x_9987:
[----:B------:R-:W0:Y:S02]  /*21aa0*/  DMUL R22, R22, 8.11296384146066816958e+31 ;  /* 0x4690000016167828 */ /* 0x000e240000000000 */
[----:B0-----:R-:W-:Y:S05]  /*21ab0*/  BRA `(.L_x_9981) ;  /* 0x0000000400f87947 */ /* 0x001fea0003800000 */
.L_x_9969:
        /* <DEDUP_REMOVED lines=56> */
.L_x_9990:
[----:B------:R-:W-:Y:S05]  /*21e40*/  BSYNC.RECONVERGENT B5 ;  /* 0x0000000000057941 */ /* 0x000fea0003800200 */
.L_x_9989:
[----:B------:R-:W0:Y:S01]  /*21e50*/  DADD R8, R24, 1 ;  /* 0x3ff0000018087429 */ /* 0x000e220000000000 */
[----:B------:R-:W-:Y:S01]  /*21e60*/  MOV R6, 0x0 ;  /* 0x0000000000067802 */ /* 0x000fe20000000f00 */
[----:B------:R-:W-:Y:S01]  /*21e70*/  IMAD.MOV.U32 R7, RZ, RZ, 0x3fd80000 ;  /* 0x3fd80000ff077424 */ /* 0x000fe200078e00ff */
        /* <DEDUP_REMOVED lines=62> */
.L_x_9992:
[----:B------:R-:W-:Y:S05]  /*22260*/  BSYNC.RECONVERGENT B5 ;  /* 0x0000000000057941 */ /* 0x000fea0003800200 */
.L_x_9991:
[----:B------:R0:W1:Y:S01]  /*22270*/  DMUL R24, R24, R18 ;  /* 0x0000001218187228 */ /* 0x0000620000000000 */
[----:B------:R-:W-:Y:S01]  /*22280*/  IMAD.MOV.U32 R22, RZ, RZ, 0x0 ;  /* 0x00000000ff167424 */ /* 0x000fe200078e00ff */
[----:B01----:R-:W-:-:S07]  /*22290*/  MOV R23, 0x3ff00000 ;  /* 0x3ff0000000177802 */ /* 0x003fce0000000f00 */
.L_x_9981:
[----:B------:R-:W-:Y:S05]  /*222a0*/  BSYNC.RECONVERGENT B4 ;  /* 0x0000000000047941 */ /* 0x000fea0003800200 */
.L_x_9968:
[----:B------:R-:W-:Y:S05]  /*222b0*/  BRA `(.L_x_9993) ;  /* 0x0000000000187947 */ /* 0x000fea0003800000 */
.L_x_9960:
[----:B------:R-:W0:-:S15]  /*222c0*/  DMUL R24, R24, 9.00719925474099200000e+15 ;  /* 0x4340000018187828 */ /* 0x000e1e0000000000 */
[----:B------:R-:W-:-:S15]  /*222d0*/  NOP ;  /* 0x0000000000007918 */ /* 0x000fde0000000000 */
[----:B------:R-:W-:-:S15]  /*222e0*/  NOP ;  /* 0x0000000000007918 */ /* 0x000fde0000000000 */
[----:B------:R-:W-:-:S15]  /*222f0*/  NOP ;  /* 0x0000000000007918 */ /* 0x000fde0000000000 */
[----:B------:R-:W-:-:S04]  /*22300*/  NOP ;  /* 0x0000000000007918 */ /* 0x000fc80000000000 */
[----:B0-----:R-:W1:Y:S02]  /*22310*/  DMUL R22, R22, 9.00719925474099200000e+15 ;  /* 0x4340000016167828 */ /* 0x001e640000000000 */
.L_x_9993:
[----:B------:R-:W-:Y:S05]  /*22320*/  BSYNC.RELIABLE B2 ;  /* 0x0000000000027941 */ /* 0x000fea0003800100 */
.L_x_9959:
        /* <DEDUP_REMOVED lines=72> */
.L_x_9996:
[----:B------:R-:W-:Y:S05]  /*227b0*/  BSYNC.RECONVERGENT B2 ;  /* 0x0000000000027941 */ /* 0x000fea0003800200 */
.L_x_9995:
[----:B------:R-:W-:Y:S01]  /*227c0*/  IMAD.MOV.U32 R8, RZ, RZ, -0x2449a4b7 ;  /* 0xdbb65b49ff087424 */ /* 0x000fe200078e00ff */
[----:B------:R-:W-:Y:S01]  /*227d0*/  UMOV UR4, 0x2a25ff7e ;  /* 0x2a25ff7e00047882 */ /* 0x000fe20000000000 */
[----:B------:R-:W-:Y:S01]  /*227e0*/  IMAD.MOV.U32 R9, RZ, RZ, 0x3f2d3b63 ;  /* 0x3f2d3b63ff097424 */ /* 0x000fe200078e00ff */
[----:B------:R-:W-:Y:S01]  /*227f0*/  UMOV UR5, 0x3ef53e1d ;  /* 0x3ef53e1d00057882 */ /* 0x000fe20000000000 */
[----:B------:R-:W0:Y:S01]  /*22800*/  DMUL R6, R4, R4 ;  /* 0x0000000404067228 */ /* 0x000e220000000000 */
[----:B------:R-:W-:Y:S01]  /*22810*/  ISETP.GE.AND P2, PT, R12, RZ, PT ;  /* 0x000000ff0c00720c */ /* 0x000fe20003f46270 */
[----:B------:R-:W-:Y:S03]  /*22820*/  BSSY.RECONVERGENT B0, `(.L_x_9997) ;  /* 0x00000ad000007945 */ /* 0x000fe60003800200 */
[----:B------:R-:W-:-:S15]  /*22830*/  @!P1 PLOP3.LUT P0, PT, P2, PT, PT, 0x80, 0x8 ;  /* 0x000000000008981c */ /* 0x000fde000170f070 */
        /* <DEDUP_REMOVED lines=139> */
[----:B-1----:R-:W0:Y:S02]  /*230f0*/  @!P1 DADD R4, -R8, R4 ;  /* 0x0000000008049229 */ /* 0x002e240000000104 */
        /* <DEDUP_REMOVED lines=19> */
[----:B------:R1:W2:Y:S02]  /*23230*/  @P1 DADD R4, R6, R8 ;  /* 0x0000000006041229 */ /* 0x0002a40000000008 */
[----:B012---:R-:W-:Y:S05]  /*23240*/  @!P3 BRA `(.L_x_9998) ;  /* 0x000000000020b947 */ /* 0x007fea0003800000 */
        /* <DEDUP_REMOVED lines=8> */
.L_x_9998:
[----:B------:R-:W-:Y:S02]  /*232d0*/  FSEL R8, RZ, 3.37028055040000000000e+12, P0 ;  /* 0x54442d18ff087808 */ /* 0x000fe40000000000 */
[----:B------:R-:W-:-:S07]  /*232e0*/  FSEL R9, RZ, 2.1426990032196044922, P0 ;  /* 0x400921fbff097808 */ /* 0x000fce0000000000 */
.L_x_9999:
[----:B------:R-:W-:Y:S05]  /*232f0*/  BSYNC.RECONVERGENT B0 ;  /* 0x0000000000007941 */ /* 0x000fea0003800200 */
.L_x_9997:
        /* <DEDUP_REMOVED lines=10> */
.L_x_9994:
        /* <DEDUP_REMOVED lines=65> */
.L_x_10001:
[----:B------:R-:W-:Y:S05]  /*237b0*/  BSYNC.RECONVERGENT B2 ;  /* 0x0000000000027941 */ /* 0x000fea0003800200 */
.L_x_10000:
[----:B------:R-:W-:Y:S01]  /*237c0*/  MOV R8, 0xdbb65b49 ;  /* 0xdbb65b4900087802 */ /* 0x000fe20000000f00 */
[----:B------:R-:W-:Y:S01]  /*237d0*/  IMAD.MOV.U32 R9, RZ, RZ, 0x3f2d3b63 ;  /* 0x3f2d3b63ff097424 */ /* 0x000fe200078e00ff */
[----:B------:R-:W-:Y:S01]  /*237e0*/  UMOV UR4, 0x2a25ff7e ;  /* 0x2a25ff7e00047882 */ /* 0x000fe20000000000 */
        /* <DEDUP_REMOVED lines=153> */
[----:B------:R-:W-:Y:S02]  /*24180*/  @P1 FSEL R7, R9, R7, !P0 ;  /* 0x0000000709071208 */ /* 0x000fe40004000000 */
[----:B------:R-:W-:-:S15]  /*24190*/  @P1 MOV R9, 0x3ff921fb ;  /* 0x3ff921fb00091802 */ /* 0x000fde0000000f00 */
[----:B------:R-:W-:-:S15]  /*241a0*/  NOP ;  /* 0x0000000000007918 */ /* 0x000fde0000000000 */
[----:B------:R-:W-:-:S15]  /*241b0*/  NOP ;  /* 0x0000000000007918 */ /* 0x000fde0000000000 */
[----:B------:R-:W-:-:S13]  /*241c0*/  NOP ;  /* 0x0000000000007918 */ /* 0x000fda0000000000 */
        /* <DEDUP_REMOVED lines=15> */
.L_x_10003:
[----:B------:R-:W-:Y:S02]  /*242c0*/  FSEL R8, RZ, 3.37028055040000000000e+12, P0 ;  /* 0x54442d18ff087808 */ /* 0x000fe40000000000 */
[----:B------:R-:W-:-:S07]  /*242d0*/  FSEL R9, RZ, 2.1426990032196044922, P0 ;  /* 0x400921fbff097808 */ /* 0x000fce0000000000 */
.L_x_10004:
[----:B------:R-:W-:Y:S05]  /*242e0*/  BSYNC.RECONVERGENT B0 ;  /* 0x0000000000007941 */ /* 0x000fea0003800200 */
.L_x_10002:
        /* <DEDUP_REMOVED lines=9> */
.L_x_9966:
[----:B------:R-:W-:Y:S05]  /*24380*/  BSYNC.RECONVERGENT B3 ;  /* 0x0000000000037941 */ /* 0x000fea0003800200 */
.L_x_9958:
[----:B------:R-:W-:Y:S01]  /*24390*/  ISETP.GE.AND P0, PT, R15, RZ, PT ;  /* 0x000000ff0f00720c */ /* 0x000fe20003f06270 */
[----:B------:R-:W0:Y:S03]  /*243a0*/  DADD R4, -RZ, -R20 ;  /* 0x00000000ff047229 */ /* 0x000e260000000914 */
[----:B0-----:R-:W-:Y:S02]  /*243b0*/  FSEL R4, R20, R4, !P0 ;  /* 0x0000000414047208 */ /* 0x001fe40004000000 */
[----:B------:R-:W-:Y:S01]  /*243c0*/  FSEL R5, R21, R5, !P0 ;  /* 0x0000000515057208 */ /* 0x000fe20004000000 */
[----:B------:R-:W-:Y:S06]  /*243d0*/  BRA `(.L_x_9923) ;  /* 0x0000006800587947 */ /* 0x000fec0003800000 */
.L_x_9926:
        /* <DEDUP_REMOVED lines=13> */
[----:B0-----:R-:W1:Y:S02]  /*244b0*/  DADD R8, R8, UR4 ;  /* 0x0000000408087e29 */ /* 0x001e640008000000 */
[----:B-1----:R-:W-:Y:S05]  /*244c0*/  BRA `(.L_x_9923) ;  /* 0x00000068001c7947 */ /* 0x002fea0003800000 */
.L_x_9925:
[----:B------:R1:W2:Y:S01]  /*244d0*/  DADD R4, -RZ, -R14 ;  /* 0x00000000ff047229 */ /* 0x0002a2000000090e */
[----:B------:R-:W-:Y:S01]  /*244e0*/  CS2R R8, SRZ ;  /* 0x0000000000087805 */ /* 0x000fe2000001ff00 */
[----:B-12---:R-:W-:Y:S06]  /*244f0*/  BRA `(.L_x_9923) ;  /* 0x0000006800107947 */ /* 0x006fec0003800000 */
.L_x_9924:
        /* <DEDUP_REMOVED lines=21> */
[----:B------:R-:W-:Y:S01]  /*24650*/  BSSY.RECONVERGENT B0, `(.L_x_10008) ;  /* 0x00000f5000007945 */ /* 0x000fe20003800200 */
[----:B------:R-:W-:-:S15]  /*24660*/  FSETP.GEU.AND P5, PT, |R21|, 6.5827683646048100446e-37, PT ;  /* 0x036000001500780b */ /* 0x000fde0003fae200 */
        /* <DEDUP_REMOVED lines=8> */
[----:B------:R-:W0:Y:S01]  /*246f0*/  MUFU.RCP64H R5, R25 ;  /* 0x0000001900057308 */ /* 0x000e220000001800 */
[----:B------:R-:W-:Y:S02]  /*24700*/  IMAD.MOV.U32 R0, RZ, RZ, R9 ;  /* 0x000000ffff007224 */ /* 0x000fe400078e0009 */
[----:B------:R-:W-:-:S15]  /*24710*/  IMAD.MOV.U32 R4, RZ, RZ, 0x1 ;  /* 0x00000001ff047424 */ /* 0x000fde00078e00ff */
[----:B------:R-:W-:-:S15]  /*24720*/  NOP ;  /* 0x0000000000007918 */ /* 0x000fde0000000000 */
[----:B------:R-:W-:-:S15]  /*24730*/  NOP ;  /* 0x0000000000007918 */ /* 0x000fde0000000000 */
[----:B------:R-:W-:-:S11]  /*24740*/  NOP ;  /* 0x0000000000007918 */ /* 0x000fd60000000000 */
[----:B------:R-:W1:Y:S02]  /*24750*/  @!P0 DMUL R6, R6, 1.80143985094819840000e+16 ;  /* 0x4350000006068828 */ /* 0x000e640000000000 */
[----:B-1----:R-:W-:-:S04]  /*24760*/  @!P0 IMAD.MOV.U32 R0, RZ, RZ, R7 ;  /* 0x000000ffff008224 */ /* 0x002fc800078e0007 */
[----:B------:R-:W-:-:S05]  /*24770*/  VIADD R9, R0, 0xffffffff ;  /* 0xffffffff00097836 */ /* 0x000fca0000000000 */
[----:B------:R-:W-:-:S13]  /*24780*/  ISETP.GE.U32.AND P2, PT, R9, 0x7fefffff, PT ;  /* 0x7fefffff0900780c */ /* 0x000fda0003f46070 */
[----:B------:R-:W-:-:S15]  /*24790*/  @P2 LOP3.LUT P3, RZ, R7, 0x7fffffff, RZ, 0xc0, !PT ;  /* 0x7fffffff07ff2812 */ /* 0x000fde000786c0ff */
[----:B------:R-:W-:-:S15]  /*247a0*/  NOP ;  /* 0x0000000000007918 */ /* 0x000fde0000000000 */
[----:B------:R-:W-:-:S10]  /*247b0*/  NOP ;  /* 0x0000000000007918 */ /* 0x000fd40000000000 */
        /* <DEDUP_REMOVED lines=222> */
.L_x_10009:
[----:B------:R-:W-:Y:S05]  /*255a0*/  BSYNC.RECONVERGENT B0 ;  /* 0x0000000000007941 */ /* 0x000fea0003800200 */
.L_x_10008:
[----:B------:R-:W-:Y:S04]  /*255b0*/  BSSY.RECONVERGENT B3, `(.L_x_10010) ;  /* 0x000000b000037945 */ /* 0x000fe80003800200 */
[----:B------:R-:W-:Y:S05]  /*255c0*/  @P4 BRA P5, `(.L_x_10011) ;  /* 0x0000000000244947 */ /* 0x000fea0002800000 */
[----:B------:R-:W-:Y:S01]  /*255d0*/  IMAD.MOV.U32 R6, RZ, RZ, R20 ;  /* 0x000000ffff067224 */ /* 0x000fe200078e0014 */
[----:B------:R-:W-:Y:S01]  /*255e0*/  MOV R4, R24 ;  /* 0x0000001800047202 */ /* 0x000fe20000000f00 */
[----:B------:R-:W-:Y:S01]  /*255f0*/  IMAD.MOV.U32 R7, RZ, RZ, R21 ;  /* 0x000000ffff077224 */ /* 0x000fe200078e0015 */
[----:B------:R-:W-:Y:S01]  /*25600*/  MOV R0, 0x25630 ;  /* 0x0002563000007802 */ /* 0x000fe20000000f00 */
[----:B------:R-:W-:-:S07]  /*25610*/  IMAD.MOV.U32 R5, RZ, RZ, R25 ;  /* 0x000000ffff057224 */ /* 0x000fce00078e0019 */
[----:B01----:R-:W-:Y:S05]  /*25620*/  CALL.REL.NOINC `($__internal_22_$__cuda_sm20_div_rn_f64_full) ;  /* 0x00000058004c7944 */ /* 0x003fea0003c00000 */
[----:B------:R-:W-:-:S04]  /*25630*/  LOP3.LUT R5, R5, R4, RZ, 0x3c, !PT ;  /* 0x0000000405057212 */ /* 0x000fc800078e3cff */
[----:B------:R-:W-:-:S04]  /*25640*/  LOP3.LUT R4, R5, R4, RZ, 0x3c, !PT ;  /* 0x0000000405047212 */ /* 0x000fc800078e3cff */
[----:B------:R-:W-:-:S07]  /*25650*/  LOP3.LUT R5, R5, R4, RZ, 0x3c, !PT ;  /* 0x0000000405057212 */ /* 0x000fce00078e3cff */
.L_x_10011:
[----:B------:R-:W-:Y:S05]  /*25660*/  BSYNC.RECONVERGENT B3 ;  /* 0x0000000000037941 */ /* 0x000fea0003800200 */
.L_x_10010:
        /* <DEDUP_REMOVED lines=141> */
[----:B--2---:R-:W-:Y:S01]  /*25f40*/  @P1 IMAD.MOV.U32 R4, RZ, RZ, 0x54442d18 ;  /* 0x54442d18ff041424 */ /* 0x004fe200078e00ff */
[----:B------:R-:W-:-:S15]  /*25f50*/  @P1 MOV R5, 0x400921fb ;  /* 0x400921fb00051802 */ /* 0x000fde0000000f00 */
[----:B------:R-:W-:-:S15]  /*25f60*/  NOP ;  /* 0x0000000000007918 */ /* 0x000fde0000000000 */
[----:B------:R-:W-:-:S15]  /*25f70*/  NOP ;  /* 0x0000000000007918 */ /* 0x000fde0000000000 */
[----:B------:R-:W-:-:S15]  /*25f80*/  NOP ;  /* 0x0000000000007918 */ /* 0x000fde0000000000 */
[----:B------:R-:W-:-:S01]  /*25f90*/  NOP ;  /* 0x0000000000007918 */ /* 0x000fc20000000000 */
        /* <DEDUP_REMOVED lines=30> */
.L_x_10013:
[----:B------:R-:W-:Y:S02]  /*26180*/  FSEL R4, RZ, 3.37028055040000000000e+12, P0 ;  /* 0x54442d18ff047808 */ /* 0x000fe40000000000 */
[----:B------:R-:W-:-:S07]  /*26190*/  FSEL R5, RZ, 2.1426990032196044922, P0 ;  /* 0x400921fbff057808 */ /* 0x000fce0000000000 */
.L_x_10014:
[----:B------:R-:W-:Y:S05]  /*261a0*/  BSYNC.RECONVERGENT B0 ;  /* 0x0000000000007941 */ /* 0x000fea0003800200 */
.L_x_10012:
        /* <DEDUP_REMOVED lines=14> */
.L_x_10007:
[----:B------:R-:W0:Y:S01]  /*26290*/  MUFU.RCP64H R5, R25 ;  /* 0x0000001900057308 */ /* 0x000e220000001800 */
[----:B------:R-:W-:Y:S01]  /*262a0*/  MOV R4, 0x1 ;  /* 0x0000000100047802 */ /* 0x000fe20000000f00 */
[----:B------:R-:W-:Y:S01]  /*262b0*/  UMOV UR5, 0x7fefffff ;  /* 0x7fefffff00057882 */ /* 0x000fe20000000000 */
[----:B------:R-:W-:Y:S01]  /*262c0*/  ISETP.LT.U32.AND P0, PT, R36, R22, PT ;  /* 0x000000162400720c */ /* 0x000fe20003f01070 */
[----:B------:R-:W-:Y:S01]  /*262d0*/  UMOV UR6, UR5 ;  /* 0x0000000500067c82 */ /* 0x000fe20008000000 */
[----:B------:R-:W-:Y:S01]  /*262e0*/  UMOV UR4, 0xffffffff ;  /* 0xffffffff00047882 */ /* 0x000fe20000000000 */
[----:B------:R-:W-:Y:S01]  /*262f0*/  IMAD.MOV.U32 R28, RZ, RZ, 0x0 ;  /* 0x00000000ff1c7424 */ /* 0x000fe200078e00ff */
[----:B------:R-:W-:Y:S01]  /*26300*/  ISETP.LT.U32.AND.EX P0, PT, R37, R23, PT, P0 ;  /* 0x000000172500720c */ /* 0x000fe20003f01100 */
[----:B------:R-:W-:Y:S01]  /*26310*/  IMAD.MOV.U32 R29, RZ, RZ, 0x3fd80000 ;  /* 0x3fd80000ff1d7424 */ /* 0x000fe200078e00ff */
[----:B------:R-:W-:Y:S01]  /*26320*/  BSSY.RECONVERGENT B0, `(.L_x_10016) ;  /* 0x000013d000007945 */ /* 0x000fe20003800200 */
[----:B------:R-:W-:Y:S01]  /*26330*/  FSETP.GEU.AND P5, PT, |R21|, 6.5827683646048100446e-37, PT ;  /* 0x036000001500780b */ /* 0x000fe20003fae200 */
        /* <DEDUP_REMOVED lines=21> */
[----:B------:R-:W-:-:S12]  /*26490*/  NOP ;  /* 0x0000000000007918 */ /* 0x000fd80000000000 */
        /* <DEDUP_REMOVED lines=49> */
[----:B------:R-:W-:Y:S02]  /*267b0*/  @P3 LOP3.LUT R17, R18, 0x80000, RZ, 0xfc, !PT ;  /* 0x0008000012113812 */ /* 0x000fe400078efcff */
[----:B------:R-:W-:Y:S02]  /*267c0*/  MOV R18, RZ ;  /* 0x000000ff00127202 */ /* 0x000fe40000000f00 */
        /* <DEDUP_REMOVED lines=46> */
[----:B------:R-:W-:Y:S02]  /*26ab0*/  ISETP.GT.AND P0, PT, R7, 0xfffff, PT ;  /* 0x000fffff0700780c */ /* 0x000fe40003f04270 */
[----:B------:R-:W-:Y:S01]  /*26ac0*/  MOV R9, R7 ;  /* 0x0000000700097202 */ /* 0x000fe20000000f00 */
        /* <DEDUP_REMOVED lines=194> */
.L_x_10017:
[----:B------:R-:W-:Y:S05]  /*276f0*/  BSYNC.RECONVERGENT B0 ;  /* 0x0000000000007941 */ /* 0x000fea0003800200 */
.L_x_10016:
[----:B------:R-:W-:Y:S04]  /*27700*/  BSSY.RECONVERGENT B3, `(.L_x_10018) ;  /* 0x000000b000037945 */ /* 0x000fe80003800200 */
[----:B------:R-:W-:Y:S05]  /*27710*/  @P4 BRA P5, `(.L_x_10019) ;  /* 0x0000000000244947 */ /* 0x000fea0002800000 */
[----:B------:R-:W-:Y:S01]  /*27720*/  IMAD.MOV.U32 R6, RZ, RZ, R20 ;  /* 0x000000ffff067224 */ /* 0x000fe200078e0014 */
[----:B------:R-:W-:Y:S01]  /*27730*/  MOV R0, 0x27780 ;  /* 0x0002778000007802 */ /* 0x000fe20000000f00 */
[----:B------:R-:W-:Y:S02]  /*27740*/  IMAD.MOV.U32 R7, RZ, RZ, R21 ;  /* 0x000000ffff077224 */ /* 0x000fe400078e0015 */
[----:B------:R-:W-:Y:S02]  /*27750*/  IMAD.MOV.U32 R4, RZ, RZ, R24 ;  /* 0x000000ffff047224 */ /* 0x000fe400078e0018 */
[----:B------:R-:W-:-:S07]  /*27760*/  IMAD.MOV.U32 R5, RZ, RZ, R25 ;  /* 0x000000ffff057224 */ /* 0x000fce00078e0019 */
[----:B01----:R-:W-:Y:S05]  /*27770*/  CALL.REL.NOINC `($__internal_22_$__cuda_sm20_div_rn_f64_full) ;  /* 0x0000003400f87944 */ /* 0x003fea0003c00000 */
[----:B------:R-:W-:-:S04]  /*27780*/  LOP3.LUT R5, R5, R4, RZ, 0x3c, !PT ;  /* 0x0000000405057212 */ /* 0x000fc800078e3cff */
[----:B------:R-:W-:-:S04]  /*27790*/  LOP3.LUT R4, R5, R4, RZ, 0x3c, !PT ;  /* 0x0000000405047212 */ /* 0x000fc800078e3cff */
[----:B------:R-:W-:-:S07]  /*277a0*/  LOP3.LUT R5, R5, R4, RZ, 0x3c, !PT ;  /* 0x0000000405057212 */ /* 0x000fce00078e3cff */
.L_x_10019:
[----:B------:R-:W-:Y:S05]  /*277b0*/  BSYNC.RECONVERGENT B3 ;  /* 0x0000000000037941 */ /* 0x000fea0003800200 */
.L_x_10018:
[----:B0-----:R-:W-:Y:S01]  /*277c0*/  MOV R8, 0xdbb65b49 ;  /* 0xdbb65b4900087802 */ /* 0x001fe20000000f00 */
[----:B------:R-:W-:Y:S01]  /*277d0*/  IMAD.MOV.U32 R9, RZ, RZ, 0x3f2d3b63 ;  /* 0x3f2d3b63ff097424 */ /* 0x000fe200078e00ff */
[----:B------:R-:W-:Y:S01]  /*277e0*/  UMOV UR4, 0x2a25ff7e ;  /* 0x2a25ff7e00047882 */ /* 0x000fe20000000000 */
[----:B------:R-:W-:Y:S01]  /*277f0*/  UMOV UR5, 0x3ef53e1d ;  /* 0x3ef53e1d00057882 */ /* 0x000fe20000000000 */
[----:B------:R-:W0:Y:S01]  /*27800*/  DMUL R6, R4, R4 ;  /* 0x0000000404067228 */ /* 0x000e220000000000 */
        /* <DEDUP_REMOVED lines=151> */
[----:B------:R-:W-:Y:S02]  /*28180*/  @!P1 FSEL R7, R9, R7, !P0 ;  /* 0x0000000709079208 */ /* 0x000fe40004000000 */
[----:B------:R-:W-:-:S15]  /*28190*/  @!P1 MOV R9, 0x3ff921fb ;  /* 0x3ff921fb00099802 */ /* 0x000fde0000000f00 */
        /* <DEDUP_REMOVED lines=18> */
.L_x_10021:
[----:B------:R-:W-:Y:S02]  /*282c0*/  FSEL R4, RZ, 3.37028055040000000000e+12, P0 ;  /* 0x54442d18ff047808 */ /* 0x000fe40000000000 */
[----:B------:R-:W-:-:S07]  /*282d0*/  FSEL R5, RZ, 2.1426990032196044922, P0 ;  /* 0x400921fbff057808 */ /* 0x000fce0000000000 */
.L_x_10022:
[----:B------:R-:W-:Y:S05]  /*282e0*/  BSYNC.RECONVERGENT B0 ;  /* 0x0000000000007941 */ /* 0x000fea0003800200 */
.L_x_10020:
        /* <DEDUP_REMOVED lines=10> */
.L_x_10006:
        /* <DEDUP_REMOVED lines=51> */
[----:B------:R-:W-:Y:S01]  /*286c0*/  MOV R26, R5 ;  /* 0x00000005001a7202 */ /* 0x000fe20000000f00 */
[----:B------:R-:W-:-:S07]  /*286d0*/  IMAD.MOV.U32 R27, RZ, RZ, R4 ;  /* 0x000000ffff1b7224 */ /* 0x000fce00078e0004 */
.L_x_10024:
[----:B------:R-:W-:Y:S05]  /*286e0*/  BSYNC.RECONVERGENT B3 ;  /* 0x0000000000037941 */ /* 0x000fea0003800200 */
.L_x_10023:
        /* <DEDUP_REMOVED lines=50> */
[----:B------:R-:W-:Y:S05]  /*28a10*/  CALL.REL.NOINC `($__internal_22_$__cuda_sm20_div_rn_f64_full) ;  /* 0x0000002400507944 */ /* 0x000fea0003c00000 */
[----:B------:R-:W-:-:S04]  /*28a20*/  LOP3.LUT R5, R5, R4, RZ, 0x3c, !PT ;  /* 0x0000000405057212 */ /* 0x000fc800078e3cff */
[----:B------:R-:W-:-:S04]  /*28a30*/  LOP3.LUT R4, R5, R4, RZ, 0x3c, !PT ;  /* 0x0000000405047212 */ /* 0x000fc800078e3cff */
[----:B------:R-:W-:-:S07]  /*28a40*/  LOP3.LUT R5, R5, R4, RZ, 0x3c, !PT ;  /* 0x0000000405057212 */ /* 0x000fce00078e3cff */
.L_x_10026:
[----:B------:R-:W-:Y:S05]  /*28a50*/  BSYNC.RECONVERGENT B3 ;  /* 0x0000000000037941 */ /* 0x000fea0003800200 */
.L_x_10025:
[----:B------:R-:W0:Y:S01]  /*28a60*/  MUFU.RCP64H R7, R25 ;  /* 0x0000001900077308 */ /* 0x000e220000001800 */
[----:B------:R-:W-:Y:S01]  /*28a70*/  DADD R26, -RZ, |R26| ;  /* 0x00000000ff1a7229 */ /* 0x000fe2000000051a */
[----:B------:R-:W-:Y:S01]  /*28a80*/  IMAD.MOV.U32 R6, RZ, RZ, 0x1 ;  /* 0x00000001ff067424 */ /* 0x000fe200078e00ff */
[----:B------:R-:W-:Y:S01]  /*28a90*/  UMOV UR5, 0x7fefffff ;  /* 0x7fefffff00057882 */ /* 0x000fe20000000000 */
[----:B------:R-:W-:Y:S01]  /*28aa0*/  UMOV UR4, 0xffffffff ;  /* 0xffffffff00047882 */ /* 0x000fe20000000000 */
[----:B------:R-:W-:Y:S01]  /*28ab0*/  UMOV UR6, UR5 ;  /* 0x0000000500067c82 */ /* 0x000fe20008000000 */
[----:B------:R-:W-:Y:S01]  /*28ac0*/  MOV R28, 0x0 ;  /* 0x00000000001c7802 */ /* 0x000fe20000000f00 */
[----:B------:R-:W-:Y:S01]  /*28ad0*/  IMAD.MOV.U32 R29, RZ, RZ, 0x3fd80000 ;  /* 0x3fd80000ff1d7424 */ /* 0x000fe200078e00ff */
[----:B------:R-:W-:Y:S01]  /*28ae0*/  BSSY.RECONVERGENT B0, `(.L_x_10027) ;  /* 0x0000146000007945 */ /* 0x000fe20003800200 */
        /* <DEDUP_REMOVED lines=35> */
[----:B------:R-:W-:Y:S02]  /*28d20*/  SEL R8, R26, R4, P0 ;  /* 0x000000041a087207 */ /* 0x000fe40000000000 */
[----:B------:R-:W-:Y:S02]  /*28d30*/  LOP3.LUT R0, R9, 0xffc00000, RZ, 0xc0, !PT ;  /* 0xffc0000009007812 */ /* 0x000fe400078ec0ff */
[----:B------:R-:W-:Y:S02]  /*28d40*/  MOV R4, RZ ;  /* 0x000000ff00047202 */ /* 0x000fe40000000f00 */
        /* <DEDUP_REMOVED lines=124> */
[----:B------:R-:W-:Y:S01]  /*29510*/  @P0 VIADD R9, R11, 0xfff00000 ;  /* 0xfff000000b090836 */ /* 0x000fe20000000000 */
[----:B------:R-:W-:-:S03]  /*29520*/  @P0 IADD3 R7, PT, PT, R7, 0x1, RZ ;  /* 0x0000000107070810 */ /* 0x000fc60007ffe0ff */
        /* <DEDUP_REMOVED lines=161> */
.L_x_10028:
[----:B------:R-:W-:Y:S05]  /*29f40*/  BSYNC.RECONVERGENT B0 ;  /* 0x0000000000007941 */ /* 0x000fea0003800200 */
.L_x_10027:
[----:B------:R-:W-:Y:S01]  /*29f50*/  BSSY.RECONVERGENT B3, `(.L_x_10029) ;  /* 0x000000c000037945 */ /* 0x000fe20003800200 */
[----:B------:R2:W3:Y:S03]  /*29f60*/  DSETP.GEU.AND P1, PT, R22, R36, PT ;  /* 0x000000241600722a */ /* 0x0004e60003f2e000 */
[----:B---3--:R-:W-:Y:S05]  /*29f70*/  @P3 BRA P4, `(.L_x_10030) ;  /* 0x0000000000243947 */ /* 0x008fea0002000000 */
[----:B------:R-:W-:Y:S01]  /*29f80*/  MOV R6, R20 ;  /* 0x0000001400067202 */ /* 0x000fe20000000f00 */
[----:B------:R-:W-:Y:S01]  /*29f90*/  IMAD.MOV.U32 R7, RZ, RZ, R21 ;  /* 0x000000ffff077224 */ /* 0x000fe200078e0015 */
[----:B------:R-:W-:Y:S01]  /*29fa0*/  MOV R0, 0x29fe0 ;  /* 0x00029fe000007802 */ /* 0x000fe20000000f00 */
[----:B------:R-:W-:Y:S02]  /*29fb0*/  IMAD.MOV.U32 R4, RZ, RZ, R24 ;  /* 0x000000ffff047224 */ /* 0x000fe400078e0018 */
[----:B------:R-:W-:-:S07]  /*29fc0*/  IMAD.MOV.U32 R5, RZ, RZ, R25 ;  /* 0x000000ffff057224 */ /* 0x000fce00078e0019 */
[----:B012---:R-:W-:Y:S05]  /*29fd0*/  CALL.REL.NOINC `($__internal_22_$__cuda_sm20_div_rn_f64_full) ;  /* 0x0000000c00e07944 */ /* 0x007fea0003c00000 */
[----:B------:R-:W-:-:S04]  /*29fe0*/  LOP3.LUT R5, R5, R4, RZ, 0x3c, !PT ;  /* 0x0000000405057212 */ /* 0x000fc800078e3cff */
[----:B------:R-:W-:-:S04]  /*29ff0*/  LOP3.LUT R4, R5, R4, RZ, 0x3c, !PT ;  /* 0x0000000405047212 */ /* 0x000fc800078e3cff */
[----:B------:R-:W-:-:S07]  /*2a000*/  LOP3.LUT R5, R5, R4, RZ, 0x3c, !PT ;  /* 0x0000000405057212 */ /* 0x000fce00078e3cff */
.L_x_10030:
[----:B------:R-:W-:Y:S05]  /*2a010*/  BSYNC.RECONVERGENT B3 ;  /* 0x0000000000037941 */ /* 0x000fea0003800200 */
.L_x_10029:
[----:B0-----:R-:W-:Y:S01]  /*2a020*/  IMAD.MOV.U32 R8, RZ, RZ, -0x2449a4b7 ;  /* 0xdbb65b49ff087424 */ /* 0x001fe200078e00ff */
[----:B------:R-:W-:Y:S01]  /*2a030*/  MOV R9, 0x3f2d3b63 ;  /* 0x3f2d3b6300097802 */ /* 0x000fe20000000f00 */
        /* <DEDUP_REMOVED lines=174> */
.L_x_10032:
[----:B------:R-:W-:Y:S02]  /*2ab20*/  FSEL R4, RZ, 3.37028055040000000000e+12, P0 ;  /* 0x54442d18ff047808 */ /* 0x000fe40000000000 */
[----:B------:R-:W-:-:S07]  /*2ab30*/  FSEL R5, RZ, 2.1426990032196044922, P0 ;  /* 0x400921fbff057808 */ /* 0x000fce0000000000 */
.L_x_10033:
[----:B------:R-:W-:Y:S05]  /*2ab40*/  BSYNC.RECONVERGENT B0 ;  /* 0x0000000000007941 */ /* 0x000fea0003800200 */
.L_x_10031:
        /* <DEDUP_REMOVED lines=13> */
.L_x_10015:
[----:B------:R-:W-:Y:S05]  /*2ac20*/  BSYNC.RECONVERGENT B2 ;  /* 0x0000000000027941 */ /* 0x000fea0003800200 */
.L_x_10005:
        /* <DEDUP_REMOVED lines=15> */
[----:B-1----:R-:W-:Y:S02]  /*2ad20*/  IMAD.MOV.U32 R4, RZ, RZ, R0 ;  /* 0x000000ffff047224 */ /* 0x002fe400078e0000 */
[----:B--2---:R-:W-:-:S07]  /*2ad30*/  IMAD.MOV.U32 R5, RZ, RZ, R7 ;  /* 0x000000ffff057224 */ /* 0x004fce00078e0007 */
.L_x_9923:
[----:B------:R-:W-:Y:S05]  /*2ad40*/  BSYNC.RECONVERGENT B1 ;  /* 0x0000000000017941 */ /* 0x000fea0003800200 */
.L_x_9921:
[----:B------:R-:W-:Y:S05]  /*2ad50*/  WARPSYNC.ALL ;  /* 0x0000000000007948 */ /* 0x000fea0003800000 */
[----:B------:R-:W1:Y:S01]  /*2ad60*/  DSETP.NAN.AND P0, PT, R8, R8, PT ;  /* 0x000000080800722a */ /* 0x000e620003f08000 */
[----:B------:R-:W-:-:S15]  /*2ad70*/  BSSY.RECONVERGENT B0, `(.L_x_10034) ;  /* 0x000001c000007945 */ /* 0x000fde0003800200 */
[----:B------:R-:W-:-:S15]  /*2ad80*/  NOP ;  /* 0x0000000000007918 */ /* 0x000fde0000000000 */
[----:B------:R-:W-:-:S15]  /*2ad90*/  NOP ;  /* 0x0000000000007918 */ /* 0x000fde0000000000 */
[----:B------:R-:W-:-:S15]  /*2ada0*/  NOP ;  /* 0x0000000000007918 */ /* 0x000fde0000000000 */
[----:B------:R-:W-:-:S03]  /*2adb0*/  NOP ;  /* 0x0000000000007918 */ /* 0x000fc60000000000 */
[----:B-1----:R-:W-:-:S15]  /*2adc0*/  @P0 DSETP.NAN.AND P1, PT, R4, R4, PT ;  /* 0x000000040400022a */ /* 0x002fde0003f28000 */
[----:B------:R-:W-:-:S15]  /*2add0*/  NOP ;  /* 0x0000000000007918 */ /* 0x000fde0000000000 */
[----:B------:R-:W-:-:S15]  /*2ade0*/  NOP ;  /* 0x0000000000007918 */ /* 0x000fde0000000000 */
[----:B------:R-:W-:-:S15]  /*2adf0*/  NOP ;  /* 0x0000000000007918 */ /* 0x000fde0000000000 */
[----:B------:R-:W-:-:S04]  /*2ae00*/  NOP ;  /* 0x0000000000007918 */ /* 0x000fc80000000000 */
[----:B------:R-:W1:Y:S02]  /*2ae10*/  @P0 DADD R6, -RZ, |R4| ;  /* 0x00000000ff060229 */ /* 0x000e640000000504 */
[----:B-1----:R-:W-:Y:S01]  /*2ae20*/  @P0 FSEL R0, R6, R4, !P1 ;  /* 0x0000000406000208 */ /* 0x002fe20004800000 */
[----:B------:R-:W-:Y:S01]  /*2ae30*/  @P0 IMAD.MOV.U32 R6, RZ, RZ, R8 ;  /* 0x000000ffff060224 */ /* 0x000fe200078e0008 */
[----:B------:R-:W-:Y:S02]  /*2ae40*/  @P0 FSEL R11, R7, R5, !P1 ;  /* 0x00000005070b0208 */ /* 0x000fe40004800000 */
[----:B------:R-:W-:Y:S01]  /*2ae50*/  @P0 MOV R7, R9 ;  /* 0x0000000900070202 */ /* 0x000fe20000000f00 */
[----:B------:R-:W-:Y:S02]  /*2ae60*/  @P0 IMAD.MOV.U32 R4, RZ, RZ, R0 ;  /* 0x000000ffff040224 */ /* 0x000fe400078e0000 */
[----:B------:R-:W-:Y:S01]  /*2ae70*/  @P0 IMAD.MOV.U32 R5, RZ, RZ, R11 ;  /* 0x000000ffff050224 */ /* 0x000fe200078e000b */
[----:B------:R-:W-:Y:S06]  /*2ae80*/  @P0 BRA `(.L_x_10035) ;  /* 0x0000000000280947 */ /* 0x000fec0003800000 */
[----:B------:R-:W1:Y:S01]  /*2ae90*/  DSETP.NAN.AND P0, PT, R4, R4, PT ;  /* 0x000000040400722a */ /* 0x000e620003f08000 */
[----:B------:R-:W-:Y:S01]  /*2aea0*/  IMAD.MOV.U32 R6, RZ, RZ, R4 ;  /* 0x000000ffff067224 */ /* 0x000fe200078e0004 */
[----:B-1----:R-:W-:Y:S01]  /*2aeb0*/  @!P0 LOP3.LUT R15, R9, 0x80000000, R15, 0xb8, !PT ;  /* 0x80000000090f8812 */ /* 0x002fe200078eb80f */
[----:B------:R-:W-:Y:S01]  /*2aec0*/  IMAD.MOV.U32 R7, RZ, RZ, R5 ;  /* 0x000000ffff077224 */ /* 0x000fe200078e0005 */
[----:B------:R-:W-:-:S03]  /*2aed0*/  @!P0 MOV R6, R8 ;  /* 0x0000000800068202 */ /* 0x000fc60000000f00 */
[----:B------:R-:W-:-:S15]  /*2aee0*/  @!P0 IMAD.MOV.U32 R7, RZ, RZ, R15 ;  /* 0x000000ffff078224 */ /* 0x000fde00078e000f */
[----:B------:R-:W-:-:S15]  /*2aef0*/  NOP ;  /* 0x0000000000007918 */ /* 0x000fde0000000000 */
[----:B------:R-:W-:-:S15]  /*2af00*/  NOP ;  /* 0x0000000000007918 */ /* 0x000fde0000000000 */
[----:B------:R-:W-:-:S12]  /*2af10*/  NOP ;  /* 0x0000000000007918 */ /* 0x000fd80000000000 */
[----:B------:R-:W1:Y:S02]  /*2af20*/  @!P0 DADD R4, -RZ, |R4| ;  /* 0x00000000ff048229 */ /* 0x000e640000000504 */
.L_x_10035:
[----:B------:R-:W-:Y:S05]  /*2af30*/  BSYNC.RECONVERGENT B0 ;  /* 0x0000000000007941 */ /* 0x000fea0003800200 */
.L_x_10034:
[----:B-1----:R-:W-:Y:S01]  /*2af40*/  STG.E.128 desc[UR8][R2.64], R4 ;  /* 0x0000000402007986 */ /* 0x002fe2000c101d08 */
[----:B------:R-:W-:Y:S05]  /*2af50*/  EXIT ;  /* 0x000000000000794d */ /* 0x000fea0003800000 */
        .weak           $__internal_22_$__cuda_sm20_div_rn_f64_full
        .type           $__internal_22_$__cuda_sm20_div_rn_f64_full,@function
        .size           $__internal_22_$__cuda_sm20_div_rn_f64_full,($__internal_23_$__cuda_sm20_dsqrt_rn_f64_mediumpath_v1 - $__internal_22_$__cuda_sm20_div_rn_f64_full)
$__internal_22_$__cuda_sm20_div_rn_f64_full:
[----:B------:R-:W-:Y:S01]  /*2af60*/  IMAD.MOV.U32 R41, RZ, RZ, R7 ;  /* 0x000000ffff297224 */ /* 0x000fe200078e0007 */
[C---:B------:R-:W-:Y:S01]  /*2af70*/  FSETP.GEU.AND P2, PT, |R5|.reuse, 1.469367938527859385e-39, PT ;  /* 0x001000000500780b */ /* 0x040fe20003f4e200 */
[----:B------:R-:W-:Y:S01]  /*2af80*/  IMAD.MOV.U32 R17, RZ, RZ, R5 ;  /* 0x000000ffff117224 */ /* 0x000fe200078e0005 */
[----:B------:R-:W-:Y:S01]  /*2af90*/  LOP3.LUT R10, R5, 0x800fffff, RZ, 0xc0, !PT ;  /* 0x800fffff050a7812 */ /* 0x000fe200078ec0ff */
[----:B------:R-:W-:Y:S01]  /*2afa0*/  IMAD.MOV.U32 R16, RZ, RZ, R4 ;  /* 0x000000ffff107224 */ /* 0x000fe200078e0004 */
[C---:B------:R-:W-:Y:S01]  /*2afb0*/  FSETP.GEU.AND P0, PT, |R41|.reuse, 1.469367938527859385e-39, PT ;  /* 0x001000002900780b */ /* 0x040fe20003f0e200 */
[----:B------:R-:W-:Y:S01]  /*2afc0*/  IMAD.MOV.U32 R40, RZ, RZ, R6 ;  /* 0x000000ffff287224 */ /* 0x000fe200078e0006 */
[----:B------:R-:W-:Y:S01]  /*2afd0*/  LOP3.LUT R11, R10, 0x3ff00000, RZ, 0xfc, !PT ;  /* 0x3ff000000a0b7812 */ /* 0x000fe200078efcff */
[----:B------:R-:W-:Y:S01]  /*2afe0*/  IMAD.MOV.U32 R10, RZ, RZ, R4 ;  /* 0x000000ffff0a7224 */ /* 0x000fe200078e0004 */
[----:B------:R-:W-:Y:S01]  /*2aff0*/  LOP3.LUT R4, R41, 0x7ff00000, RZ, 0xc0, !PT ;  /* 0x7ff0000029047812 */ /* 0x000fe200078ec0ff */
[----:B------:R-:W-:Y:S01]  /*2b000*/  BSSY.RECONVERGENT B0, `(.L_x_10036) ;  /* 0x000007b000007945 */ /* 0x000fe20003800200 */
[----:B------:R-:W-:Y:S01]  /*2b010*/  LOP3.LUT R7, R5, 0x7ff00000, RZ, 0xc0, !PT ;  /* 0x7ff0000005077812 */ /* 0x000fe200078ec0ff */
[----:B------:R-:W-:Y:S01]  /*2b020*/  IMAD.MOV.U32 R5, RZ, RZ, 0x1ca00000 ;  /* 0x1ca00000ff057424 */ /* 0x000fe200078e00ff */
[----:B------:R-:W-:Y:S01]  /*2b030*/  MOV R42, 0x1 ;  /* 0x00000001002a7802 */ /* 0x000fe20000000f00 */
[----:B------:R-:W0:Y:S01]  /*2b040*/  @!P2 DMUL R10, R16, 8.98846567431157953865e+307 ;  /* 0x7fe00000100aa828 */ /* 0x000e220000000000 */
[----:B------:R-:W-:Y:S01]  /*2b050*/  ISETP.GE.U32.AND P4, PT, R4, R7, PT ;  /* 0x000000070400720c */ /* 0x000fe20003f86070 */
[----:B0-----:R-:W0:Y:S01]  /*2b060*/  MUFU.RCP64H R43, R11 ;  /* 0x0000000b002b7308 */ /* 0x001e220000001800 */
[----:B------:R-:W-:-:S02]  /*2b070*/  @!P2 LOP3.LUT R7, R11, 0x7ff00000, RZ, 0xc0, !PT ;  /* 0x7ff000000b07a812 */ /* 0x000fc400078ec0ff */
[----:B------:R-:W-:Y:S02]  /*2b080*/  @!P0 LOP3.LUT R6, R17, 0x7ff00000, RZ, 0xc0, !PT ;  /* 0x7ff0000011068812 */ /* 0x000fe400078ec0ff */
[C---:B------:R-:W-:Y:S02]  /*2b090*/  SEL R18, R5.reuse, 0x63400000, !P4 ;  /* 0x6340000005127807 */ /* 0x040fe40006000000 */
[----:B------:R-:W-:Y:S02]  /*2b0a0*/  @!P0 ISETP.GE.U32.AND P3, PT, R4, R6, PT ;  /* 0x000000060400820c */ /* 0x000fe40003f66070 */
[----:B------:R-:W-:Y:S01]  /*2b0b0*/  LOP3.LUT R19, R18, 0x800fffff, R41, 0xf8, !PT ;  /* 0x800fffff12137812 */ /* 0x000fe200078ef829 */
[----:B------:R-:W-:Y:S01]  /*2b0c0*/  IMAD.MOV.U32 R18, RZ, RZ, R40 ;  /* 0x000000ffff127224 */ /* 0x000fe200078e0028 */
[----:B------:R-:W-:Y:S02]  /*2b0d0*/  @!P0 SEL R6, R5, 0x63400000, !P3 ;  /* 0x6340000005068807 */ /* 0x000fe40005800000 */
[----:B------:R-:W-:-:S02]  /*2b0e0*/  @!P0 MOV R44, RZ ;  /* 0x000000ff002c8202 */ /* 0x000fc40000000f00 */
[----:B------:R-:W-:-:S04]  /*2b0f0*/  @!P0 LOP3.LUT R6, R6, 0x80000000, R41, 0xf8, !PT ;  /* 0x8000000006068812 */ /* 0x000fc800078ef829 */
[----:B------:R-:W-:Y:S01]  /*2b100*/  @!P0 LOP3.LUT R45, R6, 0x100000, RZ, 0xfc, !PT ;  /* 0x00100000062d8812 */ /* 0x000fe200078efcff */
[----:B------:R-:W-:-:S15]  /*2b110*/  IMAD.MOV.U32 R6, RZ, RZ, R4 ;  /* 0x000000ffff067224 */ /* 0x000fde00078e0004 */
[----:B------:R-:W-:-:S15]  /*2b120*/  NOP ;  /* 0x0000000000007918 */ /* 0x000fde0000000000 */
[----:B------:R-:W-:-:S12]  /*2b130*/  NOP ;  /* 0x0000000000007918 */ /* 0x000fd80000000000 */
        /* <DEDUP_REMOVED lines=26> */
[----:B0-----:R0:W1:Y:S02]  /*2b2e0*/  DFMA R46, R8, R46, R8 ;  /* 0x0000002e082e722b */ /* 0x0010640000000008 */
[----:B0-----:R-:W-:Y:S02]  /*2b2f0*/  VIADD R8, R6, 0xffffffff ;  /* 0xffffffff06087836 */ /* 0x001fe40000000000 */
[----:B------:R-:W-:-:S03]  /*2b300*/  VIADD R9, R7, 0xffffffff ;  /* 0xffffffff07097836 */ /* 0x000fc60000000000 */
[----:B------:R-:W-:-:S04]  /*2b310*/  ISETP.GT.U32.AND P0, PT, R8, 0x7feffffe, PT ;  /* 0x7feffffe0800780c */ /* 0x000fc80003f04070 */
[----:B------:R-:W-:-:S15]  /*2b320*/  ISETP.GT.U32.OR P0, PT, R9, 0x7feffffe, P0 ;  /* 0x7feffffe0900780c */ /* 0x000fde0000704470 */
[----:B------:R-:W-:-:S15]  /*2b330*/  NOP ;  /* 0x0000000000007918 */ /* 0x000fde0000000000 */
[----:B------:R-:W-:-:S15]  /*2b340*/  NOP ;  /* 0x0000000000007918 */ /* 0x000fde0000000000 */
[----:B------:R-:W-:-:S08]  /*2b350*/  NOP ;  /* 0x0000000000007918 */ /* 0x000fd00000000000 */
[----:B-1----:R-:W0:-:S15]  /*2b360*/  DMUL R44, R46, R18 ;  /* 0x000000122e2c7228 */ /* 0x002e1e0000000000 */
        /* <DEDUP_REMOVED lines=13> */
[----:B------:R-:W-:Y:S01]  /*2b440*/  ISETP.GE.U32.AND P0, PT, R4, R6, PT ;  /* 0x000000060400720c */ /* 0x000fe20003f06070 */
[----:B------:R-:W-:Y:S01]  /*2b450*/  IMAD.MOV.U32 R6, RZ, RZ, RZ ;  /* 0x000000ffff067224 */ /* 0x000fe200078e00ff */
[----:B------:R-:W-:Y:S02]  /*2b460*/  VIMNMX R7, PT, PT, R7, 0x46a00000, PT ;  /* 0x46a0000007077848 */ /* 0x000fe40003fe0100 */
[----:B------:R-:W-:-:S05]  /*2b470*/  SEL R5, R5, 0x63400000, !P0 ;  /* 0x6340000005057807 */ /* 0x000fca0004000000 */
[----:B------:R-:W-:-:S05]  /*2b480*/  IMAD.IADD R5, R7, 0x1, -R5 ;  /* 0x0000000107057824 */ /* 0x000fca00078e0a05 */
        /* <DEDUP_REMOVED lines=22> */
[----:B------:R-:W-:Y:S02]  /*2b5f0*/  FSEL R16, R16, R43, !P0 ;  /* 0x0000002b10107208 */ /* 0x000fe40004000000 */
[----:B------:R-:W-:-:S03]  /*2b600*/  MOV R42, R4 ;  /* 0x00000004002a7202 */ /* 0x000fc60000000f00 */
[----:B------:R-:W-:Y:S01]  /*2b610*/  IMAD.MOV.U32 R43, RZ, RZ, R16 ;  /* 0x000000ffff2b7224 */ /* 0x000fe200078e0010 */
[----:B------:R-:W-:Y:S06]  /*2b620*/  BRA `(.L_x_10038) ;  /* 0x0000000000607947 */ /* 0x000fec0003800000 */
.L_x_10037:
        /* <DEDUP_REMOVED lines=13> */
[----:B------:R-:W-:Y:S01]  /*2b700*/  @!P0 MOV R43, R16 ;  /* 0x00000010002b8202 */ /* 0x000fe20000000f00 */
[----:B------:R-:W-:Y:S02]  /*2b710*/  @P0 IMAD.MOV.U32 R42, RZ, RZ, RZ ;  /* 0x000000ffff2a0224 */ /* 0x000fe400078e00ff */
[----:B------:R-:W-:Y:S01]  /*2b720*/  @P0 IMAD.MOV.U32 R43, RZ, RZ, R4 ;  /* 0x000000ffff2b0224 */ /* 0x000fe200078e0004 */
[----:B------:R-:W-:Y:S06]  /*2b730*/  BRA `(.L_x_10038) ;  /* 0x00000000001c7947 */ /* 0x000fec0003800000 */
.L_x_10040:
[----:B------:R-:W-:Y:S01]  /*2b740*/  LOP3.LUT R4, R17, 0x80000, RZ, 0xfc, !PT ;  /* 0x0008000011047812 */ /* 0x000fe200078efcff */
[----:B------:R-:W-:-:S04]  /*2b750*/  IMAD.MOV.U32 R42, RZ, RZ, R16 ;  /* 0x000000ffff2a7224 */ /* 0x000fc800078e0010 */
[----:B------:R-:W-:Y:S01]  /*2b760*/  IMAD.MOV.U32 R43, RZ, RZ, R4 ;  /* 0x000000ffff2b7224 */ /* 0x000fe200078e0004 */
[----:B------:R-:W-:Y:S06]  /*2b770*/  BRA `(.L_x_10038) ;  /* 0x00000000000c7947 */ /* 0x000fec0003800000 */
.L_x_10039:
[----:B------:R-:W-:Y:S02]  /*2b780*/  LOP3.LUT R4, R41, 0x80000, RZ, 0xfc, !PT ;  /* 0x0008000029047812 */ /* 0x000fe400078efcff */
[----:B------:R-:W-:-:S03]  /*2b790*/  MOV R42, R40 ;  /* 0x00000028002a7202 */ /* 0x000fc60000000f00 */
[----:B------:R-:W-:-:S07]  /*2b7a0*/  IMAD.MOV.U32 R43, RZ, RZ, R4 ;  /* 0x000000ffff2b7224 */ /* 0x000fce00078e0004 */
.L_x_10038:
[----:B------:R-:W-:Y:S05]  /*2b7b0*/  BSYNC.RECONVERGENT B0 ;  /* 0x0000000000007941 */ /* 0x000fea0003800200 */
.L_x_10036:
[----:B------:R-:W-:Y:S02]  /*2b7c0*/  IMAD.MOV.U32 R6, RZ, RZ, R0 ;  /* 0x000000ffff067224 */ /* 0x000fe400078e0000 */
[----:B------:R-:W-:Y:S02]  /*2b7d0*/  HFMA2 R7, -RZ, RZ, 0, 0 ;  /* 0x00000000ff077431 */ /* 0x000fe400000001ff */
[----:B------:R-:W-:Y:S02]  /*2b7e0*/  IMAD.MOV.U32 R5, RZ, RZ, R42 ;  /* 0x000000ffff057224 */ /* 0x000fe400078e002a */
[----:B------:R-:W-:Y:S01]  /*2b7f0*/  IMAD.MOV.U32 R4, RZ, RZ, R43 ;  /* 0x000000ffff047224 */ /* 0x000fe200078e002b */
[----:B------:R-:W-:Y:S06]  /*2b800*/  RET.REL.NODEC R6 `(_ZN2at6native18elementwise_kernelILi128ELi2EZNS0_22gpu_kernel_impl_nocastIZZZNS0_17acosh_kernel_cudaERNS_18TensorIteratorBaseEENKUlvE_clEvENKUlvE_clEvEUlN3c107complexIdEEE_EEvS4_RKT_EUliE_EEviT1_) ;  /* 0xfffffd4406fc7950 */ /* 0x000fec0003c3ffff */
        .weak           $__internal_23_$__cuda_sm20_dsqrt_rn_f64_mediumpath_v1
        .type           $__internal_23_$__cuda_sm20_dsqrt_rn_f64_mediumpath_v1,@function
        .size           $__internal_23_$__cuda_sm20_dsqrt_rn_f64_mediumpath_v1,(.L_x_14267 - $__internal_23_$__cuda_sm20_dsqrt_rn_f64_mediumpath_v1)
$__internal_23_$__cuda_sm20_dsqrt_rn_f64_mediumpath_v1:
[----:B------:R-:W-:Y:S01]  /*2b810*/  ISETP.GE.U32.AND P0, PT, R10, -0x3400000, PT ;  /* 0xfcc000000a00780c */ /* 0x000fe20003f06070 */
[----:B------:R-:W-:Y:S01]  /*2b820*/  BSSY.RECONVERGENT B0, `(.L_x_10041) ;  /* 0x0000053000007945 */ /* 0x000fe20003800200 */
[----:B------:R-:W-:Y:S01]  /*2b830*/  LOP3.LUT R9, R9, R8, RZ, 0x3c, !PT ;  /* 0x0000000809097212 */ /* 0x000fe200078e3cff */
[----:B------:R-:W-:Y:S01]  /*2b840*/  IMAD.MOV.U32 R10, RZ, RZ, R16 ;  /* 0x000000ffff0a7224 */ /* 0x000fe200078e0010 */
[----:B------:R-:W-:Y:S02]  /*2b850*/  LOP3.LUT R7, R7, R6, RZ, 0x3c, !PT ;  /* 0x0000000607077212 */ /* 0x000fe400078e3cff */
[----:B------:R-:W-:Y:S02]  /*2b860*/  LOP3.LUT R5, R5, R4, RZ, 0x3c, !PT ;  /* 0x0000000405057212 */ /* 0x000fe400078e3cff */
[----:B------:R-:W-:Y:S02]  /*2b870*/  LOP3.LUT R8, R9, R8, RZ, 0x3c, !PT ;  /* 0x0000000809087212 */ /* 0x000fe400078e3cff */
[----:B------:R-:W-:-:S02]  /*2b880*/  LOP3.LUT R6, R7, R6, RZ, 0x3c, !PT ;  /* 0x0000000607067212 */ /* 0x000fc400078e3cff */
[----:B------:R-:W-:Y:S02]  /*2b890*/  LOP3.LUT R4, R5, R4, RZ, 0x3c, !PT ;  /* 0x0000000405047212 */ /* 0x000fe400078e3cff */
[----:B------:R-:W-:Y:S02]  /*2b8a0*/  LOP3.LUT R9, R9, R8, RZ, 0x3c, !PT ;  /* 0x0000000809097212 */ /* 0x000fe400078e3cff */
[----:B------:R-:W-:Y:S02]  /*2b8b0*/  LOP3.LUT R7, R7, R6, RZ, 0x3c, !PT ;  /* 0x0000000607077212 */ /* 0x000fe400078e3cff */
        /* <DEDUP_REMOVED lines=17> */
.L_x_10042:
        /* <DEDUP_REMOVED lines=9> */
[----:B------:R-:W-:Y:S01]  /*2ba60*/  MOV R8, RZ ;  /* 0x000000ff00087202 */ /* 0x000fe20000000f00 */
[----:B0-----:R-:W0:Y:S01]  /*2ba70*/  MUFU.RSQ64H R9, R11 ;  /* 0x0000000b00097308 */ /* 0x001e220000001c00 */
[----:B------:R-:W-:Y:S02]  /*2ba80*/  IMAD.MOV.U32 R4, RZ, RZ, 0x0 ;  /* 0x00000000ff047424 */ /* 0x000fe400078e00ff */
[----:B------:R-:W-:-:S15]  /*2ba90*/  IMAD.MOV.U32 R5, RZ, RZ, 0x3fd80000 ;  /* 0x3fd80000ff057424 */ /* 0x000fde00078e00ff */
        /* <DEDUP_REMOVED lines=42> */
.L_x_10044:
[----:B------:R0:W1:Y:S02]  /*2bd40*/  DADD R6, R10, R10 ;  /* 0x000000000a067229 */ /* 0x000064000000000a */
.L_x_10043:
[----:B------:R-:W-:Y:S05]  /*2bd50*/  BSYNC.RECONVERGENT B0 ;  /* 0x0000000000007941 */ /* 0x000fea0003800200 */
.L_x_10041:
[----:B-1----:R-:W-:Y:S01]  /*2bd60*/  MOV R5, R6 ;  /* 0x0000000600057202 */ /* 0x002fe20000000f00 */
[----:B------:R-:W-:Y:S02]  /*2bd70*/  IMAD.MOV.U32 R4, RZ, RZ, R7 ;  /* 0x000000ffff047224 */ /* 0x000fe400078e0007 */
[----:B------:R-:W-:Y:S02]  /*2bd80*/  IMAD.MOV.U32 R6, RZ, RZ, R0 ;  /* 0x000000ffff067224 */ /* 0x000fe400078e0000 */
[----:B------:R-:W-:-:S04]  /*2bd90*/  IMAD.MOV.U32 R7, RZ, RZ, 0x0 ;  /* 0x00000000ff077424 */ /* 0x000fc800078e00ff */
[----:B0-----:R-:W-:Y:S05]  /*2bda0*/  RET.REL.NODEC R6 `(_ZN2at6native18elementwise_kernelILi128ELi2EZNS0_22gpu_kernel_impl_nocastIZZZNS0_17acosh_kernel_cudaERNS_18TensorIteratorBaseEENKUlvE_clEvENKUlvE_clEvEUlN3c107complexIdEEE_EEvS4_RKT_EUliE_EEviT1_) ;  /* 0xfffffd4006947950 */ /* 0x001fea0003c3ffff */
.L_x_10045:
        /* <DEDUP_REMOVED lines=13> */
.L_x_14267:


//--------------------- .text._ZN2at6native27unrolled_elementwise_kernelIZZZNS0_17acosh_kernel_cudaERNS_18TensorIteratorBaseEENKUlvE_clEvENKUlvE_clEvEUlN3c107complexIdEEE_St5arrayIPcLm2EELi4E23TrivialOffsetCalculatorILi1EjESE_NS0_6memory15LoadWithoutCastENSF_16StoreWithoutCastEEEviT_T0_T2_T3_T4_T5_ --------------------------
	.section	.text._ZN2at6native27unrolled_elementwise_kernelIZZZNS0_17acosh_kernel_cudaERNS_18TensorIteratorBaseEENKUlvE_clEvENKUlvE_clEvEUlN3c107complexIdEEE_St5arrayIPcLm2EELi4E23TrivialOffsetCalculatorILi1EjESE_NS0_6memory15LoadWithoutCastENSF_16StoreWithoutCastEEEviT_T0_T2_T3_T4_T5_,"ax",@progbits
	.align	128
        .global         _ZN2at6native27unrolled_elementwise_kernelIZZZNS0_17acosh_kernel_cudaERNS_18TensorIteratorBaseEENKUlvE_clEvENKUlvE_clEvEUlN3c107complexIdEEE_St5arrayIPcLm2EELi4E23TrivialOffsetCalculatorILi1EjESE_NS0_6memory15LoadWithoutCastENSF_16StoreWithoutCastEEEviT_T0_T2_T3_T4_T5_
        .type           _ZN2at6native27unrolled_elementwise_kernelIZZZNS0_17acosh_kernel_cudaERNS_18TensorIteratorBaseEENKUlvE_clEvENKUlvE_clEvEUlN3c107complexIdEEE_St5arrayIPcLm2EELi4E23TrivialOffsetCalculatorILi1EjESE_NS0_6memory15LoadWithoutCastENSF_16StoreWithoutCastEEEviT_T0_T2_T3_T4_T5_,@function
        .size           _ZN2at6native27unrolled_elementwise_kernelIZZZNS0_17acosh_kernel_cudaERNS_18TensorIteratorBaseEENKUlvE_clEvENKUlvE_clEvEUlN3c107complexIdEEE_St5arrayIPcLm2EELi4E23TrivialOffsetCalculatorILi1EjESE_NS0_6memory15LoadWithoutCastENSF_16StoreWithoutCastEEEviT_T0_T2_T3_T4_T5_,(.L_x_14269 - _ZN2at6native27unrolled_elementwise_kernelIZZZNS0_17acosh_kernel_cudaERNS_18TensorIteratorBaseEENKUlvE_clEvENKUlvE_clEvEUlN3c107complexIdEEE_St5arrayIPcLm2EELi4E23TrivialOffsetCalculatorILi1EjESE_NS0_6memory15LoadWithoutCastENSF_16StoreWithoutCastEEEviT_T0_T2_T3_T4_T5_)
        .other          _ZN2at6native27unrolled_elementwise_kernelIZZZNS0_17acosh_kernel_cudaERNS_18TensorIteratorBaseEENKUlvE_clEvENKUlvE_clEvEUlN3c107complexIdEEE_St5arrayIPcLm2EELi4E23TrivialOffsetCalculatorILi1EjESE_NS0_6memory15LoadWithoutCastENSF_16StoreWithoutCastEEEviT_T0_T2_T3_T4_T5_,@"STO_CUDA_ENTRY STV_DEFAULT"
_ZN2at6native27unrolled_elementwise_kernelIZZZNS0_17acosh_kernel_cudaERNS_18TensorIteratorBaseEENKUlvE_clEvENKUlvE_clEvEUlN3c107complexIdEEE_St5arrayIPcLm2EELi4E23TrivialOffsetCalculatorILi1EjESE_NS0_6memory15LoadWithoutCastENSF_16StoreWithoutCastEEEviT_T0_T2_T3_T4_T5_:
.text._ZN2at6native27unrolled_elementwise_kernelIZZZNS0_17acosh_kernel_cudaERNS_18TensorIteratorBaseEENKUlvE_clEvENKUlvE_clEvEUlN3c107complexIdEEE_St5arrayIPcLm2EELi4E23TrivialOffsetCalculatorILi1EjESE_NS0_6memory15LoadWithoutCastENSF_16StoreWithoutCastEEEviT_T0_T2_T3_T4_T5_:
[----:B------:R-:W0:Y:S01]  /*0000*/  LDC R1, c[0x0][0x37c] ;  /* 0x0000df00ff017b82 */ /* 0x000e220000000800 */
[----:B------:R-:W1:Y:S07]  /*0010*/  S2R R7, SR_CTAID.X ;  /* 0x0000000000077919 */ /* 0x000e6e0000002500 */
[----:B------:R-:W1:Y:S01]  /*0020*/  LDC R0, c[0x0][0x380] ;  /* 0x0000e000ff007b82 */ /* 0x000e620000000800 */
[----:B------:R-:W2:Y:S01]  /*0030*/  LDCU.64 UR8, c[0x0][0x358] ;  /* 0x00006b00ff0877ac */ /* 0x000ea20008000a00 */
[----:B------:R-:W-:Y:S01]  /*0040*/  CS2R R30, SRZ ;  /* 0x00000000001e7805 */ /* 0x000fe2000001ff00 */
[----:B------:R-:W3:Y:S01]  /*0050*/  S2R R4, SR_TID.X ;  /* 0x0000000000047919 */ /* 0x000ee20000002100 */
[----:B------:R-:W-:-:S02]  /*0060*/  CS2R R28, SRZ ;  /* 0x00000000001c7805 */ /* 0x000fc4000001ff00 */
[----:B------:R-:W-:Y:S02]  /*0070*/  CS2R R34, SRZ ;  /* 0x0000000000227805 */ /* 0x000fe4000001ff00 */
[----:B------:R-:W-:Y:S02]  /*0080*/  CS2R R32, SRZ ;  /* 0x0000000000207805 */ /* 0x000fe4000001ff00 */
[----:B------:R-:W-:Y:S02]  /*0090*/  CS2R R26, SRZ ;  /* 0x00000000001a7805 */ /* 0x000fe4000001ff00 */
[----:B------:R-:W-:Y:S01]  /*00a0*/  CS2R R24, SRZ ;  /* 0x0000000000187805 */ /* 0x000fe2000001ff00 */
[----:B0-----:R-:W-:Y:S02]  /*00b0*/  VIADD R1, R1, 0xfffffff0 ;  /* 0xfffffff001017836 */ /* 0x001fe40000000000 */
[----:B-1----:R-:W-:Y:S02]  /*00c0*/  IMAD R5, R7, -0x200, R0 ;  /* 0xfffffe0007057824 */ /* 0x002fe400078e0200 */
[----:B---3--:R-:W-:-:S03]  /*00d0*/  IMAD.MOV.U32 R0, RZ, RZ, R4 ;  /* 0x000000ffff007224 */ /* 0x008fc600078e0004 */
[----:B------:R-:W-:-:S13]  /*00e0*/  ISETP.GE.AND P0, PT, R4, R5, PT ;  /* 0x000000050400720c */ /* 0x000fda0003f06270 */
[----:B------:R-:W-:Y:S01]  /*00f0*/  @!P0 VIADD R4, R0, 0x80 ;  /* 0x0000008000048836 */ /* 0x000fe20000000000 */
[----:B------:R-:W0:Y:S01]  /*0100*/  @!P0 LDC.64 R2, c[0x0][0x390] ;  /* 0x0000e400ff028b82 */ /* 0x000e220000000a00 */
[----:B------:R-:W-:-:S03]  /*0110*/  @!P0 IMAD R13, R7, 0x200, R0 ;  /* 0x00000200070d8824 */ /* 0x000fc600078e0200 */
[----:B------:R-:W-:-:S13]  /*0120*/  ISETP.GE.AND P1, PT, R4, R5, PT ;  /* 0x000000050400720c */ /* 0x000fda0003f26270 */
[----:B------:R-:W-:Y:S01]  /*0130*/  @!P1 IMAD R17, R7, 0x200, R4 ;  /* 0x0000020007119824 */ /* 0x000fe200078e0204 */
[----:B------:R-:W1:Y:S01]  /*0140*/  @!P1 LDC.64 R8, c[0x0][0x390] ;  /* 0x0000e400ff089b82 */ /* 0x000e620000000a00 */
[----:B------:R-:W-:-:S05]  /*0150*/  @!P1 VIADD R4, R4, 0x80 ;  /* 0x0000008004049836 */ /* 0x000fca0000000000 */
[----:B------:R-:W-:Y:S01]  /*0160*/  ISETP.GE.AND P3, PT, R4, R5, PT ;  /* 0x000000050400720c */ /* 0x000fe20003f66270 */
[----:B0-----:R-:W-:-:S05]  /*0170*/  @!P0 IMAD.WIDE.U32 R2, R13, 0x10, R2 ;  /* 0x000000100d028825 */ /* 0x001fca00078e0002 */
[----:B--2---:R0:W5:Y:S07]  /*0180*/  @!P0 LDG.E.128 R24, desc[UR8][R2.64] ;  /* 0x0000000802188981 */ /* 0x00416e000c1e1d00 */
[----:B------:R-:W-:Y:S01]  /*0190*/  @!P3 IMAD R21, R7, 0x200, R4 ;  /* 0x000002000715b824 */ /* 0x000fe200078e0204 */
[----:B------:R-:W-:Y:S01]  /*01a0*/  @!P3 IADD3 R4, PT, PT, R4, 0x80, RZ ;  /* 0x000000800404b810 */ /* 0x000fe20007ffe0ff */
[----:B------:R-:W2:Y:S03]  /*01b0*/  @!P3 LDC.64 R10, c[0x0][0x390] ;  /* 0x0000e400ff0abb82 */ /* 0x000ea60000000a00 */
[----:B------:R-:W-:Y:S01]  /*01c0*/  ISETP.GE.AND P2, PT, R4, R5, PT ;  /* 0x000000050400720c */ /* 0x000fe20003f46270 */
[----:B-1----:R-:W-:Y:S01]  /*01d0*/  @!P1 IMAD.WIDE.U32 R8, R17, 0x10, R8 ;  /* 0x0000001011089825 */ /* 0x002fe200078e0008 */
[----:B------:R-:W-:-:S04]  /*01e0*/  CS2R R16, SRZ ;  /* 0x0000000000107805 */ /* 0x000fc8000001ff00 */
[----:B------:R0:W5:Y:S07]  /*01f0*/  @!P1 LDG.E.128 R28, desc[UR8][R8.64] ;  /* 0x00000008081c9981 */ /* 0x00016e000c1e1d00 */
[----:B------:R-:W1:Y:S01]  /*0200*/  @!P2 LDC.64 R14, c[0x0][0x390] ;  /* 0x0000e400ff0eab82 */ /* 0x000e620000000a00 */
[----:B------:R-:W-:Y:S02]  /*0210*/  @!P2 IMAD R19, R7, 0x200, R4 ;  /* 0x000002000713a824 */ /* 0x000fe400078e0204 */
[----:B--2---:R-:W-:-:S05]  /*0220*/  @!P3 IMAD.WIDE.U32 R12, R21, 0x10, R10 ;  /* 0x00000010150cb825 */ /* 0x004fca00078e000a */
[----:B------:R0:W5:Y:S01]  /*0230*/  @!P3 LDG.E.128 R32, desc[UR8][R12.64] ;  /* 0x000000080c20b981 */ /* 0x000162000c1e1d00 */
[----:B-1----:R-:W-:Y:S01]  /*0240*/  @!P2 IMAD.WIDE.U32 R10, R19, 0x10, R14 ;  /* 0x00000010130aa825 */ /* 0x002fe200078e000e */
[----:B------:R-:W-:-:S06]  /*0250*/  CS2R R18, SRZ ;  /* 0x0000000000127805 */ /* 0x000fcc000001ff00 */
[----:B------:R0:W5:Y:S01]  /*0260*/  @!P2 LDG.E.128 R16, desc[UR8][R10.64] ;  /* 0x000000080a10a981 */ /* 0x000162000c1e1d00 */
[----:B------:R-:W-:Y:S01]  /*0270*/  ISETP.GE.AND P0, PT, R0, R5, PT ;  /* 0x000000050000720c */ /* 0x000fe20003f06270 */
[----:B------:R-:W-:Y:S01]  /*0280*/  BSSY.RECONVERGENT B2, `(.L_x_10046) ;  /* 0x0001416000027945 */ /* 0x000fe20003800200 */
[----:B------:R-:W-:Y:S02]  /*0290*/  CS2R R22, SRZ ;  /* 0x0000000000167805 */ /* 0x000fe4000001ff00 */
[----:B------:R-:W-:-:S09]  /*02a0*/  CS2R R20, SRZ ;  /* 0x0000000000147805 */ /* 0x000fd2000001ff00 */
[----:B0-----:R-:W-:Y:S05]  /*02b0*/  @P0 BRA `(.L_x_10047) ;  /* 0x0000014000480947 */ /* 0x001fea0003800000 */
        /* <DEDUP_REMOVED lines=73> */
.L_x_10049:
        /* <DEDUP_REMOVED lines=77> */
[----:B------:R-:W-:Y:S05]  /*0c20*/  CALL.REL.NOINC `($__internal_24_$__cuda_sm20_div_rn_f64_full) ;  /* 0x000004f800d47944 */ /* 0x000fea0003c00000 */
[----:B------:R-:W-:Y:S02]  /*0c30*/  IMAD.MOV.U32 R38, RZ, RZ, R8 ;  /* 0x000000ffff267224 */ /* 0x000fe400078e0008 */
[----:B------:R-:W-:-:S07]  /*0c40*/  IMAD.MOV.U32 R39, RZ, RZ, R9 ;  /* 0x000000ffff277224 */ /* 0x000fce00078e0009 */
.L_x_10055:
[----:B------:R-:W-:Y:S05]  /*0c50*/  BSYNC.RECONVERGENT B4 ;  /* 0x0000000000047941 */ /* 0x000fea0003800200 */
.L_x_10054:
        /* <DEDUP_REMOVED lines=50> */
[----:B------:R-:W-:Y:S05]  /*0f80*/  CALL.REL.NOINC `($__internal_24_$__cuda_sm20_div_rn_f64_full) ;  /* 0x000004f400fc7944 */ /* 0x000fea0003c00000 */
.L_x_10057:
[----:B------:R-:W-:Y:S05]  /*0f90*/  BSYNC.RECONVERGENT B4 ;  /* 0x0000000000047941 */ /* 0x000fea0003800200 */
.L_x_10056:
[----:B------:R-:W-:Y:S01]  /*0fa0*/  DADD R38, -RZ, |R38| ;  /* 0x00000000ff267229 */ /* 0x000fe20000000526 */
[----:B------:R-:W-:Y:S01]  /*0fb0*/  IMAD.MOV.U32 R12, RZ, RZ, RZ ;  /* 0x000000ffff0c7224 */ /* 0x000fe200078e00ff */
        /* <DEDUP_REMOVED lines=8> */
[----:B------:R-:W-:-:S12]  /*1040*/  NOP ;  /* 0x0000000000007918 */ /* 0x000fd80000000000 */
        /* <DEDUP_REMOVED lines=9> */
[----:B------:R-:W-:Y:S02]  /*10e0*/  LOP3.LUT R4, R9, 0xffc00000, RZ, 0xc0, !PT ;  /* 0xffc0000009047812 */ /* 0x000fe400078ec0ff */
[----:B------:R-:W-:Y:S02]  /*10f0*/  MOV R38, UR6 ;  /* 0x0000000600267c02 */ /* 0x000fe40008000f00 */
        /* <DEDUP_REMOVED lines=91> */
[----:B------:R-:W-:Y:S01]  /*16b0*/  MOV R8, R10 ;  /* 0x0000000a00087202 */ /* 0x000fe20000000f00 */
[----:B------:R-:W-:Y:S01]  /*16c0*/  IMAD.MOV.U32 R10, RZ, RZ, RZ ;  /* 0x000000ffff0a7224 */ /* 0x000fe200078e00ff */
[----:B------:R-:W-:Y:S01]  /*16d0*/  LOP3.LUT R9, R6, 0x3ff00000, RZ, 0xfc, !PT ;  /* 0x3ff0000006097812 */ /* 0x000fe200078efcff */
[----:B------:R-:W-:Y:S01]  /*16e0*/  UMOV UR5, 0x43300000 ;  /* 0x4330000000057882 */ /* 0x000fe20000000000 */
[----:B------:R-:W-:Y:S02]  /*16f0*/  LEA.HI R4, R11, R4, RZ, 0xc ;  /* 0x000000040b047211 */ /* 0x000fe400078f60ff */
        /* <DEDUP_REMOVED lines=166> */
.L_x_10059:
[----:B------:R-:W-:Y:S01]  /*2160*/  IMAD.MOV.U32 R10, RZ, RZ, 0x0 ;  /* 0x00000000ff0a7424 */ /* 0x000fe200078e00ff */
[----:B------:R-:W-:Y:S01]  /*2170*/  LOP3.LUT P0, RZ, R9, 0x7fffffff, RZ, 0xc0, !PT ;  /* 0x7fffffff09ff7812 */ /* 0x000fe2000780c0ff */
[----:B------:R-:W-:-:S06]  /*2180*/  IMAD.MOV.U32 R11, RZ, RZ, 0x7ff00000 ;  /* 0x7ff00000ff0b7424 */ /* 0x000fcc00078e00ff */
[----:B------:R-:W0:Y:S02]  /*2190*/  DFMA R8, R8, R10, +INF ;  /* 0x7ff000000808742b */ /* 0x000e24000000000a */
[----:B0-----:R-:W-:Y:S02]  /*21a0*/  FSEL R38, R8, RZ, P0 ;  /* 0x000000ff08267208 */ /* 0x001fe40000000000 */
[----:B------:R-:W-:-:S07]  /*21b0*/  FSEL R39, R9, -QNAN , P0 ;  /* 0xfff0000009277808 */ /* 0x000fce0000000000 */
.L_x_10060:
[----:B------:R-:W-:Y:S05]  /*21c0*/  BSYNC.RECONVERGENT B0 ;  /* 0x0000000000007941 */ /* 0x000fea0003800200 */
.L_x_10058:
        /* <DEDUP_REMOVED lines=53> */
[----:B------:R-:W-:Y:S05]  /*2520*/  CALL.REL.NOINC `($__internal_24_$__cuda_sm20_div_rn_f64_full) ;  /* 0x000004e000947944 */ /* 0x000fea0003c00000 */
.L_x_10062:
[----:B------:R-:W-:Y:S05]  /*2530*/  BSYNC.RECONVERGENT B4 ;  /* 0x0000000000047941 */ /* 0x000fea0003800200 */
.L_x_10061:
        /* <DEDUP_REMOVED lines=177> */
[----:B------:R-:W-:Y:S02]  /*3050*/  @P4 MOV R13, 0x7f3321d2 ;  /* 0x7f3321d2000d4802 */ /* 0x000fe40000000f00 */
[----:B------:R-:W-:Y:S02]  /*3060*/  @P1 FSEL R2, R8, R12, !P0 ;  /* 0x0000000c08021208 */ /* 0x000fe40004000000 */
[----:B------:R-:W-:Y:S02]  /*3070*/  @P4 FSEL R13, R13, 3.37028055040000000000e+12, !P0 ;  /* 0x54442d180d0d4808 */ /* 0x000fe40004000000 */
[----:B------:R-:W-:-:S02]  /*3080*/  @P4 FSEL R3, R15, R3, !P5 ;  /* 0x000000030f034208 */ /* 0x000fc40006800000 */
[----:B------:R-:W-:Y:S02]  /*3090*/  @!P4 FSEL R9, RZ, 2.1426990032196044922, P0 ;  /* 0x400921fbff09c808 */ /* 0x000fe40000000000 */
[----:B------:R-:W-:Y:S01]  /*30a0*/  @P4 FSEL R2, R13, R2, !P5 ;  /* 0x000000020d024208 */ /* 0x000fe20006800000 */
[----:B------:R-:W-:Y:S01]  /*30b0*/  @P4 IMAD.MOV.U32 R9, RZ, RZ, R3 ;  /* 0x000000ffff094224 */ /* 0x000fe200078e0003 */
[----:B------:R-:W-:-:S03]  /*30c0*/  @!P4 FSEL R8, RZ, 3.37028055040000000000e+12, P0 ;  /* 0x54442d18ff08c808 */ /* 0x000fc60000000000 */
[----:B------:R-:W-:Y:S01]  /*30d0*/  @P4 IMAD.MOV.U32 R8, RZ, RZ, R2 ;  /* 0x000000ffff084224 */ /* 0x000fe200078e0002 */
[----:B------:R-:W-:-:S15]  /*30e0*/  LOP3.LUT R3, R9, 0x80000000, R27, 0xb8, !PT ;  /* 0x8000000009037812 */ /* 0x000fde00078eb81b */
[----:B------:R-:W-:-:S15]  /*30f0*/  NOP ;  /* 0x0000000000007918 */ /* 0x000fde0000000000 */
[----:B------:R-:W-:-:S14]  /*3100*/  NOP ;  /* 0x0000000000007918 */ /* 0x000fdc0000000000 */
        /* <DEDUP_REMOVED lines=8> */
.L_x_10053:
        /* <DEDUP_REMOVED lines=51> */
[----:B0-----:R-:W-:Y:S02]  /*34c0*/  FSEL R15, R6, UR6, P0 ;  /* 0x00000006060f7c08 */ /* 0x001fe40008000000 */
[----:B------:R-:W-:Y:S01]  /*34d0*/  @P3 LOP3.LUT R15, R38, 0x80000, RZ, 0xfc, !PT ;  /* 0x00080000260f3812 */ /* 0x000fe200078efcff */
[----:B------:R-:W-:Y:S01]  /*34e0*/  IMAD.MOV.U32 R38, RZ, RZ, RZ ;  /* 0x000000ffff267224 */ /* 0x000fe200078e00ff */
[----:B------:R-:W-:Y:S02]  /*34f0*/  MOV R6, R12 ;  /* 0x0000000c00067202 */ /* 0x000fe40000000f00 */
[----:B------:R-:W0:Y:S02]  /*3500*/  MUFU.RSQ64H R39, R15 ;  /* 0x0000000f00277308 */ /* 0x000e240000001c00 */
[----:B------:R-:W-:-:S02]  /*3510*/  SEL R14, R6, UR4, P0 ;  /* 0x00000004060e7c07 */ /* 0x000fc40008000000 */
[----:B------:R-:W-:-:S15]  /*3520*/  ISETP.GE.U32.AND P0, PT, R11, 0x7ff00000, PT ;  /* 0x7ff000000b00780c */ /* 0x000fde0003f06070 */
        /* <DEDUP_REMOVED lines=224> */
.L_x_10066:
[----:B------:R-:W-:Y:S01]  /*4330*/  IMAD.MOV.U32 R10, RZ, RZ, 0x0 ;  /* 0x00000000ff0a7424 */ /* 0x000fe200078e00ff */
[----:B------:R-:W-:Y:S02]  /*4340*/  MOV R11, 0x7ff00000 ;  /* 0x7ff00000000b7802 */ /* 0x000fe40000000f00 */
[----:B------:R-:W-:-:S04]  /*4350*/  LOP3.LUT P0, RZ, R9, 0x7fffffff, RZ, 0xc0, !PT ;  /* 0x7fffffff09ff7812 */ /* 0x000fc8000780c0ff */
[----:B------:R-:W0:Y:S02]  /*4360*/  DFMA R8, R8, R10, +INF ;  /* 0x7ff000000808742b */ /* 0x000e24000000000a */
[----:B0-----:R-:W-:Y:S02]  /*4370*/  FSEL R38, R8, RZ, P0 ;  /* 0x000000ff08267208 */ /* 0x001fe40000000000 */
[----:B------:R-:W-:-:S07]  /*4380*/  FSEL R39, R9, -QNAN , P0 ;  /* 0xfff0000009277808 */ /* 0x000fce0000000000 */
.L_x_10067:
[----:B------:R-:W-:Y:S05]  /*4390*/  BSYNC.RECONVERGENT B0 ;  /* 0x0000000000007941 */ /* 0x000fea0003800200 */
.L_x_10065:
        /* <DEDUP_REMOVED lines=48> */
[----:B------:R-:W-:Y:S05]  /*46a0*/  CALL.REL.NOINC `($__internal_24_$__cuda_sm20_div_rn_f64_full) ;  /* 0x000004c000347944 */ /* 0x000fea0003c00000 */
.L_x_10069:
[----:B------:R-:W-:Y:S05]  /*46b0*/  BSYNC.RECONVERGENT B4 ;  /* 0x0000000000047941 */ /* 0x000fea0003800200 */
.L_x_10068:
[----:B------:R-:W0:Y:S01]  /*46c0*/  DSETP.NEU.AND P3, PT, R36, RZ, PT ;  /* 0x000000ff2400722a */ /* 0x000e220003f6d000 */
[----:B------:R-:W-:Y:S01]  /*46d0*/  UMOV UR4, 0x2a25ff7e ;  /* 0x2a25ff7e00047882 */ /* 0x000fe20000000000 */
[----:B------:R-:W-:Y:S01]  /*46e0*/  UMOV UR5, 0x3ef53e1d ;  /* 0x3ef53e1d00057882 */ /* 0x000fe20000000000 */
[----:B------:R-:W-:Y:S01]  /*46f0*/  ISETP.GE.AND P2, PT, R25, RZ, PT ;  /* 0x000000ff1900720c */ /* 0x000fe20003f46270 */
[----:B0-----:R-:W-:Y:S02]  /*4700*/  @P3 IMAD.MOV.U32 R6, RZ, RZ, 0x4002d97c ;  /* 0x4002d97cff063424 */ /* 0x001fe400078e00ff */
[----:B------:R-:W-:Y:S01]  /*4710*/  @P3 IMAD.MOV.U32 R4, RZ, RZ, 0x7f3321d2 ;  /* 0x7f3321d2ff043424 */ /* 0x000fe200078e00ff */
        /* <DEDUP_REMOVED lines=175> */
[----:B------:R-:W-:Y:S02]  /*5210*/  @P3 FSEL R13, R4, 3.37028055040000000000e+12, !P0 ;  /* 0x54442d18040d3808 */ /* 0x000fe40004000000 */
[----:B------:R-:W-:Y:S01]  /*5220*/  @!P3 FSEL R9, RZ, 2.1426990032196044922, P0 ;  /* 0x400921fbff09b808 */ /* 0x000fe20000000000 */
[----:B------:R-:W-:Y:S01]  /*5230*/  @P3 IMAD.MOV.U32 R9, RZ, RZ, R3 ;  /* 0x000000ffff093224 */ /* 0x000fe200078e0003 */
[----:B------:R-:W-:-:S02]  /*5240*/  @P3 FSEL R2, R13, R2, !P4 ;  /* 0x000000020d023208 */ /* 0x000fc40006000000 */
[----:B------:R-:W-:Y:S02]  /*5250*/  @!P3 FSEL R8, RZ, 3.37028055040000000000e+12, P0 ;  /* 0x54442d18ff08b808 */ /* 0x000fe40000000000 */
[----:B------:R-:W-:Y:S02]  /*5260*/  @P3 MOV R8, R2 ;  /* 0x0000000200083202 */ /* 0x000fe40000000f00 */
[----:B------:R-:W-:-:S15]  /*5270*/  LOP3.LUT R3, R9, 0x80000000, R27, 0xb8, !PT ;  /* 0x8000000009037812 */ /* 0x000fde00078eb81b */
[----:B------:R-:W-:-:S15]  /*5280*/  NOP ;  /* 0x0000000000007918 */ /* 0x000fde0000000000 */
[----:B------:R-:W-:-:S15]  /*5290*/  NOP ;  /* 0x0000000000007918 */ /* 0x000fde0000000000 */
[----:B------:R-:W-:-:S01]  /*52a0*/  NOP ;  /* 0x0000000000007918 */ /* 0x000fc20000000000 */
[----:B------:R-:W0:Y:S02]  /*52b0*/  DSETP.NAN.AND P0, PT, R10, R10, PT ;  /* 0x0000000a0a00722a */ /* 0x000e240003f08000 */
[----:B0-----:R-:W-:Y:S02]  /*52c0*/  FSEL R8, R10, R8, P0 ;  /* 0x000000080a087208 */ /* 0x001fe40000000000 */
[----:B------:R-:W-:Y:S01]  /*52d0*/  FSEL R9, R11, R3, P0 ;  /* 0x000000030b097208 */ /* 0x000fe20000000000 */
[----:B------:R-:W-:Y:S06]  /*52e0*/  BRA `(.L_x_10063) ;  /* 0x0000001800fc7947 */ /* 0x000fec0003800000 */
.L_x_10064:
        /* <DEDUP_REMOVED lines=193> */
.L_x_10071:
[----:B------:R-:W-:Y:S01]  /*5f00*/  IMAD.MOV.U32 R8, RZ, RZ, 0x0 ;  /* 0x00000000ff087424 */ /* 0x000fe200078e00ff */
[----:B------:R-:W-:Y:S01]  /*5f10*/  LOP3.LUT P0, RZ, R11, 0x7fffffff, RZ, 0xc0, !PT ;  /* 0x7fffffff0bff7812 */ /* 0x000fe2000780c0ff */
[----:B------:R-:W-:-:S06]  /*5f20*/  IMAD.MOV.U32 R9, RZ, RZ, 0x7ff00000 ;  /* 0x7ff00000ff097424 */ /* 0x000fcc00078e00ff */
[----:B------:R-:W0:Y:S02]  /*5f30*/  DFMA R10, R10, R8, +INF ;  /* 0x7ff000000a0a742b */ /* 0x000e240000000008 */
[----:B0-----:R-:W-:Y:S02]  /*5f40*/  FSEL R38, R10, RZ, P0 ;  /* 0x000000ff0a267208 */ /* 0x001fe40000000000 */
[----:B------:R-:W-:-:S07]  /*5f50*/  FSEL R39, R11, -QNAN , P0 ;  /* 0xfff000000b277808 */ /* 0x000fce0000000000 */
.L_x_10072:
[----:B------:R-:W-:Y:S05]  /*5f60*/  BSYNC.RECONVERGENT B0 ;  /* 0x0000000000007941 */ /* 0x000fea0003800200 */
.L_x_10070:
        /* <DEDUP_REMOVED lines=49> */
.L_x_10074:
[----:B------:R-:W-:Y:S05]  /*6280*/  BSYNC.RECONVERGENT B4 ;  /* 0x0000000000047941 */ /* 0x000fea0003800200 */
.L_x_10073:
        /* <DEDUP_REMOVED lines=170> */
[----:B------:R-:W-:Y:S01]  /*6d30*/  @P1 MOV R8, 0x54442d18 ;  /* 0x54442d1800081802 */ /* 0x000fe20000000f00 */
[----:B------:R-:W-:-:S15]  /*6d40*/  @P1 IMAD.MOV.U32 R9, RZ, RZ, 0x400921fb ;  /* 0x400921fbff091424 */ /* 0x000fde00078e00ff */
[----:B------:R-:W-:-:S15]  /*6d50*/  NOP ;  /* 0x0000000000007918 */ /* 0x000fde0000000000 */
[----:B------:R-:W-:-:S15]  /*6d60*/  NOP ;  /* 0x0000000000007918 */ /* 0x000fde0000000000 */
[----:B------:R-:W-:-:S15]  /*6d70*/  NOP ;  /* 0x0000000000007918 */ /* 0x000fde0000000000 */
[----:B------:R-:W-:-:S02]  /*6d80*/  NOP ;  /* 0x0000000000007918 */ /* 0x000fc40000000000 */
[----:B------:R-:W0:Y:S02]  /*6d90*/  @P1 DADD R8, -R12, R8 ;  /* 0x000000000c081229 */ /* 0x000e240000000108 */
[----:B0-----:R-:W-:Y:S02]  /*6da0*/  @P1 FSEL R3, R9, R13, !P0 ;  /* 0x0000000d09031208 */ /* 0x001fe40004000000 */
[----:B------:R-:W-:Y:S02]  /*6db0*/  @P1 FSEL R2, R8, R12, !P0 ;  /* 0x0000000c08021208 */ /* 0x000fe40004000000 */
[----:B------:R-:W-:Y:S02]  /*6dc0*/  @P3 FSEL R13, R4, 3.37028055040000000000e+12, !P0 ;  /* 0x54442d18040d3808 */ /* 0x000fe40004000000 */
[----:B------:R-:W-:Y:S02]  /*6dd0*/  @P3 FSEL R3, R15, R3, !P4 ;  /* 0x000000030f033208 */ /* 0x000fe40006000000 */
[----:B------:R-:W-:-:S02]  /*6de0*/  @!P3 FSEL R9, RZ, 2.1426990032196044922, P0 ;  /* 0x400921fbff09b808 */ /* 0x000fc40000000000 */
[----:B------:R-:W-:Y:S01]  /*6df0*/  @P3 FSEL R2, R13, R2, !P4 ;  /* 0x000000020d023208 */ /* 0x000fe20006000000 */
[----:B------:R-:W-:Y:S01]  /*6e00*/  @P3 IMAD.MOV.U32 R9, RZ, RZ, R3 ;  /* 0x000000ffff093224 */ /* 0x000fe200078e0003 */
[----:B------:R-:W-:-:S03]  /*6e10*/  @!P3 FSEL R8, RZ, 3.37028055040000000000e+12, P0 ;  /* 0x54442d18ff08b808 */ /* 0x000fc60000000000 */
[----:B------:R-:W-:Y:S01]  /*6e20*/  @P3 IMAD.MOV.U32 R8, RZ, RZ, R2 ;  /* 0x000000ffff083224 */ /* 0x000fe200078e0002 */
[----:B------:R-:W-:-:S15]  /*6e30*/  LOP3.LUT R3, R9, 0x80000000, R27, 0xb8, !PT ;  /* 0x8000000009037812 */ /* 0x000fde00078eb81b */
[----:B------:R-:W-:-:S15]  /*6e40*/  NOP ;  /* 0x0000000000007918 */ /* 0x000fde0000000000 */
[----:B------:R-:W-:-:S15]  /*6e50*/  NOP ;  /* 0x0000000000007918 */ /* 0x000fde0000000000 */
[----:B------:R-:W-:-:S01]  /*6e60*/  NOP ;  /* 0x0000000000007918 */ /* 0x000fc20000000000 */
[----:B------:R-:W0:Y:S02]  /*6e70*/  DSETP.NAN.AND P5, PT, R10, R10, PT ;  /* 0x0000000a0a00722a */ /* 0x000e240003fa8000 */
[----:B0-----:R-:W-:Y:S02]  /*6e80*/  FSEL R8, R10, R8, P5 ;  /* 0x000000080a087208 */ /* 0x001fe40002800000 */
[----:B------:R-:W-:-:S15]  /*6e90*/  FSEL R9, R11, R3, P5 ;  /* 0x000000030b097208 */ /* 0x000fde0002800000 */
[----:B------:R-:W-:-:S15]  /*6ea0*/  NOP ;  /* 0x0000000000007918 */ /* 0x000fde0000000000 */
[----:B------:R-:W-:-:S15]  /*6eb0*/  NOP ;  /* 0x0000000000007918 */ /* 0x000fde0000000000 */
[----:B------:R-:W-:-:S15]  /*6ec0*/  NOP ;  /* 0x0000000000007918 */ /* 0x000fde0000000000 */
[----:B------:R-:W0:Y:S02]  /*6ed0*/  DMUL R38, R38, 0.5 ;  /* 0x3fe0000026267828 */ /* 0x000e240000000000 */
.L_x_10063:
[----:B------:R-:W-:Y:S05]  /*6ee0*/  BSYNC.RECONVERGENT B3 ;  /* 0x0000000000037941 */ /* 0x000fea0003800200 */
.L_x_10052:
        /* <DEDUP_REMOVED lines=16> */
.L_x_10051:
        /* <DEDUP_REMOVED lines=40> */
.L_x_10075:
[----:B------:R-:W0:Y:S01]  /*7270*/  DADD R42, R20, 1 ;  /* 0x3ff00000142a7429 */ /* 0x000e220000000000 */
[----:B------:R-:W-:Y:S01]  /*7280*/  IMAD.MOV.U32 R8, RZ, RZ, RZ ;  /* 0x000000ffff087224 */ /* 0x000fe200078e00ff */
[CC--:B0-----:R-:W-:Y:S01]  /*7290*/  ISETP.LT.U32.AND P0, PT, R42.reuse, R2.reuse, PT ;  /* 0x000000022a00720c */ /* 0x0c1fe20003f01070 */
[----:B------:R-:W-:Y:S01]  /*72a0*/  IMAD.MOV.U32 R36, RZ, RZ, RZ ;  /* 0x000000ffff247224 */ /* 0x000fe200078e00ff */
[----:B------:R-:W-:Y:S01]  /*72b0*/  UMOV UR5, 0x7fefffff ;  /* 0x7fefffff00057882 */ /* 0x000fe20000000000 */
[----:B------:R-:W-:Y:S01]  /*72c0*/  UMOV UR4, 0xffffffff ;  /* 0xffffffff00047882 */ /* 0x000fe20000000000 */
[CC--:B------:R-:W-:Y:S01]  /*72d0*/  ISETP.LT.U32.AND.EX P0, PT, R43.reuse, R3.reuse, PT, P0 ;  /* 0x000000032b00720c */ /* 0x0c0fe20003f01100 */
[----:B------:R-:W-:Y:S01]  /*72e0*/  UMOV UR6, UR5 ;  /* 0x0000000500067c82 */ /* 0x000fe20008000000 */
[----:B------:R-:W-:Y:S01]  /*72f0*/  IMAD.MOV.U32 R44, RZ, RZ, RZ ;  /* 0x000000ffff2c7224 */ /* 0x000fe200078e00ff */
[----:B------:R-:W-:Y:S01]  /*7300*/  BSSY.RECONVERGENT B3, `(.L_x_10076) ;  /* 0x000062a000037945 */ /* 0x000fe20003800200 */
[----:B------:R-:W-:Y:S01]  /*7310*/  SEL R4, R42, R2, P0 ;  /* 0x000000022a047207 */ /* 0x000fe20000000000 */
[----:B------:R-:W-:Y:S01]  /*7320*/  IMAD.MOV.U32 R40, RZ, RZ, RZ ;  /* 0x000000ffff287224 */ /* 0x000fe200078e00ff */
        /* <DEDUP_REMOVED lines=79> */
[----:B------:R-:W-:Y:S02]  /*7820*/  @P3 LOP3.LUT R9, R36, 0x80000, RZ, 0xfc, !PT ;  /* 0x0008000024093812 */ /* 0x000fe400078efcff */
        /* <DEDUP_REMOVED lines=14> */
[----:B0-----:R-:W-:Y:S01]  /*7910*/  IMAD.MOV.U32 R8, RZ, RZ, R15 ;  /* 0x000000ffff087224 */ /* 0x001fe200078e000f */
[----:B------:R-:W-:-:S15]  /*7920*/  MOV R9, 0x3fd80000 ;  /* 0x3fd8000000097802 */ /* 0x000fde0000000f00 */
[----:B------:R-:W-:-:S15]  /*7930*/  NOP ;  /* 0x0000000000007918 */ /* 0x000fde0000000000 */
[----:B------:R-:W-:-:S15]  /*7940*/  NOP ;  /* 0x0000000000007918 */ /* 0x000fde0000000000 */
[----:B------:R-:W-:-:S15]  /*7950*/  NOP ;  /* 0x0000000000007918 */ /* 0x000fde0000000000 */
[----:B------:R-:W-:-:S01]  /*7960*/  NOP ;  /* 0x0000000000007918 */ /* 0x000fc20000000000 */
[----:B------:R-:W0:Y:S02]  /*7970*/  DSETP.MIN.AND P0, P3, R14, UR4, PT ;  /* 0x000000040e007e2a */ /* 0x000e24000bb00000 */
[----:B0-----:R-:W-:Y:S01]  /*7980*/  FSEL R55, R8, UR6, P0 ;  /* 0x0000000608377c08 */ /* 0x001fe20008000000 */
[----:B------:R-:W-:Y:S01]  /*7990*/  IMAD.MOV.U32 R8, RZ, RZ, R14 ;  /* 0x000000ffff087224 */ /* 0x000fe200078e000e */
[----:B------:R-:W-:Y:S02]  /*79a0*/  @P3 LOP3.LUT R55, R36, 0x80000, RZ, 0xfc, !PT ;  /* 0x0008000024373812 */ /* 0x000fe400078efcff */
[----:B------:R-:W-:Y:S02]  /*79b0*/  ISETP.GE.U32.AND P3, PT, R51, 0x7ff00000, PT ;  /* 0x7ff000003300780c */ /* 0x000fe40003f66070 */
[----:B------:R-:W0:Y:S01]  /*79c0*/  MUFU.RSQ64H R41, R55 ;  /* 0x0000003700297308 */ /* 0x000e220000001c00 */
[----:B------:R-:W-:Y:S01]  /*79d0*/  SEL R54, R8, UR4, P0 ;  /* 0x0000000408367c07 */ /* 0x000fe20008000000 */
[----:B------:R-:W-:Y:S01]  /*79e0*/  IMAD.MOV.U32 R8, RZ, RZ, 0x0 ;  /* 0x00000000ff087424 */ /* 0x000fe200078e00ff */
[----:B------:R-:W-:-:S15]  /*79f0*/  ISETP.GE.U32.AND P0, PT, R53, 0x7ff00000, PT ;  /* 0x7ff000003500780c */ /* 0x000fde0003f06070 */
        /* <DEDUP_REMOVED lines=43> */
[----:B------:R1:W2:Y:S02]  /*7cb0*/  DMUL R46, R22, R46 ;  /* 0x0000002e162e7228 */ /* 0x0002a40000000000 */
[----:B-1----:R-:W-:Y:S01]  /*7cc0*/  LOP3.LUT R23, R52, 0x100000, RZ, 0xfc, !PT ;  /* 0x0010000034177812 */ /* 0x002fe200078efcff */
[----:B------:R-:W-:-:S15]  /*7cd0*/  IMAD.MOV.U32 R22, RZ, RZ, RZ ;  /* 0x000000ffff167224 */ /* 0x000fde00078e00ff */
[----:B------:R-:W-:-:S15]  /*7ce0*/  NOP ;  /* 0x0000000000007918 */ /* 0x000fde0000000000 */
[----:B------:R-:W-:-:S15]  /*7cf0*/  NOP ;  /* 0x0000000000007918 */ /* 0x000fde0000000000 */
[----:B------:R-:W-:-:S15]  /*7d00*/  NOP ;  /* 0x0000000000007918 */ /* 0x000fde0000000000 */
[----:B------:R-:W-:-:S01]  /*7d10*/  NOP ;  /* 0x0000000000007918 */ /* 0x000fc20000000000 */
[----:B0-----:R0:W-:Y:S02]  /*7d20*/  DMUL R40, R14, R40 ;  /* 0x000000280e287228 */ /* 0x0011e40000000000 */
        /* <DEDUP_REMOVED lines=11> */
[----:B--2---:R-:W0:Y:S02]  /*7de0*/  DMUL R46, R46, R22 ;  /* 0x000000162e2e7228 */ /* 0x004e240000000000 */
[----:B0-----:R-:W-:Y:S02]  /*7df0*/  @!P0 FSEL R4, R12, R46, !P1 ;  /* 0x0000002e0c048208 */ /* 0x001fe40004800000 */
[----:B------:R-:W-:-:S15]  /*7e00*/  @!P0 FSEL R53, R13, R47, !P1 ;  /* 0x0000002f0d358208 */ /* 0x000fde0004800000 */
[----:B------:R-:W-:-:S15]  /*7e10*/  NOP ;  /* 0x0000000000007918 */ /* 0x000fde0000000000 */
[----:B------:R-:W-:-:S15]  /*7e20*/  NOP ;  /* 0x0000000000007918 */ /* 0x000fde0000000000 */
[----:B------:R-:W-:-:S15]  /*7e30*/  NOP ;  /* 0x0000000000007918 */ /* 0x000fde0000000000 */
[----:B------:R-:W0:Y:S02]  /*7e40*/  DMUL R40, R40, R14 ;  /* 0x0000000e28287228 */ /* 0x000e240000000000 */
[----:B0-----:R-:W-:Y:S01]  /*7e50*/  @!P3 FSEL R50, R10, R40, !P2 ;  /* 0x000000280a32b208 */ /* 0x001fe20005000000 */
[----:B------:R-:W-:Y:S01]  /*7e60*/  IMAD.MOV.U32 R40, RZ, RZ, R4 ;  /* 0x000000ffff287224 */ /* 0x000fe200078e0004 */
[----:B------:R-:W-:Y:S01]  /*7e70*/  @!P3 FSEL R51, R11, R41, !P2 ;  /* 0x000000290b33b208 */ /* 0x000fe20005000000 */
[----:B------:R-:W-:Y:S02]  /*7e80*/  IMAD.MOV.U32 R41, RZ, RZ, R53 ;  /* 0x000000ffff297224 */ /* 0x000fe400078e0035 */
        /* <DEDUP_REMOVED lines=31> */
[----:B------:R-:W-:Y:S01]  /*8080*/  IADD3 R44, PT, PT, R3, -0x3500000, RZ ;  /* 0xfcb00000032c7810 */ /* 0x000fe20007ffe0ff */
[----:B------:R-:W-:Y:S03]  /*8090*/  BSSY.RECONVERGENT B4, `(.L_x_10079) ;  /* 0x0000030000047945 */ /* 0x000fe60003800200 */
        /* <DEDUP_REMOVED lines=46> */
[----:B------:R-:W-:Y:S05]  /*8380*/  CALL.REL.NOINC `($__internal_25_$__cuda_sm20_dsqrt_rn_f64_mediumpath_v1) ;  /* 0x0000048c00287944 */ /* 0x000fea0003c00000 */
.L_x_10080:
[----:B------:R-:W-:Y:S05]  /*8390*/  BSYNC.RECONVERGENT B4 ;  /* 0x0000000000047941 */ /* 0x000fea0003800200 */
.L_x_10079:
[----:B------:R-:W-:Y:S02]  /*83a0*/  IMAD.MOV.U32 R44, RZ, RZ, R8 ;  /* 0x000000ffff2c7224 */ /* 0x000fe400078e0008 */
[----:B------:R-:W-:Y:S01]  /*83b0*/  IMAD.MOV.U32 R45, RZ, RZ, R9 ;  /* 0x000000ffff2d7224 */ /* 0x000fe200078e0009 */
[----:B------:R-:W-:Y:S06]  /*83c0*/  BRA `(.L_x_10081) ;  /* 0x0000005000747947 */ /* 0x000fec0003800000 */
.L_x_10078:
        /* <DEDUP_REMOVED lines=68> */
[----:B------:R-:W-:Y:S05]  /*8810*/  CALL.REL.NOINC `($__internal_24_$__cuda_sm20_div_rn_f64_full) ;  /* 0x0000047c00d87944 */ /* 0x000fea0003c00000 */
.L_x_10086:
[----:B------:R-:W-:Y:S05]  /*8820*/  BSYNC.RECONVERGENT B5 ;  /* 0x0000000000057941 */ /* 0x000fea0003800200 */
.L_x_10085:
[----:B------:R-:W-:Y:S02]  /*8830*/  IMAD.MOV.U32 R44, RZ, RZ, R8 ;  /* 0x000000ffff2c7224 */ /* 0x000fe400078e0008 */
[----:B------:R-:W-:-:S07]  /*8840*/  IMAD.MOV.U32 R45, RZ, RZ, R9 ;  /* 0x000000ffff2d7224 */ /* 0x000fce00078e0009 */
.L_x_10084:
[----:B------:R-:W-:Y:S05]  /*8850*/  BSYNC.RECONVERGENT B4 ;  /* 0x0000000000047941 */ /* 0x000fea0003800200 */
.L_x_10083:
        /* <DEDUP_REMOVED lines=74> */
.L_x_10089:
[----:B------:R-:W-:Y:S05]  /*8d00*/  BSYNC.RECONVERGENT B5 ;  /* 0x0000000000057941 */ /* 0x000fea0003800200 */
.L_x_10088:
[----:B------:R-:W-:Y:S05]  /*8d10*/  BSYNC.RECONVERGENT B4 ;  /* 0x0000000000047941 */ /* 0x000fea0003800200 */
.L_x_10087:
        /* <DEDUP_REMOVED lines=68> */
[----:B------:R-:W-:Y:S05]  /*9160*/  CALL.REL.NOINC `($__internal_25_$__cuda_sm20_dsqrt_rn_f64_mediumpath_v1) ;  /* 0x0000047c00b07944 */ /* 0x000fea0003c00000 */
[----:B------:R-:W-:Y:S02]  /*9170*/  IMAD.MOV.U32 R14, RZ, RZ, R8 ;  /* 0x000000ffff0e7224 */ /* 0x000fe400078e0008 */
[----:B------:R-:W-:-:S07]  /*9180*/  IMAD.MOV.U32 R15, RZ, RZ, R9 ;  /* 0x000000ffff0f7224 */ /* 0x000fce00078e0009 */
.L_x_10091:
[----:B------:R-:W-:Y:S05]  /*9190*/  BSYNC.RECONVERGENT B4 ;  /* 0x0000000000047941 */ /* 0x000fea0003800200 */
.L_x_10090:
        /* <DEDUP_REMOVED lines=57> */
[----:B------:R-:W-:Y:S05]  /*9530*/  CALL.REL.NOINC `($__internal_24_$__cuda_sm20_div_rn_f64_full) ;  /* 0x0000047000907944 */ /* 0x000fea0003c00000 */
.L_x_10094:
[----:B------:R-:W-:Y:S05]  /*9540*/  BSYNC.RECONVERGENT B4 ;  /* 0x0000000000047941 */ /* 0x000fea0003800200 */
.L_x_10093:
        /* <DEDUP_REMOVED lines=78> */
.L_x_10092:
        /* <DEDUP_REMOVED lines=187> */
.L_x_10095:
[----:B------:R-:W-:Y:S01]  /*a5e0*/  MOV R10, 0x0 ;  /* 0x00000000000a7802 */ /* 0x000fe20000000f00 */
[----:B------:R-:W-:Y:S01]  /*a5f0*/  IMAD.MOV.U32 R11, RZ, RZ, 0x7ff00000 ;  /* 0x7ff00000ff0b7424 */ /* 0x000fe200078e00ff */
[----:B------:R-:W-:-:S05]  /*a600*/  LOP3.LUT P0, RZ, R9, 0x7fffffff, RZ, 0xc0, !PT ;  /* 0x7fffffff09ff7812 */ /* 0x000fca000780c0ff */
[----:B------:R-:W0:Y:S02]  /*a610*/  DFMA R8, R8, R10, +INF ;  /* 0x7ff000000808742b */ /* 0x000e24000000000a */
[----:B0-----:R-:W-:Y:S02]  /*a620*/  FSEL R44, R8, RZ, P0 ;  /* 0x000000ff082c7208 */ /* 0x001fe40000000000 */
[----:B------:R-:W-:Y:S01]  /*a630*/  FSEL R45, R9, -QNAN , P0 ;  /* 0xfff00000092d7808 */ /* 0x000fe20000000000 */
[----:B------:R-:W-:Y:S06]  /*a640*/  BRA `(.L_x_10081) ;  /* 0x0000002c00d47947 */ /* 0x000fec0003800000 */
.L_x_10082:
        /* <DEDUP_REMOVED lines=62> */
[----:B------:R-:W-:Y:S05]  /*aa30*/  CALL.REL.NOINC `($__internal_25_$__cuda_sm20_dsqrt_rn_f64_mediumpath_v1) ;  /* 0x00000464007c7944 */ /* 0x000fea0003c00000 */
[----:B------:R-:W-:Y:S01]  /*aa40*/  IMAD.MOV.U32 R12, RZ, RZ, R8 ;  /* 0x000000ffff0c7224 */ /* 0x000fe200078e0008 */
[----:B------:R-:W-:-:S07]  /*aa50*/  MOV R13, R9 ;  /* 0x00000009000d7202 */ /* 0x000fce0000000f00 */
.L_x_10098:
[----:B------:R-:W-:Y:S05]  /*aa60*/  BSYNC.RECONVERGENT B4 ;  /* 0x0000000000047941 */ /* 0x000fea0003800200 */
.L_x_10097:
        /* <DEDUP_REMOVED lines=49> */
.L_x_10100:
[----:B------:R-:W-:Y:S05]  /*ad80*/  BSYNC.RECONVERGENT B4 ;  /* 0x0000000000047941 */ /* 0x000fea0003800200 */
.L_x_10099:
[----:B------:R-:W-:Y:S01]  /*ad90*/  IMAD.MOV.U32 R44, RZ, RZ, R8 ;  /* 0x000000ffff2c7224 */ /* 0x000fe200078e0008 */
[----:B------:R-:W-:Y:S01]  /*ada0*/  MOV R45, R9 ;  /* 0x00000009002d7202 */ /* 0x000fe20000000f00 */
[----:B------:R-:W-:Y:S06]  /*adb0*/  BRA `(.L_x_10081) ;  /* 0x0000002400f87947 */ /* 0x000fec0003800000 */
.L_x_10096:
        /* <DEDUP_REMOVED lines=56> */
.L_x_10102:
[----:B------:R-:W-:Y:S05]  /*b140*/  BSYNC.RECONVERGENT B4 ;  /* 0x0000000000047941 */ /* 0x000fea0003800200 */
.L_x_10101:
        /* <DEDUP_REMOVED lines=58> */
.L_x_10105:
[----:B------:R-:W-:Y:S05]  /*b4f0*/  BSYNC.RECONVERGENT B4 ;  /* 0x0000000000047941 */ /* 0x000fea0003800200 */
.L_x_10104:
        /* <DEDUP_REMOVED lines=78> */
.L_x_10103:
        /* <DEDUP_REMOVED lines=187> */
.L_x_10106:
[----:B------:R-:W-:Y:S01]  /*c590*/  IMAD.MOV.U32 R10, RZ, RZ, 0x0 ;  /* 0x00000000ff0a7424 */ /* 0x000fe200078e00ff */
[----:B------:R-:W-:Y:S02]  /*c5a0*/  MOV R11, 0x7ff00000 ;  /* 0x7ff00000000b7802 */ /* 0x000fe40000000f00 */
[----:B------:R-:W-:-:S04]  /*c5b0*/  LOP3.LUT P0, RZ, R9, 0x7fffffff, RZ, 0xc0, !PT ;  /* 0x7fffffff09ff7812 */ /* 0x000fc8000780c0ff */
[----:B------:R-:W0:Y:S02]  /*c5c0*/  DFMA R8, R8, R10, +INF ;  /* 0x7ff000000808742b */ /* 0x000e24000000000a */
[----:B0-----:R-:W-:Y:S02]  /*c5d0*/  FSEL R44, R8, RZ, P0 ;  /* 0x000000ff082c7208 */ /* 0x001fe40000000000 */
[----:B------:R-:W-:Y:S01]  /*c5e0*/  FSEL R45, R9, -QNAN , P0 ;  /* 0xfff00000092d7808 */ /* 0x000fe20000000000 */
[----:B------:R-:W-:Y:S06]  /*c5f0*/  BRA `(.L_x_10081) ;  /* 0x0000000c00e87947 */ /* 0x000fec0003800000 */
.L_x_10077:
        /* <DEDUP_REMOVED lines=56> */
.L_x_10108:
[----:B------:R-:W-:Y:S05]  /*c980*/  BSYNC.RECONVERGENT B4 ;  /* 0x0000000000047941 */ /* 0x000fea0003800200 */
.L_x_10107:
        /* <DEDUP_REMOVED lines=187> */
.L_x_10109:
[----:B------:R-:W-:Y:S01]  /*d540*/  IMAD.MOV.U32 R8, RZ, RZ, 0x0 ;  /* 0x00000000ff087424 */ /* 0x000fe200078e00ff */
[----:B------:R-:W-:Y:S02]  /*d550*/  MOV R9, 0x7ff00000 ;  /* 0x7ff0000000097802 */ /* 0x000fe40000000f00 */
[----:B------:R-:W-:-:S04]  /*d560*/  LOP3.LUT P0, RZ, R11, 0x7fffffff, RZ, 0xc0, !PT ;  /* 0x7fffffff0bff7812 */ /* 0x000fc8000780c0ff */
[----:B------:R-:W0:Y:S02]  /*d570*/  DFMA R10, R10, R8, +INF ;  /* 0x7ff000000a0a742b */ /* 0x000e240000000008 */
[----:B0-----:R-:W-:Y:S02]  /*d580*/  FSEL R44, R10, RZ, P0 ;  /* 0x000000ff0a2c7208 */ /* 0x001fe40000000000 */
[----:B------:R-:W-:-:S07]  /*d590*/  FSEL R45, R11, -QNAN , P0 ;  /* 0xfff000000b2d7808 */ /* 0x000fce0000000000 */
.L_x_10081:
[----:B------:R-:W-:Y:S05]  /*d5a0*/  BSYNC.RECONVERGENT B3 ;  /* 0x0000000000037941 */ /* 0x000fea0003800200 */
.L_x_10076:
        /* <DEDUP_REMOVED lines=62> */
.L_x_10114:
[----:B------:R-:W-:Y:S05]  /*d990*/  BSYNC.RECONVERGENT B5 ;  /* 0x0000000000057941 */ /* 0x000fea0003800200 */
.L_x_10113:
        /* <DEDUP_REMOVED lines=62> */
[----:B------:R-:W-:Y:S05]  /*dd80*/  CALL.REL.NOINC `($__internal_25_$__cuda_sm20_dsqrt_rn_f64_mediumpath_v1) ;  /* 0x0000043000a87944 */ /* 0x000fea0003c00000 */
[----:B------:R-:W-:Y:S02]  /*dd90*/  IMAD.MOV.U32 R56, RZ, RZ, R8 ;  /* 0x000000ffff387224 */ /* 0x000fe400078e0008 */
[----:B------:R-:W-:-:S07]  /*dda0*/  IMAD.MOV.U32 R57, RZ, RZ, R9 ;  /* 0x000000ffff397224 */ /* 0x000fce00078e0009 */
.L_x_10118:
[----:B------:R-:W-:Y:S05]  /*ddb0*/  BSYNC.RECONVERGENT B6 ;  /* 0x0000000000067941 */ /* 0x000fea0003800200 */
.L_x_10117:
        /* <DEDUP_REMOVED lines=62> */
[----:B------:R-:W-:-:S07]  /*e1a0*/  IMAD.MOV.U32 R4, RZ, RZ, R2 ;  /* 0x000000ffff047224 */ /* 0x000fce00078e0002 */
[----:B------:R-:W-:Y:S05]  /*e1b0*/  CALL.REL.NOINC `($__internal_25_$__cuda_sm20_dsqrt_rn_f64_mediumpath_v1) ;  /* 0x0000042c009c7944 */ /* 0x000fea0003c00000 */
.L_x_10120:
[----:B------:R-:W-:Y:S05]  /*e1c0*/  BSYNC.RECONVERGENT B6 ;  /* 0x0000000000067941 */ /* 0x000fea0003800200 */
.L_x_10119:
[----:B------:R0:W1:Y:S01]  /*e1d0*/  DMUL R56, R8, R56 ;  /* 0x0000003808387228 */ /* 0x0000620000000000 */
[----:B------:R-:W-:Y:S02]  /*e1e0*/  IMAD.MOV.U32 R20, RZ, RZ, 0x0 ;  /* 0x00000000ff147424 */ /* 0x000fe400078e00ff */
[----:B------:R-:W-:Y:S01]  /*e1f0*/  IMAD.MOV.U32 R21, RZ, RZ, 0x3ff00000 ;  /* 0x3ff00000ff157424 */ /* 0x000fe200078e00ff */
[----:B01----:R-:W-:Y:S06]  /*e200*/  BRA `(.L_x_10121) ;  /* 0x0000001800747947 */ /* 0x003fec0003800000 */
.L_x_10116:
        /* <DEDUP_REMOVED lines=71> */
.L_x_10126:
[----:B------:R-:W-:Y:S05]  /*e680*/  BSYNC.RECONVERGENT B7 ;  /* 0x0000000000077941 */ /* 0x000fea0003800200 */
.L_x_10125:
[----:B------:R-:W-:Y:S02]  /*e690*/  IMAD.MOV.U32 R56, RZ, RZ, R8 ;  /* 0x000000ffff387224 */ /* 0x000fe400078e0008 */
[----:B------:R-:W-:-:S07]  /*e6a0*/  IMAD.MOV.U32 R57, RZ, RZ, R9 ;  /* 0x000000ffff397224 */ /* 0x000fce00078e0009 */
.L_x_10124:
[----:B------:R-:W-:Y:S05]  /*e6b0*/  BSYNC.RECONVERGENT B6 ;  /* 0x0000000000067941 */ /* 0x000fea0003800200 */
.L_x_10123:
        /* <DEDUP_REMOVED lines=69> */
.L_x_10130:
[----:B------:R-:W-:Y:S05]  /*eb10*/  BSYNC.RECONVERGENT B7 ;  /* 0x0000000000077941 */ /* 0x000fea0003800200 */
.L_x_10129:
[----:B------:R-:W-:Y:S02]  /*eb20*/  IMAD.MOV.U32 R2, RZ, RZ, R8 ;  /* 0x000000ffff027224 */ /* 0x000fe400078e0008 */
[----:B------:R-:W-:-:S07]  /*eb30*/  IMAD.MOV.U32 R3, RZ, RZ, R9 ;  /* 0x000000ffff037224 */ /* 0x000fce00078e0009 */
.L_x_10128:
[----:B------:R-:W-:Y:S05]  /*eb40*/  BSYNC.RECONVERGENT B6 ;  /* 0x0000000000067941 */ /* 0x000fea0003800200 */
.L_x_10127:
        /* <DEDUP_REMOVED lines=71> */
.L_x_10132:
[----:B------:R-:W-:Y:S05]  /*efc0*/  BSYNC.RECONVERGENT B6 ;  /* 0x0000000000067941 */ /* 0x000fea0003800200 */
.L_x_10131:
[----:B------:R-:W-:Y:S02]  /*efd0*/  IMAD.MOV.U32 R56, RZ, RZ, R8 ;  /* 0x000000ffff387224 */ /* 0x000fe400078e0008 */
[----:B------:R-:W-:Y:S01]  /*efe0*/  IMAD.MOV.U32 R57, RZ, RZ, R9 ;  /* 0x000000ffff397224 */ /* 0x000fe200078e0009 */
[----:B------:R-:W-:Y:S06]  /*eff0*/  BRA `(.L_x_10121) ;  /* 0x0000000800f87947 */ /* 0x000fec0003800000 */
.L_x_10122:
[----:B------:R-:W0:Y:S02]  /*f000*/  DSETP.GT.AND P0, PT, R20, 1, PT ;  /* 0x3ff000001400742a */ /* 0x000e240003f04000 */
[----:B0-----:R-:W-:Y:S05]  /*f010*/  @!P0 BRA `(.L_x_10133) ;  /* 0x0000000400ec8947 */ /* 0x001fea0003800000 */
        /* <DEDUP_REMOVED lines=66> */
[----:B------:R-:W-:Y:S02]  /*f440*/  IMAD.MOV.U32 R12, RZ, RZ, R8 ;  /* 0x000000ffff0c7224 */ /* 0x000fe400078e0008 */
[----:B------:R-:W-:-:S07]  /*f450*/  IMAD.MOV.U32 R13, RZ, RZ, R9 ;  /* 0x000000ffff0d7224 */ /* 0x000fce00078e0009 */
.L_x_10135:
[----:B------:R-:W-:Y:S05]  /*f460*/  BSYNC.RECONVERGENT B6 ;  /* 0x0000000000067941 */ /* 0x000fea0003800200 */
.L_x_10134:
        /* <DEDUP_REMOVED lines=49> */
.L_x_10137:
[----:B------:R-:W-:Y:S05]  /*f780*/  BSYNC.RECONVERGENT B6 ;  /* 0x0000000000067941 */ /* 0x000fea0003800200 */
.L_x_10136:
[----:B------:R-:W0:Y:S01]  /*f790*/  DMUL R20, R20, 8.11296384146066816958e+31 ;  /* 0x4690000014147828 */ /* 0x000e220000000000 */
[----:B------:R-:W-:Y:S02]  /*f7a0*/  IMAD.MOV.U32 R56, RZ, RZ, R8 ;  /* 0x000000ffff387224 */ /* 0x000fe400078e0008 */
[----:B------:R-:W-:Y:S01]  /*f7b0*/  IMAD.MOV.U32 R57, RZ, RZ, R9 ;  /* 0x000000ffff397224 */ /* 0x000fe200078e0009 */
[----:B0-----:R-:W-:Y:S06]  /*f7c0*/  BRA `(.L_x_10121) ;  /* 0x0000000400047947 */ /* 0x001fec0003800000 */
.L_x_10133:
        /* <DEDUP_REMOVED lines=62> */
.L_x_10139:
[----:B------:R-:W-:Y:S05]  /*fbb0*/  BSYNC.RECONVERGENT B6 ;  /* 0x0000000000067941 */ /* 0x000fea0003800200 */
.L_x_10138:
[----:B------:R-:W-:Y:S02]  /*fbc0*/  IMAD.MOV.U32 R56, RZ, RZ, R8 ;  /* 0x000000ffff387224 */ /* 0x000fe400078e0008 */
[----:B------:R-:W-:-:S07]  /*fbd0*/  IMAD.MOV.U32 R57, RZ, RZ, R9 ;  /* 0x000000ffff397224 */ /* 0x000fce00078e0009 */
.L_x_10121:
[----:B------:R-:W-:Y:S05]  /*fbe0*/  BSYNC.RECONVERGENT B5 ;  /* 0x0000000000057941 */ /* 0x000fea0003800200 */
.L_x_10112:
[----:B------:R-:W-:Y:S05]  /*fbf0*/  BSYNC.RELIABLE B3 ;  /* 0x0000000000037941 */ /* 0x000fea0003800100 */
.L_x_10111:
        /* <DEDUP_REMOVED lines=64> */
.L_x_10142:
[----:B------:R-:W-:Y:S05]  /*10000*/  BSYNC.RECONVERGENT B3 ;  /* 0x0000000000037941 */ /* 0x000fea0003800200 */
.L_x_10141:
        /* <DEDUP_REMOVED lines=166> */
[----:B0-----:R-:W-:Y:S02]  /*10a70*/  @!P1 FSEL R9, R11, R13, !P0 ;  /* 0x0000000d0b099208 */ /* 0x001fe40004000000 */
[----:B------:R-:W-:Y:S02]  /*10a80*/  @P3 MOV R13, 0x7f3321d2 ;  /* 0x7f3321d2000d3802 */ /* 0x000fe40000000f00 */
[----:B------:R-:W-:Y:S02]  /*10a90*/  @!P1 FSEL R8, R10, R12, !P0 ;  /* 0x0000000c0a089208 */ /* 0x000fe40004000000 */
[----:B------:R-:W-:Y:S02]  /*10aa0*/  @P3 FSEL R13, R13, 3.37028055040000000000e+12, !P0 ;  /* 0x54442d180d0d3808 */ /* 0x000fe40004000000 */
[----:B------:R-:W-:-:S02]  /*10ab0*/  @!P3 FSEL R11, RZ, 2.1426990032196044922, P0 ;  /* 0x400921fbff0bb808 */ /* 0x000fc40000000000 */
[----:B------:R-:W-:-:S15]  /*10ac0*/  @!P3 FSEL R10, RZ, 3.37028055040000000000e+12, P0 ;  /* 0x54442d18ff0ab808 */ /* 0x000fde0000000000 */
[----:B------:R-:W-:-:S15]  /*10ad0*/  NOP ;  /* 0x0000000000007918 */ /* 0x000fde0000000000 */
[----:B------:R-:W-:-:S15]  /*10ae0*/  NOP ;  /* 0x0000000000007918 */ /* 0x000fde0000000000 */
[----:B------:R-:W-:-:S07]  /*10af0*/  NOP ;  /* 0x0000000000007918 */ /* 0x000fce0000000000 */
        /* <DEDUP_REMOVED lines=18> */
.L_x_10140:
        /* <DEDUP_REMOVED lines=61> */
[----:B------:R-:W-:Y:S01]  /*10ff0*/  MOV R8, R22 ;  /* 0x0000001600087202 */ /* 0x000fe20000000f00 */
[----:B------:R-:W-:Y:S01]  /*11000*/  IMAD.MOV.U32 R11, RZ, RZ, R13 ;  /* 0x000000ffff0b7224 */ /* 0x000fe200078e000d */
[----:B------:R-:W-:Y:S01]  /*11010*/  MOV R4, 0x11040 ;  /* 0x0001104000047802 */ /* 0x000fe20000000f00 */
[----:B------:R-:W-:-:S07]  /*11020*/  IMAD.MOV.U32 R9, RZ, RZ, R23 ;  /* 0x000000ffff097224 */ /* 0x000fce00078e0017 */
[----:B------:R-:W-:Y:S05]  /*11030*/  CALL.REL.NOINC `($__internal_24_$__cuda_sm20_div_rn_f64_full) ;  /* 0x000003f400d07944 */ /* 0x000fea0003c00000 */
.L_x_10145:
[----:B------:R-:W-:Y:S05]  /*11040*/  BSYNC.RECONVERGENT B3 ;  /* 0x0000000000037941 */ /* 0x000fea0003800200 */
.L_x_10144:
        /* <DEDUP_REMOVED lines=145> */
[----:B0-----:R-:W-:Y:S01]  /*11960*/  @P1 FSEL R2, R14, R8, !P0 ;  /* 0x000000080e021208 */ /* 0x001fe20004000000 */
[----:B------:R-:W-:Y:S01]  /*11970*/  @P1 IMAD.MOV.U32 R8, RZ, RZ, 0x54442d18 ;  /* 0x54442d18ff081424 */ /* 0x000fe200078e00ff */
[----:B------:R-:W-:Y:S01]  /*11980*/  @P1 FSEL R3, R15, R9, !P0 ;  /* 0x000000090f031208 */ /* 0x000fe20004000000 */
[----:B------:R-:W-:Y:S01]  /*11990*/  @P1 IMAD.MOV.U32 R9, RZ, RZ, 0x3ff921fb ;  /* 0x3ff921fbff091424 */ /* 0x000fe200078e00ff */
[----:B------:R-:W-:-:S15]  /*119a0*/  @!P1 PLOP3.LUT P0, PT, P2, PT, PT, 0x80, 0x8 ;  /* 0x000000000008981c */ /* 0x000fde000170f070 */
[----:B------:R-:W-:-:S15]  /*119b0*/  NOP ;  /* 0x0000000000007918 */ /* 0x000fde0000000000 */
[----:B------:R-:W-:-:S15]  /*119c0*/  NOP ;  /* 0x0000000000007918 */ /* 0x000fde0000000000 */
[----:B------:R-:W-:-:S13]  /*119d0*/  NOP ;  /* 0x0000000000007918 */ /* 0x000fda0000000000 */
[----:B------:R-:W-:Y:S01]  /*119e0*/  @P1 DADD R2, R2, R8 ;  /* 0x0000000002021229 */ /* 0x000fe20000000008 */
[----:B------:R-:W-:Y:S01]  /*119f0*/  @!P1 IMAD.MOV.U32 R8, RZ, RZ, 0x54442d18 ;  /* 0x54442d18ff089424 */ /* 0x000fe200078e00ff */
[----:B------:R-:W-:-:S15]  /*11a00*/  @!P1 MOV R9, 0x400921fb ;  /* 0x400921fb00099802 */ /* 0x000fde0000000f00 */
[----:B------:R-:W-:-:S15]  /*11a10*/  NOP ;  /* 0x0000000000007918 */ /* 0x000fde0000000000 */
[----:B------:R-:W-:-:S15]  /*11a20*/  NOP ;  /* 0x0000000000007918 */ /* 0x000fde0000000000 */
[----:B------:R-:W-:-:S15]  /*11a30*/  NOP ;  /* 0x0000000000007918 */ /* 0x000fde0000000000 */
[----:B------:R-:W-:-:S02]  /*11a40*/  NOP ;  /* 0x0000000000007918 */ /* 0x000fc40000000000 */
        /* <DEDUP_REMOVED lines=8> */
[----:B------:R-:W-:Y:S01]  /*11ad0*/  @!P3 FSEL R9, RZ, 2.1426990032196044922, P0 ;  /* 0x400921fbff09b808 */ /* 0x000fe20000000000 */
[----:B------:R-:W-:Y:S01]  /*11ae0*/  @P3 IMAD.MOV.U32 R13, RZ, RZ, 0x7f3321d2 ;  /* 0x7f3321d2ff0d3424 */ /* 0x000fe200078e00ff */
[----:B------:R-:W-:Y:S02]  /*11af0*/  @!P3 FSEL R8, RZ, 3.37028055040000000000e+12, P0 ;  /* 0x54442d18ff08b808 */ /* 0x000fe40000000000 */
[----:B------:R-:W-:Y:S02]  /*11b00*/  @P3 FSEL R15, R15, 1.8213495016098022461, !P0 ;  /* 0x3fe921fb0f0f3808 */ /* 0x000fe40004000000 */
[----:B------:R-:W-:-:S15]  /*11b10*/  @P3 FSEL R13, R13, 3.37028055040000000000e+12, !P0 ;  /* 0x54442d180d0d3808 */ /* 0x000fde0004000000 */
[----:B------:R-:W-:-:S15]  /*11b20*/  NOP ;  /* 0x0000000000007918 */ /* 0x000fde0000000000 */
[----:B------:R-:W-:-:S15]  /*11b30*/  NOP ;  /* 0x0000000000007918 */ /* 0x000fde0000000000 */
[----:B------:R-:W-:-:S10]  /*11b40*/  NOP ;  /* 0x0000000000007918 */ /* 0x000fd40000000000 */
        /* <DEDUP_REMOVED lines=18> */
.L_x_10115:
        /* <DEDUP_REMOVED lines=129> */
.L_x_10147:
        /* <DEDUP_REMOVED lines=169> */
.L_x_10146:
        /* <DEDUP_REMOVED lines=132> */
.L_x_10148:
        /* <DEDUP_REMOVED lines=168> */
.L_x_10143:
[----:B------:R-:W-:Y:S05]  /*141d0*/  BSYNC.RECONVERGENT B4 ;  /* 0x0000000000047941 */ /* 0x000fea0003800200 */
.L_x_10110:
[----:B------:R-:W-:Y:S01]  /*141e0*/  ISETP.GE.AND P0, PT, R27, RZ, PT ;  /* 0x000000ff1b00720c */ /* 0x000fe20003f06270 */
[----:B------:R-:W0:Y:S03]  /*141f0*/  DADD R2, -RZ, -R44 ;  /* 0x00000000ff027229 */ /* 0x000e26000000092c */
[----:B0-----:R-:W-:Y:S02]  /*14200*/  FSEL R22, R44, R2, !P0 ;  /* 0x000000022c167208 */ /* 0x001fe40004000000 */
[----:B------:R-:W-:-:S07]  /*14210*/  FSEL R23, R45, R3, !P0 ;  /* 0x000000032d177208 */ /* 0x000fce0004000000 */
.L_x_10050:
[----:B------:R-:W-:Y:S05]  /*14220*/  BSYNC.RECONVERGENT B1 ;  /* 0x0000000000017941 */ /* 0x000fea0003800200 */
.L_x_10048:
        /* <DEDUP_REMOVED lines=17> */
[----:B------:R-:W-:Y:S01]  /*14340*/  MOV R20, R22 ;  /* 0x0000001600147202 */ /* 0x000fe20000000f00 */
[----:B------:R-:W-:Y:S01]  /*14350*/  IMAD.MOV.U32 R21, RZ, RZ, R23 ;  /* 0x000000ffff157224 */ /* 0x000fe200078e0017 */
[----:B0-----:R-:W-:-:S15]  /*14360*/  @!P0 LOP3.LUT R9, R9, 0x80000000, R27, 0xb8, !PT ;  /* 0x8000000009098812 */ /* 0x001fde00078eb81b */
[----:B------:R-:W-:-:S15]  /*14370*/  NOP ;  /* 0x0000000000007918 */ /* 0x000fde0000000000 */
[----:B------:R-:W-:-:S15]  /*14380*/  NOP ;  /* 0x0000000000007918 */ /* 0x000fde0000000000 */
[----:B------:R-:W-:-:S15]  /*14390*/  NOP ;  /* 0x0000000000007918 */ /* 0x000fde0000000000 */
[----:B------:R-:W-:-:S01]  /*143a0*/  NOP ;  /* 0x0000000000007918 */ /* 0x000fc20000000000 */
[----:B------:R0:W1:Y:S02]  /*143b0*/  @!P0 DADD R20, -RZ, |R22| ;  /* 0x00000000ff148229 */ /* 0x0000640000000516 */
[----:B0-----:R-:W-:Y:S02]  /*143c0*/  @!P0 IMAD.MOV.U32 R22, RZ, RZ, R8 ;  /* 0x000000ffff168224 */ /* 0x001fe400078e0008 */
[----:B-1----:R-:W-:-:S07]  /*143d0*/  @!P0 IMAD.MOV.U32 R23, RZ, RZ, R9 ;  /* 0x000000ffff178224 */ /* 0x002fce00078e0009 */
.L_x_10047:
[----:B------:R-:W-:Y:S05]  /*143e0*/  BSYNC.RECONVERGENT B2 ;  /* 0x0000000000027941 */ /* 0x000fea0003800200 */
.L_x_10046:
[----:B------:R-:W-:Y:S05]  /*143f0*/  WARPSYNC.ALL ;  /* 0x0000000000007948 */ /* 0x000fea0003800000 */
[----:B------:R-:W-:Y:S01]  /*14400*/  VIADD R2, R0, 0x80 ;  /* 0x0000008000027836 */ /* 0x000fe20000000000 */
[----:B------:R-:W-:Y:S01]  /*14410*/  BSSY.RECONVERGENT B2, `(.L_x_10149) ;  /* 0x0001402000027945 */ /* 0x000fe20003800200 */
[----:B-----5:R-:W-:Y:S02]  /*14420*/  CS2R R26, SRZ ;  /* 0x00000000001a7805 */ /* 0x020fe4000001ff00 */
[----:B------:R-:W-:Y:S02]  /*14430*/  CS2R R24, SRZ ;  /* 0x0000000000187805 */ /* 0x000fe4000001ff00 */
[----:B------:R-:W-:-:S13]  /*14440*/  ISETP.GE.AND P0, PT, R2, R5, PT ;  /* 0x000000050200720c */ /* 0x000fda0003f06270 */
[----:B------:R-:W-:Y:S05]  /*14450*/  @P0 BRA `(.L_x_10150) ;  /* 0x0000013c00f40947 */ /* 0x000fea0003800000 */
[----:B------:R-:W-:Y:S01]  /*14460*/  IMAD.MOV.U32 R8, RZ, RZ, 0x33145c07 ;  /* 0x33145c07ff087424 */ /* 0x000fe200078e00ff */
[----:B------:R-:W-:Y:S01]  /*14470*/  DSETP.NAN.AND P0, PT, R30, R30, PT ;  /* 0x0000001e1e00722a */ /* 0x000fe20003f08000 */
        /* <DEDUP_REMOVED lines=56> */
[----:B------:R-:W-:Y:S01]  /*14800*/  @!P0 IMAD.MOV.U32 R2, RZ, RZ, 0x54442d18 ;  /* 0x54442d18ff028424 */ /* 0x000fe200078e00ff */
[----:B0-----:R-:W-:Y:S01]  /*14810*/  @P0 MOV R9, R27 ;  /* 0x0000001b00090202 */ /* 0x001fe20000000f00 */
[----:B------:R-:W-:Y:S02]  /*14820*/  @!P0 IMAD.MOV.U32 R3, RZ, RZ, 0x3ff921fb ;  /* 0x3ff921fbff038424 */ /* 0x000fe400078e00ff */
[----:B------:R-:W-:-:S15]  /*14830*/  @P0 IMAD.MOV.U32 R8, RZ, RZ, R26 ;  /* 0x000000ffff080224 */ /* 0x000fde00078e001a */
[----:B------:R-:W-:-:S15]  /*14840*/  NOP ;  /* 0x0000000000007918 */ /* 0x000fde0000000000 */
[----:B------:R-:W-:-:S15]  /*14850*/  NOP ;  /* 0x0000000000007918 */ /* 0x000fde0000000000 */
[----:B------:R-:W-:-:S14]  /*14860*/  NOP ;  /* 0x0000000000007918 */ /* 0x000fdc0000000000 */
[----:B------:R2:W3:-:S15]  /*14870*/  @!P0 DADD R8, R2, R10 ;  /* 0x0000000002088229 */ /* 0x0004de000000000a */
[----:B------:R-:W-:-:S15]  /*14880*/  NOP ;  /* 0x0000000000007918 */ /* 0x000fde0000000000 */
[----:B------:R-:W-:-:S15]  /*14890*/  NOP ;  /* 0x0000000000007918 */ /* 0x000fde0000000000 */
[----:B------:R-:W-:-:S15]  /*148a0*/  NOP ;  /* 0x0000000000007918 */ /* 0x000fde0000000000 */
[----:B------:R-:W-:-:S04]  /*148b0*/  NOP ;  /* 0x0000000000007918 */ /* 0x000fc80000000000 */
[----:B------:R2:W4:Y:S02]  /*148c0*/  @!P0 DADD R26, R30, R30 ;  /* 0x000000001e1a8229 */ /* 0x000524000000001e */
[----:B--234-:R-:W-:Y:S05]  /*148d0*/  BRA `(.L_x_10153) ;  /* 0x0000013800647947 */ /* 0x01cfea0003800000 */
.L_x_10152:
        /* <DEDUP_REMOVED lines=306> */
.L_x_10160:
[----:B------:R-:W-:Y:S05]  /*15c00*/  BSYNC.RECONVERGENT B4 ;  /* 0x0000000000047941 */ /* 0x000fea0003800200 */
.L_x_10159:
[----:B------:R-:W0:Y:S02]  /*15c10*/  DADD R8, R24, R8 ;  /* 0x0000000018087229 */ /* 0x000e240000000008 */
        /* <DEDUP_REMOVED lines=8> */
[----:B0-----:R-:W-:-:S05]  /*15ca0*/  @!P0 MOV R4, R11 ;  /* 0x0000000b00048202 */ /* 0x001fca0000000f00 */
[----:B------:R-:W-:-:S05]  /*15cb0*/  VIADD R6, R4, 0xffffffff ;  /* 0xffffffff04067836 */ /* 0x000fca0000000000 */
[----:B------:R-:W-:Y:S01]  /*15cc0*/  ISETP.GE.U32.AND P1, PT, R6, 0x7fefffff, PT ;  /* 0x7fefffff0600780c */ /* 0x000fe20003f26070 */
[----:B------:R-:W-:Y:S02]  /*15cd0*/  IMAD.MOV.U32 R6, RZ, RZ, R8 ;  /* 0x000000ffff067224 */ /* 0x000fe400078e0008 */
[----:B------:R-:W-:-:S10]  /*15ce0*/  @!P0 IMAD.MOV.U32 R6, RZ, RZ, R10 ;  /* 0x000000ffff068224 */ /* 0x000fd400078e000a */
[----:B------:R-:W-:Y:S01]  /*15cf0*/  @P1 IMAD.MOV.U32 R12, RZ, RZ, 0x0 ;  /* 0x00000000ff0c1424 */ /* 0x000fe200078e00ff */
[----:B------:R-:W-:Y:S01]  /*15d00*/  @P1 LOP3.LUT P2, RZ, R11, 0x7fffffff, RZ, 0xc0, !PT ;  /* 0x7fffffff0bff1812 */ /* 0x000fe2000784c0ff */
[----:B------:R-:W-:-:S15]  /*15d10*/  @P1 IMAD.MOV.U32 R13, RZ, RZ, 0x7ff00000 ;  /* 0x7ff00000ff0d1424 */ /* 0x000fde00078e00ff */
[----:B------:R-:W-:-:S15]  /*15d20*/  NOP ;  /* 0x0000000000007918 */ /* 0x000fde0000000000 */
[----:B------:R-:W-:-:S07]  /*15d30*/  NOP ;  /* 0x0000000000007918 */ /* 0x000fce0000000000 */
[----:B------:R0:W1:Y:S02]  /*15d40*/  @P1 DFMA R8, R10, R12, +INF ;  /* 0x7ff000000a08142b */ /* 0x000064000000000c */
[----:B0-----:R-:W-:Y:S01]  /*15d50*/  IMAD.MOV.U32 R13, RZ, RZ, -0x3ff ;  /* 0xfffffc01ff0d7424 */ /* 0x001fe200078e00ff */
[----:B-1----:R-:W-:Y:S02]  /*15d60*/  @P1 FSEL R42, R8, RZ, P2 ;  /* 0x000000ff082a1208 */ /* 0x002fe40001000000 */
[----:B------:R-:W-:Y:S02]  /*15d70*/  @P1 FSEL R43, R9, -QNAN , P2 ;  /* 0xfff00000092b1808 */ /* 0x000fe40001000000 */
[----:B------:R-:W-:Y:S01]  /*15d80*/  @!P0 MOV R13, 0xfffffbcb ;  /* 0xfffffbcb000d8802 */ /* 0x000fe20000000f00 */
        /* <DEDUP_REMOVED lines=174> */
.L_x_10158:
        /* <DEDUP_REMOVED lines=75> */
[----:B------:R-:W-:Y:S05]  /*16d20*/  CALL.REL.NOINC `($__internal_24_$__cuda_sm20_div_rn_f64_full) ;  /* 0x0000039800947944 */ /* 0x000fea0003c00000 */
.L_x_10167:
[----:B------:R-:W-:Y:S05]  /*16d30*/  BSYNC.RECONVERGENT B5 ;  /* 0x0000000000057941 */ /* 0x000fea0003800200 */
.L_x_10166:
[----:B------:R-:W-:Y:S01]  /*16d40*/  MOV R42, R8 ;  /* 0x00000008002a7202 */ /* 0x000fe20000000f00 */
[----:B------:R-:W-:-:S07]  /*16d50*/  IMAD.MOV.U32 R43, RZ, RZ, R9 ;  /* 0x000000ffff2b7224 */ /* 0x000fce00078e0009 */
.L_x_10165:
[----:B------:R-:W-:Y:S05]  /*16d60*/  BSYNC.RECONVERGENT B4 ;  /* 0x0000000000047941 */ /* 0x000fea0003800200 */
.L_x_10164:
        /* <DEDUP_REMOVED lines=69> */
.L_x_10172:
[----:B------:R-:W-:Y:S05]  /*171c0*/  BSYNC.RECONVERGENT B5 ;  /* 0x0000000000057941 */ /* 0x000fea0003800200 */
.L_x_10171:
[----:B------:R-:W-:Y:S05]  /*171d0*/  BRA `(.L_x_10170) ;  /* 0x0000000000047947 */ /* 0x000fea0003800000 */
.L_x_10169:
[----:B------:R0:W1:Y:S02]  /*171e0*/  DADD R8, R26, -R12 ;  /* 0x000000001a087229 */ /* 0x000064000000080c */
.L_x_10170:
[----:B------:R-:W-:Y:S05]  /*171f0*/  BSYNC.RECONVERGENT B4 ;  /* 0x0000000000047941 */ /* 0x000fea0003800200 */
.L_x_10168:
        /* <DEDUP_REMOVED lines=71> */
.L_x_10174:
[----:B------:R-:W-:Y:S05]  /*17670*/  BSYNC.RECONVERGENT B4 ;  /* 0x0000000000047941 */ /* 0x000fea0003800200 */
.L_x_10173:
        /* <DEDUP_REMOVED lines=10> */
[----:B------:R-:W-:-:S15]  /*17720*/  @!P0 MOV R13, 0xfffffbcb ;  /* 0xfffffbcb000d8802 */ /* 0x000fde0000000f00 */
[----:B------:R-:W-:-:S15]  /*17730*/  NOP ;  /* 0x0000000000007918 */ /* 0x000fde0000000000 */
[----:B------:R-:W-:-:S15]  /*17740*/  NOP ;  /* 0x0000000000007918 */ /* 0x000fde0000000000 */
[----:B------:R-:W-:-:S04]  /*17750*/  NOP ;  /* 0x0000000000007918 */ /* 0x000fc80000000000 */
        /* <DEDUP_REMOVED lines=188> */
.L_x_10175:
        /* <DEDUP_REMOVED lines=53> */
.L_x_10177:
[----:B------:R-:W-:Y:S05]  /*18670*/  BSYNC.RECONVERGENT B4 ;  /* 0x0000000000047941 */ /* 0x000fea0003800200 */
.L_x_10176:
        /* <DEDUP_REMOVED lines=78> */
.L_x_10163:
        /* <DEDUP_REMOVED lines=58> */
.L_x_10180:
[----:B------:R-:W-:Y:S05]  /*18f00*/  BSYNC.RECONVERGENT B4 ;  /* 0x0000000000047941 */ /* 0x000fea0003800200 */
.L_x_10179:
        /* <DEDUP_REMOVED lines=15> */
[----:B0-----:R-:W-:-:S04]  /*19000*/  @!P0 IMAD.MOV.U32 R4, RZ, RZ, R9 ;  /* 0x000000ffff048224 */ /* 0x001fc800078e0009 */
        /* <DEDUP_REMOVED lines=184> */
.L_x_10181:
        /* <DEDUP_REMOVED lines=53> */
.L_x_10183:
[----:B------:R-:W-:Y:S05]  /*19ee0*/  BSYNC.RECONVERGENT B4 ;  /* 0x0000000000047941 */ /* 0x000fea0003800200 */
.L_x_10182:
        /* <DEDUP_REMOVED lines=78> */
.L_x_10178:
        /* <DEDUP_REMOVED lines=60> */
[----:B------:R-:W-:Y:S05]  /*1a790*/  CALL.REL.NOINC `($__internal_25_$__cuda_sm20_dsqrt_rn_f64_mediumpath_v1) ;  /* 0x0000036800247944 */ /* 0x000fea0003c00000 */
[----:B------:R-:W-:Y:S02]  /*1a7a0*/  IMAD.MOV.U32 R12, RZ, RZ, R8 ;  /* 0x000000ffff0c7224 */ /* 0x000fe400078e0008 */
[----:B------:R-:W-:-:S07]  /*1a7b0*/  IMAD.MOV.U32 R13, RZ, RZ, R9 ;  /* 0x000000ffff0d7224 */ /* 0x000fce00078e0009 */
.L_x_10185:
[----:B------:R-:W-:Y:S05]  /*1a7c0*/  BSYNC.RECONVERGENT B4 ;  /* 0x0000000000047941 */ /* 0x000fea0003800200 */
.L_x_10184:
        /* <DEDUP_REMOVED lines=49> */
.L_x_10187:
[----:B------:R-:W-:Y:S05]  /*1aae0*/  BSYNC.RECONVERGENT B4 ;  /* 0x0000000000047941 */ /* 0x000fea0003800200 */
.L_x_10186:
[----:B------:R-:W-:Y:S02]  /*1aaf0*/  IMAD.MOV.U32 R42, RZ, RZ, R8 ;  /* 0x000000ffff2a7224 */ /* 0x000fe400078e0008 */
[----:B------:R-:W-:Y:S01]  /*1ab00*/  IMAD.MOV.U32 R43, RZ, RZ, R9 ;  /* 0x000000ffff2b7224 */ /* 0x000fe200078e0009 */
[----:B------:R-:W-:Y:S06]  /*1ab10*/  BRA `(.L_x_10161) ;  /* 0x0000000000d47947 */ /* 0x000fec0003800000 */
.L_x_10162:
        /* <DEDUP_REMOVED lines=50> */
.L_x_10189:
[----:B------:R-:W-:Y:S05]  /*1ae40*/  BSYNC.RECONVERGENT B4 ;  /* 0x0000000000047941 */ /* 0x000fea0003800200 */
.L_x_10188:
[----:B------:R-:W-:Y:S02]  /*1ae50*/  IMAD.MOV.U32 R42, RZ, RZ, R8 ;  /* 0x000000ffff2a7224 */ /* 0x000fe400078e0008 */
[----:B------:R-:W-:-:S07]  /*1ae60*/  IMAD.MOV.U32 R43, RZ, RZ, R9 ;  /* 0x000000ffff2b7224 */ /* 0x000fce00078e0009 */
.L_x_10161:
[----:B------:R-:W-:Y:S05]  /*1ae70*/  BSYNC.RECONVERGENT B3 ;  /* 0x0000000000037941 */ /* 0x000fea0003800200 */
.L_x_10157:
        /* <DEDUP_REMOVED lines=53> */
.L_x_10194:
[----:B------:R-:W-:Y:S05]  /*1b1d0*/  BSYNC.RECONVERGENT B5 ;  /* 0x0000000000057941 */ /* 0x000fea0003800200 */
.L_x_10193:
        /* <DEDUP_REMOVED lines=184> */
.L_x_10197:
        /* <DEDUP_REMOVED lines=123> */
.L_x_10196:
        /* <DEDUP_REMOVED lines=172> */
.L_x_10199:
        /* <DEDUP_REMOVED lines=123> */
.L_x_10195:
        /* <DEDUP_REMOVED lines=79> */
.L_x_10206:
[----:B------:R-:W-:Y:S05]  /*1dc70*/  BSYNC.RECONVERGENT B7 ;  /* 0x0000000000077941 */ /* 0x000fea0003800200 */
.L_x_10205:
[----:B------:R-:W-:Y:S02]  /*1dc80*/  IMAD.MOV.U32 R56, RZ, RZ, R8 ;  /* 0x000000ffff387224 */ /* 0x000fe400078e0008 */
[----:B------:R-:W-:-:S07]  /*1dc90*/  IMAD.MOV.U32 R57, RZ, RZ, R9 ;  /* 0x000000ffff397224 */ /* 0x000fce00078e0009 */
.L_x_10204:
[----:B------:R-:W-:Y:S05]  /*1dca0*/  BSYNC.RECONVERGENT B6 ;  /* 0x0000000000067941 */ /* 0x000fea0003800200 */
.L_x_10203:
[----:B------:R-:W0:Y:S01]  /*1dcb0*/  DSETP.GEU.AND P0, PT, R36, RZ, PT ;  /* 0x000000ff2400722a */ /* 0x000e220003f0e000 */
[----:B------:R-:W-:Y:S04]  /*1dcc0*/  BSSY.RECONVERGENT B6, `(.L_x_10207) ;  /* 0x0000044000067945 */ /* 0x000fe80003800200 */
[----:B0-----:R-:W-:Y:S05]  /*1dcd0*/  @!P0 BRA `(.L_x_10208) ;  /* 0x0000000400048947 */ /* 0x001fea0003800000 */
[----:B------:R-:W0:Y:S02]  /*1dce0*/  DSETP.NEU.AND P0, PT, R36, RZ, PT ;  /* 0x000000ff2400722a */ /* 0x000e240003f0d000 */
[----:B0-----:R-:W-:Y:S05]  /*1dcf0*/  @!P0 BRA `(.L_x_10209) ;  /* 0x0000000400008947 */ /* 0x001fea0003800000 */
        /* <DEDUP_REMOVED lines=59> */
.L_x_10211:
[----:B------:R-:W-:Y:S05]  /*1e0b0*/  BSYNC.RECONVERGENT B7 ;  /* 0x0000000000077941 */ /* 0x000fea0003800200 */
.L_x_10210:
[----:B------:R-:W-:Y:S02]  /*1e0c0*/  IMAD.MOV.U32 R2, RZ, RZ, R8 ;  /* 0x000000ffff027224 */ /* 0x000fe400078e0008 */
[----:B------:R-:W-:Y:S01]  /*1e0d0*/  IMAD.MOV.U32 R3, RZ, RZ, R9 ;  /* 0x000000ffff037224 */ /* 0x000fe200078e0009 */
[----:B------:R-:W-:Y:S06]  /*1e0e0*/  BRA `(.L_x_10209) ;  /* 0x0000000000047947 */ /* 0x000fec0003800000 */
.L_x_10208:
[----:B------:R0:W1:Y:S02]  /*1e0f0*/  DADD R2, -R36, R26 ;  /* 0x0000000024027229 */ /* 0x000064000000011a */
.L_x_10209:
[----:B------:R-:W-:Y:S05]  /*1e100*/  BSYNC.RECONVERGENT B6 ;  /* 0x0000000000067941 */ /* 0x000fea0003800200 */
.L_x_10207:
        /* <DEDUP_REMOVED lines=20> */
[----:B------:R-:W-:-:S04]  /*1e250*/  IADD3 R2, PT, PT, R25, -0x3500000, RZ ;  /* 0xfcb0000019027810 */ /* 0x000fc80007ffe0ff */
[----:B------:R-:W-:-:S15]  /*1e260*/  ISETP.GE.U32.AND P0, PT, R2, 0x7ca00000, PT ;  /* 0x7ca000000200780c */ /* 0x000fde0003f06070 */
[----:B------:R-:W-:-:S15]  /*1e270*/  NOP ;  /* 0x0000000000007918 */ /* 0x000fde0000000000 */
[----:B------:R-:W-:-:S15]  /*1e280*/  NOP ;  /* 0x0000000000007918 */ /* 0x000fde0000000000 */
[----:B------:R-:W-:-:S12]  /*1e290*/  NOP ;  /* 0x0000000000007918 */ /* 0x000fd80000000000 */
        /* <DEDUP_REMOVED lines=46> */
.L_x_10213:
[----:B------:R-:W-:Y:S05]  /*1e580*/  BSYNC.RECONVERGENT B6 ;  /* 0x0000000000067941 */ /* 0x000fea0003800200 */
.L_x_10212:
[----:B------:R-:W-:Y:S02]  /*1e590*/  IMAD.MOV.U32 R24, RZ, RZ, R8 ;  /* 0x000000ffff187224 */ /* 0x000fe400078e0008 */
[----:B------:R-:W-:Y:S01]  /*1e5a0*/  IMAD.MOV.U32 R25, RZ, RZ, R9 ;  /* 0x000000ffff197224 */ /* 0x000fe200078e0009 */
[----:B------:R-:W-:Y:S06]  /*1e5b0*/  BRA `(.L_x_10214) ;  /* 0x0000001000dc7947 */ /* 0x000fec0003800000 */
.L_x_10202:
[----:B------:R-:W0:Y:S02]  /*1e5c0*/  DSETP.GT.AND P0, PT, R44, 1, PT ;  /* 0x3ff000002c00742a */ /* 0x000e240003f04000 */
[----:B0-----:R-:W-:Y:S05]  /*1e5d0*/  @P0 BRA `(.L_x_10215) ;  /* 0x0000000400040947 */ /* 0x001fea0003800000 */
[----:B------:R-:W0:Y:S01]  /*1e5e0*/  DADD R2, -R44, 1 ;  /* 0x3ff000002c027429 */ /* 0x000e220000000100 */
[----:B------:R-:W-:Y:S01]  /*1e5f0*/  MOV R10, 0x0 ;  /* 0x00000000000a7802 */ /* 0x000fe20000000f00 */
[----:B------:R-:W-:Y:S01]  /*1e600*/  IMAD.MOV.U32 R11, RZ, RZ, 0x3fd80000 ;  /* 0x3fd80000ff0b7424 */ /* 0x000fe200078e00ff */
        /* <DEDUP_REMOVED lines=58> */
.L_x_10217:
[----:B------:R-:W-:Y:S05]  /*1e9b0*/  BSYNC.RECONVERGENT B6 ;  /* 0x0000000000067941 */ /* 0x000fea0003800200 */
.L_x_10216:
[----:B------:R-:W-:Y:S02]  /*1e9c0*/  IMAD.MOV.U32 R24, RZ, RZ, R8 ;  /* 0x000000ffff187224 */ /* 0x000fe400078e0008 */
[----:B------:R-:W-:Y:S01]  /*1e9d0*/  IMAD.MOV.U32 R25, RZ, RZ, R9 ;  /* 0x000000ffff197224 */ /* 0x000fe200078e0009 */
[----:B------:R-:W-:Y:S06]  /*1e9e0*/  BRA `(.L_x_10214) ;  /* 0x0000000c00d07947 */ /* 0x000fec0003800000 */
.L_x_10215:
        /* <DEDUP_REMOVED lines=68> */
.L_x_10219:
[----:B------:R-:W-:Y:S05]  /*1ee30*/  BSYNC.RECONVERGENT B6 ;  /* 0x0000000000067941 */ /* 0x000fea0003800200 */
.L_x_10218:
        /* <DEDUP_REMOVED lines=49> */
.L_x_10221:
[----:B------:R-:W-:Y:S05]  /*1f150*/  BSYNC.RECONVERGENT B6 ;  /* 0x0000000000067941 */ /* 0x000fea0003800200 */
.L_x_10220:
[----:B------:R-:W0:Y:S01]  /*1f160*/  DMUL R44, R44, 8.11296384146066816958e+31 ;  /* 0x469000002c2c7828 */ /* 0x000e220000000000 */
[----:B------:R-:W-:Y:S02]  /*1f170*/  IMAD.MOV.U32 R24, RZ, RZ, R8 ;  /* 0x000000ffff187224 */ /* 0x000fe400078e0008 */
[----:B------:R-:W-:Y:S01]  /*1f180*/  IMAD.MOV.U32 R25, RZ, RZ, R9 ;  /* 0x000000ffff197224 */ /* 0x000fe200078e0009 */
[----:B0-----:R-:W-:Y:S06]  /*1f190*/  BRA `(.L_x_10214) ;  /* 0x0000000400e47947 */ /* 0x001fec0003800000 */
.L_x_10201:
        /* <DEDUP_REMOVED lines=49> */
[----:B------:R-:W-:-:S07]  /*1f4b0*/  IMAD.MOV.U32 R4, RZ, RZ, R36 ;  /* 0x000000ffff047224 */ /* 0x000fce00078e0024 */
[----:B------:R-:W-:Y:S05]  /*1f4c0*/  CALL.REL.NOINC `($__internal_25_$__cuda_sm20_dsqrt_rn_f64_mediumpath_v1) ;  /* 0x0000031800d87944 */ /* 0x000fea0003c00000 */
[----:B------:R-:W-:Y:S01]  /*1f4d0*/  IMAD.MOV.U32 R26, RZ, RZ, R8 ;  /* 0x000000ffff1a7224 */ /* 0x000fe200078e0008 */
[----:B------:R-:W-:-:S07]  /*1f4e0*/  MOV R27, R9 ;  /* 0x00000009001b7202 */ /* 0x000fce0000000f00 */
.L_x_10223:
[----:B------:R-:W-:Y:S05]  /*1f4f0*/  BSYNC.RECONVERGENT B6 ;  /* 0x0000000000067941 */ /* 0x000fea0003800200 */
.L_x_10222:
        /* <DEDUP_REMOVED lines=63> */
.L_x_10225:
[----:B------:R-:W-:Y:S05]  /*1f8f0*/  BSYNC.RECONVERGENT B6 ;  /* 0x0000000000067941 */ /* 0x000fea0003800200 */
.L_x_10224:
[----:B------:R0:W1:Y:S01]  /*1f900*/  DMUL R24, R8, R26 ;  /* 0x0000001a08187228 */ /* 0x0000620000000000 */
[----:B------:R-:W-:Y:S01]  /*1f910*/  MOV R44, 0x0 ;  /* 0x00000000002c7802 */ /* 0x000fe20000000f00 */
[----:B01----:R-:W-:-:S07]  /*1f920*/  IMAD.MOV.U32 R45, RZ, RZ, 0x3ff00000 ;  /* 0x3ff00000ff2d7424 */ /* 0x003fce00078e00ff */
.L_x_10214:
[----:B------:R-:W-:Y:S05]  /*1f930*/  BSYNC.RECONVERGENT B5 ;  /* 0x0000000000057941 */ /* 0x000fea0003800200 */
.L_x_10200:
[----:B------:R-:W-:Y:S05]  /*1f940*/  BRA `(.L_x_10226) ;  /* 0x0000000000187947 */ /* 0x000fea0003800000 */
.L_x_10192:
[----:B------:R-:W0:-:S15]  /*1f950*/  DMUL R24, R24, 9.00719925474099200000e+15 ;  /* 0x4340000018187828 */ /* 0x000e1e0000000000 */
[----:B------:R-:W-:-:S15]  /*1f960*/  NOP ;  /* 0x0000000000007918 */ /* 0x000fde0000000000 */
[----:B------:R-:W-:-:S15]  /*1f970*/  NOP ;  /* 0x0000000000007918 */ /* 0x000fde0000000000 */
[----:B------:R-:W-:-:S15]  /*1f980*/  NOP ;  /* 0x0000000000007918 */ /* 0x000fde0000000000 */
[----:B------:R-:W-:-:S04]  /*1f990*/  NOP ;  /* 0x0000000000007918 */ /* 0x000fc80000000000 */
[----:B0-----:R-:W1:Y:S02]  /*1f9a0*/  DMUL R44, R44, 9.00719925474099200000e+15 ;  /* 0x434000002c2c7828 */ /* 0x001e640000000000 */
.L_x_10226:
[----:B------:R-:W-:Y:S05]  /*1f9b0*/  BSYNC.RELIABLE B3 ;  /* 0x0000000000037941 */ /* 0x000fea0003800100 */
.L_x_10191:
        /* <DEDUP_REMOVED lines=64> */
[----:B------:R-:W-:Y:S02]  /*1fdc0*/  IMAD.MOV.U32 R11, RZ, RZ, R13 ;  /* 0x000000ffff0b7224 */ /* 0x000fe400078e000d */
[----:B------:R-:W-:Y:S02]  /*1fdd0*/  IMAD.MOV.U32 R8, RZ, RZ, R26 ;  /* 0x000000ffff087224 */ /* 0x000fe400078e001a */
[----:B------:R-:W-:-:S07]  /*1fde0*/  IMAD.MOV.U32 R9, RZ, RZ, R27 ;  /* 0x000000ffff097224 */ /* 0x000fce00078e001b */
[----:B------:R-:W-:Y:S05]  /*1fdf0*/  CALL.REL.NOINC `($__internal_24_$__cuda_sm20_div_rn_f64_full) ;  /* 0x0000030800607944 */ /* 0x000fea0003c00000 */
.L_x_10229:
[----:B------:R-:W-:Y:S05]  /*1fe00*/  BSYNC.RECONVERGENT B3 ;  /* 0x0000000000037941 */ /* 0x000fea0003800200 */
.L_x_10228:
        /* <DEDUP_REMOVED lines=176> */
.L_x_10231:
[----:B------:R-:W-:Y:S02]  /*20910*/  FSEL R8, RZ, 3.37028055040000000000e+12, P0 ;  /* 0x54442d18ff087808 */ /* 0x000fe40000000000 */
[----:B------:R-:W-:-:S07]  /*20920*/  FSEL R9, RZ, 2.1426990032196044922, P0 ;  /* 0x400921fbff097808 */ /* 0x000fce0000000000 */
.L_x_10232:
[----:B------:R-:W-:Y:S05]  /*20930*/  BSYNC.RECONVERGENT B0 ;  /* 0x0000000000007941 */ /* 0x000fea0003800200 */
.L_x_10230:
        /* <DEDUP_REMOVED lines=10> */
.L_x_10227:
        /* <DEDUP_REMOVED lines=62> */
.L_x_10234:
[----:B------:R-:W-:Y:S05]  /*20dc0*/  BSYNC.RECONVERGENT B3 ;  /* 0x0000000000037941 */ /* 0x000fea0003800200 */
.L_x_10233:
        /* <DEDUP_REMOVED lines=176> */
.L_x_10236:
[----:B------:R-:W-:Y:S02]  /*218d0*/  FSEL R8, RZ, 3.37028055040000000000e+12, P0 ;  /* 0x54442d18ff087808 */ /* 0x000fe40000000000 */
[----:B------:R-:W-:-:S07]  /*218e0*/  FSEL R9, RZ, 2.1426990032196044922, P0 ;  /* 0x400921fbff097808 */ /* 0x000fce0000000000 */
.L_x_10237:
[----:B------:R-:W-:Y:S05]  /*218f0*/  BSYNC.RECONVERGENT B0 ;  /* 0x0000000000007941 */ /* 0x000fea0003800200 */
.L_x_10235:
        /* <DEDUP_REMOVED lines=9> */
.L_x_10198:
[----:B------:R-:W-:Y:S05]  /*21990*/  BSYNC.RECONVERGENT B4 ;  /* 0x0000000000047941 */ /* 0x000fea0003800200 */
.L_x_10190:
[----:B------:R-:W-:Y:S01]  /*219a0*/  ISETP.GE.AND P0, PT, R31, RZ, PT ;  /* 0x000000ff1f00720c */ /* 0x000fe20003f06270 */
[----:B------:R-:W0:Y:S03]  /*219b0*/  DADD R2, -RZ, -R42 ;  /* 0x00000000ff027229 */ /* 0x000e26000000092a */
[----:B0-----:R-:W-:Y:S02]  /*219c0*/  FSEL R26, R42, R2, !P0 ;  /* 0x000000022a1a7208 */ /* 0x001fe40004000000 */
[----:B------:R-:W-:Y:S01]  /*219d0*/  FSEL R27, R43, R3, !P0 ;  /* 0x000000032b1b7208 */ /* 0x000fe20004000000 */
[----:B------:R-:W-:Y:S06]  /*219e0*/  BRA `(.L_x_10153) ;  /* 0x0000006800207947 */ /* 0x000fec0003800000 */
.L_x_10156:
        /* <DEDUP_REMOVED lines=15> */
.L_x_10155:
[----:B------:R2:W3:Y:S01]  /*21ae0*/  DADD R26, -RZ, -R30 ;  /* 0x00000000ff1a7229 */ /* 0x0004e2000000091e */
[----:B------:R-:W-:Y:S01]  /*21af0*/  CS2R R8, SRZ ;  /* 0x0000000000087805 */ /* 0x000fe2000001ff00 */
[----:B--23--:R-:W-:Y:S06]  /*21b00*/  BRA `(.L_x_10153) ;  /* 0x0000006400d87947 */ /* 0x00cfec0003800000 */
.L_x_10154:
        /* <DEDUP_REMOVED lines=30> */
[----:B------:R-:W0:Y:S01]  /*21cf0*/  MUFU.RCP64H R9, R27 ;  /* 0x0000001b00097308 */ /* 0x000e220000001800 */
[--C-:B------:R-:W-:Y:S01]  /*21d00*/  IMAD.MOV.U32 R11, RZ, RZ, R13.reuse ;  /* 0x000000ffff0b7224 */ /* 0x100fe200078e000d */
[----:B------:R-:W-:Y:S01]  /*21d10*/  MOV R8, 0x1 ;  /* 0x0000000100087802 */ /* 0x000fe20000000f00 */
[----:B------:R-:W-:-:S15]  /*21d20*/  IMAD.MOV.U32 R4, RZ, RZ, R13 ;  /* 0x000000ffff047224 */ /* 0x000fde00078e000d */
[----:B------:R-:W-:-:S15]  /*21d30*/  NOP ;  /* 0x0000000000007918 */ /* 0x000fde0000000000 */
[----:B------:R-:W-:-:S15]  /*21d40*/  NOP ;  /* 0x0000000000007918 */ /* 0x000fde0000000000 */
[----:B------:R-:W-:-:S12]  /*21d50*/  NOP ;  /* 0x0000000000007918 */ /* 0x000fd80000000000 */
[----:B------:R-:W1:Y:S02]  /*21d60*/  @!P0 DMUL R10, R10, 1.80143985094819840000e+16 ;  /* 0x435000000a0a8828 */ /* 0x000e640000000000 */
[----:B-1----:R-:W-:-:S04]  /*21d70*/  @!P0 IMAD.MOV.U32 R4, RZ, RZ, R11 ;  /* 0x000000ffff048224 */ /* 0x002fc800078e000b */
[----:B------:R-:W-:-:S05]  /*21d80*/  VIADD R6, R4, 0xffffffff ;  /* 0xffffffff04067836 */ /* 0x000fca0000000000 */
[----:B------:R-:W-:Y:S01]  /*21d90*/  ISETP.GE.U32.AND P2, PT, R6, 0x7fefffff, PT ;  /* 0x7fefffff0600780c */ /* 0x000fe20003f46070 */
[----:B------:R-:W-:Y:S02]  /*21da0*/  IMAD.MOV.U32 R6, RZ, RZ, R12 ;  /* 0x000000ffff067224 */ /* 0x000fe400078e000c */
[----:B------:R-:W-:-:S10]  /*21db0*/  @!P0 IMAD.MOV.U32 R6, RZ, RZ, R10 ;  /* 0x000000ffff068224 */ /* 0x000fd400078e000a */
        /* <DEDUP_REMOVED lines=41> */
[----:B-1----:R-:W-:-:S05]  /*22050*/  FFMA R13, RZ, R27, R9 ;  /* 0x0000001bff0d7223 */ /* 0x002fca0000000009 */
        /* <DEDUP_REMOVED lines=181> */
.L_x_10242:
[----:B------:R-:W-:Y:S05]  /*22bb0*/  BSYNC.RECONVERGENT B0 ;  /* 0x0000000000007941 */ /* 0x000fea0003800200 */
.L_x_10241:
[----:B------:R-:W-:Y:S04]  /*22bc0*/  BSSY.RECONVERGENT B4, `(.L_x_10243) ;  /* 0x0000008000047945 */ /* 0x000fe80003800200 */
[----:B------:R-:W-:Y:S05]  /*22bd0*/  @P4 BRA P5, `(.L_x_10244) ;  /* 0x0000000000184947 */ /* 0x000fea0002800000 */
[----:B------:R-:W-:Y:S01]  /*22be0*/  IMAD.MOV.U32 R10, RZ, RZ, R24 ;  /* 0x000000ffff0a7224 */ /* 0x000fe200078e0018 */
[----:B------:R-:W-:Y:S01]  /*22bf0*/  MOV R11, R25 ;  /* 0x00000019000b7202 */ /* 0x000fe20000000f00 */
[----:B------:R-:W-:Y:S01]  /*22c00*/  IMAD.MOV.U32 R8, RZ, RZ, R26 ;  /* 0x000000ffff087224 */ /* 0x000fe200078e001a */
[----:B------:R-:W-:Y:S01]  /*22c10*/  MOV R4, 0x22c40 ;  /* 0x00022c4000047802 */ /* 0x000fe20000000f00 */
[----:B------:R-:W-:-:S07]  /*22c20*/  IMAD.MOV.U32 R9, RZ, RZ, R27 ;  /* 0x000000ffff097224 */ /* 0x000fce00078e001b */
[----:B01----:R-:W-:Y:S05]  /*22c30*/  CALL.REL.NOINC `($__internal_24_$__cuda_sm20_div_rn_f64_full) ;  /* 0x000002d800d07944 */ /* 0x003fea0003c00000 */
.L_x_10244:
[----:B------:R-:W-:Y:S05]  /*22c40*/  BSYNC.RECONVERGENT B4 ;  /* 0x0000000000047941 */ /* 0x000fea0003800200 */
.L_x_10243:
        /* <DEDUP_REMOVED lines=176> */
.L_x_10246:
[----:B------:R-:W-:Y:S02]  /*23750*/  FSEL R8, RZ, 3.37028055040000000000e+12, P0 ;  /* 0x54442d18ff087808 */ /* 0x000fe40000000000 */
[----:B------:R-:W-:-:S07]  /*23760*/  FSEL R9, RZ, 2.1426990032196044922, P0 ;  /* 0x400921fbff097808 */ /* 0x000fce0000000000 */
.L_x_10247:
[----:B------:R-:W-:Y:S05]  /*23770*/  BSYNC.RECONVERGENT B0 ;  /* 0x0000000000007941 */ /* 0x000fea0003800200 */
.L_x_10245:
        /* <DEDUP_REMOVED lines=14> */
.L_x_10240:
        /* <DEDUP_REMOVED lines=76> */
[----:B0-----:R-:W-:Y:S02]  /*23d20*/  IMAD.U32 R36, RZ, RZ, UR6 ;  /* 0x00000006ff247e24 */ /* 0x001fe4000f8e00ff */
[----:B------:R-:W-:-:S15]  /*23d30*/  IMAD.MOV.U32 R38, RZ, RZ, RZ ;  /* 0x000000ffff267224 */ /* 0x000fde00078e00ff */
        /* <DEDUP_REMOVED lines=66> */
[----:B------:R-:W-:Y:S01]  /*24160*/  IMAD.MOV.U32 R4, RZ, RZ, -0x3ff ;  /* 0xfffffc01ff047424 */ /* 0x000fe200078e00ff */
[----:B------:R-:W-:-:S05]  /*24170*/  @!P0 MOV R4, 0xfffffbcb ;  /* 0xfffffbcb00048802 */ /* 0x000fca0000000f00 */
        /* <DEDUP_REMOVED lines=181> */
.L_x_10250:
[----:B------:R-:W-:Y:S05]  /*24cd0*/  BSYNC.RECONVERGENT B0 ;  /* 0x0000000000007941 */ /* 0x000fea0003800200 */
.L_x_10249:
[----:B------:R-:W-:Y:S04]  /*24ce0*/  BSSY.RECONVERGENT B4, `(.L_x_10251) ;  /* 0x0000008000047945 */ /* 0x000fe80003800200 */
[----:B------:R-:W-:Y:S05]  /*24cf0*/  @P4 BRA P5, `(.L_x_10252) ;  /* 0x0000000000184947 */ /* 0x000fea0002800000 */
[----:B------:R-:W-:Y:S01]  /*24d00*/  IMAD.MOV.U32 R10, RZ, RZ, R24 ;  /* 0x000000ffff0a7224 */ /* 0x000fe200078e0018 */
[----:B------:R-:W-:Y:S01]  /*24d10*/  MOV R4, 0x24d60 ;  /* 0x00024d6000047802 */ /* 0x000fe20000000f00 */
[----:B------:R-:W-:Y:S02]  /*24d20*/  IMAD.MOV.U32 R11, RZ, RZ, R25 ;  /* 0x000000ffff0b7224 */ /* 0x000fe400078e0019 */
[----:B------:R-:W-:Y:S02]  /*24d30*/  IMAD.MOV.U32 R8, RZ, RZ, R26 ;  /* 0x000000ffff087224 */ /* 0x000fe400078e001a */
[----:B------:R-:W-:-:S07]  /*24d40*/  IMAD.MOV.U32 R9, RZ, RZ, R27 ;  /* 0x000000ffff097224 */ /* 0x000fce00078e001b */
[----:B01----:R-:W-:Y:S05]  /*24d50*/  CALL.REL.NOINC `($__internal_24_$__cuda_sm20_div_rn_f64_full) ;  /* 0x000002b800887944 */ /* 0x003fea0003c00000 */
.L_x_10252:
[----:B------:R-:W-:Y:S05]  /*24d60*/  BSYNC.RECONVERGENT B4 ;  /* 0x0000000000047941 */ /* 0x000fea0003800200 */
.L_x_10251:
        /* <DEDUP_REMOVED lines=176> */
.L_x_10254:
[----:B------:R-:W-:Y:S02]  /*25870*/  FSEL R8, RZ, 3.37028055040000000000e+12, P0 ;  /* 0x54442d18ff087808 */ /* 0x000fe40000000000 */
[----:B------:R-:W-:-:S07]  /*25880*/  FSEL R9, RZ, 2.1426990032196044922, P0 ;  /* 0x400921fbff097808 */ /* 0x000fce0000000000 */
.L_x_10255:
[----:B------:R-:W-:Y:S05]  /*25890*/  BSYNC.RECONVERGENT B0 ;  /* 0x0000000000007941 */ /* 0x000fea0003800200 */
.L_x_10253:
        /* <DEDUP_REMOVED lines=10> */
.L_x_10239:
        /* <DEDUP_REMOVED lines=51> */
[----:B------:R-:W-:Y:S01]  /*25c70*/  MOV R36, R8 ;  /* 0x0000000800247202 */ /* 0x000fe20000000f00 */
[----:B------:R-:W-:-:S07]  /*25c80*/  IMAD.MOV.U32 R37, RZ, RZ, R9 ;  /* 0x000000ffff257224 */ /* 0x000fce00078e0009 */
.L_x_10257:
[----:B------:R-:W-:Y:S05]  /*25c90*/  BSYNC.RECONVERGENT B4 ;  /* 0x0000000000047941 */ /* 0x000fea0003800200 */
.L_x_10256:
        /* <DEDUP_REMOVED lines=50> */
[----:B------:R-:W-:Y:S05]  /*25fc0*/  CALL.REL.NOINC `($__internal_24_$__cuda_sm20_div_rn_f64_full) ;  /* 0x000002a400ec7944 */ /* 0x000fea0003c00000 */
.L_x_10259:
[----:B------:R-:W-:Y:S05]  /*25fd0*/  BSYNC.RECONVERGENT B4 ;  /* 0x0000000000047941 */ /* 0x000fea0003800200 */
.L_x_10258:
        /* <DEDUP_REMOVED lines=75> */
[----:B------:R-:W-:-:S04]  /*26490*/  @P2 LOP3.LUT R37, R36, 0x80000, RZ, 0xfc, !PT ;  /* 0x0008000024252812 */ /* 0x000fc800078efcff */
[----:B------:R-:W-:Y:S02]  /*264a0*/  SEL R36, R6, UR4, P0 ;  /* 0x0000000406247c07 */ /* 0x000fe40008000000 */
[----:B------:R-:W-:-:S15]  /*264b0*/  ISETP.GE.U32.AND P0, PT, R13, 0x7ff00000, PT ;  /* 0x7ff000000d00780c */ /* 0x000fde0003f06070 */
        /* <DEDUP_REMOVED lines=14> */
[----:B0-----:R-:W0:Y:S01]  /*265a0*/  MUFU.RSQ64H R39, R37 ;  /* 0x0000002500277308 */ /* 0x001e220000001c00 */
[----:B------:R-:W-:-:S15]  /*265b0*/  HFMA2 R38, -RZ, RZ, 0, 0 ;  /* 0x00000000ff267431 */ /* 0x000fde00000001ff */
[----:B------:R-:W-:-:S15]  /*265c0*/  NOP ;  /* 0x0000000000007918 */ /* 0x000fde0000000000 */
[----:B------:R-:W-:-:S15]  /*265d0*/  NOP ;  /* 0x0000000000007918 */ /* 0x000fde0000000000 */
[----:B------:R-:W-:-:S15]  /*265e0*/  NOP ;  /* 0x0000000000007918 */ /* 0x000fde0000000000 */
[----:B------:R-:W-:-:S01]  /*265f0*/  NOP ;  /* 0x0000000000007918 */ /* 0x000fc20000000000 */
        /* <DEDUP_REMOVED lines=48> */
[----:B------:R-:W-:-:S03]  /*26900*/  @!P2 IMAD.MOV.U32 R12, RZ, RZ, R10 ;  /* 0x000000ffff0ca224 */ /* 0x000fc600078e000a */
[----:B------:R-:W-:-:S04]  /*26910*/  IADD3 R4, PT, PT, R13, -0x1, RZ ;  /* 0xffffffff0d047810 */ /* 0x000fc80007ffe0ff */
        /* <DEDUP_REMOVED lines=185> */
.L_x_10261:
[----:B------:R-:W-:Y:S05]  /*274b0*/  BSYNC.RECONVERGENT B0 ;  /* 0x0000000000007941 */ /* 0x000fea0003800200 */
.L_x_10260:
        /* <DEDUP_REMOVED lines=8> */
[----:B012---:R-:W-:Y:S05]  /*27540*/  CALL.REL.NOINC `($__internal_24_$__cuda_sm20_div_rn_f64_full) ;  /* 0x00000290008c7944 */ /* 0x007fea0003c00000 */
.L_x_10263:
[----:B------:R-:W-:Y:S05]  /*27550*/  BSYNC.RECONVERGENT B4 ;  /* 0x0000000000047941 */ /* 0x000fea0003800200 */
.L_x_10262:
        /* <DEDUP_REMOVED lines=135> */
[----:B---3--:R-:W3:-:S15]  /*27dd0*/  DMUL R12, R10, R12 ;  /* 0x0000000c0a0c7228 */ /* 0x008ede0000000000 */
[----:B------:R-:W-:-:S15]  /*27de0*/  NOP ;  /* 0x0000000000007918 */ /* 0x000fde0000000000 */
[----:B------:R-:W-:-:S15]  /*27df0*/  NOP ;  /* 0x0000000000007918 */ /* 0x000fde0000000000 */
[----:B------:R-:W-:-:S15]  /*27e00*/  NOP ;  /* 0x0000000000007918 */ /* 0x000fde0000000000 */
[----:B------:R-:W-:-:S04]  /*27e10*/  NOP ;  /* 0x0000000000007918 */ /* 0x000fc80000000000 */
[----:B---3--:R3:W4:Y:S02]  /*27e20*/  DFMA R12, R12, R8, R8 ;  /* 0x000000080c0c722b */ /* 0x0087240000000008 */
[----:B---3--:R-:W-:Y:S01]  /*27e30*/  @P1 MOV R8, 0x54442d18 ;  /* 0x54442d1800081802 */ /* 0x008fe20000000f00 */
[----:B------:R-:W-:-:S15]  /*27e40*/  @P1 IMAD.MOV.U32 R9, RZ, RZ, 0x400921fb ;  /* 0x400921fbff091424 */ /* 0x000fde00078e00ff */
[----:B------:R-:W-:-:S15]  /*27e50*/  NOP ;  /* 0x0000000000007918 */ /* 0x000fde0000000000 */
[----:B------:R-:W-:-:S15]  /*27e60*/  NOP ;  /* 0x0000000000007918 */ /* 0x000fde0000000000 */
[----:B------:R-:W-:-:S15]  /*27e70*/  NOP ;  /* 0x0000000000007918 */ /* 0x000fde0000000000 */
[----:B------:R-:W-:-:S01]  /*27e80*/  NOP ;  /* 0x0000000000007918 */ /* 0x000fc20000000000 */
[----:B----4-:R-:W3:Y:S02]  /*27e90*/  @P1 DADD R8, -R12, R8 ;  /* 0x000000000c081229 */ /* 0x010ee40000000108 */
        /* <DEDUP_REMOVED lines=29> */
.L_x_10265:
[----:B------:R-:W-:Y:S02]  /*28070*/  FSEL R8, RZ, 3.37028055040000000000e+12, P0 ;  /* 0x54442d18ff087808 */ /* 0x000fe40000000000 */
[----:B------:R-:W-:-:S07]  /*28080*/  FSEL R9, RZ, 2.1426990032196044922, P0 ;  /* 0x400921fbff097808 */ /* 0x000fce0000000000 */
.L_x_10266:
[----:B------:R-:W-:Y:S05]  /*28090*/  BSYNC.RECONVERGENT B0 ;  /* 0x0000000000007941 */ /* 0x000fea0003800200 */
.L_x_10264:
        /* <DEDUP_REMOVED lines=13> */
.L_x_10248:
[----:B------:R-:W-:Y:S05]  /*28170*/  BSYNC.RECONVERGENT B3 ;  /* 0x0000000000037941 */ /* 0x000fea0003800200 */
.L_x_10238:
        /* <DEDUP_REMOVED lines=15> */
.L_x_10153:
[----:B------:R-:W-:Y:S05]  /*28270*/  BSYNC.RECONVERGENT B1 ;  /* 0x0000000000017941 */ /* 0x000fea0003800200 */
.L_x_10151:
        /* <DEDUP_REMOVED lines=27> */
.L_x_10150:
[----:B------:R-:W-:Y:S05]  /*28430*/  BSYNC.RECONVERGENT B2 ;  /* 0x0000000000027941 */ /* 0x000fea0003800200 */
.L_x_10149:
[----:B------:R-:W-:Y:S05]  /*28440*/  WARPSYNC.ALL ;  /* 0x0000000000007948 */ /* 0x000fea0003800000 */
[----:B------:R-:W-:Y:S01]  /*28450*/  IADD3 R2, PT, PT, R0, 0x100, RZ ;  /* 0x0000010000027810 */ /* 0x000fe20007ffe0ff */
        /* <DEDUP_REMOVED lines=15> */
[----:B------:R-:W2:-:S15]  /*28550*/  DSETP.NUM.AND P1, PT, R32, R32, PT ;  /* 0x000000202000722a */ /* 0x000e9e0003f27000 */
[----:B------:R-:W-:-:S15]  /*28560*/  NOP ;  /* 0x0000000000007918 */ /* 0x000fde0000000000 */
[----:B------:R-:W-:-:S15]  /*28570*/  NOP ;  /* 0x0000000000007918 */ /* 0x000fde0000000000 */
[----:B------:R-:W-:-:S15]  /*28580*/  NOP ;  /* 0x0000000000007918 */ /* 0x000fde0000000000 */
[----:B------:R-:W-:-:S04]  /*28590*/  NOP ;  /* 0x0000000000007918 */ /* 0x000fc80000000000 */
[----:B------:R1:W3:-:S15]  /*285a0*/  DADD R44, -RZ, |R32| ;  /* 0x00000000ff2c7229 */ /* 0x0002de0000000520 */
[----:B------:R-:W-:-:S15]  /*285b0*/  NOP ;  /* 0x0000000000007918 */ /* 0x000fde0000000000 */
[----:B------:R-:W-:-:S15]  /*285c0*/  NOP ;  /* 0x0000000000007918 */ /* 0x000fde0000000000 */
[----:B------:R-:W-:-:S15]  /*285d0*/  NOP ;  /* 0x0000000000007918 */ /* 0x000fde0000000000 */
[----:B------:R-:W-:-:S04]  /*285e0*/  NOP ;  /* 0x0000000000007918 */ /* 0x000fc80000000000 */
[----:B------:R1:W4:Y:S02]  /*285f0*/  DADD R2, -RZ, |R34| ;  /* 0x00000000ff027229 */ /* 0x0003240000000522 */
[----:B-1234-:R-:W-:Y:S05]  /*28600*/  @!P0 BRA P1, `(.L_x_10270) ;  /* 0x0000000000cc8947 */ /* 0x01efea0000800000 */
[----:B------:R-:W1:Y:S02]  /*28610*/  DSETP.NEU.AND P0, PT, R44, +INF , PT ;  /* 0x7ff000002c00742a */ /* 0x000e640003f0d000 */
[----:B-1----:R-:W-:Y:S01]  /*28620*/  @!P0 IMAD.MOV.U32 R30, RZ, RZ, 0x0 ;  /* 0x00000000ff1e8424 */ /* 0x002fe200078e00ff */
[----:B------:R-:W-:-:S15]  /*28630*/  @!P0 MOV R31, 0xfff00000 ;  /* 0xfff00000001f8802 */ /* 0x000fde0000000f00 */
[----:B------:R-:W-:-:S15]  /*28640*/  NOP ;  /* 0x0000000000007918 */ /* 0x000fde0000000000 */
[----:B------:R-:W-:-:S15]  /*28650*/  NOP ;  /* 0x0000000000007918 */ /* 0x000fde0000000000 */
[----:B------:R-:W-:-:S15]  /*28660*/  NOP ;  /* 0x0000000000007918 */ /* 0x000fde0000000000 */
[----:B------:R-:W-:-:S01]  /*28670*/  NOP ;  /* 0x0000000000007918 */ /* 0x000fc20000000000 */
[----:B------:R1:W2:Y:S02]  /*28680*/  @!P0 DADD R8, R34, R34 ;  /* 0x0000000022088229 */ /* 0x0002a40000000022 */
[----:B-12---:R-:W-:Y:S05]  /*28690*/  @!P0 BRA `(.L_x_10271) ;  /* 0x0000013c00188947 */ /* 0x006fea0003800000 */
[----:B------:R-:W1:-:S15]  /*286a0*/  DSETP.NEU.AND P0, PT, R2, +INF , PT ;  /* 0x7ff000000200742a */ /* 0x000e5e0003f0d000 */
[----:B------:R-:W-:-:S15]  /*286b0*/  NOP ;  /* 0x0000000000007918 */ /* 0x000fde0000000000 */
[----:B------:R-:W-:-:S15]  /*286c0*/  NOP ;  /* 0x0000000000007918 */ /* 0x000fde0000000000 */
[----:B------:R-:W-:-:S15]  /*286d0*/  NOP ;  /* 0x0000000000007918 */ /* 0x000fde0000000000 */
[----:B------:R-:W-:-:S04]  /*286e0*/  NOP ;  /* 0x0000000000007918 */ /* 0x000fc80000000000 */
[----:B-1----:R1:W2:-:S15]  /*286f0*/  @!P0 DADD R8, R32, R32 ;  /* 0x0000000020088229 */ /* 0x00229e0000000020 */
[----:B------:R-:W-:-:S15]  /*28700*/  NOP ;  /* 0x0000000000007918 */ /* 0x000fde0000000000 */
[----:B------:R-:W-:-:S15]  /*28710*/  NOP ;  /* 0x0000000000007918 */ /* 0x000fde0000000000 */
[----:B------:R-:W-:-:S15]  /*28720*/  NOP ;  /* 0x0000000000007918 */ /* 0x000fde0000000000 */
[----:B------:R-:W-:-:S04]  /*28730*/  NOP ;  /* 0x0000000000007918 */ /* 0x000fc80000000000 */
[----:B------:R1:W3:Y:S02]  /*28740*/  @!P0 DADD R30, -RZ, -R34 ;  /* 0x00000000ff1e8229 */ /* 0x0002e40000000922 */
[----:B-123--:R-:W-:Y:S05]  /*28750*/  @!P0 BRA `(.L_x_10271) ;  /* 0x0000013800e88947 */ /* 0x00efea0003800000 */
[----:B------:R-:W1:-:S15]  /*28760*/  DSETP.NEU.AND P0, PT, R32, RZ, PT ;  /* 0x000000ff2000722a */ /* 0x000e5e0003f0d000 */
[----:B------:R-:W-:-:S15]  /*28770*/  NOP ;  /* 0x0000000000007918 */ /* 0x000fde0000000000 */
[----:B------:R-:W-:-:S15]  /*28780*/  NOP ;  /* 0x0000000000007918 */ /* 0x000fde0000000000 */
[----:B------:R-:W-:-:S15]  /*28790*/  NOP ;  /* 0x0000000000007918 */ /* 0x000fde0000000000 */
[----:B------:R-:W-:-:S04]  /*287a0*/  NOP ;  /* 0x0000000000007918 */ /* 0x000fc80000000000 */
[----:B-1----:R-:W-:-:S15]  /*287b0*/  @P0 DADD R30, RZ, R32 ;  /* 0x00000000ff1e0229 */ /* 0x002fde0000000020 */
[----:B------:R-:W-:-:S15]  /*287c0*/  NOP ;  /* 0x0000000000007918 */ /* 0x000fde0000000000 */
[----:B------:R-:W-:-:S15]  /*287d0*/  NOP ;  /* 0x0000000000007918 */ /* 0x000fde0000000000 */
[----:B------:R-:W-:-:S15]  /*287e0*/  NOP ;  /* 0x0000000000007918 */ /* 0x000fde0000000000 */
[----:B------:R-:W-:-:S04]  /*287f0*/  NOP ;  /* 0x0000000000007918 */ /* 0x000fc80000000000 */
[----:B------:R-:W1:-:S15]  /*28800*/  @P0 DADD R2, RZ, R34 ;  /* 0x00000000ff020229 */ /* 0x000e5e0000000022 */
[----:B------:R-:W-:-:S15]  /*28810*/  NOP ;  /* 0x0000000000007918 */ /* 0x000fde0000000000 */
[----:B------:R-:W-:-:S15]  /*28820*/  NOP ;  /* 0x0000000000007918 */ /* 0x000fde0000000000 */
[----:B------:R-:W-:-:S15]  /*28830*/  NOP ;  /* 0x0000000000007918 */ /* 0x000fde0000000000 */
[----:B------:R-:W-:-:S04]  /*28840*/  NOP ;  /* 0x0000000000007918 */ /* 0x000fc80000000000 */
[----:B-1----:R-:W1:Y:S01]  /*28850*/  @P0 DADD R30, R30, R2 ;  /* 0x000000001e1e0229 */ /* 0x002e620000000002 */
[----:B------:R-:W-:Y:S02]  /*28860*/  @!P0 IMAD.MOV.U32 R2, RZ, RZ, 0x54442d18 ;  /* 0x54442d18ff028424 */ /* 0x000fe400078e00ff */
[----:B------:R-:W-:Y:S02]  /*28870*/  @!P0 IMAD.MOV.U32 R3, RZ, RZ, 0x3ff921fb ;  /* 0x3ff921fbff038424 */ /* 0x000fe400078e00ff */
[----:B-1----:R-:W-:Y:S02]  /*28880*/  @P0 IMAD.MOV.U32 R8, RZ, RZ, R30 ;  /* 0x000000ffff080224 */ /* 0x002fe400078e001e */
[----:B------:R-:W-:-:S15]  /*28890*/  @P0 IMAD.MOV.U32 R9, RZ, RZ, R31 ;  /* 0x000000ffff090224 */ /* 0x000fde00078e001f */
[----:B------:R-:W-:-:S15]  /*288a0*/  NOP ;  /* 0x0000000000007918 */ /* 0x000fde0000000000 */
[----:B------:R-:W-:-:S15]  /*288b0*/  NOP ;  /* 0x0000000000007918 */ /* 0x000fde0000000000 */
[----:B------:R-:W-:-:S12]  /*288c0*/  NOP ;  /* 0x0000000000007918 */ /* 0x000fd80000000000 */
[----:B------:R1:W2:-:S15]  /*288d0*/  @!P0 DADD R8, R2, R10 ;  /* 0x0000000002088229 */ /* 0x00029e000000000a */
[----:B------:R-:W-:-:S15]  /*288e0*/  NOP ;  /* 0x0000000000007918 */ /* 0x000fde0000000000 */
[----:B------:R-:W-:-:S15]  /*288f0*/  NOP ;  /* 0x0000000000007918 */ /* 0x000fde0000000000 */
[----:B------:R-:W-:-:S15]  /*28900*/  NOP ;  /* 0x0000000000007918 */ /* 0x000fde0000000000 */
[----:B------:R-:W-:-:S04]  /*28910*/  NOP ;  /* 0x0000000000007918 */ /* 0x000fc80000000000 */
[----:B------:R1:W3:Y:S02]  /*28920*/  @!P0 DADD R30, R34, R34 ;  /* 0x00000000221e8229 */ /* 0x0002e40000000022 */
[----:B-123--:R-:W-:Y:S05]  /*28930*/  BRA `(.L_x_10271) ;  /* 0x0000013800707947 */ /* 0x00efea0003800000 */
.L_x_10270:
[----:B------:R-:W-:Y:S01]  /*28940*/  IMAD.MOV.U32 R4, RZ, RZ, R45 ;  /* 0x000000ffff047224 */ /* 0x000fe200078e002d */
[----:B------:R-:W-:Y:S01]  /*28950*/  MOV R11, R3 ;  /* 0x00000003000b7202 */ /* 0x000fe20000000f00 */
[----:B------:R-:W1:Y:S01]  /*28960*/  DSETP.MAX.AND P0, P1, R44, R2, PT ;  /* 0x000000022c00722a */ /* 0x000e62000390f000 */
[----:B------:R-:W-:Y:S02]  /*28970*/  IMAD.MOV.U32 R9, RZ, RZ, R2 ;  /* 0x000000ffff097224 */ /* 0x000fe400078e0002 */
[----:B-1----:R-:W-:Y:S01]  /*28980*/  FSEL R13, R4, R11, P0 ;  /* 0x0000000b040d7208 */ /* 0x002fe20000000000 */
[----:B------:R-:W-:Y:S01]  /*28990*/  IMAD.MOV.U32 R4, RZ, RZ, R44 ;  /* 0x000000ffff047224 */ /* 0x000fe200078e002c */
[----:B------:R-:W-:-:S04]  /*289a0*/  @P1 LOP3.LUT R13, R11, 0x80000, RZ, 0xfc, !PT ;  /* 0x000800000b0d1812 */ /* 0x000fc800078efcff */
[----:B------:R-:W-:Y:S01]  /*289b0*/  SEL R8, R4, R9, P0 ;  /* 0x0000000904087207 */ /* 0x000fe20000000000 */
[----:B------:R-:W-:-:S15]  /*289c0*/  IMAD.MOV.U32 R9, RZ, RZ, R13 ;  /* 0x000000ffff097224 */ /* 0x000fde00078e000d */
[----:B------:R-:W-:-:S15]  /*289d0*/  NOP ;  /* 0x0000000000007918 */ /* 0x000fde0000000000 */
[----:B------:R-:W-:-:S15]  /*289e0*/  NOP ;  /* 0x0000000000007918 */ /* 0x000fde0000000000 */
[----:B------:R-:W-:-:S09]  /*289f0*/  NOP ;  /* 0x0000000000007918 */ /* 0x000fd20000000000 */
[----:B------:R-:W1:Y:S02]  /*28a00*/  DSETP.GT.AND P0, PT, R8, 4.50359962737049600000e+15, PT ;  /* 0x433000000800742a */ /* 0x000e640003f04000 */
[----:B-1----:R-:W-:Y:S05]  /*28a10*/  @P0 BRA `(.L_x_10272) ;  /* 0x000000d000640947 */ /* 0x002fea0003800000 */
[----:B------:R-:W-:-:S15]  /*28a20*/  DSETP.NEU.AND P0, PT, R34, RZ, PT ;  /* 0x000000ff2200722a */ /* 0x000fde0003f0d000 */
[----:B------:R-:W-:-:S15]  /*28a30*/  NOP ;  /* 0x0000000000007918 */ /* 0x000fde0000000000 */
[----:B------:R-:W-:-:S15]  /*28a40*/  NOP ;  /* 0x0000000000007918 */ /* 0x000fde0000000000 */
[----:B------:R-:W-:-:S15]  /*28a50*/  NOP ;  /* 0x0000000000007918 */ /* 0x000fde0000000000 */
[----:B------:R-:W-:-:S04]  /*28a60*/  NOP ;  /* 0x0000000000007918 */ /* 0x000fc80000000000 */
[----:B------:R-:W1:Y:S02]  /*28a70*/  DSETP.EQ.AND P1, PT, R32, 1, PT ;  /* 0x3ff000002000742a */ /* 0x000e640003f22000 */
[----:B-1----:R-:W-:Y:S05]  /*28a80*/  @!P0 BRA P1, `(.L_x_10273) ;  /* 0x000000d0003c8947 */ /* 0x002fea0000800000 */
        /* <DEDUP_REMOVED lines=10> */
[----:B------:R-:W2:Y:S02]  /*28b30*/  DSETP.LT.AND P1, PT, R44, UR4, PT ;  /* 0x000000042c007e2a */ /* 0x000ea4000bf21000 */
[----:B-12---:R-:W-:Y:S05]  /*28b40*/  @!P0 BRA P1, `(.L_x_10274) ;  /* 0x000000cc00d08947 */ /* 0x006fea0000800000 */
[----:B------:R-:W1:Y:S01]  /*28b50*/  DADD R40, R44, 1 ;  /* 0x3ff000002c287429 */ /* 0x000e620000000000 */
[----:B------:R-:W-:Y:S01]  /*28b60*/  IMAD.MOV.U32 R8, RZ, RZ, RZ ;  /* 0x000000ffff087224 */ /* 0x000fe200078e00ff */
[CC--:B-1----:R-:W-:Y:S01]  /*28b70*/  ISETP.LT.U32.AND P0, PT, R40.reuse, R2.reuse, PT ;  /* 0x000000022800720c */ /* 0x0c2fe20003f01070 */
        /* <DEDUP_REMOVED lines=8> */
[----:B0-----:R-:W-:Y:S01]  /*28c00*/  IMAD.MOV.U32 R38, RZ, RZ, RZ ;  /* 0x000000ffff267224 */ /* 0x001fe200078e00ff */
        /* <DEDUP_REMOVED lines=105> */
[----:B------:R-:W-:Y:S02]  /*292a0*/  SEL R54, R8, UR4, P0 ;  /* 0x0000000408367c07 */ /* 0x000fe40008000000 */
[----:B------:R-:W-:-:S02]  /*292b0*/  MOV R8, 0x0 ;  /* 0x0000000000087802 */ /* 0x000fc40000000f00 */
        /* <DEDUP_REMOVED lines=153> */
.L_x_10278:
[----:B------:R-:W-:Y:S05]  /*29c50*/  BSYNC.RECONVERGENT B4 ;  /* 0x0000000000047941 */ /* 0x000fea0003800200 */
.L_x_10277:
        /* <DEDUP_REMOVED lines=11> */
[----:B------:R-:W-:Y:S01]  /*29d10*/  ISETP.GE.U32.AND P1, PT, R6, 0x7fefffff, PT ;  /* 0x7fefffff0600780c */ /* 0x000fe20003f26070 */
[----:B------:R-:W-:Y:S02]  /*29d20*/  IMAD.MOV.U32 R6, RZ, RZ, R8 ;  /* 0x000000ffff067224 */ /* 0x000fe400078e0008 */
[----:B------:R-:W-:-:S10]  /*29d30*/  @!P0 IMAD.MOV.U32 R6, RZ, RZ, R10 ;  /* 0x000000ffff068224 */ /* 0x000fd400078e000a */
[----:B------:R-:W-:Y:S01]  /*29d40*/  @P1 MOV R12, 0x0 ;  /* 0x00000000000c1802 */ /* 0x000fe20000000f00 */
[----:B------:R-:W-:Y:S01]  /*29d50*/  @P1 IMAD.MOV.U32 R13, RZ, RZ, 0x7ff00000 ;  /* 0x7ff00000ff0d1424 */ /* 0x000fe200078e00ff */
[----:B------:R-:W-:-:S15]  /*29d60*/  @P1 LOP3.LUT P2, RZ, R11, 0x7fffffff, RZ, 0xc0, !PT ;  /* 0x7fffffff0bff1812 */ /* 0x000fde000784c0ff */
        /* <DEDUP_REMOVED lines=181> */
.L_x_10276:
        /* <DEDUP_REMOVED lines=75> */
[----:B------:R-:W-:Y:S05]  /*2ad70*/  CALL.REL.NOINC `($__internal_24_$__cuda_sm20_div_rn_f64_full) ;  /* 0x0000025800807944 */ /* 0x000fea0003c00000 */
.L_x_10285:
[----:B------:R-:W-:Y:S05]  /*2ad80*/  BSYNC.RECONVERGENT B5 ;  /* 0x0000000000057941 */ /* 0x000fea0003800200 */
.L_x_10284:
[----:B------:R-:W-:Y:S02]  /*2ad90*/  IMAD.MOV.U32 R42, RZ, RZ, R8 ;  /* 0x000000ffff2a7224 */ /* 0x000fe400078e0008 */
[----:B------:R-:W-:-:S07]  /*2ada0*/  IMAD.MOV.U32 R43, RZ, RZ, R9 ;  /* 0x000000ffff2b7224 */ /* 0x000fce00078e0009 */
.L_x_10283:
[----:B------:R-:W-:Y:S05]  /*2adb0*/  BSYNC.RECONVERGENT B4 ;  /* 0x0000000000047941 */ /* 0x000fea0003800200 */
.L_x_10282:
        /* <DEDUP_REMOVED lines=69> */
.L_x_10290:
[----:B------:R-:W-:Y:S05]  /*2b210*/  BSYNC.RECONVERGENT B5 ;  /* 0x0000000000057941 */ /* 0x000fea0003800200 */
.L_x_10289:
[----:B------:R-:W-:Y:S05]  /*2b220*/  BRA `(.L_x_10288) ;  /* 0x0000000000047947 */ /* 0x000fea0003800000 */
.L_x_10287:
[----:B------:R0:W1:Y:S02]  /*2b230*/  DADD R8, R30, -R12 ;  /* 0x000000001e087229 */ /* 0x000064000000080c */
.L_x_10288:
[----:B------:R-:W-:Y:S05]  /*2b240*/  BSYNC.RECONVERGENT B4 ;  /* 0x0000000000047941 */ /* 0x000fea0003800200 */
.L_x_10286:
        /* <DEDUP_REMOVED lines=72> */
.L_x_10292:
[----:B------:R-:W-:Y:S05]  /*2b6d0*/  BSYNC.RECONVERGENT B4 ;  /* 0x0000000000047941 */ /* 0x000fea0003800200 */
.L_x_10291:
        /* <DEDUP_REMOVED lines=202> */
.L_x_10293:
        /* <DEDUP_REMOVED lines=52> */
[----:B------:R-:W-:Y:S05]  /*2c6c0*/  CALL.REL.NOINC `($__internal_24_$__cuda_sm20_div_rn_f64_full) ;  /* 0x00000240002c7944 */ /* 0x000fea0003c00000 */
.L_x_10295:
[----:B------:R-:W-:Y:S05]  /*2c6d0*/  BSYNC.RECONVERGENT B4 ;  /* 0x0000000000047941 */ /* 0x000fea0003800200 */
.L_x_10294:
        /* <DEDUP_REMOVED lines=78> */
.L_x_10281:
        /* <DEDUP_REMOVED lines=57> */
[----:B------:R-:W-:Y:S05]  /*2cf50*/  CALL.REL.NOINC `($__internal_25_$__cuda_sm20_dsqrt_rn_f64_mediumpath_v1) ;  /* 0x0000024000347944 */ /* 0x000fea0003c00000 */
.L_x_10298:
[----:B------:R-:W-:Y:S05]  /*2cf60*/  BSYNC.RECONVERGENT B4 ;  /* 0x0000000000047941 */ /* 0x000fea0003800200 */
.L_x_10297:
        /* <DEDUP_REMOVED lines=15> */
[----:B0-----:R-:W-:-:S05]  /*2d060*/  @!P0 IMAD.MOV.U32 R4, RZ, RZ, R9 ;  /* 0x000000ffff048224 */ /* 0x001fca00078e0009 */
[----:B------:R-:W-:-:S04]  /*2d070*/  IADD3 R6, PT, PT, R4, -0x1, RZ ;  /* 0xffffffff04067810 */ /* 0x000fc80007ffe0ff */
        /* <DEDUP_REMOVED lines=184> */
.L_x_10299:
        /* <DEDUP_REMOVED lines=53> */
.L_x_10301:
[----:B------:R-:W-:Y:S05]  /*2df50*/  BSYNC.RECONVERGENT B4 ;  /* 0x0000000000047941 */ /* 0x000fea0003800200 */
.L_x_10300:
        /* <DEDUP_REMOVED lines=78> */
.L_x_10296:
        /* <DEDUP_REMOVED lines=62> */
[----:B------:R-:W-:Y:S02]  /*2e820*/  IMAD.MOV.U32 R12, RZ, RZ, R8 ;  /* 0x000000ffff0c7224 */ /* 0x000fe400078e0008 */
[----:B------:R-:W-:-:S07]  /*2e830*/  IMAD.MOV.U32 R13, RZ, RZ, R9 ;  /* 0x000000ffff0d7224 */ /* 0x000fce00078e0009 */
.L_x_10303:
[----:B------:R-:W-:Y:S05]  /*2e840*/  BSYNC.RECONVERGENT B4 ;  /* 0x0000000000047941 */ /* 0x000fea0003800200 */
.L_x_10302:
        /* <DEDUP_REMOVED lines=49> */
.L_x_10305:
[----:B------:R-:W-:Y:S05]  /*2eb60*/  BSYNC.RECONVERGENT B4 ;  /* 0x0000000000047941 */ /* 0x000fea0003800200 */
.L_x_10304:
[----:B------:R-:W-:Y:S02]  /*2eb70*/  IMAD.MOV.U32 R42, RZ, RZ, R8 ;  /* 0x000000ffff2a7224 */ /* 0x000fe400078e0008 */
[----:B------:R-:W-:Y:S01]  /*2eb80*/  IMAD.MOV.U32 R43, RZ, RZ, R9 ;  /* 0x000000ffff2b7224 */ /* 0x000fe200078e0009 */
[----:B------:R-:W-:Y:S06]  /*2eb90*/  BRA `(.L_x_10279) ;  /* 0x0000000000d47947 */ /* 0x000fec0003800000 */
.L_x_10280:
        /* <DEDUP_REMOVED lines=50> */
.L_x_10307:
[----:B------:R-:W-:Y:S05]  /*2eec0*/  BSYNC.RECONVERGENT B4 ;  /* 0x0000000000047941 */ /* 0x000fea0003800200 */
.L_x_10306:
[----:B------:R-:W-:Y:S02]  /*2eed0*/  IMAD.MOV.U32 R42, RZ, RZ, R8 ;  /* 0x000000ffff2a7224 */ /* 0x000fe400078e0008 */
[----:B------:R-:W-:-:S07]  /*2eee0*/  IMAD.MOV.U32 R43, RZ, RZ, R9 ;  /* 0x000000ffff2b7224 */ /* 0x000fce00078e0009 */
.L_x_10279:
[----:B------:R-:W-:Y:S05]  /*2eef0*/  BSYNC.RECONVERGENT B3 ;  /* 0x0000000000037941 */ /* 0x000fea0003800200 */
.L_x_10275:
        /* <DEDUP_REMOVED lines=53> */
.L_x_10312:
[----:B------:R-:W-:Y:S05]  /*2f250*/  BSYNC.RECONVERGENT B5 ;  /* 0x0000000000057941 */ /* 0x000fea0003800200 */
.L_x_10311:
        /* <DEDUP_REMOVED lines=184> */
.L_x_10315:
[----:B------:R-:W-:Y:S01]  /*2fde0*/  MOV R12, 0x180754af ;  /* 0x180754af000c7802 */ /* 0x000fe20000000f00 */
[----:B------:R-:W-:Y:S01]  /*2fdf0*/  IMAD.MOV.U32 R13, RZ, RZ, 0x3fb3823b ;  /* 0x3fb3823bff0d7424 */ /* 0x000fe200078e00ff */
        /* <DEDUP_REMOVED lines=121> */
.L_x_10314:
        /* <DEDUP_REMOVED lines=172> */
.L_x_10317:
        /* <DEDUP_REMOVED lines=124> */
.L_x_10313:
        /* <DEDUP_REMOVED lines=79> */
.L_x_10324:
[----:B------:R-:W-:Y:S05]  /*31d00*/  BSYNC.RECONVERGENT B7 ;  /* 0x0000000000077941 */ /* 0x000fea0003800200 */
.L_x_10323:
[----:B------:R-:W-:Y:S02]  /*31d10*/  IMAD.MOV.U32 R56, RZ, RZ, R8 ;  /* 0x000000ffff387224 */ /* 0x000fe400078e0008 */
[----:B------:R-:W-:-:S07]  /*31d20*/  IMAD.MOV.U32 R57, RZ, RZ, R9 ;  /* 0x000000ffff397224 */ /* 0x000fce00078e0009 */
.L_x_10322:
[----:B------:R-:W-:Y:S05]  /*31d30*/  BSYNC.RECONVERGENT B6 ;  /* 0x0000000000067941 */ /* 0x000fea0003800200 */
.L_x_10321:
        /* <DEDUP_REMOVED lines=64> */
.L_x_10329:
[----:B------:R-:W-:Y:S05]  /*32140*/  BSYNC.RECONVERGENT B7 ;  /* 0x0000000000077941 */ /* 0x000fea0003800200 */
.L_x_10328:
[----:B------:R-:W-:Y:S02]  /*32150*/  IMAD.MOV.U32 R2, RZ, RZ, R8 ;  /* 0x000000ffff027224 */ /* 0x000fe400078e0008 */
[----:B------:R-:W-:Y:S01]  /*32160*/  IMAD.MOV.U32 R3, RZ, RZ, R9 ;  /* 0x000000ffff037224 */ /* 0x000fe200078e0009 */
[----:B------:R-:W-:Y:S06]  /*32170*/  BRA `(.L_x_10327) ;  /* 0x0000000000047947 */ /* 0x000fec0003800000 */
.L_x_10326:
[----:B------:R0:W1:Y:S02]  /*32180*/  DADD R2, -R28, R30 ;  /* 0x000000001c027229 */ /* 0x000064000000011e */
.L_x_10327:
[----:B------:R-:W-:Y:S05]  /*32190*/  BSYNC.RECONVERGENT B6 ;  /* 0x0000000000067941 */ /* 0x000fea0003800200 */
.L_x_10325:
        /* <DEDUP_REMOVED lines=71> */
.L_x_10331:
[----:B------:R-:W-:Y:S05]  /*32610*/  BSYNC.RECONVERGENT B6 ;  /* 0x0000000000067941 */ /* 0x000fea0003800200 */
.L_x_10330:
[----:B------:R-:W-:Y:S01]  /*32620*/  IMAD.MOV.U32 R36, RZ, RZ, R8 ;  /* 0x000000ffff247224 */ /* 0x000fe200078e0008 */
[----:B------:R-:W-:Y:S01]  /*32630*/  MOV R37, R9 ;  /* 0x0000000900257202 */ /* 0x000fe20000000f00 */
[----:B------:R-:W-:Y:S06]  /*32640*/  BRA `(.L_x_10332) ;  /* 0x0000001000e07947 */ /* 0x000fec0003800000 */
.L_x_10320:
        /* <DEDUP_REMOVED lines=63> */
.L_x_10335:
[----:B------:R-:W-:Y:S05]  /*32a40*/  BSYNC.RECONVERGENT B6 ;  /* 0x0000000000067941 */ /* 0x000fea0003800200 */
.L_x_10334:
[----:B------:R-:W-:Y:S01]  /*32a50*/  MOV R36, R8 ;  /* 0x0000000800247202 */ /* 0x000fe20000000f00 */
[----:B------:R-:W-:Y:S01]  /*32a60*/  IMAD.MOV.U32 R37, RZ, RZ, R9 ;  /* 0x000000ffff257224 */ /* 0x000fe200078e0009 */
[----:B------:R-:W-:Y:S06]  /*32a70*/  BRA `(.L_x_10332) ;  /* 0x0000000c00d47947 */ /* 0x000fec0003800000 */
.L_x_10333:
        /* <DEDUP_REMOVED lines=69> */
.L_x_10337:
[----:B------:R-:W-:Y:S05]  /*32ed0*/  BSYNC.RECONVERGENT B6 ;  /* 0x0000000000067941 */ /* 0x000fea0003800200 */
.L_x_10336:
        /* <DEDUP_REMOVED lines=49> */
.L_x_10339:
[----:B------:R-:W-:Y:S05]  /*331f0*/  BSYNC.RECONVERGENT B6 ;  /* 0x0000000000067941 */ /* 0x000fea0003800200 */
.L_x_10338:
[----:B------:R-:W0:Y:S01]  /*33200*/  DMUL R44, R44, 8.11296384146066816958e+31 ;  /* 0x469000002c2c7828 */ /* 0x000e220000000000 */
[----:B------:R-:W-:Y:S02]  /*33210*/  IMAD.MOV.U32 R36, RZ, RZ, R8 ;  /* 0x000000ffff247224 */ /* 0x000fe400078e0008 */
[----:B------:R-:W-:Y:S01]  /*33220*/  IMAD.MOV.U32 R37, RZ, RZ, R9 ;  /* 0x000000ffff257224 */ /* 0x000fe200078e0009 */
[----:B0-----:R-:W-:Y:S06]  /*33230*/  BRA `(.L_x_10332) ;  /* 0x0000000400e47947 */ /* 0x001fec0003800000 */
.L_x_10319:
        /* <DEDUP_REMOVED lines=52> */
.L_x_10341:
[----:B------:R-:W-:Y:S05]  /*33580*/  BSYNC.RECONVERGENT B6 ;  /* 0x0000000000067941 */ /* 0x000fea0003800200 */
.L_x_10340:
        /* <DEDUP_REMOVED lines=64> */
.L_x_10343:
[----:B------:R-:W-:Y:S05]  /*33990*/  BSYNC.RECONVERGENT B6 ;  /* 0x0000000000067941 */ /* 0x000fea0003800200 */
.L_x_10342:
[----:B------:R0:W1:Y:S01]  /*339a0*/  DMUL R36, R8, R28 ;  /* 0x0000001c08247228 */ /* 0x0000620000000000 */
[----:B------:R-:W-:Y:S02]  /*339b0*/  IMAD.MOV.U32 R44, RZ, RZ, 0x0 ;  /* 0x00000000ff2c7424 */ /* 0x000fe400078e00ff */
[----:B01----:R-:W-:-:S07]  /*339c0*/  IMAD.MOV.U32 R45, RZ, RZ, 0x3ff00000 ;  /* 0x3ff00000ff2d7424 */ /* 0x003fce00078e00ff */
.L_x_10332:
[----:B------:R-:W-:Y:S05]  /*339d0*/  BSYNC.RECONVERGENT B5 ;  /* 0x0000000000057941 */ /* 0x000fea0003800200 */
.L_x_10318:
[----:B------:R-:W-:Y:S05]  /*339e0*/  BRA `(.L_x_10344) ;  /* 0x0000000000187947 */ /* 0x000fea0003800000 */
.L_x_10310:
[----:B------:R-:W0:-:S15]  /*339f0*/  DMUL R36, R36, 9.00719925474099200000e+15 ;  /* 0x4340000024247828 */ /* 0x000e1e0000000000 */
[----:B------:R-:W-:-:S15]  /*33a00*/  NOP ;  /* 0x0000000000007918 */ /* 0x000fde0000000000 */
[----:B------:R-:W-:-:S15]  /*33a10*/  NOP ;  /* 0x0000000000007918 */ /* 0x000fde0000000000 */
[----:B------:R-:W-:-:S15]  /*33a20*/  NOP ;  /* 0x0000000000007918 */ /* 0x000fde0000000000 */
[----:B------:R-:W-:-:S04]  /*33a30*/  NOP ;  /* 0x0000000000007918 */ /* 0x000fc80000000000 */
[----:B0-----:R-:W1:Y:S02]  /*33a40*/  DMUL R44, R44, 9.00719925474099200000e+15 ;  /* 0x434000002c2c7828 */ /* 0x001e640000000000 */
.L_x_10344:
[----:B------:R-:W-:Y:S05]  /*33a50*/  BSYNC.RELIABLE B3 ;  /* 0x0000000000037941 */ /* 0x000fea0003800100 */
.L_x_10309:
[----:B------:R-:W-:-:S13]  /*33a60*/  ISETP.GT.AND P0, PT, R33, -0x1, PT ;  /* 0xffffffff2100780c */ /* 0x000fda0003f04270 */
[----:B------:R-:W-:Y:S05]  /*33a70*/  @P0 BRA `(.L_x_10345) ;  /* 0x0000001000000947 */ /* 0x000fea0003800000 */
        /* <DEDUP_REMOVED lines=66> */
.L_x_10347:
[----:B------:R-:W-:Y:S05]  /*33ea0*/  BSYNC.RECONVERGENT B3 ;  /* 0x0000000000037941 */ /* 0x000fea0003800200 */
.L_x_10346:
[----:B------:R-:W-:Y:S01]  /*33eb0*/  IMAD.MOV.U32 R12, RZ, RZ, -0x2449a4b7 ;  /* 0xdbb65b49ff0c7424 */ /* 0x000fe200078e00ff */
[----:B------:R-:W-:Y:S01]  /*33ec0*/  MOV R13, 0x3f2d3b63 ;  /* 0x3f2d3b63000d7802 */ /* 0x000fe20000000f00 */
        /* <DEDUP_REMOVED lines=174> */
.L_x_10349:
[----:B------:R-:W-:Y:S02]  /*349b0*/  FSEL R8, RZ, 3.37028055040000000000e+12, P0 ;  /* 0x54442d18ff087808 */ /* 0x000fe40000000000 */
[----:B------:R-:W-:-:S07]  /*349c0*/  FSEL R9, RZ, 2.1426990032196044922, P0 ;  /* 0x400921fbff097808 */ /* 0x000fce0000000000 */
.L_x_10350:
[----:B------:R-:W-:Y:S05]  /*349d0*/  BSYNC.RECONVERGENT B0 ;  /* 0x0000000000007941 */ /* 0x000fea0003800200 */
.L_x_10348:
        /* <DEDUP_REMOVED lines=10> */
.L_x_10345:
        /* <DEDUP_REMOVED lines=62> */
.L_x_10352:
[----:B------:R-:W-:Y:S05]  /*34e60*/  BSYNC.RECONVERGENT B3 ;  /* 0x0000000000037941 */ /* 0x000fea0003800200 */
.L_x_10351:
        /* <DEDUP_REMOVED lines=176> */
.L_x_10354:
[----:B------:R-:W-:Y:S02]  /*35970*/  FSEL R8, RZ, 3.37028055040000000000e+12, P0 ;  /* 0x54442d18ff087808 */ /* 0x000fe40000000000 */
[----:B------:R-:W-:-:S07]  /*35980*/  FSEL R9, RZ, 2.1426990032196044922, P0 ;  /* 0x400921fbff097808 */ /* 0x000fce0000000000 */
.L_x_10355:
[----:B------:R-:W-:Y:S05]  /*35990*/  BSYNC.RECONVERGENT B0 ;  /* 0x0000000000007941 */ /* 0x000fea0003800200 */
.L_x_10353:
        /* <DEDUP_REMOVED lines=9> */
.L_x_10316:
[----:B------:R-:W-:Y:S05]  /*35a30*/  BSYNC.RECONVERGENT B4 ;  /* 0x0000000000047941 */ /* 0x000fea0003800200 */
.L_x_10308:
[----:B------:R-:W-:Y:S01]  /*35a40*/  ISETP.GE.AND P0, PT, R35, RZ, PT ;  /* 0x000000ff2300720c */ /* 0x000fe20003f06270 */
[----:B------:R-:W0:Y:S03]  /*35a50*/  DADD R2, -RZ, -R42 ;  /* 0x00000000ff027229 */ /* 0x000e26000000092a */
[----:B0-----:R-:W-:Y:S02]  /*35a60*/  FSEL R30, R42, R2, !P0 ;  /* 0x000000022a1e7208 */ /* 0x001fe40004000000 */
[----:B------:R-:W-:Y:S01]  /*35a70*/  FSEL R31, R43, R3, !P0 ;  /* 0x000000032b1f7208 */ /* 0x000fe20004000000 */
[----:B------:R-:W-:Y:S06]  /*35a80*/  BRA `(.L_x_10271) ;  /* 0x00000068001c7947 */ /* 0x000fec0003800000 */
.L_x_10274:
        /* <DEDUP_REMOVED lines=8> */
[----:B--2---:R-:W1:-:S15]  /*35b10*/  DADD R8, R8, -R32 ;  /* 0x0000000008087229 */ /* 0x004e5e0000000820 */
[----:B------:R-:W-:-:S15]  /*35b20*/  NOP ;  /* 0x0000000000007918 */ /* 0x000fde0000000000 */
[----:B------:R-:W-:-:S15]  /*35b30*/  NOP ;  /* 0x0000000000007918 */ /* 0x000fde0000000000 */
[----:B------:R-:W-:-:S15]  /*35b40*/  NOP ;  /* 0x0000000000007918 */ /* 0x000fde0000000000 */
[----:B------:R-:W-:-:S04]  /*35b50*/  NOP ;  /* 0x0000000000007918 */ /* 0x000fc80000000000 */
[----:B-1----:R-:W1:Y:S02]  /*35b60*/  DADD R8, R8, UR4 ;  /* 0x0000000408087e29 */ /* 0x002e640008000000 */
[----:B-1----:R-:W-:Y:S05]  /*35b70*/  BRA `(.L_x_10271) ;  /* 0x0000006400e07947 */ /* 0x002fea0003800000 */
.L_x_10273:
[----:B------:R1:W2:Y:S01]  /*35b80*/  DADD R30, -RZ, -R34 ;  /* 0x00000000ff1e7229 */ /* 0x0002a20000000922 */
[----:B------:R-:W-:Y:S01]  /*35b90*/  CS2R R8, SRZ ;  /* 0x0000000000087805 */ /* 0x000fe2000001ff00 */
[----:B-12---:R-:W-:Y:S06]  /*35ba0*/  BRA `(.L_x_10271) ;  /* 0x0000006400d47947 */ /* 0x006fec0003800000 */
.L_x_10272:
[----:B------:R-:W1:Y:S01]  /*35bb0*/  DSETP.GEU.AND P1, PT, R44, R2, PT ;  /* 0x000000022c00722a */ /* 0x000e620003f2e000 */
[----:B------:R-:W-:Y:S01]  /*35bc0*/  UMOV UR4, 0xffffffff ;  /* 0xffffffff00047882 */ /* 0x000fe20000000000 */
[----:B-1----:R-:W-:Y:S01]  /*35bd0*/  FSEL R30, R2, R44, !P1 ;  /* 0x0000002c021e7208 */ /* 0x002fe20004800000 */
        /* <DEDUP_REMOVED lines=8> */
[----:B------:R-:W1:Y:S02]  /*35c60*/  DSETP.GT.AND P0, PT, R30, UR4, PT ;  /* 0x000000041e007e2a */ /* 0x000e64000bf04000 */
[----:B-1----:R-:W-:Y:S05]  /*35c70*/  @P0 BRA `(.L_x_10357) ;  /* 0x0000003c00540947 */ /* 0x002fea0003800000 */
[----:B------:R-:W1:-:S15]  /*35c80*/  DSETP.GEU.AND P0, PT, R28, 1.4916681462400413487e-154, PT ;  /* 0x200000001c00742a */ /* 0x000e5e0003f0e000 */
[----:B------:R-:W-:-:S15]  /*35c90*/  NOP ;  /* 0x0000000000007918 */ /* 0x000fde0000000000 */
[----:B------:R-:W-:-:S15]  /*35ca0*/  NOP ;  /* 0x0000000000007918 */ /* 0x000fde0000000000 */
[----:B------:R-:W-:-:S15]  /*35cb0*/  NOP ;  /* 0x0000000000007918 */ /* 0x000fde0000000000 */
[----:B------:R-:W-:-:S04]  /*35cc0*/  NOP ;  /* 0x0000000000007918 */ /* 0x000fc80000000000 */
[----:B-1----:R-:W1:Y:S02]  /*35cd0*/  DSETP.GT.OR P0, PT, R30, 5.9666725849601653946e-154, !P0 ;  /* 0x202000001e00742a */ /* 0x002e640004704400 */
[----:B-1----:R-:W-:Y:S05]  /*35ce0*/  @P0 BRA `(.L_x_10358) ;  /* 0x0000001c00000947 */ /* 0x002fea0003800000 */
[----:B------:R-:W1:Y:S01]  /*35cf0*/  DMUL R8, R28, R28 ;  /* 0x0000001c1c087228 */ /* 0x000e620000000000 */
[----:B------:R-:W-:Y:S01]  /*35d00*/  BSSY.RECONVERGENT B0, `(.L_x_10359) ;  /* 0x00000f4000007945 */ /* 0x000fe20003800200 */
[----:B------:R-:W-:-:S15]  /*35d10*/  FSETP.GEU.AND P5, PT, |R29|, 6.5827683646048100446e-37, PT ;  /* 0x036000001d00780b */ /* 0x000fde0003fae200 */
[----:B------:R-:W-:-:S15]  /*35d20*/  NOP ;  /* 0x0000000000007918 */ /* 0x000fde0000000000 */
[----:B------:R-:W-:-:S15]  /*35d30*/  NOP ;  /* 0x0000000000007918 */ /* 0x000fde0000000000 */
[----:B------:R-:W-:-:S15]  /*35d40*/  NOP ;  /* 0x0000000000007918 */ /* 0x000fde0000000000 */
[----:B------:R-:W-:-:S02]  /*35d50*/  NOP ;  /* 0x0000000000007918 */ /* 0x000fc40000000000 */
[----:B-1----:R-:W1:Y:S02]  /*35d60*/  DFMA R12, R30, R30, R8 ;  /* 0x0000001e1e0c722b */ /* 0x002e640000000008 */
[----:B-1----:R-:W-:Y:S01]  /*35d70*/  ISETP.GT.AND P0, PT, R13, 0xfffff, PT ;  /* 0x000fffff0d00780c */ /* 0x002fe20003f04270 */
[----:B------:R-:W-:Y:S01]  /*35d80*/  IMAD.MOV.U32 R10, RZ, RZ, R12 ;  /* 0x000000ffff0a7224 */ /* 0x000fe200078e000c */
[----:B------:R-:W0:Y:S01]  /*35d90*/  MUFU.RCP64H R9, R31 ;  /* 0x0000001f00097308 */ /* 0x000e220000001800 */
[--C-:B------:R-:W-:Y:S02]  /*35da0*/  IMAD.MOV.U32 R11, RZ, RZ, R13.reuse ;  /* 0x000000ffff0b7224 */ /* 0x100fe400078e000d */
[----:B------:R-:W-:Y:S02]  /*35db0*/  IMAD.MOV.U32 R4, RZ, RZ, R13 ;  /* 0x000000ffff047224 */ /* 0x000fe400078e000d */
[----:B------:R-:W-:-:S15]  /*35dc0*/  IMAD.MOV.U32 R8, RZ, RZ, 0x1 ;  /* 0x00000001ff087424 */ /* 0x000fde00078e00ff */
[----:B------:R-:W-:-:S15]  /*35dd0*/  NOP ;  /* 0x0000000000007918 */ /* 0x000fde0000000000 */
[----:B------:R-:W-:-:S15]  /*35de0*/  NOP ;  /* 0x0000000000007918 */ /* 0x000fde0000000000 */
[----:B------:R-:W-:-:S10]  /*35df0*/  NOP ;  /* 0x0000000000007918 */ /* 0x000fd40000000000 */
[----:B------:R-:W1:Y:S02]  /*35e00*/  @!P0 DMUL R10, R10, 1.80143985094819840000e+16 ;  /* 0x435000000a0a8828 */ /* 0x000e640000000000 */
[----:B-1----:R-:W-:-:S05]  /*35e10*/  @!P0 MOV R4, R11 ;  /* 0x0000000b00048202 */ /* 0x002fca0000000f00 */
[----:B------:R-:W-:-:S05]  /*35e20*/  VIADD R6, R4, 0xffffffff ;  /* 0xffffffff04067836 */ /* 0x000fca0000000000 */
[----:B------:R-:W-:Y:S01]  /*35e30*/  ISETP.GE.U32.AND P2, PT, R6, 0x7fefffff, PT ;  /* 0x7fefffff0600780c */ /* 0x000fe20003f46070 */
[----:B------:R-:W-:Y:S01]  /*35e40*/  IMAD.MOV.U32 R6, RZ, RZ, R12 ;  /* 0x000000ffff067224 */ /* 0x000fe200078e000c */
[----:B------:R-:W-:-:S11]  /*35e50*/  @!P0 MOV R6, R10 ;  /* 0x0000000a00068202 */ /* 0x000fd60000000f00 */
[----:B------:R-:W-:-:S15]  /*35e60*/  @P2 LOP3.LUT P3, RZ, R11, 0x7fffffff, RZ, 0xc0, !PT ;  /* 0x7fffffff0bff2812 */ /* 0x000fde000786c0ff */
[----:B------:R-:W-:-:S15]  /*35e70*/  NOP ;  /* 0x0000000000007918 */ /* 0x000fde0000000000 */
[----:B------:R-:W-:-:S09]  /*35e80*/  NOP ;  /* 0x0000000000007918 */ /* 0x000fd20000000000 */
        /* <DEDUP_REMOVED lines=38> */
[----:B------:R-:W-:-:S04]  /*360f0*/  @P2 IMAD.MOV.U32 R15, RZ, RZ, 0x7ff00000 ;  /* 0x7ff00000ff0f2424 */ /* 0x000fc800078e00ff */
        /* <DEDUP_REMOVED lines=180> */
.L_x_10360:
[----:B------:R-:W-:Y:S05]  /*36c40*/  BSYNC.RECONVERGENT B0 ;  /* 0x0000000000007941 */ /* 0x000fea0003800200 */
.L_x_10359:
        /* <DEDUP_REMOVED lines=8> */
.L_x_10362:
[----:B------:R-:W-:Y:S05]  /*36cd0*/  BSYNC.RECONVERGENT B4 ;  /* 0x0000000000047941 */ /* 0x000fea0003800200 */
.L_x_10361:
        /* <DEDUP_REMOVED lines=176> */
.L_x_10364:
[----:B------:R-:W-:Y:S02]  /*377e0*/  FSEL R8, RZ, 3.37028055040000000000e+12, P0 ;  /* 0x54442d18ff087808 */ /* 0x000fe40000000000 */
[----:B------:R-:W-:-:S07]  /*377f0*/  FSEL R9, RZ, 2.1426990032196044922, P0 ;  /* 0x400921fbff097808 */ /* 0x000fce0000000000 */
.L_x_10365:
[----:B------:R-:W-:Y:S05]  /*37800*/  BSYNC.RECONVERGENT B0 ;  /* 0x0000000000007941 */ /* 0x000fea0003800200 */
.L_x_10363:
        /* <DEDUP_REMOVED lines=14> */
.L_x_10358:
[----:B------:R-:W1:Y:S01]  /*378f0*/  MUFU.RCP64H R9, R31 ;  /* 0x0000001f00097308 */ /* 0x000e620000001800 */
        /* <DEDUP_REMOVED lines=24> */
[----:B-1----:R1:W2:Y:S02]  /*37a80*/  DFMA R36, R8, R10, R8 ;  /* 0x0000000a0824722b */ /* 0x0022a40000000008 */
[----:B-1----:R-:W-:Y:S01]  /*37a90*/  SEL R11, R45, R3, P0 ;  /* 0x000000032d0b7207 */ /* 0x002fe20000000000 */
[----:B------:R-:W-:Y:S01]  /*37aa0*/  IMAD.MOV.U32 R8, RZ, RZ, RZ ;  /* 0x000000ffff087224 */ /* 0x000fe200078e00ff */
[----:B------:R-:W-:Y:S02]  /*37ab0*/  SEL R10, R44, R2, P0 ;  /* 0x000000022c0a7207 */ /* 0x000fe40000000000 */
[----:B------:R-:W-:-:S04]  /*37ac0*/  LOP3.LUT R4, R11, 0xffc00000, RZ, 0xc0, !PT ;  /* 0xffc000000b047812 */ /* 0x000fc800078ec0ff */
[----:B------:R-:W-:-:S15]  /*37ad0*/  LOP3.LUT R9, R4, 0x7fd00000, RZ, 0x3c, !PT ;  /* 0x7fd0000004097812 */ /* 0x000fde00078e3cff */
[----:B------:R-:W-:-:S15]  /*37ae0*/  NOP ;  /* 0x0000000000007918 */ /* 0x000fde0000000000 */
[----:B------:R-:W-:-:S15]  /*37af0*/  NOP ;  /* 0x0000000000007918 */ /* 0x000fde0000000000 */
[----:B------:R-:W-:-:S09]  /*37b00*/  NOP ;  /* 0x0000000000007918 */ /* 0x000fd20000000000 */
[----:B0-----:R-:W-:-:S15]  /*37b10*/  DMUL R14, R8, R10 ;  /* 0x0000000a080e7228 */ /* 0x001fde0000000000 */
        /* <DEDUP_REMOVED lines=9> */
[----:B--2---:R-:W1:-:S15]  /*37bb0*/  DFMA R38, -R30, R36, 1 ;  /* 0x3ff000001e26742b */ /* 0x004e5e0000000124 */
        /* <DEDUP_REMOVED lines=31> */
[----:B0-----:R-:W-:Y:S01]  /*37db0*/  MOV R36, UR6 ;  /* 0x0000000600247c02 */ /* 0x001fe20008000f00 */
[----:B------:R-:W-:-:S15]  /*37dc0*/  IMAD.MOV.U32 R38, RZ, RZ, RZ ;  /* 0x000000ffff267224 */ /* 0x000fde00078e00ff */
        /* <DEDUP_REMOVED lines=248> */
.L_x_10368:
[----:B------:R-:W-:Y:S05]  /*38d50*/  BSYNC.RECONVERGENT B0 ;  /* 0x0000000000007941 */ /* 0x000fea0003800200 */
.L_x_10367:
[----:B------:R-:W-:Y:S04]  /*38d60*/  BSSY.RECONVERGENT B4, `(.L_x_10369) ;  /* 0x0000008000047945 */ /* 0x000fe80003800200 */
[----:B------:R-:W-:Y:S05]  /*38d70*/  @P4 BRA P5, `(.L_x_10370) ;  /* 0x0000000000184947 */ /* 0x000fea0002800000 */
[----:B------:R-:W-:Y:S01]  /*38d80*/  MOV R10, R28 ;  /* 0x0000001c000a7202 */ /* 0x000fe20000000f00 */
[----:B------:R-:W-:Y:S01]  /*38d90*/  IMAD.MOV.U32 R11, RZ, RZ, R29 ;  /* 0x000000ffff0b7224 */ /* 0x000fe200078e001d */
[----:B------:R-:W-:Y:S01]  /*38da0*/  MOV R4, 0x38de0 ;  /* 0x00038de000047802 */ /* 0x000fe20000000f00 */
[----:B------:R-:W-:Y:S02]  /*38db0*/  IMAD.MOV.U32 R8, RZ, RZ, R30 ;  /* 0x000000ffff087224 */ /* 0x000fe400078e001e */
[----:B------:R-:W-:-:S07]  /*38dc0*/  IMAD.MOV.U32 R9, RZ, RZ, R31 ;  /* 0x000000ffff097224 */ /* 0x000fce00078e001f */
[----:B01----:R-:W-:Y:S05]  /*38dd0*/  CALL.REL.NOINC `($__internal_24_$__cuda_sm20_div_rn_f64_full) ;  /* 0x0000017800687944 */ /* 0x003fea0003c00000 */
.L_x_10370:
[----:B------:R-:W-:Y:S05]  /*38de0*/  BSYNC.RECONVERGENT B4 ;  /* 0x0000000000047941 */ /* 0x000fea0003800200 */
.L_x_10369:
        /* <DEDUP_REMOVED lines=141> */
[----:B--2---:R-:W-:Y:S01]  /*396c0*/  @P1 MOV R8, 0x54442d18 ;  /* 0x54442d1800081802 */ /* 0x004fe20000000f00 */
[----:B------:R-:W-:-:S15]  /*396d0*/  @P1 IMAD.MOV.U32 R9, RZ, RZ, 0x400921fb ;  /* 0x400921fbff091424 */ /* 0x000fde00078e00ff */
        /* <DEDUP_REMOVED lines=34> */
.L_x_10372:
[----:B------:R-:W-:Y:S02]  /*39900*/  FSEL R8, RZ, 3.37028055040000000000e+12, P0 ;  /* 0x54442d18ff087808 */ /* 0x000fe40000000000 */
[----:B------:R-:W-:-:S07]  /*39910*/  FSEL R9, RZ, 2.1426990032196044922, P0 ;  /* 0x400921fbff097808 */ /* 0x000fce0000000000 */
.L_x_10373:
[----:B------:R-:W-:Y:S05]  /*39920*/  BSYNC.RECONVERGENT B0 ;  /* 0x0000000000007941 */ /* 0x000fea0003800200 */
.L_x_10371:
        /* <DEDUP_REMOVED lines=10> */
.L_x_10357:
[----:B------:R-:W1:Y:S01]  /*399d0*/  MUFU.RCP64H R9, 2.718280792236328125 ;  /* 0x4005bf0a00097908 */ /* 0x000e620000001800 */
[----:B------:R-:W-:Y:S01]  /*399e0*/  MOV R10, 0x8b145769 ;  /* 0x8b145769000a7802 */ /* 0x000fe20000000f00 */
[----:B------:R-:W-:Y:S01]  /*399f0*/  IMAD.MOV.U32 R11, RZ, RZ, 0x4005bf0a ;  /* 0x4005bf0aff0b7424 */ /* 0x000fe200078e00ff */
[----:B------:R-:W-:Y:S01]  /*39a00*/  FSETP.GEU.AND P1, PT, |R33|, 6.5827683646048100446e-37, PT ;  /* 0x036000002100780b */ /* 0x000fe20003f2e200 */
[----:B------:R-:W-:Y:S01]  /*39a10*/  IMAD.MOV.U32 R8, RZ, RZ, 0x1 ;  /* 0x00000001ff087424 */ /* 0x000fe200078e00ff */
[----:B------:R-:W-:Y:S05]  /*39a20*/  BSSY.RECONVERGENT B4, `(.L_x_10374) ;  /* 0x0000030000047945 */ /* 0x000fea0003800200 */
[----:B-1----:R-:W1:-:S15]  /*39a30*/  DFMA R12, R8, -R10, 1 ;  /* 0x3ff00000080c742b */ /* 0x002e5e000000080a */
        /* <DEDUP_REMOVED lines=34> */
[----:B-1----:R-:W1:Y:S02]  /*39c60*/  DFMA R36, R12, R8, R36 ;  /* 0x000000080c24722b */ /* 0x002e640000000024 */
[----:B-1----:R-:W-:-:S05]  /*39c70*/  FFMA R4, RZ, 2.0897850990295410156, R37 ;  /* 0x4005bf0aff047823 */ /* 0x002fca0000000025 */
[----:B------:R-:W-:-:S13]  /*39c80*/  FSETP.GT.AND P0, PT, |R4|, 1.469367938527859385e-39, PT ;  /* 0x001000000400780b */ /* 0x000fda0003f04200 */
[----:B------:R-:W-:Y:S05]  /*39c90*/  @P0 BRA P1, `(.L_x_10375) ;  /* 0x0000000000200947 */ /* 0x000fea0000800000 */
[----:B------:R-:W-:Y:S01]  /*39ca0*/  IMAD.MOV.U32 R10, RZ, RZ, R32 ;  /* 0x000000ffff0a7224 */ /* 0x000fe200078e0020 */
[----:B------:R-:W-:Y:S01]  /*39cb0*/  MOV R9, 0x4005bf0a ;  /* 0x4005bf0a00097802 */ /* 0x000fe20000000f00 */
[----:B------:R-:W-:Y:S01]  /*39cc0*/  IMAD.MOV.U32 R11, RZ, RZ, R33 ;  /* 0x000000ffff0b7224 */ /* 0x000fe200078e0021 */
[----:B------:R-:W-:Y:S01]  /*39cd0*/  MOV R4, 0x39d00 ;  /* 0x00039d0000047802 */ /* 0x000fe20000000f00 */
[----:B------:R-:W-:-:S07]  /*39ce0*/  IMAD.MOV.U32 R8, RZ, RZ, -0x74eba897 ;  /* 0x8b145769ff087424 */ /* 0x000fce00078e00ff */
[----:B0-----:R-:W-:Y:S05]  /*39cf0*/  CALL.REL.NOINC `($__internal_24_$__cuda_sm20_div_rn_f64_full) ;  /* 0x0000016800a07944 */ /* 0x001fea0003c00000 */
[----:B------:R-:W-:Y:S02]  /*39d00*/  IMAD.MOV.U32 R36, RZ, RZ, R8 ;  /* 0x000000ffff247224 */ /* 0x000fe400078e0008 */
[----:B------:R-:W-:-:S07]  /*39d10*/  IMAD.MOV.U32 R37, RZ, RZ, R9 ;  /* 0x000000ffff257224 */ /* 0x000fce00078e0009 */
.L_x_10375:
[----:B------:R-:W-:Y:S05]  /*39d20*/  BSYNC.RECONVERGENT B4 ;  /* 0x0000000000047941 */ /* 0x000fea0003800200 */
.L_x_10374:
[----:B------:R-:W1:Y:S01]  /*39d30*/  MUFU.RCP64H R9, 2.718280792236328125 ;  /* 0x4005bf0a00097908 */ /* 0x000e620000001800 */
[----:B------:R-:W-:Y:S01]  /*39d40*/  IMAD.MOV.U32 R10, RZ, RZ, -0x74eba897 ;  /* 0x8b145769ff0a7424 */ /* 0x000fe200078e00ff */
[----:B------:R-:W-:Y:S01]  /*39d50*/  FSETP.GEU.AND P1, PT, |R35|, 6.5827683646048100446e-37, PT ;  /* 0x036000002300780b */ /* 0x000fe20003f2e200 */
[----:B------:R-:W-:Y:S01]  /*39d60*/  IMAD.MOV.U32 R11, RZ, RZ, 0x4005bf0a ;  /* 0x4005bf0aff0b7424 */ /* 0x000fe200078e00ff */
[----:B------:R-:W-:Y:S01]  /*39d70*/  BSSY.RECONVERGENT B4, `(.L_x_10376) ;  /* 0x000002f000047945 */ /* 0x000fe20003800200 */
[----:B------:R-:W-:-:S06]  /*39d80*/  IMAD.MOV.U32 R8, RZ, RZ, 0x1 ;  /* 0x00000001ff087424 */ /* 0x000fcc00078e00ff */
        /* <DEDUP_REMOVED lines=39> */
[----:B------:R-:W-:Y:S01]  /*3a000*/  MOV R10, R34 ;  /* 0x00000022000a7202 */ /* 0x000fe20000000f00 */
[----:B------:R-:W-:Y:S01]  /*3a010*/  IMAD.MOV.U32 R11, RZ, RZ, R35 ;  /* 0x000000ffff0b7224 */ /* 0x000fe200078e0023 */
[----:B------:R-:W-:Y:S01]  /*3a020*/  MOV R4, 0x3a060 ;  /* 0x0003a06000047802 */ /* 0x000fe20000000f00 */
[----:B------:R-:W-:Y:S02]  /*3a030*/  IMAD.MOV.U32 R8, RZ, RZ, -0x74eba897 ;  /* 0x8b145769ff087424 */ /* 0x000fe400078e00ff */
[----:B------:R-:W-:-:S07]  /*3a040*/  IMAD.MOV.U32 R9, RZ, RZ, 0x4005bf0a ;  /* 0x4005bf0aff097424 */ /* 0x000fce00078e00ff */
[----:B0-----:R-:W-:Y:S05]  /*3a050*/  CALL.REL.NOINC `($__internal_24_$__cuda_sm20_div_rn_f64_full) ;  /* 0x0000016400c87944 */ /* 0x001fea0003c00000 */
.L_x_10377:
[----:B------:R-:W-:Y:S05]  /*3a060*/  BSYNC.RECONVERGENT B4 ;  /* 0x0000000000047941 */ /* 0x000fea0003800200 */
.L_x_10376:
[----:B------:R-:W1:Y:S01]  /*3a070*/  MUFU.RCP64H R11, R31 ;  /* 0x0000001f000b7308 */ /* 0x000e620000001800 */
        /* <DEDUP_REMOVED lines=12> */
[----:B------:R-:W2:Y:S02]  /*3a140*/  DADD R8, -RZ, |R8| ;  /* 0x00000000ff087229 */ /* 0x000ea40000000508 */
[----:B--2---:R-:W-:-:S04]  /*3a150*/  ISETP.LT.U32.AND P0, PT, R8, R36, PT ;  /* 0x000000240800720c */ /* 0x004fc80003f01070 */
[----:B------:R-:W-:-:S15]  /*3a160*/  ISETP.LT.U32.AND.EX P0, PT, R9, R37, PT, P0 ;  /* 0x000000250900720c */ /* 0x000fde0003f01100 */
[----:B------:R-:W-:-:S15]  /*3a170*/  NOP ;  /* 0x0000000000007918 */ /* 0x000fde0000000000 */
[----:B------:R-:W-:-:S15]  /*3a180*/  NOP ;  /* 0x0000000000007918 */ /* 0x000fde0000000000 */
[----:B------:R-:W-:-:S13]  /*3a190*/  NOP ;  /* 0x0000000000007918 */ /* 0x000fda0000000000 */
        /* <DEDUP_REMOVED lines=10> */
[----:B-1----:R1:W0:Y:S02]  /*3a240*/  DFMA R10, R10, R12, R10 ;  /* 0x0000000c0a0a722b */ /* 0x002224000000000a */
[----:B-1----:R-:W-:Y:S02]  /*3a250*/  SEL R12, R8, R36, P0 ;  /* 0x00000024080c7207 */ /* 0x002fe40000000000 */
[----:B------:R-:W-:Y:S02]  /*3a260*/  SEL R13, R9, R37, P0 ;  /* 0x00000025090d7207 */ /* 0x000fe40000000000 */
[----:B------:R-:W-:-:S04]  /*3a270*/  ISETP.GT.U32.AND P0, PT, R36, R8, PT ;  /* 0x000000082400720c */ /* 0x000fc80003f04070 */
[----:B------:R-:W-:-:S15]  /*3a280*/  ISETP.GT.U32.AND.EX P0, PT, R37, R9, PT, P0 ;  /* 0x000000092500720c */ /* 0x000fde0003f04100 */
[----:B------:R-:W-:-:S15]  /*3a290*/  NOP ;  /* 0x0000000000007918 */ /* 0x000fde0000000000 */
[----:B------:R-:W-:-:S15]  /*3a2a0*/  NOP ;  /* 0x0000000000007918 */ /* 0x000fde0000000000 */
[----:B------:R-:W-:-:S09]  /*3a2b0*/  NOP ;  /* 0x0000000000007918 */ /* 0x000fd20000000000 */
[----:B0-----:R-:W0:-:S15]  /*3a2c0*/  DFMA R14, -R30, R10, 1 ;  /* 0x3ff000001e0e742b */ /* 0x001e1e000000010a */
        /* <DEDUP_REMOVED lines=29> */
[----:B0-----:R-:W-:Y:S01]  /*3a4a0*/  IMAD.MOV.U32 R6, RZ, RZ, R15 ;  /* 0x000000ffff067224 */ /* 0x001fe200078e000f */
[----:B------:R-:W-:-:S15]  /*3a4b0*/  MOV R36, UR6 ;  /* 0x0000000600247c02 */ /* 0x000fde0008000f00 */
[----:B------:R-:W-:-:S15]  /*3a4c0*/  NOP ;  /* 0x0000000000007918 */ /* 0x000fde0000000000 */
[----:B------:R-:W-:-:S15]  /*3a4d0*/  NOP ;  /* 0x0000000000007918 */ /* 0x000fde0000000000 */
[----:B------:R-:W-:-:S15]  /*3a4e0*/  NOP ;  /* 0x0000000000007918 */ /* 0x000fde0000000000 */
[----:B------:R-:W-:-:S01]  /*3a4f0*/  NOP ;  /* 0x0000000000007918 */ /* 0x000fc20000000000 */
        /* <DEDUP_REMOVED lines=21> */
[----:B------:R-:W-:-:S15]  /*3a650*/  IMAD.MOV.U32 R38, RZ, RZ, RZ ;  /* 0x000000ffff267224 */ /* 0x000fde00078e00ff */
        /* <DEDUP_REMOVED lines=238> */
.L_x_10379:
[----:B------:R-:W-:Y:S05]  /*3b540*/  BSYNC.RECONVERGENT B0 ;  /* 0x0000000000007941 */ /* 0x000fea0003800200 */
.L_x_10378:
        /* <DEDUP_REMOVED lines=9> */
.L_x_10381:
[----:B------:R-:W-:Y:S05]  /*3b5e0*/  BSYNC.RECONVERGENT B4 ;  /* 0x0000000000047941 */ /* 0x000fea0003800200 */
.L_x_10380:
        /* <DEDUP_REMOVED lines=177> */
.L_x_10383:
[----:B------:R-:W-:Y:S02]  /*3c100*/  FSEL R8, RZ, 3.37028055040000000000e+12, P0 ;  /* 0x54442d18ff087808 */ /* 0x000fe40000000000 */
[----:B------:R-:W-:-:S07]  /*3c110*/  FSEL R9, RZ, 2.1426990032196044922, P0 ;  /* 0x400921fbff097808 */ /* 0x000fce0000000000 */
.L_x_10384:
[----:B------:R-:W-:Y:S05]  /*3c120*/  BSYNC.RECONVERGENT B0 ;  /* 0x0000000000007941 */ /* 0x000fea0003800200 */
.L_x_10382:
        /* <DEDUP_REMOVED lines=13> */
.L_x_10366:
[----:B------:R-:W-:Y:S05]  /*3c200*/  BSYNC.RECONVERGENT B3 ;  /* 0x0000000000037941 */ /* 0x000fea0003800200 */
.L_x_10356:
        /* <DEDUP_REMOVED lines=14> */
[----:B------:R-:W1:Y:S02]  /*3c2f0*/  DADD R8, -RZ, |R8| ;  /* 0x00000000ff087229 */ /* 0x000e640000000508 */
.L_x_10271:
[----:B------:R-:W-:Y:S05]  /*3c300*/  BSYNC.RECONVERGENT B1 ;  /* 0x0000000000017941 */ /* 0x000fea0003800200 */
.L_x_10269:
        /* <DEDUP_REMOVED lines=27> */
.L_x_10268:
[----:B------:R-:W-:Y:S05]  /*3c4c0*/  BSYNC.RECONVERGENT B2 ;  /* 0x0000000000027941 */ /* 0x000fea0003800200 */
.L_x_10267:
[----:B------:R-:W-:Y:S05]  /*3c4d0*/  WARPSYNC.ALL ;  /* 0x0000000000007948 */ /* 0x000fea0003800000 */
[----:B------:R-:W-:Y:S01]  /*3c4e0*/  IADD3 R2, PT, PT, R0, 0x180, RZ ;  /* 0x0000018000027810 */ /* 0x000fe20007ffe0ff */
[----:B------:R-:W-:Y:S01]  /*3c4f0*/  BSSY.RECONVERGENT B2, `(.L_x_10385) ;  /* 0x0001406000027945 */ /* 0x000fe20003800200 */
[----:B0-----:R-:W-:Y:S02]  /*3c500*/  CS2R R14, SRZ ;  /* 0x00000000000e7805 */ /* 0x001fe4000001ff00 */
        /* <DEDUP_REMOVED lines=26> */
[----:B0-----:R-:W-:Y:S01]  /*3c6b0*/  @!P0 IMAD.MOV.U32 R14, RZ, RZ, 0x0 ;  /* 0x00000000ff0e8424 */ /* 0x001fe200078e00ff */
[----:B------:R-:W-:-:S15]  /*3c6c0*/  @!P0 MOV R15, 0xfff00000 ;  /* 0xfff00000000f8802 */ /* 0x000fde0000000f00 */
        /* <DEDUP_REMOVED lines=41> */
[----:B------:R2:W3:-:S15]  /*3c960*/  @!P0 DADD R8, R2, R10 ;  /* 0x0000000002088229 */ /* 0x0004de000000000a */
[----:B------:R-:W-:-:S15]  /*3c970*/  NOP ;  /* 0x0000000000007918 */ /* 0x000fde0000000000 */
[----:B------:R-:W-:-:S15]  /*3c980*/  NOP ;  /* 0x0000000000007918 */ /* 0x000fde0000000000 */
[----:B------:R-:W-:-:S15]  /*3c990*/  NOP ;  /* 0x0000000000007918 */ /* 0x000fde0000000000 */
[----:B------:R-:W-:-:S04]  /*3c9a0*/  NOP ;  /* 0x0000000000007918 */ /* 0x000fc80000000000 */
[----:B------:R2:W4:Y:S02]  /*3c9b0*/  @!P0 DADD R14, R18, R18 ;  /* 0x00000000120e8229 */ /* 0x0005240000000012 */
[----:B--234-:R-:W-:Y:S05]  /*3c9c0*/  BRA `(.L_x_10389) ;  /* 0x0000013800707947 */ /* 0x01cfea0003800000 */
.L_x_10388:
        /* <DEDUP_REMOVED lines=305> */
.L_x_10396:
[----:B------:R-:W-:Y:S05]  /*3dce0*/  BSYNC.RECONVERGENT B4 ;  /* 0x0000000000047941 */ /* 0x000fea0003800200 */
.L_x_10395:
        /* <DEDUP_REMOVED lines=198> */
.L_x_10394:
        /* <DEDUP_REMOVED lines=76> */
.L_x_10403:
[----:B------:R-:W-:Y:S05]  /*3ee10*/  BSYNC.RECONVERGENT B5 ;  /* 0x0000000000057941 */ /* 0x000fea0003800200 */
.L_x_10402:
[----:B------:R-:W-:Y:S02]  /*3ee20*/  IMAD.MOV.U32 R44, RZ, RZ, R8 ;  /* 0x000000ffff2c7224 */ /* 0x000fe400078e0008 */
[----:B------:R-:W-:-:S07]  /*3ee30*/  IMAD.MOV.U32 R45, RZ, RZ, R9 ;  /* 0x000000ffff2d7224 */ /* 0x000fce00078e0009 */
.L_x_10401:
[----:B------:R-:W-:Y:S05]  /*3ee40*/  BSYNC.RECONVERGENT B4 ;  /* 0x0000000000047941 */ /* 0x000fea0003800200 */
.L_x_10400:
        /* <DEDUP_REMOVED lines=69> */
.L_x_10408:
[----:B------:R-:W-:Y:S05]  /*3f2a0*/  BSYNC.RECONVERGENT B5 ;  /* 0x0000000000057941 */ /* 0x000fea0003800200 */
.L_x_10407:
[----:B------:R-:W-:Y:S05]  /*3f2b0*/  BRA `(.L_x_10406) ;  /* 0x0000000000047947 */ /* 0x000fea0003800000 */
.L_x_10405:
[----:B------:R0:W1:Y:S02]  /*3f2c0*/  DADD R8, R40, -R12 ;  /* 0x0000000028087229 */ /* 0x000064000000080c */
.L_x_10406:
[----:B------:R-:W-:Y:S05]  /*3f2d0*/  BSYNC.RECONVERGENT B4 ;  /* 0x0000000000047941 */ /* 0x000fea0003800200 */
.L_x_10404:
        /* <DEDUP_REMOVED lines=72> */
.L_x_10410:
[----:B------:R-:W-:Y:S05]  /*3f760*/  BSYNC.RECONVERGENT B4 ;  /* 0x0000000000047941 */ /* 0x000fea0003800200 */
.L_x_10409:
        /* <DEDUP_REMOVED lines=202> */
.L_x_10411:
        /* <DEDUP_REMOVED lines=53> */
.L_x_10413:
[----:B------:R-:W-:Y:S05]  /*40760*/  BSYNC.RECONVERGENT B4 ;  /* 0x0000000000047941 */ /* 0x000fea0003800200 */
.L_x_10412:
        /* <DEDUP_REMOVED lines=78> */
.L_x_10399:
        /* <DEDUP_REMOVED lines=58> */
.L_x_10416:
[----:B------:R-:W-:Y:S05]  /*40ff0*/  BSYNC.RECONVERGENT B4 ;  /* 0x0000000000047941 */ /* 0x000fea0003800200 */
.L_x_10415:
        /* <DEDUP_REMOVED lines=201> */
.L_x_10417:
        /* <DEDUP_REMOVED lines=53> */
.L_x_10419:
[----:B------:R-:W-:Y:S05]  /*41fe0*/  BSYNC.RECONVERGENT B4 ;  /* 0x0000000000047941 */ /* 0x000fea0003800200 */
.L_x_10418:
        /* <DEDUP_REMOVED lines=78> */
.L_x_10414:
        /* <DEDUP_REMOVED lines=64> */
.L_x_10421:
[----:B------:R-:W-:Y:S05]  /*428d0*/  BSYNC.RECONVERGENT B4 ;  /* 0x0000000000047941 */ /* 0x000fea0003800200 */
.L_x_10420:
        /* <DEDUP_REMOVED lines=49> */
.L_x_10423:
[----:B------:R-:W-:Y:S05]  /*42bf0*/  BSYNC.RECONVERGENT B4 ;  /* 0x0000000000047941 */ /* 0x000fea0003800200 */
.L_x_10422:
[----:B------:R-:W-:Y:S02]  /*42c00*/  IMAD.MOV.U32 R44, RZ, RZ, R8 ;  /* 0x000000ffff2c7224 */ /* 0x000fe400078e0008 */
[----:B------:R-:W-:Y:S01]  /*42c10*/  IMAD.MOV.U32 R45, RZ, RZ, R9 ;  /* 0x000000ffff2d7224 */ /* 0x000fe200078e0009 */
[----:B------:R-:W-:Y:S06]  /*42c20*/  BRA `(.L_x_10397) ;  /* 0x0000000000d47947 */ /* 0x000fec0003800000 */
.L_x_10398:
        /* <DEDUP_REMOVED lines=50> */
.L_x_10425:
[----:B------:R-:W-:Y:S05]  /*42f50*/  BSYNC.RECONVERGENT B4 ;  /* 0x0000000000047941 */ /* 0x000fea0003800200 */
.L_x_10424:
[----:B------:R-:W-:Y:S02]  /*42f60*/  IMAD.MOV.U32 R44, RZ, RZ, R8 ;  /* 0x000000ffff2c7224 */ /* 0x000fe400078e0008 */
[----:B------:R-:W-:-:S07]  /*42f70*/  IMAD.MOV.U32 R45, RZ, RZ, R9 ;  /* 0x000000ffff2d7224 */ /* 0x000fce00078e0009 */
.L_x_10397:
[----:B------:R-:W-:Y:S05]  /*42f80*/  BSYNC.RECONVERGENT B3 ;  /* 0x0000000000037941 */ /* 0x000fea0003800200 */
.L_x_10393:
        /* <DEDUP_REMOVED lines=53> */
.L_x_10430:
[----:B------:R-:W-:Y:S05]  /*432e0*/  BSYNC.RECONVERGENT B5 ;  /* 0x0000000000057941 */ /* 0x000fea0003800200 */
.L_x_10429:
        /* <DEDUP_REMOVED lines=184> */
.L_x_10433:
        /* <DEDUP_REMOVED lines=123> */
.L_x_10432:
        /* <DEDUP_REMOVED lines=172> */
.L_x_10435:
        /* <DEDUP_REMOVED lines=124> */
.L_x_10431:
        /* <DEDUP_REMOVED lines=79> */
.L_x_10442:
[----:B------:R-:W-:Y:S05]  /*45d90*/  BSYNC.RECONVERGENT B7 ;  /* 0x0000000000077941 */ /* 0x000fea0003800200 */
.L_x_10441:
[----:B------:R-:W-:Y:S02]  /*45da0*/  IMAD.MOV.U32 R56, RZ, RZ, R8 ;  /* 0x000000ffff387224 */ /* 0x000fe400078e0008 */
[----:B------:R-:W-:-:S07]  /*45db0*/  IMAD.MOV.U32 R57, RZ, RZ, R9 ;  /* 0x000000ffff397224 */ /* 0x000fce00078e0009 */
.L_x_10440:
[----:B------:R-:W-:Y:S05]  /*45dc0*/  BSYNC.RECONVERGENT B6 ;  /* 0x0000000000067941 */ /* 0x000fea0003800200 */
.L_x_10439:
        /* <DEDUP_REMOVED lines=64> */
.L_x_10447:
[----:B------:R-:W-:Y:S05]  /*461d0*/  BSYNC.RECONVERGENT B7 ;  /* 0x0000000000077941 */ /* 0x000fea0003800200 */
.L_x_10446:
[----:B------:R-:W-:Y:S02]  /*461e0*/  IMAD.MOV.U32 R2, RZ, RZ, R8 ;  /* 0x000000ffff027224 */ /* 0x000fe400078e0008 */
[----:B------:R-:W-:Y:S01]  /*461f0*/  IMAD.MOV.U32 R3, RZ, RZ, R9 ;  /* 0x000000ffff037224 */ /* 0x000fe200078e0009 */
[----:B------:R-:W-:Y:S06]  /*46200*/  BRA `(.L_x_10445) ;  /* 0x0000000000047947 */ /* 0x000fec0003800000 */
.L_x_10444:
[----:B------:R0:W1:Y:S02]  /*46210*/  DADD R2, -R36, R40 ;  /* 0x0000000024027229 */ /* 0x0000640000000128 */
.L_x_10445:
[----:B------:R-:W-:Y:S05]  /*46220*/  BSYNC.RECONVERGENT B6 ;  /* 0x0000000000067941 */ /* 0x000fea0003800200 */
.L_x_10443:
        /* <DEDUP_REMOVED lines=69> */
[----:B------:R-:W-:-:S07]  /*46680*/  IMAD.MOV.U32 R4, RZ, RZ, R2 ;  /* 0x000000ffff047224 */ /* 0x000fce00078e0002 */
[----:B0-----:R-:W-:Y:S05]  /*46690*/  CALL.REL.NOINC `($__internal_25_$__cuda_sm20_dsqrt_rn_f64_mediumpath_v1) ;  /* 0x000000a800647944 */ /* 0x001fea0003c00000 */
.L_x_10449:
[----:B------:R-:W-:Y:S05]  /*466a0*/  BSYNC.RECONVERGENT B6 ;  /* 0x0000000000067941 */ /* 0x000fea0003800200 */
.L_x_10448:
[----:B------:R-:W-:Y:S01]  /*466b0*/  IMAD.MOV.U32 R42, RZ, RZ, R8 ;  /* 0x000000ffff2a7224 */ /* 0x000fe200078e0008 */
[----:B------:R-:W-:Y:S01]  /*466c0*/  MOV R43, R9 ;  /* 0x00000009002b7202 */ /* 0x000fe20000000f00 */
[----:B------:R-:W-:Y:S06]  /*466d0*/  BRA `(.L_x_10450) ;  /* 0x0000001000e07947 */ /* 0x000fec0003800000 */
.L_x_10438:
        /* <DEDUP_REMOVED lines=63> */
.L_x_10453:
[----:B------:R-:W-:Y:S05]  /*46ad0*/  BSYNC.RECONVERGENT B6 ;  /* 0x0000000000067941 */ /* 0x000fea0003800200 */
.L_x_10452:
[----:B------:R-:W-:Y:S01]  /*46ae0*/  MOV R42, R8 ;  /* 0x00000008002a7202 */ /* 0x000fe20000000f00 */
[----:B------:R-:W-:Y:S01]  /*46af0*/  IMAD.MOV.U32 R43, RZ, RZ, R9 ;  /* 0x000000ffff2b7224 */ /* 0x000fe200078e0009 */
[----:B------:R-:W-:Y:S06]  /*46b00*/  BRA `(.L_x_10450) ;  /* 0x0000000c00d47947 */ /* 0x000fec0003800000 */
.L_x_10451:
        /* <DEDUP_REMOVED lines=69> */
.L_x_10455:
[----:B------:R-:W-:Y:S05]  /*46f60*/  BSYNC.RECONVERGENT B6 ;  /* 0x0000000000067941 */ /* 0x000fea0003800200 */
.L_x_10454:
        /* <DEDUP_REMOVED lines=49> */
.L_x_10457:
[----:B------:R-:W-:Y:S05]  /*47280*/  BSYNC.RECONVERGENT B6 ;  /* 0x0000000000067941 */ /* 0x000fea0003800200 */
.L_x_10456:
[----:B------:R-:W1:Y:S01]  /*47290*/  DMUL R32, R32, 8.11296384146066816958e+31 ;  /* 0x4690000020207828 */ /* 0x000e620000000000 */
[----:B------:R-:W-:Y:S02]  /*472a0*/  IMAD.MOV.U32 R42, RZ, RZ, R8 ;  /* 0x000000ffff2a7224 */ /* 0x000fe400078e0008 */
[----:B------:R-:W-:Y:S01]  /*472b0*/  IMAD.MOV.U32 R43, RZ, RZ, R9 ;  /* 0x000000ffff2b7224 */ /* 0x000fe200078e0009 */
[----:B-1----:R-:W-:Y:S06]  /*472c0*/  BRA `(.L_x_10450) ;  /* 0x0000000400e47947 */ /* 0x002fec0003800000 */
.L_x_10437:
        /* <DEDUP_REMOVED lines=52> */
.L_x_10459:
[----:B------:R-:W-:Y:S05]  /*47610*/  BSYNC.RECONVERGENT B6 ;  /* 0x0000000000067941 */ /* 0x000fea0003800200 */
.L_x_10458:
        /* <DEDUP_REMOVED lines=64> */
.L_x_10461:
[----:B------:R-:W-:Y:S05]  /*47a20*/  BSYNC.RECONVERGENT B6 ;  /* 0x0000000000067941 */ /* 0x000fea0003800200 */
.L_x_10460:
[----:B------:R1:W2:Y:S01]  /*47a30*/  DMUL R42, R8, R34 ;  /* 0x00000022082a7228 */ /* 0x0002a20000000000 */
[----:B------:R-:W-:Y:S02]  /*47a40*/  IMAD.MOV.U32 R32, RZ, RZ, 0x0 ;  /* 0x00000000ff207424 */ /* 0x000fe400078e00ff */
[----:B-12---:R-:W-:-:S07]  /*47a50*/  IMAD.MOV.U32 R33, RZ, RZ, 0x3ff00000 ;  /* 0x3ff00000ff217424 */ /* 0x006fce00078e00ff */
.L_x_10450:
[----:B------:R-:W-:Y:S05]  /*47a60*/  BSYNC.RECONVERGENT B5 ;  /* 0x0000000000057941 */ /* 0x000fea0003800200 */
.L_x_10436:
[----:B------:R-:W-:Y:S05]  /*47a70*/  BRA `(.L_x_10462) ;  /* 0x0000000000187947 */ /* 0x000fea0003800000 */
.L_x_10428:
[----:B------:R-:W0:-:S15]  /*47a80*/  DMUL R42, R42, 9.00719925474099200000e+15 ;  /* 0x434000002a2a7828 */ /* 0x000e1e0000000000 */
[----:B------:R-:W-:-:S15]  /*47a90*/  NOP ;  /* 0x0000000000007918 */ /* 0x000fde0000000000 */
[----:B------:R-:W-:-:S15]  /*47aa0*/  NOP ;  /* 0x0000000000007918 */ /* 0x000fde0000000000 */
[----:B------:R-:W-:-:S15]  /*47ab0*/  NOP ;  /* 0x0000000000007918 */ /* 0x000fde0000000000 */
[----:B------:R-:W-:-:S04]  /*47ac0*/  NOP ;  /* 0x0000000000007918 */ /* 0x000fc80000000000 */
[----:B0-----:R-:W1:Y:S02]  /*47ad0*/  DMUL R32, R32, 9.00719925474099200000e+15 ;  /* 0x4340000020207828 */ /* 0x001e640000000000 */
.L_x_10462:
[----:B------:R-:W-:Y:S05]  /*47ae0*/  BSYNC.RELIABLE B3 ;  /* 0x0000000000037941 */ /* 0x000fea0003800100 */
.L_x_10427:
        /* <DEDUP_REMOVED lines=60> */
[----:B------:R1:W2:Y:S02]  /*47eb0*/  DADD R2, -RZ, -R32 ;  /* 0x00000000ff027229 */ /* 0x0002a40000000920 */
[----:B-12---:R-:W-:Y:S05]  /*47ec0*/  @P0 BRA P2, `(.L_x_10465) ;  /* 0x0000000000180947 */ /* 0x006fea0001000000 */
[----:B------:R-:W-:Y:S01]  /*47ed0*/  IMAD.MOV.U32 R10, RZ, RZ, R12 ;  /* 0x000000ffff0a7224 */ /* 0x000fe200078e000c */
[----:B------:R-:W-:Y:S01]  /*47ee0*/  MOV R4, 0x47f30 ;  /* 0x00047f3000047802 */ /* 0x000fe20000000f00 */
[----:B------:R-:W-:Y:S02]  /*47ef0*/  IMAD.MOV.U32 R11, RZ, RZ, R13 ;  /* 0x000000ffff0b7224 */ /* 0x000fe400078e000d */
[----:B------:R-:W-:Y:S02]  /*47f00*/  IMAD.MOV.U32 R8, RZ, RZ, R16 ;  /* 0x000000ffff087224 */ /* 0x000fe400078e0010 */
[----:B------:R-:W-:-:S07]  /*47f10*/  IMAD.MOV.U32 R9, RZ, RZ, R17 ;  /* 0x000000ffff097224 */ /* 0x000fce00078e0011 */
[----:B0-----:R-:W-:Y:S05]  /*47f20*/  CALL.REL.NOINC `($__internal_24_$__cuda_sm20_div_rn_f64_full) ;  /* 0x0000008800147944 */ /* 0x001fea0003c00000 */
.L_x_10465:
[----:B------:R-:W-:Y:S05]  /*47f30*/  BSYNC.RECONVERGENT B3 ;  /* 0x0000000000037941 */ /* 0x000fea0003800200 */
.L_x_10464:
[----:B------:R-:W-:Y:S01]  /*47f40*/  IMAD.MOV.U32 R12, RZ, RZ, -0x2449a4b7 ;  /* 0xdbb65b49ff0c7424 */ /* 0x000fe200078e00ff */
[----:B------:R-:W-:Y:S01]  /*47f50*/  MOV R13, 0x3f2d3b63 ;  /* 0x3f2d3b63000d7802 */ /* 0x000fe20000000f00 */
[----:B------:R-:W-:Y:S01]  /*47f60*/  UMOV UR4, 0x2a25ff7e ;  /* 0x2a25ff7e00047882 */ /* 0x000fe20000000000 */
[----:B------:R-:W-:Y:S01]  /*47f70*/  UMOV UR5, 0x3ef53e1d ;  /* 0x3ef53e1d00057882 */ /* 0x000fe20000000000 */
[----:B------:R-:W1:Y:S01]  /*47f80*/  DMUL R10, R8, R8 ;  /* 0x00000008080a7228 */ /* 0x000e620000000000 */
[----:B------:R-:W-:Y:S01]  /*47f90*/  ISETP.GE.AND P2, PT, R3, RZ, PT ;  /* 0x000000ff0300720c */ /* 0x000fe20003f46270 */
[----:B------:R-:W-:Y:S03]  /*47fa0*/  BSSY.RECONVERGENT B0, `(.L_x_10466) ;  /* 0x00000ac000007945 */ /* 0x000fe60003800200 */
[----:B------:R-:W-:-:S15]  /*47fb0*/  @!P1 PLOP3.LUT P0, PT, P2, PT, PT, 0x80, 0x8 ;  /* 0x000000000008981c */ /* 0x000fde000170f070 */
[----:B------:R-:W-:-:S15]  /*47fc0*/  NOP ;  /* 0x0000000000007918 */ /* 0x000fde0000000000 */
[----:B------:R-:W-:-:S15]  /*47fd0*/  NOP ;  /* 0x0000000000007918 */ /* 0x000fde0000000000 */
[----:B------:R-:W-:-:S14]  /*47fe0*/  NOP ;  /* 0x0000000000007918 */ /* 0x000fdc0000000000 */
        /* <DEDUP_REMOVED lines=129> */
[----:B-1----:R1:W2:Y:S02]  /*48800*/  DFMA R12, R12, R8, R8 ;  /* 0x000000080c0c722b */ /* 0x0022a40000000008 */
[----:B-1----:R-:W-:Y:S02]  /*48810*/  @!P1 IMAD.MOV.U32 R8, RZ, RZ, 0x54442d18 ;  /* 0x54442d18ff089424 */ /* 0x002fe400078e00ff */
[----:B------:R-:W-:-:S15]  /*48820*/  @!P1 IMAD.MOV.U32 R9, RZ, RZ, 0x400921fb ;  /* 0x400921fbff099424 */ /* 0x000fde00078e00ff */
[----:B------:R-:W-:-:S15]  /*48830*/  NOP ;  /* 0x0000000000007918 */ /* 0x000fde0000000000 */
[----:B------:R-:W-:-:S15]  /*48840*/  NOP ;  /* 0x0000000000007918 */ /* 0x000fde0000000000 */
[----:B------:R-:W-:-:S15]  /*48850*/  NOP ;  /* 0x0000000000007918 */ /* 0x000fde0000000000 */
[----:B--2---:R-:W1:Y:S02]  /*48860*/  @!P1 DADD R8, -R12, R8 ;  /* 0x000000000c089229 */ /* 0x004e640000000108 */
        /* <DEDUP_REMOVED lines=14> */
[----:B------:R-:W1:-:S15]  /*48950*/  DSETP.NEU.AND P3, PT, R16, RZ, PT ;  /* 0x000000ff1000722a */ /* 0x000e5e0003f6d000 */
[----:B------:R-:W-:-:S15]  /*48960*/  NOP ;  /* 0x0000000000007918 */ /* 0x000fde0000000000 */
[----:B------:R-:W-:-:S15]  /*48970*/  NOP ;  /* 0x0000000000007918 */ /* 0x000fde0000000000 */
[----:B------:R-:W-:-:S15]  /*48980*/  NOP ;  /* 0x0000000000007918 */ /* 0x000fde0000000000 */
[----:B------:R-:W-:-:S04]  /*48990*/  NOP ;  /* 0x0000000000007918 */ /* 0x000fc80000000000 */
[----:B------:R2:W3:Y:S02]  /*489a0*/  @P1 DADD R2, R8, R10 ;  /* 0x0000000008021229 */ /* 0x0004e4000000000a */
[----:B-123--:R-:W-:Y:S05]  /*489b0*/  @!P3 BRA `(.L_x_10467) ;  /* 0x000000000020b947 */ /* 0x00efea0003800000 */
[----:B------:R-:W-:Y:S01]  /*489c0*/  IMAD.MOV.U32 R9, RZ, RZ, 0x7f3321d2 ;  /* 0x7f3321d2ff097424 */ /* 0x000fe200078e00ff */
[----:B------:R-:W-:-:S04]  /*489d0*/  MOV R11, 0x4002d97c ;  /* 0x4002d97c000b7802 */ /* 0x000fc80000000f00 */
[----:B------:R-:W-:Y:S02]  /*489e0*/  FSEL R9, R9, 3.37028055040000000000e+12, !P0 ;  /* 0x54442d1809097808 */ /* 0x000fe40004000000 */
[----:B------:R-:W-:Y:S01]  /*489f0*/  FSEL R11, R11, 1.8213495016098022461, !P0 ;  /* 0x3fe921fb0b0b7808 */ /* 0x000fe20004000000 */
[----:B------:R-:W1:Y:S02]  /*48a00*/  DSETP.NEU.AND P0, PT, R32, |R42|, PT ;  /* 0x4000002a2000722a */ /* 0x000e640003f0d000 */
[----:B-1----:R-:W-:Y:S02]  /*48a10*/  FSEL R8, R9, R2, !P0 ;  /* 0x0000000209087208 */ /* 0x002fe40004000000 */
[----:B------:R-:W-:Y:S01]  /*48a20*/  FSEL R9, R11, R3, !P0 ;  /* 0x000000030b097208 */ /* 0x000fe20004000000 */
[----:B------:R-:W-:Y:S06]  /*48a30*/  BRA `(.L_x_10468) ;  /* 0x0000000000087947 */ /* 0x000fec0003800000 */
.L_x_10467:
[----:B------:R-:W-:Y:S02]  /*48a40*/  FSEL R8, RZ, 3.37028055040000000000e+12, P0 ;  /* 0x54442d18ff087808 */ /* 0x000fe40000000000 */
[----:B------:R-:W-:-:S07]  /*48a50*/  FSEL R9, RZ, 2.1426990032196044922, P0 ;  /* 0x400921fbff097808 */ /* 0x000fce0000000000 */
.L_x_10468:
[----:B------:R-:W-:Y:S05]  /*48a60*/  BSYNC.RECONVERGENT B0 ;  /* 0x0000000000007941 */ /* 0x000fea0003800200 */
.L_x_10466:
        /* <DEDUP_REMOVED lines=10> */
.L_x_10463:
[----:B-1----:R-:W-:Y:S01]  /*48b10*/  DSETP.GT.AND P1, PT, |R42|, R32, PT ;  /* 0x000000202a00722a */ /* 0x002fe20003f24200 */
        /* <DEDUP_REMOVED lines=60> */
[----:B0-----:R-:W-:Y:S05]  /*48ee0*/  CALL.REL.NOINC `($__internal_24_$__cuda_sm20_div_rn_f64_full) ;  /* 0x0000007800247944 */ /* 0x001fea0003c00000 */
.L_x_10470:
[----:B------:R-:W-:Y:S05]  /*48ef0*/  BSYNC.RECONVERGENT B3 ;  /* 0x0000000000037941 */ /* 0x000fea0003800200 */
.L_x_10469:
        /* <DEDUP_REMOVED lines=168> */
[----:B------:R-:W-:Y:S01]  /*49980*/  MOV R9, 0x7f3321d2 ;  /* 0x7f3321d200097802 */ /* 0x000fe20000000f00 */
[----:B------:R-:W-:-:S03]  /*49990*/  IMAD.MOV.U32 R11, RZ, RZ, 0x4002d97c ;  /* 0x4002d97cff0b7424 */ /* 0x000fc600078e00ff */
[----:B------:R-:W-:Y:S02]  /*499a0*/  FSEL R9, R9, 3.37028055040000000000e+12, !P0 ;  /* 0x54442d1809097808 */ /* 0x000fe40004000000 */
[----:B------:R-:W-:Y:S01]  /*499b0*/  FSEL R11, R11, 1.8213495016098022461, !P0 ;  /* 0x3fe921fb0b0b7808 */ /* 0x000fe20004000000 */
[----:B------:R-:W1:Y:S02]  /*499c0*/  DSETP.NEU.AND P0, PT, R32, |R42|, PT ;  /* 0x4000002a2000722a */ /* 0x000e640003f0d000 */
[----:B-1----:R-:W-:Y:S02]  /*499d0*/  FSEL R8, R9, R2, !P0 ;  /* 0x0000000209087208 */ /* 0x002fe40004000000 */
[----:B------:R-:W-:Y:S01]  /*499e0*/  FSEL R9, R11, R3, !P0 ;  /* 0x000000030b097208 */ /* 0x000fe20004000000 */
[----:B------:R-:W-:Y:S06]  /*499f0*/  BRA `(.L_x_10473) ;  /* 0x0000000000087947 */ /* 0x000fec0003800000 */
.L_x_10472:
[----:B------:R-:W-:Y:S02]  /*49a00*/  FSEL R8, RZ, 3.37028055040000000000e+12, P0 ;  /* 0x54442d18ff087808 */ /* 0x000fe40000000000 */
[----:B------:R-:W-:-:S07]  /*49a10*/  FSEL R9, RZ, 2.1426990032196044922, P0 ;  /* 0x400921fbff097808 */ /* 0x000fce0000000000 */
.L_x_10473:
[----:B------:R-:W-:Y:S05]  /*49a20*/  BSYNC.RECONVERGENT B0 ;  /* 0x0000000000007941 */ /* 0x000fea0003800200 */
.L_x_10471:
        /* <DEDUP_REMOVED lines=9> */
.L_x_10434:
[----:B------:R-:W-:Y:S05]  /*49ac0*/  BSYNC.RECONVERGENT B4 ;  /* 0x0000000000047941 */ /* 0x000fea0003800200 */
.L_x_10426:
[----:B------:R-:W-:Y:S01]  /*49ad0*/  ISETP.GE.AND P0, PT, R19, RZ, PT ;  /* 0x000000ff1300720c */ /* 0x000fe20003f06270 */
[----:B------:R-:W1:Y:S03]  /*49ae0*/  DADD R2, -RZ, -R44 ;  /* 0x00000000ff027229 */ /* 0x000e66000000092c */
[----:B-1----:R-:W-:Y:S02]  /*49af0*/  FSEL R14, R44, R2, !P0 ;  /* 0x000000022c0e7208 */ /* 0x002fe40004000000 */
[----:B------:R-:W-:Y:S01]  /*49b00*/  FSEL R15, R45, R3, !P0 ;  /* 0x000000032d0f7208 */ /* 0x000fe20004000000 */
[----:B------:R-:W-:Y:S06]  /*49b10*/  BRA `(.L_x_10389) ;  /* 0x00000068001c7947 */ /* 0x000fec0003800000 */
.L_x_10392:
        /* <DEDUP_REMOVED lines=15> */
.L_x_10391:
[----:B------:R0:W1:Y:S01]  /*49c10*/  DADD R14, -RZ, -R18 ;  /* 0x00000000ff0e7229 */ /* 0x0000620000000912 */
[----:B------:R-:W-:Y:S01]  /*49c20*/  CS2R R8, SRZ ;  /* 0x0000000000087805 */ /* 0x000fe2000001ff00 */
[----:B01----:R-:W-:Y:S06]  /*49c30*/  BRA `(.L_x_10389) ;  /* 0x0000006400d47947 */ /* 0x003fec0003800000 */
.L_x_10390:
        /* <DEDUP_REMOVED lines=265> */
.L_x_10478:
[----:B------:R-:W-:Y:S05]  /*4acd0*/  BSYNC.RECONVERGENT B0 ;  /* 0x0000000000007941 */ /* 0x000fea0003800200 */
.L_x_10477:
        /* <DEDUP_REMOVED lines=8> */
.L_x_10480:
[----:B------:R-:W-:Y:S05]  /*4ad60*/  BSYNC.RECONVERGENT B4 ;  /* 0x0000000000047941 */ /* 0x000fea0003800200 */
.L_x_10479:
        /* <DEDUP_REMOVED lines=176> */
.L_x_10482:
[----:B------:R-:W-:Y:S02]  /*4b870*/  FSEL R8, RZ, 3.37028055040000000000e+12, P0 ;  /* 0x54442d18ff087808 */ /* 0x000fe40000000000 */
[----:B------:R-:W-:-:S07]  /*4b880*/  FSEL R9, RZ, 2.1426990032196044922, P0 ;  /* 0x400921fbff097808 */ /* 0x000fce0000000000 */
.L_x_10483:
[----:B------:R-:W-:Y:S05]  /*4b890*/  BSYNC.RECONVERGENT B0 ;  /* 0x0000000000007941 */ /* 0x000fea0003800200 */
.L_x_10481:
        /* <DEDUP_REMOVED lines=14> */
.L_x_10476:
        /* <DEDUP_REMOVED lines=326> */
.L_x_10486:
[----:B------:R-:W-:Y:S05]  /*4cde0*/  BSYNC.RECONVERGENT B0 ;  /* 0x0000000000007941 */ /* 0x000fea0003800200 */
.L_x_10485:
        /* <DEDUP_REMOVED lines=8> */
.L_x_10488:
[----:B------:R-:W-:Y:S05]  /*4ce70*/  BSYNC.RECONVERGENT B4 ;  /* 0x0000000000047941 */ /* 0x000fea0003800200 */
.L_x_10487:
        /* <DEDUP_REMOVED lines=177> */
.L_x_10490:
[----:B------:R-:W-:Y:S02]  /*4d990*/  FSEL R8, RZ, 3.37028055040000000000e+12, P0 ;  /* 0x54442d18ff087808 */ /* 0x000fe40000000000 */
[----:B------:R-:W-:-:S07]  /*4d9a0*/  FSEL R9, RZ, 2.1426990032196044922, P0 ;  /* 0x400921fbff097808 */ /* 0x000fce0000000000 */
.L_x_10491:
[----:B------:R-:W-:Y:S05]  /*4d9b0*/  BSYNC.RECONVERGENT B0 ;  /* 0x0000000000007941 */ /* 0x000fea0003800200 */
.L_x_10489:
        /* <DEDUP_REMOVED lines=10> */
.L_x_10475:
        /* <DEDUP_REMOVED lines=50> */
[----:B------:R-:W-:Y:S05]  /*4dd80*/  CALL.REL.NOINC `($__internal_24_$__cuda_sm20_div_rn_f64_full) ;  /* 0x00000028007c7944 */ /* 0x000fea0003c00000 */
[----:B------:R-:W-:Y:S02]  /*4dd90*/  IMAD.MOV.U32 R38, RZ, RZ, R8 ;  /* 0x000000ffff267224 */ /* 0x000fe400078e0008 */
[----:B------:R-:W-:-:S07]  /*4dda0*/  IMAD.MOV.U32 R39, RZ, RZ, R9 ;  /* 0x000000ffff277224 */ /* 0x000fce00078e0009 */
.L_x_10493:
[----:B------:R-:W-:Y:S05]  /*4ddb0*/  BSYNC.RECONVERGENT B4 ;  /* 0x0000000000047941 */ /* 0x000fea0003800200 */
.L_x_10492:
        /* <DEDUP_REMOVED lines=51> */
.L_x_10495:
[----:B------:R-:W-:Y:S05]  /*4e0f0*/  BSYNC.RECONVERGENT B4 ;  /* 0x0000000000047941 */ /* 0x000fea0003800200 */
.L_x_10494:
        /* <DEDUP_REMOVED lines=333> */
.L_x_10497:
[----:B------:R-:W-:Y:S05]  /*4f5d0*/  BSYNC.RECONVERGENT B0 ;  /* 0x0000000000007941 */ /* 0x000fea0003800200 */
.L_x_10496:
        /* <DEDUP_REMOVED lines=9> */
.L_x_10499:
[----:B------:R-:W-:Y:S05]  /*4f670*/  BSYNC.RECONVERGENT B4 ;  /* 0x0000000000047941 */ /* 0x000fea0003800200 */
.L_x_10498:
        /* <DEDUP_REMOVED lines=177> */
.L_x_10501:
[----:B------:R-:W-:Y:S02]  /*50190*/  FSEL R8, RZ, 3.37028055040000000000e+12, P0 ;  /* 0x54442d18ff087808 */ /* 0x000fe40000000000 */
[----:B------:R-:W-:-:S07]  /*501a0*/  FSEL R9, RZ, 2.1426990032196044922, P0 ;  /* 0x400921fbff097808 */ /* 0x000fce0000000000 */
.L_x_10502:
[----:B------:R-:W-:Y:S05]  /*501b0*/  BSYNC.RECONVERGENT B0 ;  /* 0x0000000000007941 */ /* 0x000fea0003800200 */
.L_x_10500:
        /* <DEDUP_REMOVED lines=13> */
.L_x_10484:
[----:B------:R-:W-:Y:S05]  /*50290*/  BSYNC.RECONVERGENT B3 ;  /* 0x0000000000037941 */ /* 0x000fea0003800200 */
.L_x_10474:
        /* <DEDUP_REMOVED lines=15> */
.L_x_10389:
[----:B------:R-:W-:Y:S05]  /*50390*/  BSYNC.RECONVERGENT B1 ;  /* 0x0000000000017941 */ /* 0x000fea0003800200 */
.L_x_10387:
        /* <DEDUP_REMOVED lines=27> */
.L_x_10386:
[----:B------:R-:W-:Y:S05]  /*50550*/  BSYNC.RECONVERGENT B2 ;  /* 0x0000000000027941 */ /* 0x000fea0003800200 */
.L_x_10385:
[----:B------:R-:W-:Y:S05]  /*50560*/  WARPSYNC.ALL ;  /* 0x0000000000007948 */ /* 0x000fea0003800000 */
[----:B------:R-:W-:Y:S01]  /*50570*/  ISETP.GE.AND P0, PT, R0, R5, PT ;  /* 0x000000050000720c */ /* 0x000fe20003f06270 */
[----:B------:R-:W-:Y:S04]  /*50580*/  BSSY.RECONVERGENT B0, `(.L_x_10503) ;  /* 0x0000017000007945 */ /* 0x000fe80003800200 */
[----:B------:R-:W-:Y:S08]  /*50590*/  BSSY.RELIABLE B1, `(.L_x_10504) ;  /* 0x000000f000017945 */ /* 0x000ff00003800100 */
[----:B------:R-:W-:Y:S05]  /*505a0*/  @P0 BRA `(.L_x_10505) ;  /* 0x0000000000340947 */ /* 0x000fea0003800000 */
[----:B------:R-:W1:Y:S01]  /*505b0*/  LDC.64 R2, c[0x0][0x388] ;  /* 0x0000e200ff027b82 */ /* 0x000e620000000a00 */
[----:B------:R-:W-:Y:S01]  /*505c0*/  LEA R9, R7, R0, 0x9 ;  /* 0x0000000007097211 */ /* 0x000fe200078e48ff */
[----:B------:R-:W-:-:S05]  /*505d0*/  VIADD R0, R0, 0x80 ;  /* 0x0000008000007836 */ /* 0x000fca0000000000 */
[----:B------:R-:W-:-:S13]  /*505e0*/  ISETP.GE.AND P0, PT, R0, R5, PT ;  /* 0x000000050000720c */ /* 0x000fda0003f06270 */
[----:B------:R-:W-:Y:S05]  /*505f0*/  @P0 BREAK.RELIABLE B1 ;  /* 0x0000000000010942 */ /* 0x000fea0003800100 */
[----:B-1----:R-:W-:-:S05]  /*50600*/  IMAD.WIDE.U32 R2, R9, 0x10, R2 ;  /* 0x0000001009027825 */ /* 0x002fca00078e0002 */
[----:B------:R1:W-:Y:S01]  /*50610*/  STG.E.128 desc[UR8][R2.64], R20 ;  /* 0x0000001402007986 */ /* 0x0003e2000c101d08 */
[----:B------:R-:W-:Y:S05]  /*50620*/  @P0 BRA `(.L_x_10506) ;  /* 0x0000000000300947 */ /* 0x000fea0003800000 */
[----:B-1----:R-:W1:Y:S01]  /*50630*/  LDC.64 R2, c[0x0][0x388] ;  /* 0x0000e200ff027b82 */ /* 0x002e620000000a00 */
[----:B------:R-:W-:Y:S02]  /*50640*/  IMAD R9, R7, 0x200, R0 ;  /* 0x0000020007097824 */ /* 0x000fe400078e0200 */
[----:B------:R-:W-:Y:S02]  /*50650*/  VIADD R0, R0, 0x80 ;  /* 0x0000008000007836 */ /* 0x000fe40000000000 */
[----:B-1----:R-:W-:-:S05]  /*50660*/  IMAD.WIDE.U32 R2, R9, 0x10, R2 ;  /* 0x0000001009027825 */ /* 0x002fca00078e0002 */
[----:B------:R1:W-:Y:S02]  /*50670*/  STG.E.128 desc[UR8][R2.64], R24 ;  /* 0x0000001802007986 */ /* 0x0003e4000c101d08 */
.L_x_10505:
[----:B------:R-:W-:Y:S05]  /*50680*/  BSYNC.RELIABLE B1 ;  /* 0x0000000000017941 */ /* 0x000fea0003800100 */
.L_x_10504:
[----:B------:R-:W-:-:S13]  /*50690*/  ISETP.GE.AND P0, PT, R0, R5, PT ;  /* 0x000000050000720c */ /* 0x000fda0003f06270 */
[----:B-1----:R-:W1:Y:S01]  /*506a0*/  @!P0 LDC.64 R2, c[0x0][0x388] ;  /* 0x0000e200ff028b82 */ /* 0x002e620000000a00 */
[----:B------:R-:W-:Y:S02]  /*506b0*/  @!P0 IMAD R9, R7, 0x200, R0 ;  /* 0x0000020007098824 */ /* 0x000fe400078e0200 */
[----:B------:R-:W-:Y:S02]  /*506c0*/  @!P0 VIADD R0, R0, 0x80 ;  /* 0x0000008000008836 */ /* 0x000fe40000000000 */
[----:B-1----:R-:W-:-:S05]  /*506d0*/  @!P0 IMAD.WIDE.U32 R2, R9, 0x10, R2 ;  /* 0x0000001009028825 */ /* 0x002fca00078e0002 */
[----:B------:R2:W-:Y:S02]  /*506e0*/  @!P0 STG.E.128 desc[UR8][R2.64], R28 ;  /* 0x0000001c02008986 */ /* 0x0005e4000c101d08 */
.L_x_10506:
[----:B------:R-:W-:Y:S05]  /*506f0*/  BSYNC.RECONVERGENT B0 ;  /* 0x0000000000007941 */ /* 0x000fea0003800200 */
.L_x_10503:
[----:B------:R-:W-:Y:S05]  /*50700*/  WARPSYNC.ALL ;  /* 0x0000000000007948 */ /* 0x000fea0003800000 */
[----:B------:R-:W-:-:S13]  /*50710*/  ISETP.GE.AND P0, PT, R0, R5, PT ;  /* 0x000000050000720c */ /* 0x000fda0003f06270 */
[----:B------:R-:W-:Y:S05]  /*50720*/  @P0 EXIT ;  /* 0x000000000000094d */ /* 0x000fea0003800000 */
[----:B-12---:R-:W1:Y:S01]  /*50730*/  LDC.64 R2, c[0x0][0x388] ;  /* 0x0000e200ff027b82 */ /* 0x006e620000000a00 */
[----:B------:R-:W-:-:S05]  /*50740*/  LEA R7, R7, R0, 0x9 ;  /* 0x0000000007077211 */ /* 0x000fca00078e48ff */
[----:B-1----:R-:W-:-:S05]  /*50750*/  IMAD.WIDE.U32 R2, R7, 0x10, R2 ;  /* 0x0000001007027825 */ /* 0x002fca00078e0002 */
[----:B------:R-:W-:Y:S01]  /*50760*/  STG.E.128 desc[UR8][R2.64], R12 ;  /* 0x0000000c02007986 */ /* 0x000fe2000c101d08 */
[----:B------:R-:W-:Y:S05]  /*50770*/  EXIT ;  /* 0x000000000000794d */ /* 0x000fea0003800000 */
        .weak           $__internal_24_$__cuda_sm20_div_rn_f64_full
        .type           $__internal_24_$__cuda_sm20_div_rn_f64_full,@function
        .size           $__internal_24_$__cuda_sm20_div_rn_f64_full,($__internal_25_$__cuda_sm20_dsqrt_rn_f64_mediumpath_v1 - $__internal_24_$__cuda_sm20_div_rn_f64_full)
$__internal_24_$__cuda_sm20_div_rn_f64_full:
[----:B------:R-:W-:Y:S01]  /*50780*/  MOV R47, R11 ;  /* 0x0000000b002f7202 */ /* 0x000fe20000000f00 */
[----:B------:R-:W-:Y:S01]  /*50790*/  IMAD.MOV.U32 R13, RZ, RZ, R9 ;  /* 0x000000ffff0d7224 */ /* 0x000fe200078e0009 */
[----:B------:R-:W-:Y:S01]  /*507a0*/  LOP3.LUT R6, R9, 0x800fffff, RZ, 0xc0, !PT ;  /* 0x800fffff09067812 */ /* 0x000fe200078ec0ff */
[--C-:B------:R-:W-:Y:S01]  /*507b0*/  IMAD.MOV.U32 R12, RZ, RZ, R8.reuse ;  /* 0x000000ffff0c7224 */ /* 0x100fe200078e0008 */
[C---:B------:R-:W-:Y:S01]  /*507c0*/  FSETP.GEU.AND P0, PT, |R47|.reuse, 1.469367938527859385e-39, PT ;  /* 0x001000002f00780b */ /* 0x040fe20003f0e200 */
[----:B------:R-:W-:Y:S01]  /*507d0*/  IMAD.MOV.U32 R14, RZ, RZ, R8 ;  /* 0x000000ffff0e7224 */ /* 0x000fe200078e0008 */
[----:B------:R-:W-:Y:S01]  /*507e0*/  LOP3.LUT R15, R6, 0x3ff00000, RZ, 0xfc, !PT ;  /* 0x3ff00000060f7812 */ /* 0x000fe200078efcff */
[----:B------:R-:W-:Y:S01]  /*507f0*/  IMAD.MOV.U32 R8, RZ, RZ, 0x1ca00000 ;  /* 0x1ca00000ff087424 */ /* 0x000fe200078e00ff */
[----:B------:R-:W-:Y:S01]  /*50800*/  LOP3.LUT R6, R47, 0x7ff00000, RZ, 0xc0, !PT ;  /* 0x7ff000002f067812 */ /* 0x000fe200078ec0ff */
[----:B------:R-:W-:Y:S01]  /*50810*/  IMAD.MOV.U32 R46, RZ, RZ, R10 ;  /* 0x000000ffff2e7224 */ /* 0x000fe200078e000a */
[C---:B------:R-:W-:Y:S01]  /*50820*/  FSETP.GEU.AND P2, PT, |R9|.reuse, 1.469367938527859385e-39, PT ;  /* 0x001000000900780b */ /* 0x040fe20003f4e200 */
[----:B------:R-:W-:Y:S01]  /*50830*/  IMAD.MOV.U32 R52, RZ, RZ, 0x1 ;  /* 0x00000001ff347424 */ /* 0x000fe200078e00ff */
[----:B------:R-:W-:Y:S01]  /*50840*/  LOP3.LUT R9, R9, 0x7ff00000, RZ, 0xc0, !PT ;  /* 0x7ff0000009097812 */ /* 0x000fe200078ec0ff */
[----:B------:R-:W-:Y:S01]  /*50850*/  IMAD.MOV.U32 R48, RZ, RZ, R46 ;  /* 0x000000ffff307224 */ /* 0x000fe200078e002e */
[----:B------:R-:W-:Y:S02]  /*50860*/  BSSY.RECONVERGENT B0, `(.L_x_10507) ;  /* 0x0000077000007945 */ /* 0x000fe40003800200 */
[----:B------:R-:W-:-:S02]  /*50870*/  ISETP.GE.U32.AND P4, PT, R6, R9, PT ;  /* 0x000000090600720c */ /* 0x000fc40003f86070 */
[----:B------:R-:W-:Y:S02]  /*50880*/  @!P0 LOP3.LUT R11, R13, 0x7ff00000, RZ, 0xc0, !PT ;  /* 0x7ff000000d0b8812 */ /* 0x000fe400078ec0ff */
[----:B------:R-:W-:Y:S02]  /*50890*/  SEL R10, R8, 0x63400000, !P4 ;  /* 0x63400000080a7807 */ /* 0x000fe40006000000 */
[----:B------:R-:W-:Y:S01]  /*508a0*/  @!P0 ISETP.GE.U32.AND P3, PT, R6, R11, PT ;  /* 0x0000000b0600820c */ /* 0x000fe20003f66070 */
[----:B------:R-:W0:Y:S01]  /*508b0*/  @!P2 DMUL R14, R12, 8.98846567431157953865e+307 ;  /* 0x7fe000000c0ea828 */ /* 0x000e220000000000 */
[----:B------:R-:W-:Y:S01]  /*508c0*/  LOP3.LUT R49, R10, 0x800fffff, R47, 0xf8, !PT ;  /* 0x800fffff0a317812 */ /* 0x000fe200078ef82f */
[----:B------:R-:W-:Y:S01]  /*508d0*/  @!P0 IMAD.MOV.U32 R10, RZ, RZ, RZ ;  /* 0x000000ffff0a8224 */ /* 0x000fe200078e00ff */
[----:B------:R-:W-:Y:S01]  /*508e0*/  @!P0 SEL R11, R8, 0x63400000, !P3 ;  /* 0x63400000080b8807 */ /* 0x000fe20005800000 */
[----:B0-----:R-:W0:Y:S01]  /*508f0*/  MUFU.RCP64H R53, R15 ;  /* 0x0000000f00357308 */ /* 0x001e220000001800 */
[----:B------:R-:W-:-:S02]  /*50900*/  @!P2 LOP3.LUT R9, R15, 0x7ff00000, RZ, 0xc0, !PT ;  /* 0x7ff000000f09a812 */ /* 0x000fc400078ec0ff */
[----:B------:R-:W-:-:S04]  /*50910*/  @!P0 LOP3.LUT R11, R11, 0x80000000, R47, 0xf8, !PT ;  /* 0x800000000b0b8812 */ /* 0x000fc800078ef82f */
[----:B------:R-:W-:-:S15]  /*50920*/  @!P0 LOP3.LUT R11, R11, 0x100000, RZ, 0xfc, !PT ;  /* 0x001000000b0b8812 */ /* 0x000fde00078efcff */
[----:B------:R-:W-:-:S15]  /*50930*/  NOP ;  /* 0x0000000000007918 */ /* 0x000fde0000000000 */
[----:B------:R-:W-:-:S15]  /*50940*/  NOP ;  /* 0x0000000000007918 */ /* 0x000fde0000000000 */
[----:B------:R-:W-:-:S08]  /*50950*/  NOP ;  /* 0x0000000000007918 */ /* 0x000fd00000000000 */
[----:B------:R1:W2:Y:S02]  /*50960*/  @!P0 DFMA R48, R48, 2, -R10 ;  /* 0x400000003030882b */ /* 0x0002a4000000080a */
[----:B-1----:R-:W-:Y:S01]  /*50970*/  IMAD.MOV.U32 R10, RZ, RZ, R6 ;  /* 0x000000ffff0a7224 */ /* 0x002fe200078e0006 */
[----:B--2---:R-:W-:-:S05]  /*50980*/  @!P0 LOP3.LUT R10, R49, 0x7ff00000, RZ, 0xc0, !PT ;  /* 0x7ff00000310a8812 */ /* 0x004fca00078ec0ff */
[----:B------:R-:W-:-:S05]  /*50990*/  VIADD R11, R10, 0xffffffff ;  /* 0xffffffff0a0b7836 */ /* 0x000fca0000000000 */
[----:B------:R-:W-:Y:S02]  /*509a0*/  ISETP.GT.U32.AND P0, PT, R11, 0x7feffffe, PT ;  /* 0x7feffffe0b00780c */ /* 0x000fe40003f04070 */
[----:B------:R-:W-:-:S04]  /*509b0*/  IADD3 R11, PT, PT, R9, -0x1, RZ ;  /* 0xffffffff090b7810 */ /* 0x000fc80007ffe0ff */
[----:B------:R-:W-:-:S15]  /*509c0*/  ISETP.GT.U32.OR P0, PT, R11, 0x7feffffe, P0 ;  /* 0x7feffffe0b00780c */ /* 0x000fde0000704470 */
[----:B------:R-:W-:-:S15]  /*509d0*/  NOP ;  /* 0x0000000000007918 */ /* 0x000fde0000000000 */
[----:B------:R-:W-:-:S15]  /*509e0*/  NOP ;  /* 0x0000000000007918 */ /* 0x000fde0000000000 */
        /* <DEDUP_REMOVED lines=41> */
[----:B------:R-:W-:Y:S01]  /*50c80*/  SEL R9, R8, 0x63400000, !P0 ;  /* 0x6340000008097807 */ /* 0x000fe20004000000 */
[----:B------:R-:W-:-:S04]  /*50c90*/  IMAD.MOV.U32 R8, RZ, RZ, RZ ;  /* 0x000000ffff087224 */ /* 0x000fc800078e00ff */
        /* <DEDUP_REMOVED lines=12> */
[----:B------:R-:W-:Y:S01]  /*50d60*/  MOV R10, RZ ;  /* 0x000000ff000a7202 */ /* 0x000fe20000000f00 */
[----:B------:R-:W0:Y:S01]  /*50d70*/  DMUL.RP R12, R50, R12 ;  /* 0x0000000c320c7228 */ /* 0x000e220000008000 */
[----:B------:R-:W-:Y:S02]  /*50d80*/  IADD3 R6, PT, PT, -R6, -0x43300000, RZ ;  /* 0xbcd0000006067810 */ /* 0x000fe40007ffe1ff */
[----:B0-----:R-:W-:-:S15]  /*50d90*/  LOP3.LUT R8, R13, R8, RZ, 0x3c, !PT ;  /* 0x000000080d087212 */ /* 0x001fde00078e3cff */
[----:B------:R-:W-:-:S15]  /*50da0*/  NOP ;  /* 0x0000000000007918 */ /* 0x000fde0000000000 */
[----:B------:R-:W-:-:S15]  /*50db0*/  NOP ;  /* 0x0000000000007918 */ /* 0x000fde0000000000 */
[----:B------:R-:W-:-:S15]  /*50dc0*/  NOP ;  /* 0x0000000000007918 */ /* 0x000fde0000000000 */
[----:B------:R-:W-:-:S01]  /*50dd0*/  NOP ;  /* 0x0000000000007918 */ /* 0x000fc20000000000 */
[----:B------:R-:W0:Y:S02]  /*50de0*/  DFMA R10, R52, -R10, R50 ;  /* 0x8000000a340a722b */ /* 0x000e240000000032 */
[----:B0-----:R-:W-:-:S04]  /*50df0*/  FSETP.NEU.AND P0, PT, |R11|, R6, PT ;  /* 0x000000060b00720b */ /* 0x001fc80003f0d200 */
[----:B------:R-:W-:Y:S02]  /*50e00*/  FSEL R6, R12, R52, !P0 ;  /* 0x000000340c067208 */ /* 0x000fe40004000000 */
[----:B------:R-:W-:-:S03]  /*50e10*/  FSEL R9, R8, R53, !P0 ;  /* 0x0000003508097208 */ /* 0x000fc60004000000 */
[----:B------:R-:W-:Y:S02]  /*50e20*/  IMAD.MOV.U32 R52, RZ, RZ, R6 ;  /* 0x000000ffff347224 */ /* 0x000fe400078e0006 */
[----:B------:R-:W-:Y:S01]  /*50e30*/  IMAD.MOV.U32 R53, RZ, RZ, R9 ;  /* 0x000000ffff357224 */ /* 0x000fe200078e0009 */
[----:B------:R-:W-:Y:S06]  /*50e40*/  BRA `(.L_x_10509) ;  /* 0x0000000000607947 */ /* 0x000fec0003800000 */
.L_x_10508:
        /* <DEDUP_REMOVED lines=8> */
[----:B------:R-:W-:-:S04]  /*50ed0*/  ISETP.NE.AND P0, PT, R10, 0x7ff00000, PT ;  /* 0x7ff000000a00780c */ /* 0x000fc80003f05270 */
[----:B------:R-:W-:Y:S02]  /*50ee0*/  ISETP.EQ.OR P0, PT, R9, RZ, !P0 ;  /* 0x000000ff0900720c */ /* 0x000fe40004702670 */
[----:B------:R-:W-:-:S11]  /*50ef0*/  LOP3.LUT R9, R47, 0x80000000, R13, 0x48, !PT ;  /* 0x800000002f097812 */ /* 0x000fd600078e480d */
[----:B------:R-:W-:Y:S01]  /*50f00*/  @P0 LOP3.LUT R6, R9, 0x7ff00000, RZ, 0xfc, !PT ;  /* 0x7ff0000009060812 */ /* 0x000fe200078efcff */
[----:B------:R-:W-:Y:S01]  /*50f10*/  @!P0 IMAD.MOV.U32 R52, RZ, RZ, RZ ;  /* 0x000000ffff348224 */ /* 0x000fe200078e00ff */
[----:B------:R-:W-:Y:S01]  /*50f20*/  @!P0 MOV R53, R9 ;  /* 0x0000000900358202 */ /* 0x000fe20000000f00 */
[----:B------:R-:W-:Y:S02]  /*50f30*/  @P0 IMAD.MOV.U32 R52, RZ, RZ, RZ ;  /* 0x000000ffff340224 */ /* 0x000fe400078e00ff */
[----:B------:R-:W-:Y:S01]  /*50f40*/  @P0 IMAD.MOV.U32 R53, RZ, RZ, R6 ;  /* 0x000000ffff350224 */ /* 0x000fe200078e0006 */
[----:B------:R-:W-:Y:S06]  /*50f50*/  BRA `(.L_x_10509) ;  /* 0x00000000001c7947 */ /* 0x000fec0003800000 */
.L_x_10511:
[----:B------:R-:W-:Y:S01]  /*50f60*/  LOP3.LUT R9, R13, 0x80000, RZ, 0xfc, !PT ;  /* 0x000800000d097812 */ /* 0x000fe200078efcff */
[----:B------:R-:W-:-:S04]  /*50f70*/  IMAD.MOV.U32 R52, RZ, RZ, R12 ;  /* 0x000000ffff347224 */ /* 0x000fc800078e000c */
[----:B------:R-:W-:Y:S01]  /*50f80*/  IMAD.MOV.U32 R53, RZ, RZ, R9 ;  /* 0x000000ffff357224 */ /* 0x000fe200078e0009 */
[----:B------:R-:W-:Y:S06]  /*50f90*/  BRA `(.L_x_10509) ;  /* 0x00000000000c7947 */ /* 0x000fec0003800000 */
.L_x_10510:
[----:B------:R-:W-:Y:S01]  /*50fa0*/  LOP3.LUT R9, R47, 0x80000, RZ, 0xfc, !PT ;  /* 0x000800002f097812 */ /* 0x000fe200078efcff */
[----:B------:R-:W-:-:S03]  /*50fb0*/  IMAD.MOV.U32 R52, RZ, RZ, R46 ;  /* 0x000000ffff347224 */ /* 0x000fc600078e002e */
[----:B------:R-:W-:-:S07]  /*50fc0*/  MOV R53, R9 ;  /* 0x0000000900357202 */ /* 0x000fce0000000f00 */
.L_x_10509:
[----:B------:R-:W-:Y:S05]  /*50fd0*/  BSYNC.RECONVERGENT B0 ;  /* 0x0000000000007941 */ /* 0x000fea0003800200 */
.L_x_10507:
[----:B------:R-:W-:Y:S02]  /*50fe0*/  IMAD.MOV.U32 R10, RZ, RZ, R4 ;  /* 0x000000ffff0a7224 */ /* 0x000fe400078e0004 */
[----:B------:R-:W-:Y:S02]  /*50ff0*/  IMAD.MOV.U32 R11, RZ, RZ, 0x0 ;  /* 0x00000000ff0b7424 */ /* 0x000fe400078e00ff */
[----:B------:R-:W-:Y:S02]  /*51000*/  IMAD.MOV.U32 R8, RZ, RZ, R52 ;  /* 0x000000ffff087224 */ /* 0x000fe400078e0034 */
[----:B------:R-:W-:Y:S01]  /*51010*/  IMAD.MOV.U32 R9, RZ, RZ, R53 ;  /* 0x000000ffff097224 */ /* 0x000fe200078e0035 */
[----:B------:R-:W-:Y:S06]  /*51020*/  RET.REL.NODEC R10 `(_ZN2at6native27unrolled_elementwise_kernelIZZZNS0_17acosh_kernel_cudaERNS_18TensorIteratorBaseEENKUlvE_clEvENKUlvE_clEvEUlN3c107complexIdEEE_St5arrayIPcLm2EELi4E23TrivialOffsetCalculatorILi1EjESE_NS0_6memory15LoadWithoutCastENSF_16StoreWithoutCastEEEviT_T0_T2_T3_T4_T5_) ;  /* 0xfffffaec0af47950 */ /* 0x000fec0003c3ffff */
        .weak           $__internal_25_$__cuda_sm20_dsqrt_rn_f64_mediumpath_v1
        .type           $__internal_25_$__cuda_sm20_dsqrt_rn_f64_mediumpath_v1,@function
        .size           $__internal_25_$__cuda_sm20_dsqrt_rn_f64_mediumpath_v1,(.L_x_14269 - $__internal_25_$__cuda_sm20_dsqrt_rn_f64_mediumpath_v1)
$__internal_25_$__cuda_sm20_dsqrt_rn_f64_mediumpath_v1:
[----:B------:R-:W-:Y:S01]  /*51030*/  ISETP.GE.U32.AND P0, PT, R4, -0x3400000, PT ;  /* 0xfcc000000400780c */ /* 0x000fe20003f06070 */
[----:B------:R-:W-:-:S12]  /*51040*/  BSSY.RECONVERGENT B0, `(.L_x_10512) ;  /* 0x0000049000007945 */ /* 0x000fd80003800200 */
[----:B------:R-:W-:Y:S05]  /*51050*/  @!P0 BRA `(.L_x_10513) ;  /* 0x00000000003c8947 */ /* 0x000fea0003800000 */
        /* <DEDUP_REMOVED lines=15> */
.L_x_10513:
[----:B------:R-:W0:Y:S02]  /*51150*/  DSETP.NE.AND P0, PT, R8, RZ, PT ;  /* 0x000000ff0800722a */ /* 0x000e240003f05000 */
[----:B0-----:R-:W-:Y:S05]  /*51160*/  @!P0 BRA `(.L_x_10515) ;  /* 0x0000000000d48947 */ /* 0x001fea0003800000 */
[----:B------:R-:W-:-:S13]  /*51170*/  ISETP.GE.AND P0, PT, R9, RZ, PT ;  /* 0x000000ff0900720c */ /* 0x000fda0003f06270 */
[----:B------:R-:W-:Y:S01]  /*51180*/  @!P0 MOV R10, 0x0 ;  /* 0x00000000000a8802 */ /* 0x000fe20000000f00 */
[----:B------:R-:W-:Y:S01]  /*51190*/  @!P0 IMAD.MOV.U32 R11, RZ, RZ, -0x80000 ;  /* 0xfff80000ff0b8424 */ /* 0x000fe200078e00ff */
[----:B------:R-:W-:Y:S06]  /*511a0*/  @!P0 BRA `(.L_x_10514) ;  /* 0x0000000000c88947 */ /* 0x000fec0003800000 */
[----:B------:R-:W-:-:S13]  /*511b0*/  ISETP.GT.AND P0, PT, R9, 0x7fefffff, PT ;  /* 0x7fefffff0900780c */ /* 0x000fda0003f04270 */
[----:B------:R-:W-:Y:S05]  /*511c0*/  @P0 BRA `(.L_x_10515) ;  /* 0x0000000000bc0947 */ /* 0x000fea0003800000 */
[----:B------:R-:W0:Y:S01]  /*511d0*/  DMUL R14, R8, 8.11296384146066816958e+31 ;  /* 0x46900000080e7828 */ /* 0x000e220000000000 */
[----:B------:R-:W-:Y:S01]  /*511e0*/  IMAD.MOV.U32 R12, RZ, RZ, RZ ;  /* 0x000000ffff0c7224 */ /* 0x000fe200078e00ff */
        /* <DEDUP_REMOVED lines=43> */
[----:B0-----:R-:W-:Y:S01]  /*514a0*/  IADD3 R11, PT, PT, R11, -0x3500000, RZ ;  /* 0xfcb000000b0b7810 */ /* 0x001fe20007ffe0ff */
[----:B------:R-:W-:Y:S06]  /*514b0*/  BRA `(.L_x_10514) ;  /* 0x0000000000047947 */ /* 0x000fec0003800000 */
.L_x_10515:
[----:B------:R0:W1:Y:S02]  /*514c0*/  DADD R10, R8, R8 ;  /* 0x00000000080a7229 */ /* 0x0000640000000008 */
.L_x_10514:
[----:B------:R-:W-:Y:S05]  /*514d0*/  BSYNC.RECONVERGENT B0 ;  /* 0x0000000000007941 */ /* 0x000fea0003800200 */
.L_x_10512:
[----:B01----:R-:W-:Y:S02]  /*514e0*/  IMAD.MOV.U32 R8, RZ, RZ, R10 ;  /* 0x000000ffff087224 */ /* 0x003fe400078e000a */
[----:B------:R-:W-:Y:S02]  /*514f0*/  IMAD.MOV.U32 R9, RZ, RZ, R11 ;  /* 0x000000ffff097224 */ /* 0x000fe400078e000b */
[----:B------:R-:W-:Y:S02]  /*51500*/  IMAD.MOV.U32 R10, RZ, RZ, R6 ;  /* 0x000000ffff0a7224 */ /* 0x000fe400078e0006 */
[----:B------:R-:W-:-:S04]  /*51510*/  IMAD.MOV.U32 R11, RZ, RZ, 0x0 ;  /* 0x00000000ff0b7424 */ /* 0x000fc800078e00ff */
[----:B------:R-:W-:Y:S05]  /*51520*/  RET.REL.NODEC R10 `(_ZN2at6native27unrolled_elementwise_kernelIZZZNS0_17acosh_kernel_cudaERNS_18TensorIteratorBaseEENKUlvE_clEvENKUlvE_clEvEUlN3c107complexIdEEE_St5arrayIPcLm2EELi4E23TrivialOffsetCalculatorILi1EjESE_NS0_6memory15LoadWithoutCastENSF_16StoreWithoutCastEEEviT_T0_T2_T3_T4_T5_) ;  /* 0xfffffae80ab47950 */ /* 0x000fea0003c3ffff */
.L_x_10516:
        /* <DEDUP_REMOVED lines=13> */
.L_x_14269:


//--------------------- .text._ZN2at6native29vectorized_elementwise_kernelILi2EZZZNS0_17acosh_kernel_cudaERNS_18TensorIteratorBaseEENKUlvE_clEvENKUlvE_clEvEUlN3c107complexIdEEE_St5arrayIPcLm2EEEEviT0_T1_ --------------------------
	.section	.text._ZN2at6native29vectorized_elementwise_kernelILi2EZZZNS0_17acosh_kernel_cudaERNS_18TensorIteratorBaseEENKUlvE_clEvENKUlvE_clEvEUlN3c107complexIdEEE_St5arrayIPcLm2EEEEviT0_T1_,"ax",@progbits
	.align	128
        .global         _ZN2at6native29vectorized_elementwise_kernelILi2EZZZNS0_17acosh_kernel_cudaERNS_18TensorIteratorBaseEENKUlvE_clEvENKUlvE_clEvEUlN3c107complexIdEEE_St5arrayIPcLm2EEEEviT0_T1_
        .type           _ZN2at6native29vectorized_elementwise_kernelILi2EZZZNS0_17acosh_kernel_cudaERNS_18TensorIteratorBaseEENKUlvE_clEvENKUlvE_clEvEUlN3c107complexIdEEE_St5arrayIPcLm2EEEEviT0_T1_,@function
        .size           _ZN2at6native29vectorized_elementwise_kernelILi2EZZZNS0_17acosh_kernel_cudaERNS_18TensorIteratorBaseEENKUlvE_clEvENKUlvE_clEvEUlN3c107complexIdEEE_St5arrayIPcLm2EEEEviT0_T1_,(.L_x_14271 - _ZN2at6native29vectorized_elementwise_kernelILi2EZZZNS0_17acosh_kernel_cudaERNS_18TensorIteratorBaseEENKUlvE_clEvENKUlvE_clEvEUlN3c107complexIdEEE_St5arrayIPcLm2EEEEviT0_T1_)
        .other          _ZN2at6native29vectorized_elementwise_kernelILi2EZZZNS0_17acosh_kernel_cudaERNS_18TensorIteratorBaseEENKUlvE_clEvENKUlvE_clEvEUlN3c107complexIdEEE_St5arrayIPcLm2EEEEviT0_T1_,@"STO_CUDA_ENTRY STV_DEFAULT"
_ZN2at6native29vectorized_elementwise_kernelILi2EZZZNS0_17acosh_kernel_cudaERNS_18TensorIteratorBaseEENKUlvE_clEvENKUlvE_clEvEUlN3c107complexIdEEE_St5arrayIPcLm2EEEEviT0_T1_:
.text._ZN2at6native29vectorized_elementwise_kernelILi2EZZZNS0_17acosh_kernel_cudaERNS_18TensorIteratorBaseEENKUlvE_clEvENKUlvE_clEvEUlN3c107complexIdEEE_St5arrayIPcLm2EEEEviT0_T1_:
[----:B------:R-:W0:Y:S08]  /*0000*/  LDC R1, c[0x0][0x37c] ;  /* 0x0000df00ff017b82 */ /* 0x000e300000000800 */
[----:B------:R-:W1:Y:S01]  /*0010*/  S2UR UR4, SR_CTAID.X ;  /* 0x00000000000479c3 */ /* 0x000e620000002500 */
[----:B------:R-:W2:Y:S01]  /*0020*/  LDCU UR5, c[0x0][0x380] ;  /* 0x00007000ff0577ac */ /* 0x000ea20008000800 */
[----:B0-----:R-:W-:Y:S01]  /*0030*/  VIADD R1, R1, 0xfffffff0 ;  /* 0xfffffff001017836 */ /* 0x001fe20000000000 */
[----:B------:R-:W0:Y:S01]  /*0040*/  LDCU.64 UR8, c[0x0][0x358] ;  /* 0x00006b00ff0877ac */ /* 0x000e220008000a00 */
[----:B-1----:R-:W-:-:S04]  /*0050*/  USHF.L.U32 UR4, UR4, 0xa, URZ ;  /* 0x0000000a04047899 */ /* 0x002fc800080006ff */
[----:B--2---:R-:W-:-:S04]  /*0060*/  UIADD3 UR5, UPT, UPT, -UR4, UR5, URZ ;  /* 0x0000000504057290 */ /* 0x004fc8000fffe1ff */
[----:B------:R-:W-:-:S09]  /*0070*/  UISETP.GT.U32.AND UP0, UPT, UR5, 0x3ff, UPT ;  /* 0x000003ff0500788c */ /* 0x000fd2000bf04070 */
[----:B0-----:R-:W-:Y:S05]  /*0080*/  BRA.U UP0, `(.L_x_10517) ;  /* 0x000009fd00487547 */ /* 0x001fea000b800000 */
[----:B------:R-:W0:Y:S01]  /*0090*/  S2R R0, SR_TID.X ;  /* 0x0000000000007919 */ /* 0x000e220000002100 */
[----:B------:R-:W-:Y:S02]  /*00a0*/  CS2R R30, SRZ ;  /* 0x00000000001e7805 */ /* 0x000fe4000001ff00 */
[----:B------:R-:W-:Y:S02]  /*00b0*/  CS2R R28, SRZ ;  /* 0x00000000001c7805 */ /* 0x000fe4000001ff00 */
[----:B0-----:R-:W-:Y:S01]  /*00c0*/  ISETP.GE.U32.AND P6, PT, R0, UR5, PT ;  /* 0x0000000500007c0c */ /* 0x001fe2000bfc6070 */
[----:B------:R-:W-:-:S12]  /*00d0*/  IMAD.MOV.U32 R47, RZ, RZ, R0 ;  /* 0x000000ffff2f7224 */ /* 0x000fd800078e0000 */
[C---:B------:R-:W-:Y:S01]  /*00e0*/  @!P6 VIADD R0, R47.reuse, 0x80 ;  /* 0x000000802f00e836 */ /* 0x040fe20000000000 */
[----:B------:R-:W0:Y:S01]  /*00f0*/  @!P6 LDC.64 R2, c[0x0][0x390] ;  /* 0x0000e400ff02eb82 */ /* 0x000e220000000a00 */
[----:B------:R-:W-:-:S03]  /*0100*/  @!P6 VIADD R5, R47, UR4 ;  /* 0x000000042f05ec36 */ /* 0x000fc60008000000 */
[----:B------:R-:W-:-:S13]  /*0110*/  ISETP.GE.U32.AND P5, PT, R0, UR5, PT ;  /* 0x0000000500007c0c */ /* 0x000fda000bfa6070 */
[C---:B------:R-:W-:Y:S01]  /*0120*/  @!P5 VIADD R17, R0.reuse, UR4 ;  /* 0x000000040011dc36 */ /* 0x040fe20008000000 */
[----:B------:R-:W1:Y:S01]  /*0130*/  @!P5 LDC.64 R20, c[0x0][0x390] ;  /* 0x0000e400ff14db82 */ /* 0x000e620000000a00 */
[----:B------:R-:W-:-:S05]  /*0140*/  @!P5 VIADD R0, R0, 0x80 ;  /* 0x000000800000d836 */ /* 0x000fca0000000000 */
[----:B------:R-:W-:Y:S01]  /*0150*/  ISETP.GE.U32.AND P4, PT, R0, UR5, PT ;  /* 0x0000000500007c0c */ /* 0x000fe2000bf86070 */
[----:B0-----:R-:W-:-:S05]  /*0160*/  @!P6 IMAD.WIDE.U32 R2, R5, 0x10, R2 ;  /* 0x000000100502e825 */ /* 0x001fca00078e0002 */
[----:B------:R0:W5:Y:S07]  /*0170*/  @!P6 LDG.E.128 R28, desc[UR8][R2.64] ;  /* 0x00000008021ce981 */ /* 0x00016e000c1e1d00 */
[C---:B------:R-:W-:Y:S01]  /*0180*/  @!P4 VIADD R25, R0.reuse, UR4 ;  /* 0x000000040019cc36 */ /* 0x040fe20008000000 */
[----:B------:R-:W2:Y:S01]  /*0190*/  @!P4 LDC.64 R4, c[0x0][0x390] ;  /* 0x0000e400ff04cb82 */ /* 0x000ea20000000a00 */
[----:B------:R-:W-:-:S05]  /*01a0*/  @!P4 VIADD R0, R0, 0x80 ;  /* 0x000000800000c836 */ /* 0x000fca0000000000 */
[----:B------:R-:W-:-:S13]  /*01b0*/  ISETP.GE.U32.AND P3, PT, R0, UR5, PT ;  /* 0x0000000500007c0c */ /* 0x000fda000bf66070 */
[C---:B------:R-:W-:Y:S01]  /*01c0*/  @!P3 IADD3 R33, PT, PT, R0.reuse, UR4, RZ ;  /* 0x000000040021bc10 */ /* 0x040fe2000fffe0ff */
[----:B------:R-:W-:Y:S01]  /*01d0*/  @!P3 VIADD R0, R0, 0x80 ;  /* 0x000000800000b836 */ /* 0x000fe20000000000 */
[----:B------:R-:W3:Y:S04]  /*01e0*/  @!P3 LDC.64 R6, c[0x0][0x390] ;  /* 0x0000e400ff06bb82 */ /* 0x000ee80000000a00 */
[----:B------:R-:W-:-:S13]  /*01f0*/  ISETP.GE.U32.AND P2, PT, R0, UR5, PT ;  /* 0x0000000500007c0c */ /* 0x000fda000bf46070 */
[C---:B------:R-:W-:Y:S01]  /*0200*/  @!P2 VIADD R35, R0.reuse, UR4 ;  /* 0x000000040023ac36 */ /* 0x040fe20008000000 */
[----:B------:R-:W4:Y:S01]  /*0210*/  @!P2 LDC.64 R8, c[0x0][0x390] ;  /* 0x0000e400ff08ab82 */ /* 0x000f220000000a00 */
[----:B------:R-:W-:-:S05]  /*0220*/  @!P2 VIADD R0, R0, 0x80 ;  /* 0x000000800000a836 */ /* 0x000fca0000000000 */
[----:B------:R-:W-:-:S13]  /*0230*/  ISETP.GE.U32.AND P1, PT, R0, UR5, PT ;  /* 0x0000000500007c0c */ /* 0x000fda000bf26070 */
[C---:B------:R-:W-:Y:S01]  /*0240*/  @!P1 VIADD R45, R0.reuse, UR4 ;  /* 0x00000004002d9c36 */ /* 0x040fe20008000000 */
[----:B------:R-:W4:Y:S01]  /*0250*/  @!P1 LDC.64 R10, c[0x0][0x390] ;  /* 0x0000e400ff0a9b82 */ /* 0x000f220000000a00 */
[----:B------:R-:W-:-:S05]  /*0260*/  @!P1 VIADD R0, R0, 0x80 ;  /* 0x0000008000009836 */ /* 0x000fca0000000000 */
[----:B------:R-:W-:-:S13]  /*0270*/  ISETP.GE.U32.AND P0, PT, R0, UR5, PT ;  /* 0x0000000500007c0c */ /* 0x000fda000bf06070 */
[C---:B------:R-:W-:Y:S01]  /*0280*/  @!P0 VIADD R49, R0.reuse, UR4 ;  /* 0x0000000400318c36 */ /* 0x040fe20008000000 */
[----:B------:R-:W-:Y:S01]  /*0290*/  @!P0 IADD3 R0, PT, PT, R0, 0x80, RZ ;  /* 0x0000008000008810 */ /* 0x000fe20007ffe0ff */
[----:B------:R-:W4:Y:S03]  /*02a0*/  @!P0 LDC.64 R12, c[0x0][0x390] ;  /* 0x0000e400ff0c8b82 */ /* 0x000f260000000a00 */
[----:B------:R-:W-:-:S13]  /*02b0*/  ISETP.GE.U32.AND P6, PT, R0, UR5, PT ;  /* 0x0000000500007c0c */ /* 0x000fda000bfc6070 */
[----:B------:R-:W4:Y:S01]  /*02c0*/  @!P6 LDC.64 R14, c[0x0][0x390] ;  /* 0x0000e400ff0eeb82 */ /* 0x000f220000000a00 */
[----:B------:R-:W-:Y:S02]  /*02d0*/  CS2R R38, SRZ ;  /* 0x0000000000267805 */ /* 0x000fe4000001ff00 */
[----:B------:R-:W-:Y:S01]  /*02e0*/  CS2R R36, SRZ ;  /* 0x0000000000247805 */ /* 0x000fe2000001ff00 */
[----:B-1----:R-:W-:-:S04]  /*02f0*/  @!P5 IMAD.WIDE.U32 R20, R17, 0x10, R20 ;  /* 0x000000101114d825 */ /* 0x002fc800078e0014 */
[----:B0-----:R-:W-:Y:S01]  /*0300*/  @!P6 VIADD R3, R0, UR4 ;  /* 0x000000040003ec36 */ /* 0x001fe20008000000 */
[----:B------:R0:W5:Y:S01]  /*0310*/  @!P5 LDG.E.128 R36, desc[UR8][R20.64] ;  /* 0x000000081424d981 */ /* 0x000162000c1e1d00 */
[----:B--2---:R-:W-:Y:S01]  /*0320*/  @!P4 IMAD.WIDE.U32 R24, R25, 0x10, R4 ;  /* 0x000000101918c825 */ /* 0x004fe200078e0004 */
[----:B------:R-:W-:Y:S02]  /*0330*/  CS2R R4, SRZ ;  /* 0x0000000000047805 */ /* 0x000fe4000001ff00 */
[----:B------:R-:W-:Y:S01]  /*0340*/  CS2R R22, SRZ ;  /* 0x0000000000167805 */ /* 0x000fe2000001ff00 */
[----:B---3--:R-:W-:Y:S01]  /*0350*/  @!P3 IMAD.WIDE.U32 R32, R33, 0x10, R6 ;  /* 0x000000102120b825 */ /* 0x008fe200078e0006 */
[----:B------:R-:W-:-:S03]  /*0360*/  CS2R R6, SRZ ;  /* 0x0000000000067805 */ /* 0x000fc6000001ff00 */
[----:B----4-:R-:W-:Y:S01]  /*0370*/  @!P2 IMAD.WIDE.U32 R34, R35, 0x10, R8 ;  /* 0x000000102322a825 */ /* 0x010fe200078e0008 */
[----:B------:R-:W-:Y:S02]  /*0380*/  CS2R R8, SRZ ;  /* 0x0000000000087805 */ /* 0x000fe4000001ff00 */
[----:B0-----:R-:W-:Y:S01]  /*0390*/  CS2R R20, SRZ ;  /* 0x0000000000147805 */ /* 0x001fe2000001ff00 */
[----:B------:R-:W5:Y:S01]  /*03a0*/  @!P3 LDG.E.128 R4, desc[UR8][R32.64] ;  /* 0x000000082004b981 */ /* 0x000f62000c1e1d00 */
[----:B------:R-:W-:Y:S01]  /*03b0*/  @!P1 IMAD.WIDE.U32 R44, R45, 0x10, R10 ;  /* 0x000000102d2c9825 */ /* 0x000fe200078e000a */
[----:B------:R-:W-:-:S03]  /*03c0*/  CS2R R10, SRZ ;  /* 0x00000000000a7805 */ /* 0x000fc6000001ff00 */
[----:B------:R-:W-:Y:S01]  /*03d0*/  @!P0 IMAD.WIDE.U32 R48, R49, 0x10, R12 ;  /* 0x0000001031308825 */ /* 0x000fe200078e000c */
[----:B------:R-:W-:Y:S02]  /*03e0*/  CS2R R12, SRZ ;  /* 0x00000000000c7805 */ /* 0x000fe4000001ff00 */
[----:B------:R-:W5:Y:S01]  /*03f0*/  @!P2 LDG.E.128 R8, desc[UR8][R34.64] ;  /* 0x000000082208a981 */ /* 0x000f62000c1e1d00 */
[----:B------:R-:W-:Y:S01]  /*0400*/  @!P6 IMAD.WIDE.U32 R2, R3, 0x10, R14 ;  /* 0x000000100302e825 */ /* 0x000fe200078e000e */
[----:B------:R-:W-:-:S04]  /*0410*/  CS2R R14, SRZ ;  /* 0x00000000000e7805 */ /* 0x000fc8000001ff00 */
[----:B------:R-:W5:Y:S04]  /*0420*/  @!P6 LDG.E.128 R20, desc[UR8][R2.64] ;  /* 0x000000080214e981 */ /* 0x000f68000c1e1d00 */
[----:B------:R-:W5:Y:S01]  /*0430*/  @!P1 LDG.E.128 R12, desc[UR8][R44.64] ;  /* 0x000000082c0c9981 */ /* 0x000f62000c1e1d00 */
[----:B------:R-:W-:Y:S02]  /*0440*/  CS2R R18, SRZ ;  /* 0x0000000000127805 */ /* 0x000fe4000001ff00 */
[----:B------:R-:W-:-:S06]  /*0450*/  CS2R R16, SRZ ;  /* 0x0000000000107805 */ /* 0x000fcc000001ff00 */
[----:B------:R-:W5:Y:S01]  /*0460*/  @!P0 LDG.E.128 R16, desc[UR8][R48.64] ;  /* 0x0000000830108981 */ /* 0x000f62000c1e1d00 */
[----:B------:R-:W-:Y:S02]  /*0470*/  ISETP.GE.U32.AND P0, PT, R47, UR5, PT ;  /* 0x000000052f007c0c */ /* 0x000fe4000bf06070 */
[----:B------:R-:W-:Y:S02]  /*0480*/  CS2R R42, SRZ ;  /* 0x00000000002a7805 */ /* 0x000fe4000001ff00 */
[----:B------:R-:W-:Y:S01]  /*0490*/  CS2R R40, SRZ ;  /* 0x0000000000287805 */ /* 0x000fe2000001ff00 */
[----:B------:R-:W-:Y:S01]  /*04a0*/  BSSY.RECONVERGENT B2, `(.L_x_10518) ;  /* 0x00013fb000027945 */ /* 0x000fe20003800200 */
[----:B------:R-:W-:-:S04]  /*04b0*/  CS2R R26, SRZ ;  /* 0x00000000001a7805 */ /* 0x000fc8000001ff00 */
[----:B------:R0:W5:Y:S02]  /*04c0*/  @!P4 LDG.E.128 R40, desc[UR8][R24.64] ;  /* 0x000000081828c981 */ /* 0x000164000c1e1d00 */
[----:B0-----:R-:W-:Y:S01]  /*04d0*/  CS2R R24, SRZ ;  /* 0x0000000000187805 */ /* 0x001fe2000001ff00 */
[----:B------:R-:W-:Y:S06]  /*04e0*/  @P0 BRA `(.L_x_10519) ;  /* 0x0000013c00d80947 */ /* 0x000fec0003800000 */
        /* <DEDUP_REMOVED lines=73> */
.L_x_10521:
        /* <DEDUP_REMOVED lines=77> */
[----:B------:R-:W-:Y:S05]  /*0e50*/  CALL.REL.NOINC `($__internal_26_$__cuda_sm20_div_rn_f64_full) ;  /* 0x000013e4000c7944 */ /* 0x000fea0003c00000 */
[----:B------:R-:W-:Y:S01]  /*0e60*/  MOV R62, R2 ;  /* 0x00000002003e7202 */ /* 0x000fe20000000f00 */
[----:B------:R-:W-:-:S07]  /*0e70*/  IMAD.MOV.U32 R63, RZ, RZ, R3 ;  /* 0x000000ffff3f7224 */ /* 0x000fce00078e0003 */
.L_x_10527:
[----:B------:R-:W-:Y:S05]  /*0e80*/  BSYNC.RECONVERGENT B4 ;  /* 0x0000000000047941 */ /* 0x000fea0003800200 */
.L_x_10526:
        /* <DEDUP_REMOVED lines=50> */
[----:B------:R-:W-:Y:S05]  /*11b0*/  CALL.REL.NOINC `($__internal_26_$__cuda_sm20_div_rn_f64_full) ;  /* 0x000013e000347944 */ /* 0x000fea0003c00000 */
.L_x_10529:
[----:B------:R-:W-:Y:S05]  /*11c0*/  BSYNC.RECONVERGENT B4 ;  /* 0x0000000000047941 */ /* 0x000fea0003800200 */
.L_x_10528:
[----:B------:R-:W-:Y:S01]  /*11d0*/  DADD R62, -RZ, |R62| ;  /* 0x00000000ff3e7229 */ /* 0x000fe2000000053e */
[----:B------:R-:W-:Y:S01]  /*11e0*/  IMAD.MOV.U32 R34, RZ, RZ, RZ ;  /* 0x000000ffff227224 */ /* 0x000fe200078e00ff */
[----:B------:R-:W-:Y:S01]  /*11f0*/  UMOV UR7, 0x7fefffff ;  /* 0x7fefffff00077882 */ /* 0x000fe20000000000 */
[----:B------:R-:W-:Y:S01]  /*1200*/  UMOV UR6, 0xffffffff ;  /* 0xffffffff00067882 */ /* 0x000fe20000000000 */
[----:B------:R-:W-:Y:S01]  /*1210*/  UMOV UR10, UR7 ;  /* 0x00000007000a7c82 */ /* 0x000fe20008000000 */
[----:B------:R-:W-:Y:S01]  /*1220*/  IMAD.MOV.U32 R48, RZ, RZ, RZ ;  /* 0x000000ffff307224 */ /* 0x000fe200078e00ff */
[----:B------:R-:W-:Y:S01]  /*1230*/  BSSY.RECONVERGENT B0, `(.L_x_10530) ;  /* 0x000011b000007945 */ /* 0x000fe20003800200 */
[----:B------:R-:W-:Y:S02]  /*1240*/  IMAD.U32 R46, RZ, RZ, UR10 ;  /* 0x0000000aff2e7e24 */ /* 0x000fe4000f8e00ff */
[----:B------:R-:W-:Y:S02]  /*1250*/  IMAD.MOV.U32 R52, RZ, RZ, 0x0 ;  /* 0x00000000ff347424 */ /* 0x000fe400078e00ff */
[----:B------:R-:W-:-:S15]  /*1260*/  IMAD.MOV.U32 R53, RZ, RZ, 0x3fd80000 ;  /* 0x3fd80000ff357424 */ /* 0x000fde00078e00ff */
[----:B------:R-:W-:-:S15]  /*1270*/  NOP ;  /* 0x0000000000007918 */ /* 0x000fde0000000000 */
[----:B------:R-:W-:-:S15]  /*1280*/  NOP ;  /* 0x0000000000007918 */ /* 0x000fde0000000000 */
[----:B------:R-:W-:-:S08]  /*1290*/  NOP ;  /* 0x0000000000007918 */ /* 0x000fd00000000000 */
        /* <DEDUP_REMOVED lines=37> */
[----:B------:R-:W-:-:S04]  /*14f0*/  @P2 LOP3.LUT R45, R46, 0x80000, RZ, 0xfc, !PT ;  /* 0x000800002e2d2812 */ /* 0x000fc800078efcff */
        /* <DEDUP_REMOVED lines=129> */
[----:B------:R-:W1:-:S15]  /*1d10*/  DADD R52, R44, -R32 ;  /* 0x000000002c347229 */ /* 0x000e5e0000000820 */
        /* <DEDUP_REMOVED lines=11> */
[----:B-1----:R-:W0:-:S15]  /*1dd0*/  DADD R52, R52, R52 ;  /* 0x0000000034347229 */ /* 0x002e1e0000000034 */
        /* <DEDUP_REMOVED lines=9> */
[----:B------:R-:W-:Y:S01]  /*1e70*/  DFMA R52, R2, -UR6, R62 ;  /* 0x8000000602347c2b */ /* 0x000fe2000800003e */
        /* <DEDUP_REMOVED lines=80> */
.L_x_10531:
[----:B------:R-:W-:Y:S01]  /*2380*/  IMAD.MOV.U32 R32, RZ, RZ, 0x0 ;  /* 0x00000000ff207424 */ /* 0x000fe200078e00ff */
[----:B------:R-:W-:Y:S01]  /*2390*/  LOP3.LUT P0, RZ, R3, 0x7fffffff, RZ, 0xc0, !PT ;  /* 0x7fffffff03ff7812 */ /* 0x000fe2000780c0ff */
[----:B------:R-:W-:-:S06]  /*23a0*/  IMAD.MOV.U32 R33, RZ, RZ, 0x7ff00000 ;  /* 0x7ff00000ff217424 */ /* 0x000fcc00078e00ff */
[----:B------:R-:W0:Y:S02]  /*23b0*/  DFMA R2, R2, R32, +INF ;  /* 0x7ff000000202742b */ /* 0x000e240000000020 */
[----:B0-----:R-:W-:Y:S02]  /*23c0*/  FSEL R62, R2, RZ, P0 ;  /* 0x000000ff023e7208 */ /* 0x001fe40000000000 */
[----:B------:R-:W-:-:S07]  /*23d0*/  FSEL R63, R3, -QNAN , P0 ;  /* 0xfff00000033f7808 */ /* 0x000fce0000000000 */
.L_x_10532:
[----:B------:R-:W-:Y:S05]  /*23e0*/  BSYNC.RECONVERGENT B0 ;  /* 0x0000000000007941 */ /* 0x000fea0003800200 */
.L_x_10530:
        /* <DEDUP_REMOVED lines=53> */
[----:B------:R-:W-:Y:S05]  /*2740*/  CALL.REL.NOINC `($__internal_26_$__cuda_sm20_div_rn_f64_full) ;  /* 0x000013c800d07944 */ /* 0x000fea0003c00000 */
.L_x_10534:
[----:B------:R-:W-:Y:S05]  /*2750*/  BSYNC.RECONVERGENT B4 ;  /* 0x0000000000047941 */ /* 0x000fea0003800200 */
.L_x_10533:
        /* <DEDUP_REMOVED lines=197> */
.L_x_10525:
        /* <DEDUP_REMOVED lines=16> */
[----:B------:R-:W-:Y:S01]  /*34b0*/  IMAD.U32 R46, RZ, RZ, UR10 ;  /* 0x0000000aff2e7e24 */ /* 0x000fe2000f8e00ff */
[----:B------:R-:W-:Y:S01]  /*34c0*/  SEL R33, R25, R59, P0 ;  /* 0x0000003b19217207 */ /* 0x000fe20000000000 */
[----:B------:R-:W-:Y:S01]  /*34d0*/  IMAD.MOV.U32 R52, RZ, RZ, 0x0 ;  /* 0x00000000ff347424 */ /* 0x000fe200078e00ff */
[----:B------:R-:W-:Y:S01]  /*34e0*/  ISETP.GT.U32.AND P0, PT, R58, R24, PT ;  /* 0x000000183a00720c */ /* 0x000fe20003f04070 */
[----:B------:R-:W-:-:S03]  /*34f0*/  IMAD.MOV.U32 R53, RZ, RZ, 0x3fd80000 ;  /* 0x3fd80000ff357424 */ /* 0x000fc600078e00ff */
        /* <DEDUP_REMOVED lines=261> */
.L_x_10538:
[----:B------:R-:W-:Y:S01]  /*4550*/  IMAD.MOV.U32 R32, RZ, RZ, 0x0 ;  /* 0x00000000ff207424 */ /* 0x000fe200078e00ff */
[----:B------:R-:W-:Y:S02]  /*4560*/  MOV R33, 0x7ff00000 ;  /* 0x7ff0000000217802 */ /* 0x000fe40000000f00 */
[----:B------:R-:W-:-:S04]  /*4570*/  LOP3.LUT P0, RZ, R3, 0x7fffffff, RZ, 0xc0, !PT ;  /* 0x7fffffff03ff7812 */ /* 0x000fc8000780c0ff */
[----:B------:R-:W0:Y:S02]  /*4580*/  DFMA R2, R2, R32, +INF ;  /* 0x7ff000000202742b */ /* 0x000e240000000020 */
[----:B0-----:R-:W-:Y:S02]  /*4590*/  FSEL R62, R2, RZ, P0 ;  /* 0x000000ff023e7208 */ /* 0x001fe40000000000 */
[----:B------:R-:W-:-:S07]  /*45a0*/  FSEL R63, R3, -QNAN , P0 ;  /* 0xfff00000033f7808 */ /* 0x000fce0000000000 */
.L_x_10539:
[----:B------:R-:W-:Y:S05]  /*45b0*/  BSYNC.RECONVERGENT B0 ;  /* 0x0000000000007941 */ /* 0x000fea0003800200 */
.L_x_10537:
        /* <DEDUP_REMOVED lines=48> */
[----:B------:R-:W-:Y:S05]  /*48c0*/  CALL.REL.NOINC `($__internal_26_$__cuda_sm20_div_rn_f64_full) ;  /* 0x000013a800707944 */ /* 0x000fea0003c00000 */
.L_x_10541:
[----:B------:R-:W-:Y:S05]  /*48d0*/  BSYNC.RECONVERGENT B4 ;  /* 0x0000000000047941 */ /* 0x000fea0003800200 */
.L_x_10540:
        /* <DEDUP_REMOVED lines=194> */
.L_x_10536:
        /* <DEDUP_REMOVED lines=193> */
.L_x_10543:
[----:B------:R-:W-:Y:S01]  /*6110*/  IMAD.MOV.U32 R2, RZ, RZ, 0x0 ;  /* 0x00000000ff027424 */ /* 0x000fe200078e00ff */
[----:B------:R-:W-:Y:S01]  /*6120*/  LOP3.LUT P0, RZ, R33, 0x7fffffff, RZ, 0xc0, !PT ;  /* 0x7fffffff21ff7812 */ /* 0x000fe2000780c0ff */
[----:B------:R-:W-:-:S06]  /*6130*/  IMAD.MOV.U32 R3, RZ, RZ, 0x7ff00000 ;  /* 0x7ff00000ff037424 */ /* 0x000fcc00078e00ff */
[----:B------:R-:W0:Y:S02]  /*6140*/  DFMA R32, R32, R2, +INF ;  /* 0x7ff000002020742b */ /* 0x000e240000000002 */
[----:B0-----:R-:W-:Y:S02]  /*6150*/  FSEL R62, R32, RZ, P0 ;  /* 0x000000ff203e7208 */ /* 0x001fe40000000000 */
[----:B------:R-:W-:-:S07]  /*6160*/  FSEL R63, R33, -QNAN , P0 ;  /* 0xfff00000213f7808 */ /* 0x000fce0000000000 */
.L_x_10544:
[----:B------:R-:W-:Y:S05]  /*6170*/  BSYNC.RECONVERGENT B0 ;  /* 0x0000000000007941 */ /* 0x000fea0003800200 */
.L_x_10542:
        /* <DEDUP_REMOVED lines=49> */
.L_x_10546:
[----:B------:R-:W-:Y:S05]  /*6490*/  BSYNC.RECONVERGENT B4 ;  /* 0x0000000000047941 */ /* 0x000fea0003800200 */
.L_x_10545:
        /* <DEDUP_REMOVED lines=196> */
.L_x_10535:
[----:B------:R-:W-:Y:S05]  /*70e0*/  BSYNC.RECONVERGENT B3 ;  /* 0x0000000000037941 */ /* 0x000fea0003800200 */
.L_x_10524:
        /* <DEDUP_REMOVED lines=16> */
.L_x_10523:
        /* <DEDUP_REMOVED lines=40> */
.L_x_10547:
[----:B------:R-:W0:Y:S01]  /*7470*/  DADD R68, R58, 1 ;  /* 0x3ff000003a447429 */ /* 0x000e220000000000 */
[----:B------:R-:W-:Y:S01]  /*7480*/  IMAD.MOV.U32 R2, RZ, RZ, RZ ;  /* 0x000000ffff027224 */ /* 0x000fe200078e00ff */
[CC--:B0-----:R-:W-:Y:S01]  /*7490*/  ISETP.LT.U32.AND P0, PT, R68.reuse, R24.reuse, PT ;  /* 0x000000184400720c */ /* 0x0c1fe20003f01070 */
[----:B------:R-:W-:Y:S01]  /*74a0*/  UMOV UR6, 0xffffffff ;  /* 0xffffffff00067882 */ /* 0x000fe20000000000 */
[----:B------:R-:W-:Y:S01]  /*74b0*/  UMOV UR7, 0x7fefffff ;  /* 0x7fefffff00077882 */ /* 0x000fe20000000000 */
[----:B------:R-:W-:Y:S01]  /*74c0*/  IMAD.MOV.U32 R32, RZ, RZ, RZ ;  /* 0x000000ffff207224 */ /* 0x000fe200078e00ff */
[----:B------:R-:W-:Y:S01]  /*74d0*/  ISETP.LT.U32.AND.EX P0, PT, R69, R25, PT, P0 ;  /* 0x000000194500720c */ /* 0x000fe20003f01100 */
[----:B------:R-:W-:Y:S01]  /*74e0*/  UMOV UR10, UR7 ;  /* 0x00000007000a7c82 */ /* 0x000fe20008000000 */
        /* <DEDUP_REMOVED lines=35> */
[----:B------:R-:W-:Y:S01]  /*7720*/  UMOV UR10, UR6 ;  /* 0x00000006000a7c82 */ /* 0x000fe20008000000 */
[----:B------:R-:W-:-:S03]  /*7730*/  @P2 LOP3.LUT R45, R2, 0x80000, RZ, 0xfc, !PT ;  /* 0x00080000022d2812 */ /* 0x000fc600078efcff */
[----:B------:R-:W-:Y:S01]  /*7740*/  SEL R44, R0, UR10, P0 ;  /* 0x0000000a002c7c07 */ /* 0x000fe20008000000 */
[----:B------:R-:W0:Y:S01]  /*7750*/  MUFU.RSQ64H R33, R45 ;  /* 0x0000002d00217308 */ /* 0x000e220000001c00 */
[----:B------:R-:W-:-:S15]  /*7760*/  UMOV UR10, UR7 ;  /* 0x00000007000a7c82 */ /* 0x000fde0008000000 */
[----:B------:R-:W-:-:S15]  /*7770*/  NOP ;  /* 0x0000000000007918 */ /* 0x000fde0000000000 */
[----:B------:R-:W-:-:S15]  /*7780*/  NOP ;  /* 0x0000000000007918 */ /* 0x000fde0000000000 */
[----:B------:R-:W-:-:S09]  /*7790*/  NOP ;  /* 0x0000000000007918 */ /* 0x000fd20000000000 */
[----:B------:R-:W1:-:S15]  /*77a0*/  DADD R64, R58, -1 ;  /* 0xbff000003a407429 */ /* 0x000e5e0000000000 */
[----:B------:R-:W-:-:S15]  /*77b0*/  NOP ;  /* 0x0000000000007918 */ /* 0x000fde0000000000 */
[----:B------:R-:W-:-:S15]  /*77c0*/  NOP ;  /* 0x0000000000007918 */ /* 0x000fde0000000000 */
[----:B------:R-:W-:-:S15]  /*77d0*/  NOP ;  /* 0x0000000000007918 */ /* 0x000fde0000000000 */
[----:B------:R-:W-:-:S04]  /*77e0*/  NOP ;  /* 0x0000000000007918 */ /* 0x000fc80000000000 */
[----:B-1----:R-:W1:Y:S02]  /*77f0*/  DADD R26, -RZ, |R64| ;  /* 0x00000000ff1a7229 */ /* 0x002e640000000540 */
[----:B-1----:R-:W-:-:S04]  /*7800*/  ISETP.LT.U32.AND P0, PT, R26, R24, PT ;  /* 0x000000181a00720c */ /* 0x002fc80003f01070 */
[----:B------:R-:W-:-:S04]  /*7810*/  ISETP.LT.U32.AND.EX P0, PT, R27, R25, PT, P0 ;  /* 0x000000191b00720c */ /* 0x000fc80003f01100 */
[----:B------:R-:W-:Y:S02]  /*7820*/  SEL R62, R26, R24, P0 ;  /* 0x000000181a3e7207 */ /* 0x000fe40000000000 */
[----:B------:R-:W-:Y:S02]  /*7830*/  SEL R63, R27, R25, P0 ;  /* 0x000000191b3f7207 */ /* 0x000fe40000000000 */
[----:B------:R-:W-:-:S04]  /*7840*/  ISETP.GT.U32.AND P0, PT, R24, R26, PT ;  /* 0x0000001a1800720c */ /* 0x000fc80003f04070 */
[----:B------:R-:W-:-:S04]  /*7850*/  ISETP.GT.U32.AND.EX P0, PT, R25, R27, PT, P0 ;  /* 0x0000001b1900720c */ /* 0x000fc80003f04100 */
[----:B------:R-:W-:Y:S02]  /*7860*/  SEL R27, R25, R27, P0 ;  /* 0x0000001b191b7207 */ /* 0x000fe40000000000 */
[----:B------:R-:W-:Y:S02]  /*7870*/  SEL R26, R24, R26, P0 ;  /* 0x0000001a181a7207 */ /* 0x000fe40000000000 */
[----:B------:R-:W-:-:S15]  /*7880*/  LOP3.LUT R0, R27, 0xffc00000, RZ, 0xc0, !PT ;  /* 0xffc000001b007812 */ /* 0x000fde00078ec0ff */
[----:B------:R-:W-:-:S15]  /*7890*/  NOP ;  /* 0x0000000000007918 */ /* 0x000fde0000000000 */
[----:B------:R-:W-:-:S08]  /*78a0*/  NOP ;  /* 0x0000000000007918 */ /* 0x000fd00000000000 */
[----:B0-----:R-:W0:-:S15]  /*78b0*/  DMUL R2, R32, R32 ;  /* 0x0000002020027228 */ /* 0x001e1e0000000000 */
[----:B------:R-:W-:-:S15]  /*78c0*/  NOP ;  /* 0x0000000000007918 */ /* 0x000fde0000000000 */
[----:B------:R-:W-:-:S15]  /*78d0*/  NOP ;  /* 0x0000000000007918 */ /* 0x000fde0000000000 */
[----:B------:R-:W-:-:S15]  /*78e0*/  NOP ;  /* 0x0000000000007918 */ /* 0x000fde0000000000 */
[----:B------:R-:W-:-:S04]  /*78f0*/  NOP ;  /* 0x0000000000007918 */ /* 0x000fc80000000000 */
[----:B0-----:R0:W1:Y:S02]  /*7900*/  DFMA R50, R44, -R2, 1 ;  /* 0x3ff000002c32742b */ /* 0x0010640000000802 */
[----:B0-----:R-:W-:Y:S01]  /*7910*/  IMAD.MOV.U32 R2, RZ, RZ, 0x0 ;  /* 0x00000000ff027424 */ /* 0x001fe200078e00ff */
[----:B------:R-:W-:Y:S01]  /*7920*/  MOV R3, 0x3fd80000 ;  /* 0x3fd8000000037802 */ /* 0x000fe20000000f00 */
[----:B------:R-:W-:Y:S01]  /*7930*/  IMAD.MOV.U32 R44, RZ, RZ, RZ ;  /* 0x000000ffff2c7224 */ /* 0x000fe200078e00ff */
[----:B------:R-:W-:-:S15]  /*7940*/  LOP3.LUT R45, R0, 0x7fd00000, RZ, 0x3c, !PT ;  /* 0x7fd00000002d7812 */ /* 0x000fde00078e3cff */
[----:B------:R-:W-:-:S15]  /*7950*/  NOP ;  /* 0x0000000000007918 */ /* 0x000fde0000000000 */
[----:B------:R-:W-:-:S15]  /*7960*/  NOP ;  /* 0x0000000000007918 */ /* 0x000fde0000000000 */
[----:B------:R-:W-:-:S14]  /*7970*/  NOP ;  /* 0x0000000000007918 */ /* 0x000fdc0000000000 */
[----:B-1----:R-:W-:-:S15]  /*7980*/  DMUL R52, R32, R50 ;  /* 0x0000003220347228 */ /* 0x002fde0000000000 */
        /* <DEDUP_REMOVED lines=9> */
[----:B0-----:R0:W-:Y:S02]  /*7a20*/  DFMA R32, R50, R52, R32 ;  /* 0x000000343220722b */ /* 0x0011e40000000020 */
[----:B0-----:R-:W-:-:S15]  /*7a30*/  IMAD.MOV.U32 R52, RZ, RZ, RZ ;  /* 0x000000ffff347224 */ /* 0x001fde00078e00ff */
        /* <DEDUP_REMOVED lines=27> */
[----:B------:R-:W-:-:S05]  /*7bf0*/  IMAD.U32 R50, RZ, RZ, UR10 ;  /* 0x0000000aff327e24 */ /* 0x000fca000f8e00ff */
[----:B------:R-:W-:Y:S01]  /*7c00*/  @P3 LOP3.LUT R57, R50, 0x80000, RZ, 0xfc, !PT ;  /* 0x0008000032393812 */ /* 0x000fe200078efcff */
[----:B------:R-:W-:Y:S01]  /*7c10*/  IMAD.MOV.U32 R50, RZ, RZ, R44 ;  /* 0x000000ffff327224 */ /* 0x000fe200078e002c */
[----:B------:R-:W-:Y:S02]  /*7c20*/  ISETP.GE.U32.AND P3, PT, R63, 0x7ff00000, PT ;  /* 0x7ff000003f00780c */ /* 0x000fe40003f66070 */
[----:B------:R-:W0:Y:S02]  /*7c30*/  MUFU.RSQ64H R53, R57 ;  /* 0x0000003900357308 */ /* 0x000e240000001c00 */
[----:B------:R-:W-:Y:S02]  /*7c40*/  SEL R56, R50, UR6, P0 ;  /* 0x0000000632387c07 */ /* 0x000fe40008000000 */
[----:B------:R-:W-:-:S15]  /*7c50*/  ISETP.GE.U32.AND P0, PT, R67, 0x7ff00000, PT ;  /* 0x7ff000004300780c */ /* 0x000fde0003f06070 */
[----:B------:R-:W-:-:S15]  /*7c60*/  NOP ;  /* 0x0000000000007918 */ /* 0x000fde0000000000 */
[----:B------:R-:W-:-:S15]  /*7c70*/  NOP ;  /* 0x0000000000007918 */ /* 0x000fde0000000000 */
[----:B------:R-:W-:-:S03]  /*7c80*/  NOP ;  /* 0x0000000000007918 */ /* 0x000fc60000000000 */
        /* <DEDUP_REMOVED lines=133> */
[----:B------:R-:W-:Y:S05]  /*84e0*/  CALL.REL.NOINC `($__internal_27_$__cuda_sm20_dsqrt_rn_f64_mediumpath_v1) ;  /* 0x00001374009c7944 */ /* 0x000fea0003c00000 */
[----:B------:R-:W-:Y:S02]  /*84f0*/  IMAD.MOV.U32 R26, RZ, RZ, R2 ;  /* 0x000000ffff1a7224 */ /* 0x000fe400078e0002 */
[----:B------:R-:W-:-:S07]  /*8500*/  IMAD.MOV.U32 R27, RZ, RZ, R3 ;  /* 0x000000ffff1b7224 */ /* 0x000fce00078e0003 */
.L_x_10552:
[----:B------:R-:W-:Y:S05]  /*8510*/  BSYNC.RECONVERGENT B4 ;  /* 0x0000000000047941 */ /* 0x000fea0003800200 */
.L_x_10551:
[----:B------:R-:W-:Y:S05]  /*8520*/  BRA `(.L_x_10553) ;  /* 0x0000005000407947 */ /* 0x000fea0003800000 */
.L_x_10550:
        /* <DEDUP_REMOVED lines=68> */
[----:B------:R-:W-:-:S07]  /*8970*/  MOV R32, 0x8990 ;  /* 0x0000899000207802 */ /* 0x000fce0000000f00 */
[----:B------:R-:W-:Y:S05]  /*8980*/  CALL.REL.NOINC `($__internal_26_$__cuda_sm20_div_rn_f64_full) ;  /* 0x0000136800407944 */ /* 0x000fea0003c00000 */
.L_x_10558:
[----:B------:R-:W-:Y:S05]  /*8990*/  BSYNC.RECONVERGENT B5 ;  /* 0x0000000000057941 */ /* 0x000fea0003800200 */
.L_x_10557:
[----:B------:R-:W-:Y:S02]  /*89a0*/  IMAD.MOV.U32 R26, RZ, RZ, R2 ;  /* 0x000000ffff1a7224 */ /* 0x000fe400078e0002 */
[----:B------:R-:W-:-:S07]  /*89b0*/  IMAD.MOV.U32 R27, RZ, RZ, R3 ;  /* 0x000000ffff1b7224 */ /* 0x000fce00078e0003 */
.L_x_10556:
[----:B------:R-:W-:Y:S05]  /*89c0*/  BSYNC.RECONVERGENT B4 ;  /* 0x0000000000047941 */ /* 0x000fea0003800200 */
.L_x_10555:
        /* <DEDUP_REMOVED lines=70> */
[----:B------:R-:W-:Y:S02]  /*8e30*/  IMAD.MOV.U32 R2, RZ, RZ, R34 ;  /* 0x000000ffff027224 */ /* 0x000fe400078e0022 */
[----:B------:R-:W-:Y:S01]  /*8e40*/  IMAD.MOV.U32 R34, RZ, RZ, R32 ;  /* 0x000000ffff227224 */ /* 0x000fe200078e0020 */
[----:B------:R-:W-:Y:S01]  /*8e50*/  MOV R32, 0x8e80 ;  /* 0x00008e8000207802 */ /* 0x000fe20000000f00 */
[----:B------:R-:W-:-:S07]  /*8e60*/  IMAD.MOV.U32 R3, RZ, RZ, R35 ;  /* 0x000000ffff037224 */ /* 0x000fce00078e0023 */
[----:B------:R-:W-:Y:S05]  /*8e70*/  CALL.REL.NOINC `($__internal_26_$__cuda_sm20_div_rn_f64_full) ;  /* 0x0000136400047944 */ /* 0x000fea0003c00000 */
.L_x_10561:
[----:B------:R-:W-:Y:S05]  /*8e80*/  BSYNC.RECONVERGENT B5 ;  /* 0x0000000000057941 */ /* 0x000fea0003800200 */
.L_x_10560:
[----:B------:R-:W-:Y:S05]  /*8e90*/  BSYNC.RECONVERGENT B4 ;  /* 0x0000000000047941 */ /* 0x000fea0003800200 */
.L_x_10559:
        /* <DEDUP_REMOVED lines=69> */
[----:B------:R-:W-:-:S07]  /*92f0*/  IMAD.MOV.U32 R33, RZ, RZ, R49 ;  /* 0x000000ffff217224 */ /* 0x000fce00078e0031 */
[----:B------:R-:W-:Y:S05]  /*9300*/  CALL.REL.NOINC `($__internal_27_$__cuda_sm20_dsqrt_rn_f64_mediumpath_v1) ;  /* 0x0000136800147944 */ /* 0x000fea0003c00000 */
[----:B------:R-:W-:Y:S01]  /*9310*/  MOV R50, R2 ;  /* 0x0000000200327202 */ /* 0x000fe20000000f00 */
[----:B------:R-:W-:-:S07]  /*9320*/  IMAD.MOV.U32 R51, RZ, RZ, R3 ;  /* 0x000000ffff337224 */ /* 0x000fce00078e0003 */
.L_x_10563:
[----:B------:R-:W-:Y:S05]  /*9330*/  BSYNC.RECONVERGENT B4 ;  /* 0x0000000000047941 */ /* 0x000fea0003800200 */
.L_x_10562:
        /* <DEDUP_REMOVED lines=55> */
[----:B------:R-:W-:-:S07]  /*96b0*/  IMAD.MOV.U32 R3, RZ, RZ, R27 ;  /* 0x000000ffff037224 */ /* 0x000fce00078e001b */
[----:B------:R-:W-:Y:S05]  /*96c0*/  CALL.REL.NOINC `($__internal_26_$__cuda_sm20_div_rn_f64_full) ;  /* 0x0000135800f07944 */ /* 0x000fea0003c00000 */
.L_x_10566:
[----:B------:R-:W-:Y:S05]  /*96d0*/  BSYNC.RECONVERGENT B4 ;  /* 0x0000000000047941 */ /* 0x000fea0003800200 */
.L_x_10565:
        /* <DEDUP_REMOVED lines=78> */
.L_x_10564:
        /* <DEDUP_REMOVED lines=8> */
[----:B0-----:R-:W-:Y:S01]  /*9c40*/  @!P0 IMAD.MOV.U32 R27, RZ, RZ, R3 ;  /* 0x000000ffff1b8224 */ /* 0x001fe200078e0003 */
[----:B------:R-:W-:-:S03]  /*9c50*/  @!P0 MOV R26, R2 ;  /* 0x00000002001a8202 */ /* 0x000fc60000000f00 */
        /* <DEDUP_REMOVED lines=32> */
[----:B------:R1:W-:Y:S02]  /*9e60*/  DADD R32, R2, -1 ;  /* 0xbff0000002207429 */ /* 0x0003e40000000000 */
[----:B-1----:R-:W-:Y:S01]  /*9e70*/  LOP3.LUT R2, R0, 0x80000000, RZ, 0x3c, !PT ;  /* 0x8000000000027812 */ /* 0x002fe200078e3cff */
[----:B------:R-:W-:-:S15]  /*9e80*/  IMAD.MOV.U32 R3, RZ, RZ, 0x43300000 ;  /* 0x43300000ff037424 */ /* 0x000fde00078e00ff */
[----:B------:R-:W-:-:S15]  /*9e90*/  NOP ;  /* 0x0000000000007918 */ /* 0x000fde0000000000 */
[----:B------:R-:W-:-:S15]  /*9ea0*/  NOP ;  /* 0x0000000000007918 */ /* 0x000fde0000000000 */
[----:B------:R-:W-:-:S15]  /*9eb0*/  NOP ;  /* 0x0000000000007918 */ /* 0x000fde0000000000 */
[----:B------:R-:W-:-:S01]  /*9ec0*/  NOP ;  /* 0x0000000000007918 */ /* 0x000fc20000000000 */
        /* <DEDUP_REMOVED lines=30> */
[----:B0-----:R0:W-:Y:S02]  /*a0b0*/  DMUL R34, R44, R48 ;  /* 0x000000302c227228 */ /* 0x0011e40000000000 */
[----:B0-----:R-:W-:Y:S01]  /*a0c0*/  MOV R44, 0x8b7a8b04 ;  /* 0x8b7a8b04002c7802 */ /* 0x001fe20000000f00 */
[----:B------:R-:W-:-:S15]  /*a0d0*/  IMAD.MOV.U32 R45, RZ, RZ, 0x3ed0ee25 ;  /* 0x3ed0ee25ff2d7424 */ /* 0x000fde00078e00ff */
        /* <DEDUP_REMOVED lines=70> */
[----:B------:R-:W1:-:S15]  /*a540*/  DFMA R32, R2, UR6, R26 ;  /* 0x0000000602207c2b */ /* 0x000e5e000800001a */
        /* <DEDUP_REMOVED lines=9> */
[----:B-1----:R-:W0:Y:S01]  /*a5e0*/  DFMA R44, R2, -UR6, R32 ;  /* 0x80000006022c7c2b */ /* 0x002e220008000020 */
[----:B------:R-:W-:Y:S01]  /*a5f0*/  UMOV UR6, 0x3b39803f ;  /* 0x3b39803f00067882 */ /* 0x000fe20000000000 */
[----:B------:R-:W-:-:S15]  /*a600*/  UMOV UR7, 0x3c7abc9e ;  /* 0x3c7abc9e00077882 */ /* 0x000fde0000000000 */
[----:B------:R-:W-:-:S15]  /*a610*/  NOP ;  /* 0x0000000000007918 */ /* 0x000fde0000000000 */
[----:B------:R-:W-:-:S15]  /*a620*/  NOP ;  /* 0x0000000000007918 */ /* 0x000fde0000000000 */
[----:B------:R-:W-:-:S15]  /*a630*/  NOP ;  /* 0x0000000000007918 */ /* 0x000fde0000000000 */
[----:B------:R-:W-:-:S02]  /*a640*/  NOP ;  /* 0x0000000000007918 */ /* 0x000fc40000000000 */
[----:B0-----:R-:W0:-:S15]  /*a650*/  DADD R44, -R26, R44 ;  /* 0x000000001a2c7229 */ /* 0x001e1e000000012c */
        /* <DEDUP_REMOVED lines=16> */
.L_x_10567:
[----:B------:R-:W-:Y:S01]  /*a760*/  IMAD.MOV.U32 R26, RZ, RZ, 0x0 ;  /* 0x00000000ff1a7424 */ /* 0x000fe200078e00ff */
[----:B------:R-:W-:Y:S01]  /*a770*/  LOP3.LUT P0, RZ, R3, 0x7fffffff, RZ, 0xc0, !PT ;  /* 0x7fffffff03ff7812 */ /* 0x000fe2000780c0ff */
[----:B------:R-:W-:-:S06]  /*a780*/  IMAD.MOV.U32 R27, RZ, RZ, 0x7ff00000 ;  /* 0x7ff00000ff1b7424 */ /* 0x000fcc00078e00ff */
[----:B------:R-:W0:Y:S02]  /*a790*/  DFMA R2, R2, R26, +INF ;  /* 0x7ff000000202742b */ /* 0x000e24000000001a */
[----:B0-----:R-:W-:Y:S02]  /*a7a0*/  FSEL R26, R2, RZ, P0 ;  /* 0x000000ff021a7208 */ /* 0x001fe40000000000 */
[----:B------:R-:W-:Y:S01]  /*a7b0*/  FSEL R27, R3, -QNAN , P0 ;  /* 0xfff00000031b7808 */ /* 0x000fe20000000000 */
[----:B------:R-:W-:Y:S06]  /*a7c0*/  BRA `(.L_x_10553) ;  /* 0x0000002c00987947 */ /* 0x000fec0003800000 */
.L_x_10554:
        /* <DEDUP_REMOVED lines=59> */
[----:B------:R-:W-:Y:S05]  /*ab80*/  CALL.REL.NOINC `($__internal_27_$__cuda_sm20_dsqrt_rn_f64_mediumpath_v1) ;  /* 0x0000134c00f47944 */ /* 0x000fea0003c00000 */
[----:B------:R-:W-:Y:S02]  /*ab90*/  IMAD.MOV.U32 R32, RZ, RZ, R2 ;  /* 0x000000ffff207224 */ /* 0x000fe400078e0002 */
[----:B------:R-:W-:-:S07]  /*aba0*/  IMAD.MOV.U32 R33, RZ, RZ, R3 ;  /* 0x000000ffff217224 */ /* 0x000fce00078e0003 */
.L_x_10570:
[----:B------:R-:W-:Y:S05]  /*abb0*/  BSYNC.RECONVERGENT B4 ;  /* 0x0000000000047941 */ /* 0x000fea0003800200 */
.L_x_10569:
        /* <DEDUP_REMOVED lines=48> */
.L_x_10572:
[----:B------:R-:W-:Y:S05]  /*aec0*/  BSYNC.RECONVERGENT B4 ;  /* 0x0000000000047941 */ /* 0x000fea0003800200 */
.L_x_10571:
[----:B------:R-:W-:Y:S02]  /*aed0*/  IMAD.MOV.U32 R26, RZ, RZ, R2 ;  /* 0x000000ffff1a7224 */ /* 0x000fe400078e0002 */
[----:B------:R-:W-:Y:S01]  /*aee0*/  IMAD.MOV.U32 R27, RZ, RZ, R3 ;  /* 0x000000ffff1b7224 */ /* 0x000fe200078e0003 */
[----:B------:R-:W-:Y:S06]  /*aef0*/  BRA `(.L_x_10553) ;  /* 0x0000002400cc7947 */ /* 0x000fec0003800000 */
.L_x_10568:
        /* <DEDUP_REMOVED lines=51> */
[----:B------:R-:W-:Y:S05]  /*b230*/  CALL.REL.NOINC `($__internal_27_$__cuda_sm20_dsqrt_rn_f64_mediumpath_v1) ;  /* 0x0000134800487944 */ /* 0x000fea0003c00000 */
[----:B------:R-:W-:Y:S02]  /*b240*/  IMAD.MOV.U32 R48, RZ, RZ, R2 ;  /* 0x000000ffff307224 */ /* 0x000fe400078e0002 */
[----:B------:R-:W-:-:S07]  /*b250*/  IMAD.MOV.U32 R49, RZ, RZ, R3 ;  /* 0x000000ffff317224 */ /* 0x000fce00078e0003 */
.L_x_10574:
[----:B------:R-:W-:Y:S05]  /*b260*/  BSYNC.RECONVERGENT B4 ;  /* 0x0000000000047941 */ /* 0x000fea0003800200 */
.L_x_10573:
        /* <DEDUP_REMOVED lines=57> */
.L_x_10577:
[----:B------:R-:W-:Y:S05]  /*b600*/  BSYNC.RECONVERGENT B4 ;  /* 0x0000000000047941 */ /* 0x000fea0003800200 */
.L_x_10576:
        /* <DEDUP_REMOVED lines=78> */
.L_x_10575:
        /* <DEDUP_REMOVED lines=80> */
[----:B0-----:R-:W-:Y:S02]  /*bff0*/  IMAD.MOV.U32 R44, RZ, RZ, -0x748574fc ;  /* 0x8b7a8b04ff2c7424 */ /* 0x001fe400078e00ff */
[----:B------:R-:W-:-:S15]  /*c000*/  IMAD.MOV.U32 R45, RZ, RZ, 0x3ed0ee25 ;  /* 0x3ed0ee25ff2d7424 */ /* 0x000fde00078e00ff */
[----:B------:R-:W-:-:S15]  /*c010*/  NOP ;  /* 0x0000000000007918 */ /* 0x000fde0000000000 */
[----:B------:R-:W-:-:S15]  /*c020*/  NOP ;  /* 0x0000000000007918 */ /* 0x000fde0000000000 */
[----:B------:R-:W-:-:S15]  /*c030*/  NOP ;  /* 0x0000000000007918 */ /* 0x000fde0000000000 */
        /* <DEDUP_REMOVED lines=100> */
.L_x_10578:
[----:B------:R-:W-:Y:S01]  /*c680*/  MOV R26, 0x0 ;  /* 0x00000000001a7802 */ /* 0x000fe20000000f00 */
[----:B------:R-:W-:Y:S01]  /*c690*/  IMAD.MOV.U32 R27, RZ, RZ, 0x7ff00000 ;  /* 0x7ff00000ff1b7424 */ /* 0x000fe200078e00ff */
[----:B------:R-:W-:-:S05]  /*c6a0*/  LOP3.LUT P0, RZ, R3, 0x7fffffff, RZ, 0xc0, !PT ;  /* 0x7fffffff03ff7812 */ /* 0x000fca000780c0ff */
[----:B------:R-:W0:Y:S02]  /*c6b0*/  DFMA R2, R2, R26, +INF ;  /* 0x7ff000000202742b */ /* 0x000e24000000001a */
[----:B0-----:R-:W-:Y:S02]  /*c6c0*/  FSEL R26, R2, RZ, P0 ;  /* 0x000000ff021a7208 */ /* 0x001fe40000000000 */
[----:B------:R-:W-:Y:S01]  /*c6d0*/  FSEL R27, R3, -QNAN , P0 ;  /* 0xfff00000031b7808 */ /* 0x000fe20000000000 */
[----:B------:R-:W-:Y:S06]  /*c6e0*/  BRA `(.L_x_10553) ;  /* 0x0000000c00d07947 */ /* 0x000fec0003800000 */
.L_x_10549:
        /* <DEDUP_REMOVED lines=50> */
[----:B------:R-:W-:Y:S05]  /*ca10*/  CALL.REL.NOINC `($__internal_27_$__cuda_sm20_dsqrt_rn_f64_mediumpath_v1) ;  /* 0x0000133000507944 */ /* 0x000fea0003c00000 */
[----:B------:R-:W-:Y:S02]  /*ca20*/  IMAD.MOV.U32 R48, RZ, RZ, R2 ;  /* 0x000000ffff307224 */ /* 0x000fe400078e0002 */
[----:B------:R-:W-:-:S07]  /*ca30*/  IMAD.MOV.U32 R49, RZ, RZ, R3 ;  /* 0x000000ffff317224 */ /* 0x000fce00078e0003 */
.L_x_10580:
[----:B------:R-:W-:Y:S05]  /*ca40*/  BSYNC.RECONVERGENT B4 ;  /* 0x0000000000047941 */ /* 0x000fea0003800200 */
.L_x_10579:
        /* <DEDUP_REMOVED lines=43> */
[----:B-1----:R-:W-:Y:S02]  /*cd00*/  LOP3.LUT R2, R0, 0x80000000, RZ, 0x3c, !PT ;  /* 0x8000000000027812 */ /* 0x002fe400078e3cff */
[----:B------:R-:W-:-:S15]  /*cd10*/  MOV R3, 0x43300000 ;  /* 0x4330000000037802 */ /* 0x000fde0000000f00 */
[----:B------:R-:W-:-:S15]  /*cd20*/  NOP ;  /* 0x0000000000007918 */ /* 0x000fde0000000000 */
[----:B------:R-:W-:-:S15]  /*cd30*/  NOP ;  /* 0x0000000000007918 */ /* 0x000fde0000000000 */
[----:B------:R-:W-:-:S15]  /*cd40*/  NOP ;  /* 0x0000000000007918 */ /* 0x000fde0000000000 */
        /* <DEDUP_REMOVED lines=136> */
.L_x_10581:
[----:B------:R-:W-:Y:S01]  /*d5d0*/  IMAD.MOV.U32 R26, RZ, RZ, 0x0 ;  /* 0x00000000ff1a7424 */ /* 0x000fe200078e00ff */
[----:B------:R-:W-:Y:S01]  /*d5e0*/  LOP3.LUT P0, RZ, R3, 0x7fffffff, RZ, 0xc0, !PT ;  /* 0x7fffffff03ff7812 */ /* 0x000fe2000780c0ff */
[----:B------:R-:W-:-:S06]  /*d5f0*/  IMAD.MOV.U32 R27, RZ, RZ, 0x7ff00000 ;  /* 0x7ff00000ff1b7424 */ /* 0x000fcc00078e00ff */
[----:B------:R-:W0:Y:S02]  /*d600*/  DFMA R2, R2, R26, +INF ;  /* 0x7ff000000202742b */ /* 0x000e24000000001a */
[----:B0-----:R-:W-:Y:S02]  /*d610*/  FSEL R26, R2, RZ, P0 ;  /* 0x000000ff021a7208 */ /* 0x001fe40000000000 */
[----:B------:R-:W-:-:S07]  /*d620*/  FSEL R27, R3, -QNAN , P0 ;  /* 0xfff00000031b7808 */ /* 0x000fce0000000000 */
.L_x_10553:
[----:B------:R-:W-:Y:S05]  /*d630*/  BSYNC.RECONVERGENT B3 ;  /* 0x0000000000037941 */ /* 0x000fea0003800200 */
.L_x_10548:
        /* <DEDUP_REMOVED lines=61> */
[----:B------:R-:W-:Y:S05]  /*da10*/  CALL.REL.NOINC `($__internal_26_$__cuda_sm20_div_rn_f64_full) ;  /* 0x00001318001c7944 */ /* 0x000fea0003c00000 */
.L_x_10586:
[----:B------:R-:W-:Y:S05]  /*da20*/  BSYNC.RECONVERGENT B5 ;  /* 0x0000000000057941 */ /* 0x000fea0003800200 */
.L_x_10585:
        /* <DEDUP_REMOVED lines=67> */
.L_x_10590:
[----:B------:R-:W-:Y:S05]  /*de60*/  BSYNC.RECONVERGENT B6 ;  /* 0x0000000000067941 */ /* 0x000fea0003800200 */
.L_x_10589:
        /* <DEDUP_REMOVED lines=62> */
[----:B------:R-:W-:Y:S05]  /*e250*/  CALL.REL.NOINC `($__internal_27_$__cuda_sm20_dsqrt_rn_f64_mediumpath_v1) ;  /* 0x0000131800407944 */ /* 0x000fea0003c00000 */
.L_x_10592:
[----:B------:R-:W-:Y:S05]  /*e260*/  BSYNC.RECONVERGENT B6 ;  /* 0x0000000000067941 */ /* 0x000fea0003800200 */
.L_x_10591:
[----:B------:R0:W1:Y:S01]  /*e270*/  DMUL R70, R2, R70 ;  /* 0x0000004602467228 */ /* 0x0000620000000000 */
[----:B------:R-:W-:Y:S02]  /*e280*/  IMAD.MOV.U32 R58, RZ, RZ, 0x0 ;  /* 0x00000000ff3a7424 */ /* 0x000fe400078e00ff */
[----:B------:R-:W-:Y:S01]  /*e290*/  IMAD.MOV.U32 R59, RZ, RZ, 0x3ff00000 ;  /* 0x3ff00000ff3b7424 */ /* 0x000fe200078e00ff */
[----:B01----:R-:W-:Y:S06]  /*e2a0*/  BRA `(.L_x_10593) ;  /* 0x0000001800687947 */ /* 0x003fec0003800000 */
.L_x_10588:
        /* <DEDUP_REMOVED lines=70> */
.L_x_10598:
[----:B------:R-:W-:Y:S05]  /*e710*/  BSYNC.RECONVERGENT B7 ;  /* 0x0000000000077941 */ /* 0x000fea0003800200 */
.L_x_10597:
[----:B------:R-:W-:Y:S02]  /*e720*/  IMAD.MOV.U32 R70, RZ, RZ, R2 ;  /* 0x000000ffff467224 */ /* 0x000fe400078e0002 */
[----:B------:R-:W-:-:S07]  /*e730*/  IMAD.MOV.U32 R71, RZ, RZ, R3 ;  /* 0x000000ffff477224 */ /* 0x000fce00078e0003 */
.L_x_10596:
[----:B------:R-:W-:Y:S05]  /*e740*/  BSYNC.RECONVERGENT B6 ;  /* 0x0000000000067941 */ /* 0x000fea0003800200 */
.L_x_10595:
        /* <DEDUP_REMOVED lines=66> */
[----:B------:R-:W-:-:S07]  /*eb70*/  IMAD.MOV.U32 R3, RZ, RZ, R45 ;  /* 0x000000ffff037224 */ /* 0x000fce00078e002d */
[----:B------:R-:W-:Y:S05]  /*eb80*/  CALL.REL.NOINC `($__internal_26_$__cuda_sm20_div_rn_f64_full) ;  /* 0x0000130400c07944 */ /* 0x000fea0003c00000 */
.L_x_10602:
[----:B------:R-:W-:Y:S05]  /*eb90*/  BSYNC.RECONVERGENT B7 ;  /* 0x0000000000077941 */ /* 0x000fea0003800200 */
.L_x_10601:
[----:B------:R-:W-:Y:S02]  /*eba0*/  IMAD.MOV.U32 R24, RZ, RZ, R2 ;  /* 0x000000ffff187224 */ /* 0x000fe400078e0002 */
[----:B------:R-:W-:-:S07]  /*ebb0*/  IMAD.MOV.U32 R25, RZ, RZ, R3 ;  /* 0x000000ffff197224 */ /* 0x000fce00078e0003 */
.L_x_10600:
[----:B------:R-:W-:Y:S05]  /*ebc0*/  BSYNC.RECONVERGENT B6 ;  /* 0x0000000000067941 */ /* 0x000fea0003800200 */
.L_x_10599:
[----:B------:R0:W1:Y:S01]  /*ebd0*/  DMUL R2, R24, 0.5 ;  /* 0x3fe0000018027828 */ /* 0x0000620000000000 */
[----:B------:R-:W-:Y:S01]  /*ebe0*/  BSSY.RECONVERGENT B6, `(.L_x_10603) ;  /* 0x0000046000067945 */ /* 0x000fe20003800200 */
[----:B0-----:R-:W-:Y:S02]  /*ebf0*/  IMAD.MOV.U32 R24, RZ, RZ, 0x0 ;  /* 0x00000000ff187424 */ /* 0x001fe400078e00ff */
[----:B------:R-:W-:-:S15]  /*ec00*/  IMAD.MOV.U32 R25, RZ, RZ, 0x3fd80000 ;  /* 0x3fd80000ff197424 */ /* 0x000fde00078e00ff */
[----:B------:R-:W-:-:S15]  /*ec10*/  NOP ;  /* 0x0000000000007918 */ /* 0x000fde0000000000 */
[----:B------:R-:W-:-:S15]  /*ec20*/  NOP ;  /* 0x0000000000007918 */ /* 0x000fde0000000000 */
[----:B------:R-:W-:-:S15]  /*ec30*/  NOP ;  /* 0x0000000000007918 */ /* 0x000fde0000000000 */
[----:B------:R-:W-:-:S15]  /*ec40*/  DADD R60, R58, R60 ;  /* 0x000000003a3c7229 */ /* 0x000fde000000003c */
        /* <DEDUP_REMOVED lines=61> */
[----:B------:R-:W-:-:S07]  /*f020*/  IMAD.MOV.U32 R3, RZ, RZ, R25 ;  /* 0x000000ffff037224 */ /* 0x000fce00078e0019 */
[----:B------:R-:W-:Y:S05]  /*f030*/  CALL.REL.NOINC `($__internal_27_$__cuda_sm20_dsqrt_rn_f64_mediumpath_v1) ;  /* 0x0000130800c87944 */ /* 0x000fea0003c00000 */
.L_x_10604:
[----:B------:R-:W-:Y:S05]  /*f040*/  BSYNC.RECONVERGENT B6 ;  /* 0x0000000000067941 */ /* 0x000fea0003800200 */
.L_x_10603:
[----:B------:R-:W-:Y:S01]  /*f050*/  MOV R70, R2 ;  /* 0x0000000200467202 */ /* 0x000fe20000000f00 */
[----:B------:R-:W-:Y:S01]  /*f060*/  IMAD.MOV.U32 R71, RZ, RZ, R3 ;  /* 0x000000ffff477224 */ /* 0x000fe200078e0003 */
[----:B------:R-:W-:Y:S06]  /*f070*/  BRA `(.L_x_10593) ;  /* 0x0000000800f47947 */ /* 0x000fec0003800000 */
.L_x_10594:
        /* <DEDUP_REMOVED lines=69> */
[----:B------:R-:W-:Y:S01]  /*f4d0*/  MOV R32, R2 ;  /* 0x0000000200207202 */ /* 0x000fe20000000f00 */
[----:B------:R-:W-:-:S07]  /*f4e0*/  IMAD.MOV.U32 R33, RZ, RZ, R3 ;  /* 0x000000ffff217224 */ /* 0x000fce00078e0003 */
.L_x_10607:
[----:B------:R-:W-:Y:S05]  /*f4f0*/  BSYNC.RECONVERGENT B6 ;  /* 0x0000000000067941 */ /* 0x000fea0003800200 */
.L_x_10606:
        /* <DEDUP_REMOVED lines=48> */
.L_x_10609:
[----:B------:R-:W-:Y:S05]  /*f800*/  BSYNC.RECONVERGENT B6 ;  /* 0x0000000000067941 */ /* 0x000fea0003800200 */
.L_x_10608:
[----:B------:R-:W0:Y:S01]  /*f810*/  DMUL R58, R58, 8.11296384146066816958e+31 ;  /* 0x469000003a3a7828 */ /* 0x000e220000000000 */
[----:B------:R-:W-:Y:S01]  /*f820*/  IMAD.MOV.U32 R70, RZ, RZ, R2 ;  /* 0x000000ffff467224 */ /* 0x000fe200078e0002 */
[----:B------:R-:W-:Y:S01]  /*f830*/  MOV R71, R3 ;  /* 0x0000000300477202 */ /* 0x000fe20000000f00 */
[----:B0-----:R-:W-:Y:S06]  /*f840*/  BRA `(.L_x_10593) ;  /* 0x0000000400007947 */ /* 0x001fec0003800000 */
.L_x_10605:
        /* <DEDUP_REMOVED lines=60> */
[----:B------:R-:W-:Y:S05]  /*fc10*/  CALL.REL.NOINC `($__internal_27_$__cuda_sm20_dsqrt_rn_f64_mediumpath_v1) ;  /* 0x000012fc00d07944 */ /* 0x000fea0003c00000 */
.L_x_10611:
[----:B------:R-:W-:Y:S05]  /*fc20*/  BSYNC.RECONVERGENT B6 ;  /* 0x0000000000067941 */ /* 0x000fea0003800200 */
.L_x_10610:
[----:B------:R-:W-:Y:S02]  /*fc30*/  IMAD.MOV.U32 R70, RZ, RZ, R2 ;  /* 0x000000ffff467224 */ /* 0x000fe400078e0002 */
[----:B------:R-:W-:-:S07]  /*fc40*/  IMAD.MOV.U32 R71, RZ, RZ, R3 ;  /* 0x000000ffff477224 */ /* 0x000fce00078e0003 */
.L_x_10593:
[----:B------:R-:W-:Y:S05]  /*fc50*/  BSYNC.RECONVERGENT B5 ;  /* 0x0000000000057941 */ /* 0x000fea0003800200 */
.L_x_10584:
[----:B------:R-:W-:Y:S05]  /*fc60*/  BSYNC.RELIABLE B3 ;  /* 0x0000000000037941 */ /* 0x000fea0003800100 */
.L_x_10583:
        /* <DEDUP_REMOVED lines=64> */
.L_x_10614:
[----:B------:R-:W-:Y:S05]  /*10070*/  BSYNC.RECONVERGENT B3 ;  /* 0x0000000000037941 */ /* 0x000fea0003800200 */
.L_x_10613:
        /* <DEDUP_REMOVED lines=135> */
[----:B0-----:R-:W-:Y:S01]  /*108f0*/  @P1 MOV R28, 0x54442d18 ;  /* 0x54442d18001c1802 */ /* 0x001fe20000000f00 */
[----:B------:R-:W-:-:S15]  /*10900*/  @P1 IMAD.MOV.U32 R29, RZ, RZ, 0x3ff921fb ;  /* 0x3ff921fbff1d1424 */ /* 0x000fde00078e00ff */
        /* <DEDUP_REMOVED lines=41> */
[----:B------:R-:W-:Y:S02]  /*10ba0*/  @P3 FSEL R0, R33, R2, !P4 ;  /* 0x0000000221003208 */ /* 0x000fe40006000000 */
[----:B------:R-:W-:-:S03]  /*10bb0*/  @P3 MOV R29, R3 ;  /* 0x00000003001d3202 */ /* 0x000fc60000000f00 */
        /* <DEDUP_REMOVED lines=14> */
.L_x_10612:
        /* <DEDUP_REMOVED lines=65> */
[----:B------:R-:W-:Y:S05]  /*110b0*/  CALL.REL.NOINC `($__internal_26_$__cuda_sm20_div_rn_f64_full) ;  /* 0x000012e000747944 */ /* 0x000fea0003c00000 */
.L_x_10617:
[----:B------:R-:W-:Y:S05]  /*110c0*/  BSYNC.RECONVERGENT B3 ;  /* 0x0000000000037941 */ /* 0x000fea0003800200 */
.L_x_10616:
[----:B------:R-:W-:Y:S01]  /*110d0*/  IMAD.MOV.U32 R34, RZ, RZ, -0x2449a4b7 ;  /* 0xdbb65b49ff227424 */ /* 0x000fe200078e00ff */
[----:B------:R-:W-:Y:S01]  /*110e0*/  MOV R35, 0x3f2d3b63 ;  /* 0x3f2d3b6300237802 */ /* 0x000fe20000000f00 */
[----:B------:R-:W-:Y:S01]  /*110f0*/  UMOV UR6, 0x2a25ff7e ;  /* 0x2a25ff7e00067882 */ /* 0x000fe20000000000 */
[----:B------:R-:W-:Y:S01]  /*11100*/  UMOV UR7, 0x3ef53e1d ;  /* 0x3ef53e1d00077882 */ /* 0x000fe20000000000 */
[----:B------:R-:W0:Y:S01]  /*11110*/  DMUL R32, R2, R2 ;  /* 0x0000000202207228 */ /* 0x000e220000000000 */
[----:B------:R-:W-:Y:S01]  /*11120*/  ISETP.GE.AND P2, PT, R25, RZ, PT ;  /* 0x000000ff1900720c */ /* 0x000fe20003f46270 */
[----:B------:R-:W-:Y:S02]  /*11130*/  @P1 IMAD.MOV.U32 R24, RZ, RZ, 0x54442d18 ;  /* 0x54442d18ff181424 */ /* 0x000fe400078e00ff */
[----:B------:R-:W-:Y:S01]  /*11140*/  @P1 IMAD.MOV.U32 R25, RZ, RZ, 0x3ff921fb ;  /* 0x3ff921fbff191424 */ /* 0x000fe200078e00ff */
        /* <DEDUP_REMOVED lines=186> */
.L_x_10587:
        /* <DEDUP_REMOVED lines=100> */
[----:B0-----:R-:W-:Y:S01]  /*12330*/  @P0 IMAD.MOV.U32 R24, RZ, RZ, 0x33145c07 ;  /* 0x33145c07ff180424 */ /* 0x001fe200078e00ff */
[----:B------:R-:W-:-:S15]  /*12340*/  @P0 MOV R25, 0x3c91a626 ;  /* 0x3c91a62600190802 */ /* 0x000fde0000000f00 */
[----:B------:R-:W-:-:S15]  /*12350*/  NOP ;  /* 0x0000000000007918 */ /* 0x000fde0000000000 */
[----:B------:R-:W-:-:S15]  /*12360*/  NOP ;  /* 0x0000000000007918 */ /* 0x000fde0000000000 */
[----:B------:R-:W-:-:S15]  /*12370*/  NOP ;  /* 0x0000000000007918 */ /* 0x000fde0000000000 */
[----:B------:R-:W-:-:S01]  /*12380*/  NOP ;  /* 0x0000000000007918 */ /* 0x000fc20000000000 */
[----:B-1----:R0:W1:Y:S02]  /*12390*/  DFMA R28, R28, |R2|, |R2| ;  /* 0x400000021c1c722b */ /* 0x0020640000000402 */
        /* <DEDUP_REMOVED lines=22> */
.L_x_10619:
        /* <DEDUP_REMOVED lines=169> */
.L_x_10618:
        /* <DEDUP_REMOVED lines=131> */
.L_x_10620:
        /* <DEDUP_REMOVED lines=168> */
.L_x_10615:
[----:B------:R-:W-:Y:S05]  /*14240*/  BSYNC.RECONVERGENT B4 ;  /* 0x0000000000047941 */ /* 0x000fea0003800200 */
.L_x_10582:
[----:B------:R-:W-:Y:S01]  /*14250*/  ISETP.GE.AND P0, PT, R31, RZ, PT ;  /* 0x000000ff1f00720c */ /* 0x000fe20003f06270 */
[----:B------:R-:W0:Y:S03]  /*14260*/  DADD R24, -RZ, -R26 ;  /* 0x00000000ff187229 */ /* 0x000e26000000091a */
[----:B0-----:R-:W-:Y:S02]  /*14270*/  FSEL R26, R26, R24, !P0 ;  /* 0x000000181a1a7208 */ /* 0x001fe40004000000 */
[----:B------:R-:W-:-:S07]  /*14280*/  FSEL R27, R27, R25, !P0 ;  /* 0x000000191b1b7208 */ /* 0x000fce0004000000 */
.L_x_10522:
[----:B------:R-:W-:Y:S05]  /*14290*/  BSYNC.RECONVERGENT B1 ;  /* 0x0000000000017941 */ /* 0x000fea0003800200 */
.L_x_10520:
        /* <DEDUP_REMOVED lines=16> */
[----:B------:R-:W-:Y:S01]  /*143a0*/  IMAD.MOV.U32 R24, RZ, RZ, R26 ;  /* 0x000000ffff187224 */ /* 0x000fe200078e001a */
[----:B------:R-:W0:Y:S01]  /*143b0*/  DSETP.NAN.AND P0, PT, R26, R26, PT ;  /* 0x0000001a1a00722a */ /* 0x000e220003f08000 */
[----:B------:R-:W-:Y:S01]  /*143c0*/  IMAD.MOV.U32 R25, RZ, RZ, R27 ;  /* 0x000000ffff197224 */ /* 0x000fe200078e001b */
[----:B0-----:R-:W-:-:S15]  /*143d0*/  @!P0 LOP3.LUT R3, R3, 0x80000000, R31, 0xb8, !PT ;  /* 0x8000000003038812 */ /* 0x001fde00078eb81f */
[----:B------:R-:W-:-:S15]  /*143e0*/  NOP ;  /* 0x0000000000007918 */ /* 0x000fde0000000000 */
[----:B------:R-:W-:-:S15]  /*143f0*/  NOP ;  /* 0x0000000000007918 */ /* 0x000fde0000000000 */
[----:B------:R-:W-:-:S15]  /*14400*/  NOP ;  /* 0x0000000000007918 */ /* 0x000fde0000000000 */
[----:B------:R-:W-:-:S02]  /*14410*/  NOP ;  /* 0x0000000000007918 */ /* 0x000fc40000000000 */
[----:B------:R0:W1:Y:S02]  /*14420*/  @!P0 DADD R24, -RZ, |R26| ;  /* 0x00000000ff188229 */ /* 0x000064000000051a */
[----:B0-----:R-:W-:Y:S01]  /*14430*/  @!P0 IMAD.MOV.U32 R26, RZ, RZ, R2 ;  /* 0x000000ffff1a8224 */ /* 0x001fe200078e0002 */
[----:B-1----:R-:W-:-:S07]  /*14440*/  @!P0 MOV R27, R3 ;  /* 0x00000003001b8202 */ /* 0x002fce0000000f00 */
.L_x_10519:
[----:B------:R-:W-:Y:S05]  /*14450*/  BSYNC.RECONVERGENT B2 ;  /* 0x0000000000027941 */ /* 0x000fea0003800200 */
.L_x_10518:
[----:B------:R-:W-:Y:S05]  /*14460*/  WARPSYNC.ALL ;  /* 0x0000000000007948 */ /* 0x000fea0003800000 */
[----:B------:R-:W-:Y:S01]  /*14470*/  VIADD R0, R47, 0x80 ;  /* 0x000000802f007836 */ /* 0x000fe20000000000 */
[----:B------:R-:W-:Y:S01]  /*14480*/  BSSY.RECONVERGENT B2, `(.L_x_10621) ;  /* 0x00013e5000027945 */ /* 0x000fe20003800200 */
[----:B-----5:R-:W-:Y:S02]  /*14490*/  CS2R R30, SRZ ;  /* 0x00000000001e7805 */ /* 0x020fe4000001ff00 */
[----:B------:R-:W-:Y:S02]  /*144a0*/  CS2R R28, SRZ ;  /* 0x00000000001c7805 */ /* 0x000fe4000001ff00 */
[----:B------:R-:W-:-:S13]  /*144b0*/  ISETP.GE.U32.AND P0, PT, R0, UR5, PT ;  /* 0x0000000500007c0c */ /* 0x000fda000bf06070 */
        /* <DEDUP_REMOVED lines=73> */
.L_x_10624:
[----:B------:R-:W-:Y:S01]  /*14950*/  IMAD.MOV.U32 R0, RZ, RZ, R59 ;  /* 0x000000ffff007224 */ /* 0x000fe200078e003b */
[----:B------:R-:W0:Y:S01]  /*14960*/  DSETP.MAX.AND P0, P1, R58, R28, PT ;  /* 0x0000001c3a00722a */ /* 0x000e22000390f000 */
[----:B------:R-:W-:Y:S02]  /*14970*/  IMAD.MOV.U32 R31, RZ, RZ, R29 ;  /* 0x000000ffff1f7224 */ /* 0x000fe400078e001d */
[----:B------:R-:W-:-:S03]  /*14980*/  IMAD.MOV.U32 R3, RZ, RZ, R28 ;  /* 0x000000ffff037224 */ /* 0x000fc600078e001c */
[----:B0-----:R-:W-:Y:S02]  /*14990*/  FSEL R33, R0, R31, P0 ;  /* 0x0000001f00217208 */ /* 0x001fe40000000000 */
[----:B------:R-:W-:Y:S02]  /*149a0*/  MOV R0, R58 ;  /* 0x0000003a00007202 */ /* 0x000fe40000000f00 */
[----:B------:R-:W-:Y:S02]  /*149b0*/  @P1 LOP3.LUT R33, R31, 0x80000, RZ, 0xfc, !PT ;  /* 0x000800001f211812 */ /* 0x000fe400078efcff */
[----:B------:R-:W-:-:S03]  /*149c0*/  SEL R2, R0, R3, P0 ;  /* 0x0000000300027207 */ /* 0x000fc60000000000 */
[----:B------:R-:W-:-:S15]  /*149d0*/  IMAD.MOV.U32 R3, RZ, RZ, R33 ;  /* 0x000000ffff037224 */ /* 0x000fde00078e0021 */
[----:B------:R-:W-:-:S15]  /*149e0*/  NOP ;  /* 0x0000000000007918 */ /* 0x000fde0000000000 */
[----:B------:R-:W-:-:S15]  /*149f0*/  NOP ;  /* 0x0000000000007918 */ /* 0x000fde0000000000 */
[----:B------:R-:W-:-:S04]  /*14a00*/  NOP ;  /* 0x0000000000007918 */ /* 0x000fc80000000000 */
        /* <DEDUP_REMOVED lines=56> */
[----:B0-----:R-:W-:Y:S01]  /*14d90*/  MOV R0, R49 ;  /* 0x0000003100007202 */ /* 0x001fe20000000f00 */
[----:B------:R-:W-:-:S15]  /*14da0*/  IMAD.U32 R2, RZ, RZ, UR10 ;  /* 0x0000000aff027e24 */ /* 0x000fde000f8e00ff */
[----:B------:R-:W-:-:S15]  /*14db0*/  NOP ;  /* 0x0000000000007918 */ /* 0x000fde0000000000 */
[----:B------:R-:W-:-:S15]  /*14dc0*/  NOP ;  /* 0x0000000000007918 */ /* 0x000fde0000000000 */
[----:B------:R-:W-:-:S15]  /*14dd0*/  NOP ;  /* 0x0000000000007918 */ /* 0x000fde0000000000 */
[----:B------:R-:W-:-:S01]  /*14de0*/  NOP ;  /* 0x0000000000007918 */ /* 0x000fc20000000000 */
        /* <DEDUP_REMOVED lines=35> */
[----:B------:R-:W-:Y:S01]  /*15020*/  LOP3.LUT R45, R0, 0x7fd00000, RZ, 0x3c, !PT ;  /* 0x7fd00000002d7812 */ /* 0x000fe200078e3cff */
[----:B------:R-:W-:Y:S02]  /*15030*/  IMAD.MOV.U32 R3, RZ, RZ, 0x3fd80000 ;  /* 0x3fd80000ff037424 */ /* 0x000fe400078e00ff */
[----:B------:R-:W-:-:S15]  /*15040*/  IMAD.MOV.U32 R44, RZ, RZ, RZ ;  /* 0x000000ffff2c7224 */ /* 0x000fde00078e00ff */
[----:B------:R-:W-:-:S15]  /*15050*/  NOP ;  /* 0x0000000000007918 */ /* 0x000fde0000000000 */
[----:B------:R-:W-:-:S15]  /*15060*/  NOP ;  /* 0x0000000000007918 */ /* 0x000fde0000000000 */
[----:B------:R-:W-:-:S13]  /*15070*/  NOP ;  /* 0x0000000000007918 */ /* 0x000fda0000000000 */
        /* <DEDUP_REMOVED lines=39> */
[----:B------:R-:W-:-:S04]  /*152f0*/  MOV R50, UR10 ;  /* 0x0000000a00327c02 */ /* 0x000fc80008000f00 */
        /* <DEDUP_REMOVED lines=142> */
.L_x_10632:
[----:B------:R-:W-:Y:S05]  /*15be0*/  BSYNC.RECONVERGENT B4 ;  /* 0x0000000000047941 */ /* 0x000fea0003800200 */
.L_x_10631:
        /* <DEDUP_REMOVED lines=12> */
[----:B------:R-:W-:Y:S01]  /*15cb0*/  IMAD.MOV.U32 R0, RZ, RZ, -0x3ff ;  /* 0xfffffc01ff007424 */ /* 0x000fe200078e00ff */
[----:B------:R-:W-:-:S11]  /*15cc0*/  @!P0 MOV R0, 0xfffffbcb ;  /* 0xfffffbcb00008802 */ /* 0x000fd60000000f00 */
        /* <DEDUP_REMOVED lines=21> */
[----:B------:R-:W0:-:S15]  /*15e20*/  DADD R34, R32, 1 ;  /* 0x3ff0000020227429 */ /* 0x000e1e0000000000 */
[----:B------:R-:W-:-:S15]  /*15e30*/  NOP ;  /* 0x0000000000007918 */ /* 0x000fde0000000000 */
[----:B------:R-:W-:-:S15]  /*15e40*/  NOP ;  /* 0x0000000000007918 */ /* 0x000fde0000000000 */
[----:B------:R-:W-:-:S15]  /*15e50*/  NOP ;  /* 0x0000000000007918 */ /* 0x000fde0000000000 */
[----:B------:R-:W-:-:S04]  /*15e60*/  NOP ;  /* 0x0000000000007918 */ /* 0x000fc80000000000 */
[----:B------:R0:W-:Y:S02]  /*15e70*/  DADD R30, R32, -1 ;  /* 0xbff00000201e7429 */ /* 0x0001e40000000000 */
[----:B0-----:R-:W0:Y:S01]  /*15e80*/  MUFU.RCP64H R33, R35 ;  /* 0x0000002300217308 */ /* 0x001e220000001800 */
[----:B------:R-:W-:-:S15]  /*15e90*/  IMAD.MOV.U32 R32, RZ, RZ, RZ ;  /* 0x000000ffff207224 */ /* 0x000fde00078e00ff */
        /* <DEDUP_REMOVED lines=151> */
.L_x_10630:
        /* <DEDUP_REMOVED lines=77> */
.L_x_10639:
[----:B------:R-:W-:Y:S05]  /*16ce0*/  BSYNC.RECONVERGENT B5 ;  /* 0x0000000000057941 */ /* 0x000fea0003800200 */
.L_x_10638:
[----:B------:R-:W-:Y:S02]  /*16cf0*/  IMAD.MOV.U32 R30, RZ, RZ, R2 ;  /* 0x000000ffff1e7224 */ /* 0x000fe400078e0002 */
[----:B------:R-:W-:-:S07]  /*16d00*/  IMAD.MOV.U32 R31, RZ, RZ, R3 ;  /* 0x000000ffff1f7224 */ /* 0x000fce00078e0003 */
.L_x_10637:
[----:B------:R-:W-:Y:S05]  /*16d10*/  BSYNC.RECONVERGENT B4 ;  /* 0x0000000000047941 */ /* 0x000fea0003800200 */
.L_x_10636:
        /* <DEDUP_REMOVED lines=70> */
.L_x_10644:
[----:B------:R-:W-:Y:S05]  /*17180*/  BSYNC.RECONVERGENT B5 ;  /* 0x0000000000057941 */ /* 0x000fea0003800200 */
.L_x_10643:
[----:B------:R-:W-:Y:S05]  /*17190*/  BRA `(.L_x_10642) ;  /* 0x0000000000047947 */ /* 0x000fea0003800000 */
.L_x_10641:
[----:B------:R0:W1:Y:S02]  /*171a0*/  DADD R2, R62, -R32 ;  /* 0x000000003e027229 */ /* 0x0000640000000820 */
.L_x_10642:
[----:B------:R-:W-:Y:S05]  /*171b0*/  BSYNC.RECONVERGENT B4 ;  /* 0x0000000000047941 */ /* 0x000fea0003800200 */
.L_x_10640:
        /* <DEDUP_REMOVED lines=8> */
[----:B0-----:R-:W-:-:S15]  /*17240*/  DADD R32, R60, 1 ;  /* 0x3ff000003c207429 */ /* 0x001fde0000000000 */
        /* <DEDUP_REMOVED lines=63> */
.L_x_10646:
[----:B------:R-:W-:Y:S05]  /*17640*/  BSYNC.RECONVERGENT B4 ;  /* 0x0000000000047941 */ /* 0x000fea0003800200 */
.L_x_10645:
        /* <DEDUP_REMOVED lines=46> */
[----:B------:R-:W-:-:S15]  /*17930*/  MOV R32, RZ ;  /* 0x000000ff00207202 */ /* 0x000fde0000000f00 */
        /* <DEDUP_REMOVED lines=150> */
.L_x_10647:
        /* <DEDUP_REMOVED lines=52> */
.L_x_10649:
[----:B------:R-:W-:Y:S05]  /*185e0*/  BSYNC.RECONVERGENT B4 ;  /* 0x0000000000047941 */ /* 0x000fea0003800200 */
.L_x_10648:
        /* <DEDUP_REMOVED lines=78> */
.L_x_10635:
        /* <DEDUP_REMOVED lines=55> */
.L_x_10652:
[----:B------:R-:W-:Y:S05]  /*18e40*/  BSYNC.RECONVERGENT B4 ;  /* 0x0000000000047941 */ /* 0x000fea0003800200 */
.L_x_10651:
        /* <DEDUP_REMOVED lines=197> */
.L_x_10653:
        /* <DEDUP_REMOVED lines=52> */
.L_x_10655:
[----:B------:R-:W-:Y:S05]  /*19de0*/  BSYNC.RECONVERGENT B4 ;  /* 0x0000000000047941 */ /* 0x000fea0003800200 */
.L_x_10654:
        /* <DEDUP_REMOVED lines=78> */
.L_x_10650:
        /* <DEDUP_REMOVED lines=59> */
[----:B------:R-:W-:Y:S01]  /*1a680*/  IMAD.MOV.U32 R32, RZ, RZ, R2 ;  /* 0x000000ffff207224 */ /* 0x000fe200078e0002 */
[----:B------:R-:W-:-:S07]  /*1a690*/  MOV R33, R3 ;  /* 0x0000000300217202 */ /* 0x000fce0000000f00 */
.L_x_10657:
[----:B------:R-:W-:Y:S05]  /*1a6a0*/  BSYNC.RECONVERGENT B4 ;  /* 0x0000000000047941 */ /* 0x000fea0003800200 */
.L_x_10656:
        /* <DEDUP_REMOVED lines=48> */
.L_x_10659:
[----:B------:R-:W-:Y:S05]  /*1a9b0*/  BSYNC.RECONVERGENT B4 ;  /* 0x0000000000047941 */ /* 0x000fea0003800200 */
.L_x_10658:
[----:B------:R-:W-:Y:S02]  /*1a9c0*/  IMAD.MOV.U32 R30, RZ, RZ, R2 ;  /* 0x000000ffff1e7224 */ /* 0x000fe400078e0002 */
[----:B------:R-:W-:Y:S01]  /*1a9d0*/  IMAD.MOV.U32 R31, RZ, RZ, R3 ;  /* 0x000000ffff1f7224 */ /* 0x000fe200078e0003 */
[----:B------:R-:W-:Y:S06]  /*1a9e0*/  BRA `(.L_x_10633) ;  /* 0x0000000000d07947 */ /* 0x000fec0003800000 */
.L_x_10634:
        /* <DEDUP_REMOVED lines=51> */
.L_x_10660:
[----:B------:R-:W-:Y:S05]  /*1ad20*/  BSYNC.RECONVERGENT B4 ;  /* 0x0000000000047941 */ /* 0x000fea0003800200 */
.L_x_10633:
[----:B------:R-:W-:Y:S05]  /*1ad30*/  BSYNC.RECONVERGENT B3 ;  /* 0x0000000000037941 */ /* 0x000fea0003800200 */
.L_x_10629:
        /* <DEDUP_REMOVED lines=53> */
.L_x_10665:
[----:B------:R-:W-:Y:S05]  /*1b090*/  BSYNC.RECONVERGENT B5 ;  /* 0x0000000000057941 */ /* 0x000fea0003800200 */
.L_x_10664:
        /* <DEDUP_REMOVED lines=184> */
.L_x_10668:
        /* <DEDUP_REMOVED lines=124> */
.L_x_10667:
        /* <DEDUP_REMOVED lines=172> */
.L_x_10670:
        /* <DEDUP_REMOVED lines=124> */
.L_x_10666:
        /* <DEDUP_REMOVED lines=78> */
.L_x_10677:
[----:B------:R-:W-:Y:S05]  /*1db40*/  BSYNC.RECONVERGENT B7 ;  /* 0x0000000000077941 */ /* 0x000fea0003800200 */
.L_x_10676:
[----:B------:R-:W-:Y:S01]  /*1db50*/  MOV R70, R2 ;  /* 0x0000000200467202 */ /* 0x000fe20000000f00 */
[----:B------:R-:W-:-:S07]  /*1db60*/  IMAD.MOV.U32 R71, RZ, RZ, R3 ;  /* 0x000000ffff477224 */ /* 0x000fce00078e0003 */
.L_x_10675:
[----:B------:R-:W-:Y:S05]  /*1db70*/  BSYNC.RECONVERGENT B6 ;  /* 0x0000000000067941 */ /* 0x000fea0003800200 */
.L_x_10674:
        /* <DEDUP_REMOVED lines=63> */
.L_x_10682:
[----:B------:R-:W-:Y:S05]  /*1df70*/  BSYNC.RECONVERGENT B7 ;  /* 0x0000000000077941 */ /* 0x000fea0003800200 */
.L_x_10681:
[----:B------:R-:W-:Y:S01]  /*1df80*/  IMAD.MOV.U32 R28, RZ, RZ, R2 ;  /* 0x000000ffff1c7224 */ /* 0x000fe200078e0002 */
[----:B------:R-:W-:Y:S01]  /*1df90*/  MOV R29, R3 ;  /* 0x00000003001d7202 */ /* 0x000fe20000000f00 */
[----:B------:R-:W-:Y:S06]  /*1dfa0*/  BRA `(.L_x_10680) ;  /* 0x0000000000047947 */ /* 0x000fec0003800000 */
.L_x_10679:
[----:B------:R0:W1:Y:S02]  /*1dfb0*/  DADD R28, -R64, R62 ;  /* 0x00000000401c7229 */ /* 0x000064000000013e */
.L_x_10680:
[----:B------:R-:W-:Y:S05]  /*1dfc0*/  BSYNC.RECONVERGENT B6 ;  /* 0x0000000000067941 */ /* 0x000fea0003800200 */
.L_x_10678:
[----:B-1----:R1:W2:Y:S01]  /*1dfd0*/  DMUL R2, R28, 0.5 ;  /* 0x3fe000001c027828 */ /* 0x0022a20000000000 */
[----:B------:R-:W-:Y:S01]  /*1dfe0*/  BSSY.RECONVERGENT B6, `(.L_x_10683) ;  /* 0x0000045000067945 */ /* 0x000fe20003800200 */
[----:B-1----:R-:W-:Y:S02]  /*1dff0*/  IMAD.MOV.U32 R28, RZ, RZ, 0x0 ;  /* 0x00000000ff1c7424 */ /* 0x002fe400078e00ff */
        /* <DEDUP_REMOVED lines=9> */
[----:B--2---:R-:W1:-:S15]  /*1e090*/  DFMA R2, R70, 0.5, R2 ;  /* 0x3fe000004602782b */ /* 0x004e5e0000000002 */
        /* <DEDUP_REMOVED lines=56> */
[----:B0-----:R-:W-:Y:S05]  /*1e420*/  CALL.REL.NOINC `($__internal_27_$__cuda_sm20_dsqrt_rn_f64_mediumpath_v1) ;  /* 0x0000121400cc7944 */ /* 0x001fea0003c00000 */
.L_x_10684:
[----:B------:R-:W-:Y:S05]  /*1e430*/  BSYNC.RECONVERGENT B6 ;  /* 0x0000000000067941 */ /* 0x000fea0003800200 */
.L_x_10683:
[----:B------:R-:W-:Y:S02]  /*1e440*/  IMAD.MOV.U32 R60, RZ, RZ, R2 ;  /* 0x000000ffff3c7224 */ /* 0x000fe400078e0002 */
[----:B------:R-:W-:Y:S01]  /*1e450*/  IMAD.MOV.U32 R61, RZ, RZ, R3 ;  /* 0x000000ffff3d7224 */ /* 0x000fe200078e0003 */
[----:B------:R-:W-:Y:S06]  /*1e460*/  BRA `(.L_x_10685) ;  /* 0x0000001000e07947 */ /* 0x000fec0003800000 */
.L_x_10673:
        /* <DEDUP_REMOVED lines=63> */
.L_x_10688:
[----:B------:R-:W-:Y:S05]  /*1e860*/  BSYNC.RECONVERGENT B6 ;  /* 0x0000000000067941 */ /* 0x000fea0003800200 */
.L_x_10687:
[----:B------:R-:W-:Y:S02]  /*1e870*/  IMAD.MOV.U32 R60, RZ, RZ, R2 ;  /* 0x000000ffff3c7224 */ /* 0x000fe400078e0002 */
[----:B------:R-:W-:Y:S01]  /*1e880*/  IMAD.MOV.U32 R61, RZ, RZ, R3 ;  /* 0x000000ffff3d7224 */ /* 0x000fe200078e0003 */
[----:B------:R-:W-:Y:S06]  /*1e890*/  BRA `(.L_x_10685) ;  /* 0x0000000c00d47947 */ /* 0x000fec0003800000 */
.L_x_10686:
        /* <DEDUP_REMOVED lines=67> */
[----:B------:R-:W-:Y:S02]  /*1ecd0*/  IMAD.MOV.U32 R32, RZ, RZ, R2 ;  /* 0x000000ffff207224 */ /* 0x000fe400078e0002 */
[----:B------:R-:W-:-:S07]  /*1ece0*/  IMAD.MOV.U32 R33, RZ, RZ, R3 ;  /* 0x000000ffff217224 */ /* 0x000fce00078e0003 */
.L_x_10690:
[----:B------:R-:W-:Y:S05]  /*1ecf0*/  BSYNC.RECONVERGENT B6 ;  /* 0x0000000000067941 */ /* 0x000fea0003800200 */
.L_x_10689:
        /* <DEDUP_REMOVED lines=48> */
.L_x_10692:
[----:B------:R-:W-:Y:S05]  /*1f000*/  BSYNC.RECONVERGENT B6 ;  /* 0x0000000000067941 */ /* 0x000fea0003800200 */
.L_x_10691:
[----:B------:R-:W0:Y:S01]  /*1f010*/  DMUL R58, R58, 8.11296384146066816958e+31 ;  /* 0x469000003a3a7828 */ /* 0x000e220000000000 */
[----:B------:R-:W-:Y:S02]  /*1f020*/  IMAD.MOV.U32 R60, RZ, RZ, R2 ;  /* 0x000000ffff3c7224 */ /* 0x000fe400078e0002 */
[----:B------:R-:W-:Y:S01]  /*1f030*/  IMAD.MOV.U32 R61, RZ, RZ, R3 ;  /* 0x000000ffff3d7224 */ /* 0x000fe200078e0003 */
[----:B0-----:R-:W-:Y:S06]  /*1f040*/  BRA `(.L_x_10685) ;  /* 0x0000000400e87947 */ /* 0x001fec0003800000 */
.L_x_10672:
        /* <DEDUP_REMOVED lines=53> */
.L_x_10694:
[----:B------:R-:W-:Y:S05]  /*1f3a0*/  BSYNC.RECONVERGENT B6 ;  /* 0x0000000000067941 */ /* 0x000fea0003800200 */
.L_x_10693:
        /* <DEDUP_REMOVED lines=63> */
[----:B------:R-:W-:Y:S05]  /*1f7a0*/  CALL.REL.NOINC `($__internal_27_$__cuda_sm20_dsqrt_rn_f64_mediumpath_v1) ;  /* 0x0000120000ec7944 */ /* 0x000fea0003c00000 */
.L_x_10696:
[----:B------:R-:W-:Y:S05]  /*1f7b0*/  BSYNC.RECONVERGENT B6 ;  /* 0x0000000000067941 */ /* 0x000fea0003800200 */
.L_x_10695:
[----:B------:R1:W2:Y:S01]  /*1f7c0*/  DMUL R60, R2, R48 ;  /* 0x00000030023c7228 */ /* 0x0002a20000000000 */
[----:B------:R-:W-:Y:S02]  /*1f7d0*/  IMAD.MOV.U32 R58, RZ, RZ, 0x0 ;  /* 0x00000000ff3a7424 */ /* 0x000fe400078e00ff */
[----:B-12---:R-:W-:-:S07]  /*1f7e0*/  IMAD.MOV.U32 R59, RZ, RZ, 0x3ff00000 ;  /* 0x3ff00000ff3b7424 */ /* 0x006fce00078e00ff */
.L_x_10685:
[----:B------:R-:W-:Y:S05]  /*1f7f0*/  BSYNC.RECONVERGENT B5 ;  /* 0x0000000000057941 */ /* 0x000fea0003800200 */
.L_x_10671:
[----:B------:R-:W-:Y:S05]  /*1f800*/  BRA `(.L_x_10697) ;  /* 0x0000000000187947 */ /* 0x000fea0003800000 */
.L_x_10663:
[----:B------:R-:W1:-:S15]  /*1f810*/  DMUL R60, R60, 9.00719925474099200000e+15 ;  /* 0x434000003c3c7828 */ /* 0x000e5e0000000000 */
[----:B------:R-:W-:-:S15]  /*1f820*/  NOP ;  /* 0x0000000000007918 */ /* 0x000fde0000000000 */
[----:B------:R-:W-:-:S15]  /*1f830*/  NOP ;  /* 0x0000000000007918 */ /* 0x000fde0000000000 */
[----:B------:R-:W-:-:S15]  /*1f840*/  NOP ;  /* 0x0000000000007918 */ /* 0x000fde0000000000 */
[----:B------:R-:W-:-:S04]  /*1f850*/  NOP ;  /* 0x0000000000007918 */ /* 0x000fc80000000000 */
[----:B-1----:R-:W2:Y:S02]  /*1f860*/  DMUL R58, R58, 9.00719925474099200000e+15 ;  /* 0x434000003a3a7828 */ /* 0x002ea40000000000 */
.L_x_10697:
[----:B------:R-:W-:Y:S05]  /*1f870*/  BSYNC.RELIABLE B3 ;  /* 0x0000000000037941 */ /* 0x000fea0003800100 */
.L_x_10662:
        /* <DEDUP_REMOVED lines=63> */
[----:B------:R-:W-:Y:S01]  /*1fc70*/  MOV R34, R36 ;  /* 0x0000002400227202 */ /* 0x000fe20000000f00 */
[----:B------:R-:W-:Y:S01]  /*1fc80*/  IMAD.MOV.U32 R3, RZ, RZ, R35 ;  /* 0x000000ffff037224 */ /* 0x000fe200078e0023 */
[----:B------:R-:W-:Y:S01]  /*1fc90*/  MOV R32, 0x1fcc0 ;  /* 0x0001fcc000207802 */ /* 0x000fe20000000f00 */
[----:B------:R-:W-:-:S07]  /*1fca0*/  IMAD.MOV.U32 R33, RZ, RZ, R37 ;  /* 0x000000ffff217224 */ /* 0x000fce00078e0025 */
[----:B0-----:R-:W-:Y:S05]  /*1fcb0*/  CALL.REL.NOINC `($__internal_26_$__cuda_sm20_div_rn_f64_full) ;  /* 0x000011f400747944 */ /* 0x001fea0003c00000 */
.L_x_10700:
[----:B------:R-:W-:Y:S05]  /*1fcc0*/  BSYNC.RECONVERGENT B3 ;  /* 0x0000000000037941 */ /* 0x000fea0003800200 */
.L_x_10699:
[----:B------:R-:W-:Y:S01]  /*1fcd0*/  IMAD.MOV.U32 R34, RZ, RZ, -0x2449a4b7 ;  /* 0xdbb65b49ff227424 */ /* 0x000fe200078e00ff */
[----:B------:R-:W-:Y:S01]  /*1fce0*/  UMOV UR6, 0x2a25ff7e ;  /* 0x2a25ff7e00067882 */ /* 0x000fe20000000000 */
[----:B------:R-:W-:Y:S01]  /*1fcf0*/  IMAD.MOV.U32 R35, RZ, RZ, 0x3f2d3b63 ;  /* 0x3f2d3b63ff237424 */ /* 0x000fe200078e00ff */
        /* <DEDUP_REMOVED lines=153> */
[----:B------:R-:W-:Y:S02]  /*20690*/  @P1 FSEL R29, R35, R33, !P0 ;  /* 0x00000021231d1208 */ /* 0x000fe40004000000 */
[----:B------:R-:W-:-:S15]  /*206a0*/  @P1 MOV R33, 0x3ff921fb ;  /* 0x3ff921fb00211802 */ /* 0x000fde0000000f00 */
[----:B------:R-:W-:-:S15]  /*206b0*/  NOP ;  /* 0x0000000000007918 */ /* 0x000fde0000000000 */
[----:B------:R-:W-:-:S15]  /*206c0*/  NOP ;  /* 0x0000000000007918 */ /* 0x000fde0000000000 */
[----:B------:R-:W-:-:S13]  /*206d0*/  NOP ;  /* 0x0000000000007918 */ /* 0x000fda0000000000 */
[----:B------:R-:W1:-:S15]  /*206e0*/  DSETP.NEU.AND P3, PT, R36, RZ, PT ;  /* 0x000000ff2400722a */ /* 0x000e5e0003f6d000 */
[----:B------:R-:W-:-:S15]  /*206f0*/  NOP ;  /* 0x0000000000007918 */ /* 0x000fde0000000000 */
[----:B------:R-:W-:-:S15]  /*20700*/  NOP ;  /* 0x0000000000007918 */ /* 0x000fde0000000000 */
[----:B------:R-:W-:-:S15]  /*20710*/  NOP ;  /* 0x0000000000007918 */ /* 0x000fde0000000000 */
[----:B------:R-:W-:-:S04]  /*20720*/  NOP ;  /* 0x0000000000007918 */ /* 0x000fc80000000000 */
[----:B------:R2:W3:Y:S02]  /*20730*/  @P1 DADD R2, R28, R32 ;  /* 0x000000001c021229 */ /* 0x0004e40000000020 */
[----:B-123--:R-:W-:Y:S05]  /*20740*/  @!P3 BRA `(.L_x_10702) ;  /* 0x000000000020b947 */ /* 0x00efea0003800000 */
        /* <DEDUP_REMOVED lines=8> */
.L_x_10702:
[----:B------:R-:W-:Y:S02]  /*207d0*/  FSEL R2, RZ, 3.37028055040000000000e+12, P0 ;  /* 0x54442d18ff027808 */ /* 0x000fe40000000000 */
[----:B------:R-:W-:-:S07]  /*207e0*/  FSEL R3, RZ, 2.1426990032196044922, P0 ;  /* 0x400921fbff037808 */ /* 0x000fce0000000000 */
.L_x_10703:
[----:B------:R-:W-:Y:S05]  /*207f0*/  BSYNC.RECONVERGENT B0 ;  /* 0x0000000000007941 */ /* 0x000fea0003800200 */
.L_x_10701:
        /* <DEDUP_REMOVED lines=10> */
.L_x_10698:
        /* <DEDUP_REMOVED lines=57> */
[----:B------:R-:W-:Y:S01]  /*20c30*/  MOV R33, R29 ;  /* 0x0000001d00217202 */ /* 0x000fe20000000f00 */
[----:B------:R-:W-:Y:S01]  /*20c40*/  IMAD.MOV.U32 R3, RZ, RZ, R37 ;  /* 0x000000ffff037224 */ /* 0x000fe200078e0025 */
[----:B------:R-:W-:Y:S01]  /*20c50*/  MOV R32, 0x20c80 ;  /* 0x00020c8000207802 */ /* 0x000fe20000000f00 */
[----:B------:R-:W-:-:S07]  /*20c60*/  IMAD.MOV.U32 R34, RZ, RZ, R28 ;  /* 0x000000ffff227224 */ /* 0x000fce00078e001c */
[----:B0-----:R-:W-:Y:S05]  /*20c70*/  CALL.REL.NOINC `($__internal_26_$__cuda_sm20_div_rn_f64_full) ;  /* 0x000011e400847944 */ /* 0x001fea0003c00000 */
.L_x_10705:
[----:B------:R-:W-:Y:S05]  /*20c80*/  BSYNC.RECONVERGENT B3 ;  /* 0x0000000000037941 */ /* 0x000fea0003800200 */
.L_x_10704:
        /* <DEDUP_REMOVED lines=176> */
.L_x_10707:
[----:B------:R-:W-:Y:S02]  /*21790*/  FSEL R2, RZ, 3.37028055040000000000e+12, P0 ;  /* 0x54442d18ff027808 */ /* 0x000fe40000000000 */
[----:B------:R-:W-:-:S07]  /*217a0*/  FSEL R3, RZ, 2.1426990032196044922, P0 ;  /* 0x400921fbff037808 */ /* 0x000fce0000000000 */
.L_x_10708:
[----:B------:R-:W-:Y:S05]  /*217b0*/  BSYNC.RECONVERGENT B0 ;  /* 0x0000000000007941 */ /* 0x000fea0003800200 */
.L_x_10706:
        /* <DEDUP_REMOVED lines=9> */
.L_x_10669:
[----:B------:R-:W-:Y:S05]  /*21850*/  BSYNC.RECONVERGENT B4 ;  /* 0x0000000000047941 */ /* 0x000fea0003800200 */
.L_x_10661:
[----:B------:R-:W-:Y:S01]  /*21860*/  ISETP.GE.AND P0, PT, R39, RZ, PT ;  /* 0x000000ff2700720c */ /* 0x000fe20003f06270 */
[----:B------:R-:W1:Y:S03]  /*21870*/  DADD R28, -RZ, -R30 ;  /* 0x00000000ff1c7229 */ /* 0x000e66000000091e */
[----:B-1----:R-:W-:Y:S02]  /*21880*/  FSEL R30, R30, R28, !P0 ;  /* 0x0000001c1e1e7208 */ /* 0x002fe40004000000 */
[----:B------:R-:W-:Y:S01]  /*21890*/  FSEL R31, R31, R29, !P0 ;  /* 0x0000001d1f1f7208 */ /* 0x000fe20004000000 */
[----:B------:R-:W-:Y:S06]  /*218a0*/  BRA `(.L_x_10625) ;  /* 0x0000006800187947 */ /* 0x000fec0003800000 */
.L_x_10628:
        /* <DEDUP_REMOVED lines=15> */
.L_x_10627:
[----:B------:R2:W3:Y:S01]  /*219a0*/  DADD R30, -RZ, -R38 ;  /* 0x00000000ff1e7229 */ /* 0x0004e20000000926 */
[----:B------:R-:W-:Y:S01]  /*219b0*/  CS2R R2, SRZ ;  /* 0x0000000000027805 */ /* 0x000fe2000001ff00 */
[----:B--23--:R-:W-:Y:S06]  /*219c0*/  BRA `(.L_x_10625) ;  /* 0x0000006400d07947 */ /* 0x00cfec0003800000 */
.L_x_10626:
        /* <DEDUP_REMOVED lines=266> */
.L_x_10713:
[----:B------:R-:W-:Y:S05]  /*22a70*/  BSYNC.RECONVERGENT B0 ;  /* 0x0000000000007941 */ /* 0x000fea0003800200 */
.L_x_10712:
[----:B------:R-:W-:Y:S04]  /*22a80*/  BSSY.RECONVERGENT B4, `(.L_x_10714) ;  /* 0x0000008000047945 */ /* 0x000fe80003800200 */
[----:B------:R-:W-:Y:S05]  /*22a90*/  @P4 BRA P5, `(.L_x_10715) ;  /* 0x0000000000184947 */ /* 0x000fea0002800000 */
[----:B------:R-:W-:Y:S01]  /*22aa0*/  IMAD.MOV.U32 R2, RZ, RZ, R30 ;  /* 0x000000ffff027224 */ /* 0x000fe200078e001e */
[----:B------:R-:W-:Y:S01]  /*22ab0*/  MOV R32, 0x22b00 ;  /* 0x00022b0000207802 */ /* 0x000fe20000000f00 */
[----:B------:R-:W-:Y:S02]  /*22ac0*/  IMAD.MOV.U32 R3, RZ, RZ, R31 ;  /* 0x000000ffff037224 */ /* 0x000fe400078e001f */
[----:B------:R-:W-:Y:S02]  /*22ad0*/  IMAD.MOV.U32 R34, RZ, RZ, R60 ;  /* 0x000000ffff227224 */ /* 0x000fe400078e003c */
[----:B------:R-:W-:-:S07]  /*22ae0*/  IMAD.MOV.U32 R33, RZ, RZ, R61 ;  /* 0x000000ffff217224 */ /* 0x000fce00078e003d */
[----:B01----:R-:W-:Y:S05]  /*22af0*/  CALL.REL.NOINC `($__internal_26_$__cuda_sm20_div_rn_f64_full) ;  /* 0x000011c400e47944 */ /* 0x003fea0003c00000 */
.L_x_10715:
[----:B------:R-:W-:Y:S05]  /*22b00*/  BSYNC.RECONVERGENT B4 ;  /* 0x0000000000047941 */ /* 0x000fea0003800200 */
.L_x_10714:
        /* <DEDUP_REMOVED lines=177> */
.L_x_10717:
[----:B------:R-:W-:Y:S02]  /*23620*/  FSEL R2, RZ, 3.37028055040000000000e+12, P0 ;  /* 0x54442d18ff027808 */ /* 0x000fe40000000000 */
[----:B------:R-:W-:-:S07]  /*23630*/  FSEL R3, RZ, 2.1426990032196044922, P0 ;  /* 0x400921fbff037808 */ /* 0x000fce0000000000 */
.L_x_10718:
[----:B------:R-:W-:Y:S05]  /*23640*/  BSYNC.RECONVERGENT B0 ;  /* 0x0000000000007941 */ /* 0x000fea0003800200 */
.L_x_10716:
        /* <DEDUP_REMOVED lines=14> */
.L_x_10711:
[----:B------:R-:W0:Y:S01]  /*23730*/  MUFU.RCP64H R3, R61 ;  /* 0x0000003d00037308 */ /* 0x000e220000001800 */
[----:B------:R-:W-:Y:S01]  /*23740*/  IMAD.MOV.U32 R2, RZ, RZ, 0x1 ;  /* 0x00000001ff027424 */ /* 0x000fe200078e00ff */
[----:B------:R-:W-:Y:S01]  /*23750*/  ISETP.LT.U32.AND P0, PT, R28, R58, PT ;  /* 0x0000003a1c00720c */ /* 0x000fe20003f01070 */
[----:B------:R-:W-:Y:S01]  /*23760*/  UMOV UR7, 0x7fefffff ;  /* 0x7fefffff00077882 */ /* 0x000fe20000000000 */
[----:B------:R-:W-:Y:S01]  /*23770*/  UMOV UR6, 0xffffffff ;  /* 0xffffffff00067882 */ /* 0x000fe20000000000 */
[----:B------:R-:W-:Y:S01]  /*23780*/  UMOV UR10, UR7 ;  /* 0x00000007000a7c82 */ /* 0x000fe20008000000 */
[----:B------:R-:W-:Y:S01]  /*23790*/  ISETP.LT.U32.AND.EX P0, PT, R29, R59, PT, P0 ;  /* 0x0000003b1d00720c */ /* 0x000fe20003f01100 */
[----:B------:R-:W-:Y:S01]  /*237a0*/  IMAD.MOV.U32 R54, RZ, RZ, 0x0 ;  /* 0x00000000ff367424 */ /* 0x000fe200078e00ff */
[----:B------:R-:W-:Y:S01]  /*237b0*/  BSSY.RECONVERGENT B0, `(.L_x_10720) ;  /* 0x000013c000007945 */ /* 0x000fe20003800200 */
[----:B------:R-:W-:Y:S01]  /*237c0*/  IMAD.MOV.U32 R55, RZ, RZ, 0x3fd80000 ;  /* 0x3fd80000ff377424 */ /* 0x000fe200078e00ff */
        /* <DEDUP_REMOVED lines=14> */
[----:B------:R-:W-:Y:S02]  /*238b0*/  ISETP.GT.U32.AND P0, PT, R58, R28, PT ;  /* 0x0000001c3a00720c */ /* 0x000fe40003f04070 */
[----:B------:R-:W-:Y:S02]  /*238c0*/  MOV R2, RZ ;  /* 0x000000ff00027202 */ /* 0x000fe40000000f00 */
        /* <DEDUP_REMOVED lines=298> */
.L_x_10721:
[----:B------:R-:W-:Y:S05]  /*24b70*/  BSYNC.RECONVERGENT B0 ;  /* 0x0000000000007941 */ /* 0x000fea0003800200 */
.L_x_10720:
[----:B------:R-:W-:Y:S04]  /*24b80*/  BSSY.RECONVERGENT B4, `(.L_x_10722) ;  /* 0x0000008000047945 */ /* 0x000fe80003800200 */
[----:B------:R-:W-:Y:S05]  /*24b90*/  @P4 BRA P5, `(.L_x_10723) ;  /* 0x0000000000184947 */ /* 0x000fea0002800000 */
[----:B------:R-:W-:Y:S01]  /*24ba0*/  IMAD.MOV.U32 R2, RZ, RZ, R30 ;  /* 0x000000ffff027224 */ /* 0x000fe200078e001e */
[----:B------:R-:W-:Y:S01]  /*24bb0*/  MOV R33, R61 ;  /* 0x0000003d00217202 */ /* 0x000fe20000000f00 */
[----:B------:R-:W-:Y:S01]  /*24bc0*/  IMAD.MOV.U32 R3, RZ, RZ, R31 ;  /* 0x000000ffff037224 */ /* 0x000fe200078e001f */
[----:B------:R-:W-:Y:S01]  /*24bd0*/  MOV R32, 0x24c00 ;  /* 0x00024c0000207802 */ /* 0x000fe20000000f00 */
[----:B0-----:R-:W-:-:S07]  /*24be0*/  IMAD.MOV.U32 R34, RZ, RZ, R60 ;  /* 0x000000ffff227224 */ /* 0x001fce00078e003c */
[----:B-1----:R-:W-:Y:S05]  /*24bf0*/  CALL.REL.NOINC `($__internal_26_$__cuda_sm20_div_rn_f64_full) ;  /* 0x000011a400a47944 */ /* 0x002fea0003c00000 */
.L_x_10723:
[----:B------:R-:W-:Y:S05]  /*24c00*/  BSYNC.RECONVERGENT B4 ;  /* 0x0000000000047941 */ /* 0x000fea0003800200 */
.L_x_10722:
        /* <DEDUP_REMOVED lines=176> */
.L_x_10725:
[----:B------:R-:W-:Y:S02]  /*25710*/  FSEL R2, RZ, 3.37028055040000000000e+12, P0 ;  /* 0x54442d18ff027808 */ /* 0x000fe40000000000 */
[----:B------:R-:W-:-:S07]  /*25720*/  FSEL R3, RZ, 2.1426990032196044922, P0 ;  /* 0x400921fbff037808 */ /* 0x000fce0000000000 */
.L_x_10726:
[----:B------:R-:W-:Y:S05]  /*25730*/  BSYNC.RECONVERGENT B0 ;  /* 0x0000000000007941 */ /* 0x000fea0003800200 */
.L_x_10724:
        /* <DEDUP_REMOVED lines=10> */
.L_x_10710:
        /* <DEDUP_REMOVED lines=50> */
[----:B------:R-:W-:Y:S05]  /*25b00*/  CALL.REL.NOINC `($__internal_26_$__cuda_sm20_div_rn_f64_full) ;  /* 0x0000119400e07944 */ /* 0x000fea0003c00000 */
[----:B------:R-:W-:Y:S02]  /*25b10*/  IMAD.MOV.U32 R62, RZ, RZ, R2 ;  /* 0x000000ffff3e7224 */ /* 0x000fe400078e0002 */
[----:B------:R-:W-:-:S07]  /*25b20*/  IMAD.MOV.U32 R63, RZ, RZ, R3 ;  /* 0x000000ffff3f7224 */ /* 0x000fce00078e0003 */
.L_x_10728:
[----:B------:R-:W-:Y:S05]  /*25b30*/  BSYNC.RECONVERGENT B4 ;  /* 0x0000000000047941 */ /* 0x000fea0003800200 */
.L_x_10727:
        /* <DEDUP_REMOVED lines=50> */
[----:B------:R-:W-:Y:S05]  /*25e60*/  CALL.REL.NOINC `($__internal_26_$__cuda_sm20_div_rn_f64_full) ;  /* 0x0000119400087944 */ /* 0x000fea0003c00000 */
.L_x_10730:
[----:B------:R-:W-:Y:S05]  /*25e70*/  BSYNC.RECONVERGENT B4 ;  /* 0x0000000000047941 */ /* 0x000fea0003800200 */
.L_x_10729:
        /* <DEDUP_REMOVED lines=67> */
[----:B0-----:R-:W-:Y:S01]  /*262b0*/  IMAD.U32 R48, RZ, RZ, UR10 ;  /* 0x0000000aff307e24 */ /* 0x001fe2000f8e00ff */
[----:B-1----:R-:W-:-:S15]  /*262c0*/  MOV R46, R45 ;  /* 0x0000002d002e7202 */ /* 0x002fde0000000f00 */
        /* <DEDUP_REMOVED lines=9> */
[----:B------:R-:W-:-:S15]  /*26360*/  SEL R48, R46, UR6, P0 ;  /* 0x000000062e307c07 */ /* 0x000fde0008000000 */
        /* <DEDUP_REMOVED lines=256> */
.L_x_10732:
[----:B------:R-:W-:Y:S05]  /*27370*/  BSYNC.RECONVERGENT B0 ;  /* 0x0000000000007941 */ /* 0x000fea0003800200 */
.L_x_10731:
[----:B------:R-:W-:Y:S04]  /*27380*/  BSSY.RECONVERGENT B4, `(.L_x_10733) ;  /* 0x0000008000047945 */ /* 0x000fe80003800200 */
[----:B------:R-:W-:Y:S05]  /*27390*/  @P4 BRA P5, `(.L_x_10734) ;  /* 0x0000000000184947 */ /* 0x000fea0002800000 */
[----:B------:R-:W-:Y:S01]  /*273a0*/  IMAD.MOV.U32 R2, RZ, RZ, R30 ;  /* 0x000000ffff027224 */ /* 0x000fe200078e001e */
[----:B------:R-:W-:Y:S01]  /*273b0*/  MOV R32, 0x27400 ;  /* 0x0002740000207802 */ /* 0x000fe20000000f00 */
[----:B------:R-:W-:Y:S02]  /*273c0*/  IMAD.MOV.U32 R3, RZ, RZ, R31 ;  /* 0x000000ffff037224 */ /* 0x000fe400078e001f */
[----:B0-----:R-:W-:Y:S02]  /*273d0*/  IMAD.MOV.U32 R34, RZ, RZ, R60 ;  /* 0x000000ffff227224 */ /* 0x001fe400078e003c */
[----:B------:R-:W-:-:S07]  /*273e0*/  IMAD.MOV.U32 R33, RZ, RZ, R61 ;  /* 0x000000ffff217224 */ /* 0x000fce00078e003d */
[----:B-1----:R-:W-:Y:S05]  /*273f0*/  CALL.REL.NOINC `($__internal_26_$__cuda_sm20_div_rn_f64_full) ;  /* 0x0000117c00a47944 */ /* 0x002fea0003c00000 */
.L_x_10734:
[----:B------:R-:W-:Y:S05]  /*27400*/  BSYNC.RECONVERGENT B4 ;  /* 0x0000000000047941 */ /* 0x000fea0003800200 */
.L_x_10733:
        /* <DEDUP_REMOVED lines=176> */
.L_x_10736:
[----:B------:R-:W-:Y:S02]  /*27f10*/  FSEL R2, RZ, 3.37028055040000000000e+12, P0 ;  /* 0x54442d18ff027808 */ /* 0x000fe40000000000 */
[----:B------:R-:W-:-:S07]  /*27f20*/  FSEL R3, RZ, 2.1426990032196044922, P0 ;  /* 0x400921fbff037808 */ /* 0x000fce0000000000 */
.L_x_10737:
[----:B------:R-:W-:Y:S05]  /*27f30*/  BSYNC.RECONVERGENT B0 ;  /* 0x0000000000007941 */ /* 0x000fea0003800200 */
.L_x_10735:
        /* <DEDUP_REMOVED lines=12> */
[----:B-1----:R-:W1:Y:S02]  /*28000*/  DADD R62, R62, 1 ;  /* 0x3ff000003e3e7429 */ /* 0x002e640000000000 */
.L_x_10719:
[----:B------:R-:W-:Y:S05]  /*28010*/  BSYNC.RECONVERGENT B3 ;  /* 0x0000000000037941 */ /* 0x000fea0003800200 */
.L_x_10709:
[----:B------:R-:W-:Y:S01]  /*28020*/  UMOV UR6, 0xfefa39ef ;  /* 0xfefa39ef00067882 */ /* 0x000fe20000000000 */
[----:B------:R-:W-:Y:S01]  /*28030*/  UMOV UR7, 0x3fe62e42 ;  /* 0x3fe62e4200077882 */ /* 0x000fe20000000000 */
[----:B------:R-:W-:Y:S01]  /*28040*/  ISETP.GE.AND P0, PT, R39, RZ, PT ;  /* 0x000000ff2700720c */ /* 0x000fe20003f06270 */
[----:B-1----:R-:W1:-:S15]  /*28050*/  DADD R62, R62, UR6 ;  /* 0x000000063e3e7e29 */ /* 0x002e5e0008000000 */
        /* <DEDUP_REMOVED lines=11> */
.L_x_10625:
[----:B------:R-:W-:Y:S05]  /*28110*/  BSYNC.RECONVERGENT B1 ;  /* 0x0000000000017941 */ /* 0x000fea0003800200 */
.L_x_10623:
        /* <DEDUP_REMOVED lines=27> */
.L_x_10622:
[----:B------:R-:W-:Y:S05]  /*282d0*/  BSYNC.RECONVERGENT B2 ;  /* 0x0000000000027941 */ /* 0x000fea0003800200 */
.L_x_10621:
[----:B------:R-:W-:Y:S05]  /*282e0*/  WARPSYNC.ALL ;  /* 0x0000000000007948 */ /* 0x000fea0003800000 */
[----:B------:R-:W-:Y:S01]  /*282f0*/  VIADD R0, R47, 0x100 ;  /* 0x000001002f007836 */ /* 0x000fe20000000000 */
[----:B------:R-:W-:Y:S01]  /*28300*/  BSSY.RECONVERGENT B2, `(.L_x_10738) ;  /* 0x00013ea000027945 */ /* 0x000fe20003800200 */
[----:B------:R-:W-:Y:S02]  /*28310*/  CS2R R38, SRZ ;  /* 0x0000000000267805 */ /* 0x000fe4000001ff00 */
[----:B------:R-:W-:Y:S02]  /*28320*/  CS2R R36, SRZ ;  /* 0x0000000000247805 */ /* 0x000fe4000001ff00 */
[----:B------:R-:W-:-:S13]  /*28330*/  ISETP.GE.U32.AND P0, PT, R0, UR5, PT ;  /* 0x0000000500007c0c */ /* 0x000fda000bf06070 */
        /* <DEDUP_REMOVED lines=24> */
[----:B-1----:R-:W-:Y:S02]  /*284c0*/  @!P0 IMAD.MOV.U32 R38, RZ, RZ, 0x0 ;  /* 0x00000000ff268424 */ /* 0x002fe400078e00ff */
[----:B------:R-:W-:-:S15]  /*284d0*/  @!P0 IMAD.MOV.U32 R39, RZ, RZ, -0x100000 ;  /* 0xfff00000ff278424 */ /* 0x000fde00078e00ff */
[----:B------:R-:W-:-:S15]  /*284e0*/  NOP ;  /* 0x0000000000007918 */ /* 0x000fde0000000000 */
[----:B------:R-:W-:-:S15]  /*284f0*/  NOP ;  /* 0x0000000000007918 */ /* 0x000fde0000000000 */
[----:B------:R-:W-:-:S15]  /*28500*/  NOP ;  /* 0x0000000000007918 */ /* 0x000fde0000000000 */
        /* <DEDUP_REMOVED lines=37> */
[----:B------:R1:W2:-:S15]  /*28760*/  @!P0 DADD R2, R34, R32 ;  /* 0x0000000022028229 */ /* 0x00029e0000000020 */
[----:B------:R-:W-:-:S15]  /*28770*/  NOP ;  /* 0x0000000000007918 */ /* 0x000fde0000000000 */
[----:B------:R-:W-:-:S15]  /*28780*/  NOP ;  /* 0x0000000000007918 */ /* 0x000fde0000000000 */
[----:B------:R-:W-:-:S15]  /*28790*/  NOP ;  /* 0x0000000000007918 */ /* 0x000fde0000000000 */
[----:B------:R-:W-:-:S04]  /*287a0*/  NOP ;  /* 0x0000000000007918 */ /* 0x000fc80000000000 */
[----:B------:R1:W3:Y:S02]  /*287b0*/  @!P0 DADD R38, R42, R42 ;  /* 0x000000002a268229 */ /* 0x0002e4000000002a */
[----:B-123--:R-:W-:Y:S05]  /*287c0*/  BRA `(.L_x_10742) ;  /* 0x0000013800047947 */ /* 0x00efea0003800000 */
.L_x_10741:
        /* <DEDUP_REMOVED lines=38> */
[----:B------:R-:W-:Y:S01]  /*28a30*/  MOV R34, RZ ;  /* 0x000000ff00227202 */ /* 0x000fe20000000f00 */
[----:B------:R-:W-:Y:S01]  /*28a40*/  UMOV UR10, UR7 ;  /* 0x00000007000a7c82 */ /* 0x000fe20008000000 */
[----:B------:R-:W-:Y:S01]  /*28a50*/  ISETP.LT.U32.AND.EX P0, PT, R69, R37, PT, P0 ;  /* 0x000000254500720c */ /* 0x000fe20003f01100 */
[----:B------:R-:W-:Y:S03]  /*28a60*/  BSSY.RECONVERGENT B3, `(.L_x_10746) ;  /* 0x0000618000037945 */ /* 0x000fe60003800200 */
        /* <DEDUP_REMOVED lines=83> */
[----:B0-----:R-:W-:-:S15]  /*28fa0*/  MOV R52, RZ ;  /* 0x000000ff00347202 */ /* 0x001fde0000000f00 */
        /* <DEDUP_REMOVED lines=171> */
.L_x_10749:
[----:B------:R-:W-:Y:S05]  /*29a60*/  BSYNC.RECONVERGENT B4 ;  /* 0x0000000000047941 */ /* 0x000fea0003800200 */
.L_x_10748:
        /* <DEDUP_REMOVED lines=194> */
.L_x_10747:
        /* <DEDUP_REMOVED lines=77> */
.L_x_10756:
[----:B------:R-:W-:Y:S05]  /*2ab60*/  BSYNC.RECONVERGENT B5 ;  /* 0x0000000000057941 */ /* 0x000fea0003800200 */
.L_x_10755:
[----:B------:R-:W-:Y:S02]  /*2ab70*/  IMAD.MOV.U32 R38, RZ, RZ, R2 ;  /* 0x000000ffff267224 */ /* 0x000fe400078e0002 */
[----:B------:R-:W-:-:S07]  /*2ab80*/  IMAD.MOV.U32 R39, RZ, RZ, R3 ;  /* 0x000000ffff277224 */ /* 0x000fce00078e0003 */
.L_x_10754:
[----:B------:R-:W-:Y:S05]  /*2ab90*/  BSYNC.RECONVERGENT B4 ;  /* 0x0000000000047941 */ /* 0x000fea0003800200 */
.L_x_10753:
        /* <DEDUP_REMOVED lines=70> */
.L_x_10761:
[----:B------:R-:W-:Y:S05]  /*2b000*/  BSYNC.RECONVERGENT B5 ;  /* 0x0000000000057941 */ /* 0x000fea0003800200 */
.L_x_10760:
[----:B------:R-:W-:Y:S05]  /*2b010*/  BRA `(.L_x_10759) ;  /* 0x0000000000047947 */ /* 0x000fea0003800000 */
.L_x_10758:
[----:B------:R0:W1:Y:S02]  /*2b020*/  DADD R2, R62, -R32 ;  /* 0x000000003e027229 */ /* 0x0000640000000820 */
.L_x_10759:
[----:B------:R-:W-:Y:S05]  /*2b030*/  BSYNC.RECONVERGENT B4 ;  /* 0x0000000000047941 */ /* 0x000fea0003800200 */
.L_x_10757:
        /* <DEDUP_REMOVED lines=72> */
.L_x_10763:
[----:B------:R-:W-:Y:S05]  /*2b4c0*/  BSYNC.RECONVERGENT B4 ;  /* 0x0000000000047941 */ /* 0x000fea0003800200 */
.L_x_10762:
        /* <DEDUP_REMOVED lines=197> */
.L_x_10764:
        /* <DEDUP_REMOVED lines=52> */
.L_x_10766:
[----:B------:R-:W-:Y:S05]  /*2c460*/  BSYNC.RECONVERGENT B4 ;  /* 0x0000000000047941 */ /* 0x000fea0003800200 */
.L_x_10765:
        /* <DEDUP_REMOVED lines=78> */
.L_x_10752:
        /* <DEDUP_REMOVED lines=57> */
.L_x_10769:
[----:B------:R-:W-:Y:S05]  /*2cce0*/  BSYNC.RECONVERGENT B4 ;  /* 0x0000000000047941 */ /* 0x000fea0003800200 */
.L_x_10768:
        /* <DEDUP_REMOVED lines=29> */
[----:B------:R-:W-:Y:S01]  /*2cec0*/  MOV R34, R2 ;  /* 0x0000000200227202 */ /* 0x000fe20000000f00 */
[----:B------:R-:W-:Y:S01]  /*2ced0*/  UMOV UR7, 0x43300000 ;  /* 0x4330000000077882 */ /* 0x000fe20000000000 */
[----:B------:R-:W-:Y:S02]  /*2cee0*/  LOP3.LUT R35, R32, 0x3ff00000, RZ, 0xfc, !PT ;  /* 0x3ff0000020237812 */ /* 0x000fe400078efcff */
[----:B------:R-:W-:Y:S02]  /*2cef0*/  LEA.HI R3, R3, R0, RZ, 0xc ;  /* 0x0000000003037211 */ /* 0x000fe400078f60ff */
        /* <DEDUP_REMOVED lines=165> */
.L_x_10770:
        /* <DEDUP_REMOVED lines=52> */
.L_x_10772:
[----:B------:R-:W-:Y:S05]  /*2dc90*/  BSYNC.RECONVERGENT B4 ;  /* 0x0000000000047941 */ /* 0x000fea0003800200 */
.L_x_10771:
        /* <DEDUP_REMOVED lines=78> */
.L_x_10767:
        /* <DEDUP_REMOVED lines=57> */
[----:B------:R-:W-:Y:S05]  /*2e510*/  CALL.REL.NOINC `($__internal_27_$__cuda_sm20_dsqrt_rn_f64_mediumpath_v1) ;  /* 0x0000111400907944 */ /* 0x000fea0003c00000 */
[----:B------:R-:W-:Y:S02]  /*2e520*/  IMAD.MOV.U32 R38, RZ, RZ, R2 ;  /* 0x000000ffff267224 */ /* 0x000fe400078e0002 */
[----:B------:R-:W-:-:S07]  /*2e530*/  IMAD.MOV.U32 R39, RZ, RZ, R3 ;  /* 0x000000ffff277224 */ /* 0x000fce00078e0003 */
.L_x_10774:
[----:B------:R-:W-:Y:S05]  /*2e540*/  BSYNC.RECONVERGENT B4 ;  /* 0x0000000000047941 */ /* 0x000fea0003800200 */
.L_x_10773:
        /* <DEDUP_REMOVED lines=49> */
.L_x_10776:
[----:B------:R-:W-:Y:S05]  /*2e860*/  BSYNC.RECONVERGENT B4 ;  /* 0x0000000000047941 */ /* 0x000fea0003800200 */
.L_x_10775:
[----:B------:R-:W-:Y:S02]  /*2e870*/  IMAD.MOV.U32 R38, RZ, RZ, R2 ;  /* 0x000000ffff267224 */ /* 0x000fe400078e0002 */
[----:B------:R-:W-:Y:S01]  /*2e880*/  IMAD.MOV.U32 R39, RZ, RZ, R3 ;  /* 0x000000ffff277224 */ /* 0x000fe200078e0003 */
[----:B------:R-:W-:Y:S06]  /*2e890*/  BRA `(.L_x_10750) ;  /* 0x0000000000d07947 */ /* 0x000fec0003800000 */
.L_x_10751:
        /* <DEDUP_REMOVED lines=51> */
.L_x_10777:
[----:B------:R-:W-:Y:S05]  /*2ebd0*/  BSYNC.RECONVERGENT B4 ;  /* 0x0000000000047941 */ /* 0x000fea0003800200 */
.L_x_10750:
[----:B------:R-:W-:Y:S05]  /*2ebe0*/  BSYNC.RECONVERGENT B3 ;  /* 0x0000000000037941 */ /* 0x000fea0003800200 */
.L_x_10746:
        /* <DEDUP_REMOVED lines=53> */
.L_x_10782:
[----:B------:R-:W-:Y:S05]  /*2ef40*/  BSYNC.RECONVERGENT B5 ;  /* 0x0000000000057941 */ /* 0x000fea0003800200 */
.L_x_10781:
        /* <DEDUP_REMOVED lines=184> */
.L_x_10785:
        /* <DEDUP_REMOVED lines=124> */
.L_x_10784:
        /* <DEDUP_REMOVED lines=172> */
.L_x_10787:
        /* <DEDUP_REMOVED lines=124> */
.L_x_10783:
        /* <DEDUP_REMOVED lines=78> */
.L_x_10794:
[----:B------:R-:W-:Y:S05]  /*319f0*/  BSYNC.RECONVERGENT B7 ;  /* 0x0000000000077941 */ /* 0x000fea0003800200 */
.L_x_10793:
[----:B------:R-:W-:Y:S02]  /*31a00*/  IMAD.MOV.U32 R70, RZ, RZ, R2 ;  /* 0x000000ffff467224 */ /* 0x000fe400078e0002 */
[----:B------:R-:W-:-:S07]  /*31a10*/  IMAD.MOV.U32 R71, RZ, RZ, R3 ;  /* 0x000000ffff477224 */ /* 0x000fce00078e0003 */
.L_x_10792:
[----:B------:R-:W-:Y:S05]  /*31a20*/  BSYNC.RECONVERGENT B6 ;  /* 0x0000000000067941 */ /* 0x000fea0003800200 */
.L_x_10791:
        /* <DEDUP_REMOVED lines=63> */
.L_x_10799:
[----:B------:R-:W-:Y:S05]  /*31e20*/  BSYNC.RECONVERGENT B7 ;  /* 0x0000000000077941 */ /* 0x000fea0003800200 */
.L_x_10798:
[----:B------:R-:W-:Y:S02]  /*31e30*/  IMAD.MOV.U32 R36, RZ, RZ, R2 ;  /* 0x000000ffff247224 */ /* 0x000fe400078e0002 */
[----:B------:R-:W-:Y:S01]  /*31e40*/  IMAD.MOV.U32 R37, RZ, RZ, R3 ;  /* 0x000000ffff257224 */ /* 0x000fe200078e0003 */
[----:B------:R-:W-:Y:S06]  /*31e50*/  BRA `(.L_x_10797) ;  /* 0x0000000000047947 */ /* 0x000fec0003800000 */
.L_x_10796:
[----:B------:R0:W1:Y:S02]  /*31e60*/  DADD R36, -R64, R62 ;  /* 0x0000000040247229 */ /* 0x000064000000013e */
.L_x_10797:
[----:B------:R-:W-:Y:S05]  /*31e70*/  BSYNC.RECONVERGENT B6 ;  /* 0x0000000000067941 */ /* 0x000fea0003800200 */
.L_x_10795:
        /* <DEDUP_REMOVED lines=46> */
[----:B-1----:R-:W-:Y:S01]  /*32160*/  IADD3 R37, PT, PT, R33, -0x100000, RZ ;  /* 0xfff0000021257810 */ /* 0x002fe20007ffe0ff */
[----:B------:R-:W-:-:S15]  /*32170*/  IMAD.MOV.U32 R36, RZ, RZ, R32 ;  /* 0x000000ffff247224 */ /* 0x000fde00078e0020 */
[----:B------:R-:W-:-:S15]  /*32180*/  NOP ;  /* 0x0000000000007918 */ /* 0x000fde0000000000 */
[----:B------:R-:W-:-:S15]  /*32190*/  NOP ;  /* 0x0000000000007918 */ /* 0x000fde0000000000 */
[----:B------:R-:W-:-:S15]  /*321a0*/  NOP ;  /* 0x0000000000007918 */ /* 0x000fde0000000000 */
[----:B------:R-:W-:-:S01]  /*321b0*/  NOP ;  /* 0x0000000000007918 */ /* 0x000fc20000000000 */
        /* <DEDUP_REMOVED lines=20> */
.L_x_10801:
[----:B------:R-:W-:Y:S05]  /*32300*/  BSYNC.RECONVERGENT B6 ;  /* 0x0000000000067941 */ /* 0x000fea0003800200 */
.L_x_10800:
[----:B------:R-:W-:Y:S02]  /*32310*/  IMAD.MOV.U32 R60, RZ, RZ, R2 ;  /* 0x000000ffff3c7224 */ /* 0x000fe400078e0002 */
[----:B------:R-:W-:Y:S01]  /*32320*/  IMAD.MOV.U32 R61, RZ, RZ, R3 ;  /* 0x000000ffff3d7224 */ /* 0x000fe200078e0003 */
[----:B------:R-:W-:Y:S06]  /*32330*/  BRA `(.L_x_10802) ;  /* 0x0000001000e07947 */ /* 0x000fec0003800000 */
.L_x_10790:
        /* <DEDUP_REMOVED lines=64> */
.L_x_10805:
[----:B------:R-:W-:Y:S05]  /*32740*/  BSYNC.RECONVERGENT B6 ;  /* 0x0000000000067941 */ /* 0x000fea0003800200 */
.L_x_10804:
[----:B------:R-:W-:Y:S01]  /*32750*/  MOV R60, R2 ;  /* 0x00000002003c7202 */ /* 0x000fe20000000f00 */
[----:B------:R-:W-:Y:S01]  /*32760*/  IMAD.MOV.U32 R61, RZ, RZ, R3 ;  /* 0x000000ffff3d7224 */ /* 0x000fe200078e0003 */
[----:B------:R-:W-:Y:S06]  /*32770*/  BRA `(.L_x_10802) ;  /* 0x0000000c00d07947 */ /* 0x000fec0003800000 */
.L_x_10803:
        /* <DEDUP_REMOVED lines=69> */
.L_x_10807:
[----:B------:R-:W-:Y:S05]  /*32bd0*/  BSYNC.RECONVERGENT B6 ;  /* 0x0000000000067941 */ /* 0x000fea0003800200 */
.L_x_10806:
        /* <DEDUP_REMOVED lines=48> */
.L_x_10809:
[----:B------:R-:W-:Y:S05]  /*32ee0*/  BSYNC.RECONVERGENT B6 ;  /* 0x0000000000067941 */ /* 0x000fea0003800200 */
.L_x_10808:
[----:B------:R-:W1:Y:S01]  /*32ef0*/  DMUL R58, R58, 8.11296384146066816958e+31 ;  /* 0x469000003a3a7828 */ /* 0x000e620000000000 */
[----:B------:R-:W-:Y:S01]  /*32f00*/  IMAD.MOV.U32 R60, RZ, RZ, R2 ;  /* 0x000000ffff3c7224 */ /* 0x000fe200078e0002 */
[----:B------:R-:W-:Y:S01]  /*32f10*/  MOV R61, R3 ;  /* 0x00000003003d7202 */ /* 0x000fe20000000f00 */
[----:B-1----:R-:W-:Y:S06]  /*32f20*/  BRA `(.L_x_10802) ;  /* 0x0000000400e47947 */ /* 0x002fec0003800000 */
.L_x_10789:
        /* <DEDUP_REMOVED lines=53> */
.L_x_10811:
[----:B------:R-:W-:Y:S05]  /*33280*/  BSYNC.RECONVERGENT B6 ;  /* 0x0000000000067941 */ /* 0x000fea0003800200 */
.L_x_10810:
        /* <DEDUP_REMOVED lines=63> */
.L_x_10813:
[----:B------:R-:W-:Y:S05]  /*33680*/  BSYNC.RECONVERGENT B6 ;  /* 0x0000000000067941 */ /* 0x000fea0003800200 */
.L_x_10812:
[----:B------:R0:W1:Y:S01]  /*33690*/  DMUL R60, R2, R48 ;  /* 0x00000030023c7228 */ /* 0x0000620000000000 */
[----:B------:R-:W-:Y:S02]  /*336a0*/  IMAD.MOV.U32 R58, RZ, RZ, 0x0 ;  /* 0x00000000ff3a7424 */ /* 0x000fe400078e00ff */
[----:B01----:R-:W-:-:S07]  /*336b0*/  IMAD.MOV.U32 R59, RZ, RZ, 0x3ff00000 ;  /* 0x3ff00000ff3b7424 */ /* 0x003fce00078e00ff */
.L_x_10802:
[----:B------:R-:W-:Y:S05]  /*336c0*/  BSYNC.RECONVERGENT B5 ;  /* 0x0000000000057941 */ /* 0x000fea0003800200 */
.L_x_10788:
[----:B------:R-:W-:Y:S05]  /*336d0*/  BRA `(.L_x_10814) ;  /* 0x0000000000187947 */ /* 0x000fea0003800000 */
.L_x_10780:
[----:B------:R-:W1:-:S15]  /*336e0*/  DMUL R60, R60, 9.00719925474099200000e+15 ;  /* 0x434000003c3c7828 */ /* 0x000e5e0000000000 */
[----:B------:R-:W-:-:S15]  /*336f0*/  NOP ;  /* 0x0000000000007918 */ /* 0x000fde0000000000 */
[----:B------:R-:W-:-:S15]  /*33700*/  NOP ;  /* 0x0000000000007918 */ /* 0x000fde0000000000 */
[----:B------:R-:W-:-:S15]  /*33710*/  NOP ;  /* 0x0000000000007918 */ /* 0x000fde0000000000 */
[----:B------:R-:W-:-:S04]  /*33720*/  NOP ;  /* 0x0000000000007918 */ /* 0x000fc80000000000 */
[----:B-1----:R-:W2:Y:S02]  /*33730*/  DMUL R58, R58, 9.00719925474099200000e+15 ;  /* 0x434000003a3a7828 */ /* 0x002ea40000000000 */
.L_x_10814:
[----:B------:R-:W-:Y:S05]  /*33740*/  BSYNC.RELIABLE B3 ;  /* 0x0000000000037941 */ /* 0x000fea0003800100 */
.L_x_10779:
[----:B------:R-:W-:-:S13]  /*33750*/  ISETP.GT.AND P0, PT, R41, -0x1, PT ;  /* 0xffffffff2900780c */ /* 0x000fda0003f04270 */
[----:B------:R-:W-:Y:S05]  /*33760*/  @P0 BRA `(.L_x_10815) ;  /* 0x0000001000040947 */ /* 0x000fea0003800000 */
[----:B--2---:R-:W-:Y:S01]  /*33770*/  DSETP.GT.AND P1, PT, |R60|, R58, PT ;  /* 0x0000003a3c00722a */ /* 0x004fe20003f24200 */
        /* <DEDUP_REMOVED lines=64> */
[----:B0-----:R-:W-:Y:S05]  /*33b80*/  CALL.REL.NOINC `($__internal_26_$__cuda_sm20_div_rn_f64_full) ;  /* 0x000010b400c07944 */ /* 0x001fea0003c00000 */
.L_x_10817:
[----:B------:R-:W-:Y:S05]  /*33b90*/  BSYNC.RECONVERGENT B3 ;  /* 0x0000000000037941 */ /* 0x000fea0003800200 */
.L_x_10816:
        /* <DEDUP_REMOVED lines=141> */
[----:B-1----:R-:W-:Y:S01]  /*34470*/  @!P1 MOV R2, 0x54442d18 ;  /* 0x54442d1800029802 */ /* 0x002fe20000000f00 */
[----:B------:R-:W-:-:S15]  /*34480*/  @!P1 IMAD.MOV.U32 R3, RZ, RZ, 0x400921fb ;  /* 0x400921fbff039424 */ /* 0x000fde00078e00ff */
[----:B------:R-:W-:-:S15]  /*34490*/  NOP ;  /* 0x0000000000007918 */ /* 0x000fde0000000000 */
[----:B------:R-:W-:-:S15]  /*344a0*/  NOP ;  /* 0x0000000000007918 */ /* 0x000fde0000000000 */
[----:B------:R-:W-:-:S15]  /*344b0*/  NOP ;  /* 0x0000000000007918 */ /* 0x000fde0000000000 */
[----:B------:R-:W-:-:S01]  /*344c0*/  NOP ;  /* 0x0000000000007918 */ /* 0x000fc20000000000 */
        /* <DEDUP_REMOVED lines=30> */
.L_x_10819:
[----:B------:R-:W-:Y:S02]  /*346b0*/  FSEL R2, RZ, 3.37028055040000000000e+12, P0 ;  /* 0x54442d18ff027808 */ /* 0x000fe40000000000 */
[----:B------:R-:W-:-:S07]  /*346c0*/  FSEL R3, RZ, 2.1426990032196044922, P0 ;  /* 0x400921fbff037808 */ /* 0x000fce0000000000 */
.L_x_10820:
[----:B------:R-:W-:Y:S05]  /*346d0*/  BSYNC.RECONVERGENT B0 ;  /* 0x0000000000007941 */ /* 0x000fea0003800200 */
.L_x_10818:
        /* <DEDUP_REMOVED lines=10> */
.L_x_10815:
        /* <DEDUP_REMOVED lines=56> */
[----:B------:R-:W-:Y:S01]  /*34b00*/  MOV R2, R40 ;  /* 0x0000002800027202 */ /* 0x000fe20000000f00 */
[----:B------:R-:W-:Y:S01]  /*34b10*/  IMAD.MOV.U32 R3, RZ, RZ, R41 ;  /* 0x000000ffff037224 */ /* 0x000fe200078e0029 */
[----:B------:R-:W-:Y:S01]  /*34b20*/  MOV R32, 0x34b60 ;  /* 0x00034b6000207802 */ /* 0x000fe20000000f00 */
[----:B------:R-:W-:Y:S02]  /*34b30*/  IMAD.MOV.U32 R34, RZ, RZ, R36 ;  /* 0x000000ffff227224 */ /* 0x000fe400078e0024 */
[----:B------:R-:W-:-:S07]  /*34b40*/  IMAD.MOV.U32 R33, RZ, RZ, R37 ;  /* 0x000000ffff217224 */ /* 0x000fce00078e0025 */
[----:B0-----:R-:W-:Y:S05]  /*34b50*/  CALL.REL.NOINC `($__internal_26_$__cuda_sm20_div_rn_f64_full) ;  /* 0x000010a400cc7944 */ /* 0x001fea0003c00000 */
.L_x_10822:
[----:B------:R-:W-:Y:S05]  /*34b60*/  BSYNC.RECONVERGENT B3 ;  /* 0x0000000000037941 */ /* 0x000fea0003800200 */
.L_x_10821:
        /* <DEDUP_REMOVED lines=141> */
[----:B-1----:R-:W-:Y:S01]  /*35440*/  @!P1 IMAD.MOV.U32 R2, RZ, RZ, 0x54442d18 ;  /* 0x54442d18ff029424 */ /* 0x002fe200078e00ff */
[----:B------:R-:W-:-:S15]  /*35450*/  @!P1 MOV R3, 0x400921fb ;  /* 0x400921fb00039802 */ /* 0x000fde0000000f00 */
        /* <DEDUP_REMOVED lines=34> */
.L_x_10824:
[----:B------:R-:W-:Y:S02]  /*35680*/  FSEL R2, RZ, 3.37028055040000000000e+12, P0 ;  /* 0x54442d18ff027808 */ /* 0x000fe40000000000 */
[----:B------:R-:W-:-:S07]  /*35690*/  FSEL R3, RZ, 2.1426990032196044922, P0 ;  /* 0x400921fbff037808 */ /* 0x000fce0000000000 */
.L_x_10825:
[----:B------:R-:W-:Y:S05]  /*356a0*/  BSYNC.RECONVERGENT B0 ;  /* 0x0000000000007941 */ /* 0x000fea0003800200 */
.L_x_10823:
        /* <DEDUP_REMOVED lines=9> */
.L_x_10786:
[----:B------:R-:W-:Y:S05]  /*35740*/  BSYNC.RECONVERGENT B4 ;  /* 0x0000000000047941 */ /* 0x000fea0003800200 */
.L_x_10778:
[----:B------:R-:W-:Y:S01]  /*35750*/  ISETP.GE.AND P0, PT, R43, RZ, PT ;  /* 0x000000ff2b00720c */ /* 0x000fe20003f06270 */
[----:B------:R-:W1:Y:S03]  /*35760*/  DADD R32, -RZ, -R38 ;  /* 0x00000000ff207229 */ /* 0x000e660000000926 */
[----:B-1----:R-:W-:Y:S02]  /*35770*/  FSEL R38, R38, R32, !P0 ;  /* 0x0000002026267208 */ /* 0x002fe40004000000 */
[----:B------:R-:W-:Y:S01]  /*35780*/  FSEL R39, R39, R33, !P0 ;  /* 0x0000002127277208 */ /* 0x000fe20004000000 */
[----:B------:R-:W-:Y:S06]  /*35790*/  BRA `(.L_x_10742) ;  /* 0x0000006800107947 */ /* 0x000fec0003800000 */
.L_x_10745:
        /* <DEDUP_REMOVED lines=15> */
.L_x_10744:
[----:B------:R1:W2:Y:S01]  /*35890*/  DADD R38, -RZ, -R42 ;  /* 0x00000000ff267229 */ /* 0x0002a2000000092a */
[----:B------:R-:W-:Y:S01]  /*358a0*/  CS2R R2, SRZ ;  /* 0x0000000000027805 */ /* 0x000fe2000001ff00 */
[----:B-12---:R-:W-:Y:S06]  /*358b0*/  BRA `(.L_x_10742) ;  /* 0x0000006400c87947 */ /* 0x006fec0003800000 */
.L_x_10743:
        /* <DEDUP_REMOVED lines=89> */
[----:B0-----:R-:W-:Y:S02]  /*35e50*/  @P2 FSEL R63, R35, -QNAN , P3 ;  /* 0xfff00000233f2808 */ /* 0x001fe40001800000 */
[----:B------:R-:W-:Y:S01]  /*35e60*/  MOV R35, 0xfffffc01 ;  /* 0xfffffc0100237802 */ /* 0x000fe20000000f00 */
[----:B------:R-:W-:Y:S01]  /*35e70*/  @!P0 IMAD.MOV.U32 R35, RZ, RZ, -0x435 ;  /* 0xfffffbcbff238424 */ /* 0x000fe200078e00ff */
[----:B------:R-:W-:Y:S01]  /*35e80*/  @P2 FSEL R62, R34, RZ, P3 ;  /* 0x000000ff223e2208 */ /* 0x000fe20001800000 */
        /* <DEDUP_REMOVED lines=171> */
.L_x_10830:
[----:B------:R-:W-:Y:S05]  /*36940*/  BSYNC.RECONVERGENT B0 ;  /* 0x0000000000007941 */ /* 0x000fea0003800200 */
.L_x_10829:
[----:B------:R-:W-:Y:S04]  /*36950*/  BSSY.RECONVERGENT B4, `(.L_x_10831) ;  /* 0x0000008000047945 */ /* 0x000fe80003800200 */
[----:B------:R-:W-:Y:S05]  /*36960*/  @P4 BRA P5, `(.L_x_10832) ;  /* 0x0000000000184947 */ /* 0x000fea0002800000 */
[----:B------:R-:W-:Y:S01]  /*36970*/  IMAD.MOV.U32 R2, RZ, RZ, R38 ;  /* 0x000000ffff027224 */ /* 0x000fe200078e0026 */
[----:B------:R-:W-:Y:S01]  /*36980*/  MOV R33, R61 ;  /* 0x0000003d00217202 */ /* 0x000fe20000000f00 */
[----:B------:R-:W-:Y:S01]  /*36990*/  IMAD.MOV.U32 R3, RZ, RZ, R39 ;  /* 0x000000ffff037224 */ /* 0x000fe200078e0027 */
[----:B------:R-:W-:Y:S01]  /*369a0*/  MOV R32, 0x369d0 ;  /* 0x000369d000207802 */ /* 0x000fe20000000f00 */
[----:B------:R-:W-:-:S07]  /*369b0*/  IMAD.MOV.U32 R34, RZ, RZ, R60 ;  /* 0x000000ffff227224 */ /* 0x000fce00078e003c */
[----:B01----:R-:W-:Y:S05]  /*369c0*/  CALL.REL.NOINC `($__internal_26_$__cuda_sm20_div_rn_f64_full) ;  /* 0x0000108800307944 */ /* 0x003fea0003c00000 */
.L_x_10832:
[----:B------:R-:W-:Y:S05]  /*369d0*/  BSYNC.RECONVERGENT B4 ;  /* 0x0000000000047941 */ /* 0x000fea0003800200 */
.L_x_10831:
        /* <DEDUP_REMOVED lines=176> */
.L_x_10834:
[----:B------:R-:W-:Y:S02]  /*374e0*/  FSEL R2, RZ, 3.37028055040000000000e+12, P0 ;  /* 0x54442d18ff027808 */ /* 0x000fe40000000000 */
[----:B------:R-:W-:-:S07]  /*374f0*/  FSEL R3, RZ, 2.1426990032196044922, P0 ;  /* 0x400921fbff037808 */ /* 0x000fce0000000000 */
.L_x_10835:
[----:B------:R-:W-:Y:S05]  /*37500*/  BSYNC.RECONVERGENT B0 ;  /* 0x0000000000007941 */ /* 0x000fea0003800200 */
.L_x_10833:
        /* <DEDUP_REMOVED lines=14> */
.L_x_10828:
        /* <DEDUP_REMOVED lines=75> */
[----:B0-----:R-:W-:Y:S01]  /*37aa0*/  IMAD.U32 R48, RZ, RZ, UR10 ;  /* 0x0000000aff307e24 */ /* 0x001fe2000f8e00ff */
[----:B------:R-:W-:-:S15]  /*37ab0*/  MOV R50, RZ ;  /* 0x000000ff00327202 */ /* 0x000fde0000000f00 */
        /* <DEDUP_REMOVED lines=249> */
.L_x_10838:
[----:B------:R-:W-:Y:S05]  /*38a50*/  BSYNC.RECONVERGENT B0 ;  /* 0x0000000000007941 */ /* 0x000fea0003800200 */
.L_x_10837:
[----:B------:R-:W-:Y:S04]  /*38a60*/  BSSY.RECONVERGENT B4, `(.L_x_10839) ;  /* 0x0000008000047945 */ /* 0x000fe80003800200 */
[----:B------:R-:W-:Y:S05]  /*38a70*/  @P4 BRA P5, `(.L_x_10840) ;  /* 0x0000000000184947 */ /* 0x000fea0002800000 */
[----:B------:R-:W-:Y:S01]  /*38a80*/  MOV R2, R38 ;  /* 0x0000002600027202 */ /* 0x000fe20000000f00 */
[----:B------:R-:W-:Y:S01]  /*38a90*/  IMAD.MOV.U32 R3, RZ, RZ, R39 ;  /* 0x000000ffff037224 */ /* 0x000fe200078e0027 */
[----:B------:R-:W-:Y:S01]  /*38aa0*/  MOV R32, 0x38ae0 ;  /* 0x00038ae000207802 */ /* 0x000fe20000000f00 */
[----:B0-----:R-:W-:Y:S02]  /*38ab0*/  IMAD.MOV.U32 R34, RZ, RZ, R60 ;  /* 0x000000ffff227224 */ /* 0x001fe400078e003c */
[----:B------:R-:W-:-:S07]  /*38ac0*/  IMAD.MOV.U32 R33, RZ, RZ, R61 ;  /* 0x000000ffff217224 */ /* 0x000fce00078e003d */
[----:B-1----:R-:W-:Y:S05]  /*38ad0*/  CALL.REL.NOINC `($__internal_26_$__cuda_sm20_div_rn_f64_full) ;  /* 0x0000106400ec7944 */ /* 0x002fea0003c00000 */
.L_x_10840:
[----:B------:R-:W-:Y:S05]  /*38ae0*/  BSYNC.RECONVERGENT B4 ;  /* 0x0000000000047941 */ /* 0x000fea0003800200 */
.L_x_10839:
[----:B0-----:R-:W-:Y:S01]  /*38af0*/  IMAD.MOV.U32 R34, RZ, RZ, -0x2449a4b7 ;  /* 0xdbb65b49ff227424 */ /* 0x001fe200078e00ff */
[----:B------:R-:W-:Y:S01]  /*38b00*/  UMOV UR6, 0x2a25ff7e ;  /* 0x2a25ff7e00067882 */ /* 0x000fe20000000000 */
[----:B------:R-:W-:Y:S01]  /*38b10*/  IMAD.MOV.U32 R35, RZ, RZ, 0x3f2d3b63 ;  /* 0x3f2d3b63ff237424 */ /* 0x000fe200078e00ff */
        /* <DEDUP_REMOVED lines=138> */
[----:B0-----:R-:W-:Y:S01]  /*393c0*/  @P1 IMAD.MOV.U32 R2, RZ, RZ, 0x54442d18 ;  /* 0x54442d18ff021424 */ /* 0x001fe200078e00ff */
[----:B------:R-:W-:-:S15]  /*393d0*/  @P1 MOV R3, 0x400921fb ;  /* 0x400921fb00031802 */ /* 0x000fde0000000f00 */
[----:B------:R-:W-:-:S15]  /*393e0*/  NOP ;  /* 0x0000000000007918 */ /* 0x000fde0000000000 */
[----:B------:R-:W-:-:S15]  /*393f0*/  NOP ;  /* 0x0000000000007918 */ /* 0x000fde0000000000 */
[----:B------:R-:W-:-:S15]  /*39400*/  NOP ;  /* 0x0000000000007918 */ /* 0x000fde0000000000 */
[----:B------:R-:W-:-:S01]  /*39410*/  NOP ;  /* 0x0000000000007918 */ /* 0x000fc20000000000 */
        /* <DEDUP_REMOVED lines=30> */
.L_x_10842:
[----:B------:R-:W-:Y:S02]  /*39600*/  FSEL R2, RZ, 3.37028055040000000000e+12, P0 ;  /* 0x54442d18ff027808 */ /* 0x000fe40000000000 */
[----:B------:R-:W-:-:S07]  /*39610*/  FSEL R3, RZ, 2.1426990032196044922, P0 ;  /* 0x400921fbff037808 */ /* 0x000fce0000000000 */
.L_x_10843:
[----:B------:R-:W-:Y:S05]  /*39620*/  BSYNC.RECONVERGENT B0 ;  /* 0x0000000000007941 */ /* 0x000fea0003800200 */
.L_x_10841:
        /* <DEDUP_REMOVED lines=10> */
.L_x_10827:
        /* <DEDUP_REMOVED lines=51> */
[----:B------:R-:W-:Y:S02]  /*39a00*/  IMAD.MOV.U32 R62, RZ, RZ, R2 ;  /* 0x000000ffff3e7224 */ /* 0x000fe400078e0002 */
[----:B------:R-:W-:-:S07]  /*39a10*/  IMAD.MOV.U32 R63, RZ, RZ, R3 ;  /* 0x000000ffff3f7224 */ /* 0x000fce00078e0003 */
.L_x_10845:
[----:B------:R-:W-:Y:S05]  /*39a20*/  BSYNC.RECONVERGENT B4 ;  /* 0x0000000000047941 */ /* 0x000fea0003800200 */
.L_x_10844:
        /* <DEDUP_REMOVED lines=51> */
.L_x_10847:
[----:B------:R-:W-:Y:S05]  /*39d60*/  BSYNC.RECONVERGENT B4 ;  /* 0x0000000000047941 */ /* 0x000fea0003800200 */
.L_x_10846:
[----:B------:R-:W0:Y:S01]  /*39d70*/  MUFU.RCP64H R33, R61 ;  /* 0x0000003d00217308 */ /* 0x000e220000001800 */
[----:B------:R-:W-:Y:S01]  /*39d80*/  DADD R2, -RZ, |R2| ;  /* 0x00000000ff027229 */ /* 0x000fe20000000502 */
[----:B------:R-:W-:Y:S01]  /*39d90*/  MOV R32, 0x1 ;  /* 0x0000000100207802 */ /* 0x000fe20000000f00 */
        /* <DEDUP_REMOVED lines=330> */
.L_x_10849:
[----:B------:R-:W-:Y:S05]  /*3b240*/  BSYNC.RECONVERGENT B0 ;  /* 0x0000000000007941 */ /* 0x000fea0003800200 */
.L_x_10848:
[----:B------:R-:W-:Y:S04]  /*3b250*/  BSSY.RECONVERGENT B4, `(.L_x_10850) ;  /* 0x0000008000047945 */ /* 0x000fe80003800200 */
[----:B------:R-:W-:Y:S05]  /*3b260*/  @P4 BRA P5, `(.L_x_10851) ;  /* 0x0000000000184947 */ /* 0x000fea0002800000 */
[----:B------:R-:W-:Y:S01]  /*3b270*/  IMAD.MOV.U32 R2, RZ, RZ, R38 ;  /* 0x000000ffff027224 */ /* 0x000fe200078e0026 */
[----:B0-----:R-:W-:Y:S01]  /*3b280*/  MOV R34, R60 ;  /* 0x0000003c00227202 */ /* 0x001fe20000000f00 */
[----:B------:R-:W-:Y:S01]  /*3b290*/  IMAD.MOV.U32 R3, RZ, RZ, R39 ;  /* 0x000000ffff037224 */ /* 0x000fe200078e0027 */
[----:B------:R-:W-:Y:S01]  /*3b2a0*/  MOV R32, 0x3b2d0 ;  /* 0x0003b2d000207802 */ /* 0x000fe20000000f00 */
[----:B------:R-:W-:-:S07]  /*3b2b0*/  IMAD.MOV.U32 R33, RZ, RZ, R61 ;  /* 0x000000ffff217224 */ /* 0x000fce00078e003d */
[----:B-1----:R-:W-:Y:S05]  /*3b2c0*/  CALL.REL.NOINC `($__internal_26_$__cuda_sm20_div_rn_f64_full) ;  /* 0x0000103c00f07944 */ /* 0x002fea0003c00000 */
.L_x_10851:
[----:B------:R-:W-:Y:S05]  /*3b2d0*/  BSYNC.RECONVERGENT B4 ;  /* 0x0000000000047941 */ /* 0x000fea0003800200 */
.L_x_10850:
        /* <DEDUP_REMOVED lines=176> */
.L_x_10853:
[----:B------:R-:W-:Y:S02]  /*3bde0*/  FSEL R2, RZ, 3.37028055040000000000e+12, P0 ;  /* 0x54442d18ff027808 */ /* 0x000fe40000000000 */
[----:B------:R-:W-:-:S07]  /*3bdf0*/  FSEL R3, RZ, 2.1426990032196044922, P0 ;  /* 0x400921fbff037808 */ /* 0x000fce0000000000 */
.L_x_10854:
[----:B------:R-:W-:Y:S05]  /*3be00*/  BSYNC.RECONVERGENT B0 ;  /* 0x0000000000007941 */ /* 0x000fea0003800200 */
.L_x_10852:
        /* <DEDUP_REMOVED lines=13> */
.L_x_10836:
[----:B------:R-:W-:Y:S05]  /*3bee0*/  BSYNC.RECONVERGENT B3 ;  /* 0x0000000000037941 */ /* 0x000fea0003800200 */
.L_x_10826:
        /* <DEDUP_REMOVED lines=15> */
.L_x_10742:
[----:B------:R-:W-:Y:S05]  /*3bfe0*/  BSYNC.RECONVERGENT B1 ;  /* 0x0000000000017941 */ /* 0x000fea0003800200 */
.L_x_10740:
        /* <DEDUP_REMOVED lines=27> */
.L_x_10739:
[----:B------:R-:W-:Y:S05]  /*3c1a0*/  BSYNC.RECONVERGENT B2 ;  /* 0x0000000000027941 */ /* 0x000fea0003800200 */
.L_x_10738:
[----:B------:R-:W-:Y:S05]  /*3c1b0*/  WARPSYNC.ALL ;  /* 0x0000000000007948 */ /* 0x000fea0003800000 */
[----:B------:R-:W-:Y:S01]  /*3c1c0*/  VIADD R0, R47, 0x180 ;  /* 0x000001802f007836 */ /* 0x000fe20000000000 */
[----:B------:R-:W-:Y:S01]  /*3c1d0*/  BSSY.RECONVERGENT B2, `(.L_x_10855) ;  /* 0x00013eb000027945 */ /* 0x000fe20003800200 */
[----:B------:R-:W-:Y:S02]  /*3c1e0*/  CS2R R42, SRZ ;  /* 0x00000000002a7805 */ /* 0x000fe4000001ff00 */
        /* <DEDUP_REMOVED lines=26> */
[----:B-1----:R-:W-:Y:S01]  /*3c390*/  @!P0 MOV R42, 0x0 ;  /* 0x00000000002a8802 */ /* 0x002fe20000000f00 */
[----:B------:R-:W-:-:S15]  /*3c3a0*/  @!P0 IMAD.MOV.U32 R43, RZ, RZ, -0x100000 ;  /* 0xfff00000ff2b8424 */ /* 0x000fde00078e00ff */
[----:B------:R-:W-:-:S15]  /*3c3b0*/  NOP ;  /* 0x0000000000007918 */ /* 0x000fde0000000000 */
[----:B------:R-:W-:-:S15]  /*3c3c0*/  NOP ;  /* 0x0000000000007918 */ /* 0x000fde0000000000 */
[----:B------:R-:W-:-:S15]  /*3c3d0*/  NOP ;  /* 0x0000000000007918 */ /* 0x000fde0000000000 */
[----:B------:R-:W-:-:S01]  /*3c3e0*/  NOP ;  /* 0x0000000000007918 */ /* 0x000fc20000000000 */
[----:B------:R2:W3:Y:S02]  /*3c3f0*/  @!P0 DADD R2, R6, R6 ;  /* 0x0000000006028229 */ /* 0x0004e40000000006 */
[----:B--23--:R-:W-:Y:S05]  /*3c400*/  @!P0 BRA `(.L_x_10859) ;  /* 0x0000013800ac8947 */ /* 0x00cfea0003800000 */
[----:B------:R-:W1:-:S15]  /*3c410*/  DSETP.NEU.AND P0, PT, R58, +INF , PT ;  /* 0x7ff000003a00742a */ /* 0x000e5e0003f0d000 */
[----:B------:R-:W-:-:S15]  /*3c420*/  NOP ;  /* 0x0000000000007918 */ /* 0x000fde0000000000 */
[----:B------:R-:W-:-:S15]  /*3c430*/  NOP ;  /* 0x0000000000007918 */ /* 0x000fde0000000000 */
[----:B------:R-:W-:-:S15]  /*3c440*/  NOP ;  /* 0x0000000000007918 */ /* 0x000fde0000000000 */
[----:B------:R-:W-:-:S04]  /*3c450*/  NOP ;  /* 0x0000000000007918 */ /* 0x000fc80000000000 */
[----:B-1----:R2:W3:-:S15]  /*3c460*/  @!P0 DADD R2, R4, R4 ;  /* 0x0000000004028229 */ /* 0x0024de0000000004 */
[----:B------:R-:W-:-:S15]  /*3c470*/  NOP ;  /* 0x0000000000007918 */ /* 0x000fde0000000000 */
[----:B------:R-:W-:-:S15]  /*3c480*/  NOP ;  /* 0x0000000000007918 */ /* 0x000fde0000000000 */
[----:B------:R-:W-:-:S15]  /*3c490*/  NOP ;  /* 0x0000000000007918 */ /* 0x000fde0000000000 */
[----:B------:R-:W-:-:S04]  /*3c4a0*/  NOP ;  /* 0x0000000000007918 */ /* 0x000fc80000000000 */
[----:B------:R2:W4:Y:S02]  /*3c4b0*/  @!P0 DADD R42, -RZ, -R6 ;  /* 0x00000000ff2a8229 */ /* 0x0005240000000906 */
[----:B--234-:R-:W-:Y:S05]  /*3c4c0*/  @!P0 BRA `(.L_x_10859) ;  /* 0x00000138007c8947 */ /* 0x01cfea0003800000 */
        /* <DEDUP_REMOVED lines=30> */
.L_x_10858:
        /* <DEDUP_REMOVED lines=299> */
.L_x_10866:
[----:B------:R-:W-:Y:S05]  /*3d960*/  BSYNC.RECONVERGENT B4 ;  /* 0x0000000000047941 */ /* 0x000fea0003800200 */
.L_x_10865:
        /* <DEDUP_REMOVED lines=193> */
.L_x_10864:
        /* <DEDUP_REMOVED lines=77> */
.L_x_10873:
[----:B------:R-:W-:Y:S05]  /*3ea50*/  BSYNC.RECONVERGENT B5 ;  /* 0x0000000000057941 */ /* 0x000fea0003800200 */
.L_x_10872:
[----:B------:R-:W-:Y:S02]  /*3ea60*/  IMAD.MOV.U32 R40, RZ, RZ, R2 ;  /* 0x000000ffff287224 */ /* 0x000fe400078e0002 */
[----:B------:R-:W-:-:S07]  /*3ea70*/  IMAD.MOV.U32 R41, RZ, RZ, R3 ;  /* 0x000000ffff297224 */ /* 0x000fce00078e0003 */
.L_x_10871:
[----:B------:R-:W-:Y:S05]  /*3ea80*/  BSYNC.RECONVERGENT B4 ;  /* 0x0000000000047941 */ /* 0x000fea0003800200 */
.L_x_10870:
        /* <DEDUP_REMOVED lines=70> */
.L_x_10878:
[----:B------:R-:W-:Y:S05]  /*3eef0*/  BSYNC.RECONVERGENT B5 ;  /* 0x0000000000057941 */ /* 0x000fea0003800200 */
.L_x_10877:
[----:B------:R-:W-:Y:S05]  /*3ef00*/  BRA `(.L_x_10876) ;  /* 0x0000000000047947 */ /* 0x000fea0003800000 */
.L_x_10875:
[----:B------:R0:W1:Y:S02]  /*3ef10*/  DADD R2, R62, -R32 ;  /* 0x000000003e027229 */ /* 0x0000640000000820 */
.L_x_10876:
[----:B------:R-:W-:Y:S05]  /*3ef20*/  BSYNC.RECONVERGENT B4 ;  /* 0x0000000000047941 */ /* 0x000fea0003800200 */
.L_x_10874:
        /* <DEDUP_REMOVED lines=72> */
.L_x_10880:
[----:B------:R-:W-:Y:S05]  /*3f3b0*/  BSYNC.RECONVERGENT B4 ;  /* 0x0000000000047941 */ /* 0x000fea0003800200 */
.L_x_10879:
        /* <DEDUP_REMOVED lines=197> */
.L_x_10881:
        /* <DEDUP_REMOVED lines=52> */
.L_x_10883:
[----:B------:R-:W-:Y:S05]  /*40350*/  BSYNC.RECONVERGENT B4 ;  /* 0x0000000000047941 */ /* 0x000fea0003800200 */
.L_x_10882:
        /* <DEDUP_REMOVED lines=78> */
.L_x_10869:
        /* <DEDUP_REMOVED lines=58> */
.L_x_10886:
[----:B------:R-:W-:Y:S05]  /*40be0*/  BSYNC.RECONVERGENT B4 ;  /* 0x0000000000047941 */ /* 0x000fea0003800200 */
.L_x_10885:
        /* <DEDUP_REMOVED lines=197> */
.L_x_10887:
        /* <DEDUP_REMOVED lines=52> */
.L_x_10889:
[----:B------:R-:W-:Y:S05]  /*41b80*/  BSYNC.RECONVERGENT B4 ;  /* 0x0000000000047941 */ /* 0x000fea0003800200 */
.L_x_10888:
        /* <DEDUP_REMOVED lines=78> */
.L_x_10884:
        /* <DEDUP_REMOVED lines=60> */
.L_x_10891:
[----:B------:R-:W-:Y:S05]  /*42430*/  BSYNC.RECONVERGENT B4 ;  /* 0x0000000000047941 */ /* 0x000fea0003800200 */
.L_x_10890:
        /* <DEDUP_REMOVED lines=49> */
.L_x_10893:
[----:B------:R-:W-:Y:S05]  /*42750*/  BSYNC.RECONVERGENT B4 ;  /* 0x0000000000047941 */ /* 0x000fea0003800200 */
.L_x_10892:
[----:B------:R-:W-:Y:S02]  /*42760*/  IMAD.MOV.U32 R40, RZ, RZ, R2 ;  /* 0x000000ffff287224 */ /* 0x000fe400078e0002 */
[----:B------:R-:W-:Y:S01]  /*42770*/  IMAD.MOV.U32 R41, RZ, RZ, R3 ;  /* 0x000000ffff297224 */ /* 0x000fe200078e0003 */
[----:B------:R-:W-:Y:S06]  /*42780*/  BRA `(.L_x_10867) ;  /* 0x0000000000d47947 */ /* 0x000fec0003800000 */
.L_x_10868:
        /* <DEDUP_REMOVED lines=52> */
.L_x_10894:
[----:B------:R-:W-:Y:S05]  /*42ad0*/  BSYNC.RECONVERGENT B4 ;  /* 0x0000000000047941 */ /* 0x000fea0003800200 */
.L_x_10867:
[----:B------:R-:W-:Y:S05]  /*42ae0*/  BSYNC.RECONVERGENT B3 ;  /* 0x0000000000037941 */ /* 0x000fea0003800200 */
.L_x_10863:
        /* <DEDUP_REMOVED lines=53> */
.L_x_10899:
[----:B------:R-:W-:Y:S05]  /*42e40*/  BSYNC.RECONVERGENT B5 ;  /* 0x0000000000057941 */ /* 0x000fea0003800200 */
.L_x_10898:
        /* <DEDUP_REMOVED lines=184> */
.L_x_10902:
        /* <DEDUP_REMOVED lines=123> */
.L_x_10901:
        /* <DEDUP_REMOVED lines=172> */
.L_x_10904:
        /* <DEDUP_REMOVED lines=123> */
.L_x_10900:
        /* <DEDUP_REMOVED lines=78> */
.L_x_10911:
[----:B------:R-:W-:Y:S05]  /*458d0*/  BSYNC.RECONVERGENT B7 ;  /* 0x0000000000077941 */ /* 0x000fea0003800200 */
.L_x_10910:
[----:B------:R-:W-:Y:S01]  /*458e0*/  IMAD.MOV.U32 R70, RZ, RZ, R2 ;  /* 0x000000ffff467224 */ /* 0x000fe200078e0002 */
[----:B------:R-:W-:-:S07]  /*458f0*/  MOV R71, R3 ;  /* 0x0000000300477202 */ /* 0x000fce0000000f00 */
.L_x_10909:
[----:B------:R-:W-:Y:S05]  /*45900*/  BSYNC.RECONVERGENT B6 ;  /* 0x0000000000067941 */ /* 0x000fea0003800200 */
.L_x_10908:
        /* <DEDUP_REMOVED lines=63> */
.L_x_10916:
[----:B------:R-:W-:Y:S05]  /*45d00*/  BSYNC.RECONVERGENT B7 ;  /* 0x0000000000077941 */ /* 0x000fea0003800200 */
.L_x_10915:
[----:B------:R-:W-:Y:S02]  /*45d10*/  IMAD.MOV.U32 R58, RZ, RZ, R2 ;  /* 0x000000ffff3a7224 */ /* 0x000fe400078e0002 */
[----:B------:R-:W-:Y:S01]  /*45d20*/  IMAD.MOV.U32 R59, RZ, RZ, R3 ;  /* 0x000000ffff3b7224 */ /* 0x000fe200078e0003 */
[----:B------:R-:W-:Y:S06]  /*45d30*/  BRA `(.L_x_10914) ;  /* 0x0000000000047947 */ /* 0x000fec0003800000 */
.L_x_10913:
[----:B------:R0:W1:Y:S02]  /*45d40*/  DADD R58, -R64, R62 ;  /* 0x00000000403a7229 */ /* 0x000064000000013e */
.L_x_10914:
[----:B------:R-:W-:Y:S05]  /*45d50*/  BSYNC.RECONVERGENT B6 ;  /* 0x0000000000067941 */ /* 0x000fea0003800200 */
.L_x_10912:
        /* <DEDUP_REMOVED lines=71> */
.L_x_10918:
[----:B------:R-:W-:Y:S05]  /*461d0*/  BSYNC.RECONVERGENT B6 ;  /* 0x0000000000067941 */ /* 0x000fea0003800200 */
.L_x_10917:
[----:B------:R-:W-:Y:S02]  /*461e0*/  IMAD.MOV.U32 R60, RZ, RZ, R2 ;  /* 0x000000ffff3c7224 */ /* 0x000fe400078e0002 */
[----:B------:R-:W-:Y:S01]  /*461f0*/  IMAD.MOV.U32 R61, RZ, RZ, R3 ;  /* 0x000000ffff3d7224 */ /* 0x000fe200078e0003 */
[----:B------:R-:W-:Y:S06]  /*46200*/  BRA `(.L_x_10919) ;  /* 0x0000001000e07947 */ /* 0x000fec0003800000 */
.L_x_10907:
        /* <DEDUP_REMOVED lines=63> */
.L_x_10922:
[----:B------:R-:W-:Y:S05]  /*46600*/  BSYNC.RECONVERGENT B6 ;  /* 0x0000000000067941 */ /* 0x000fea0003800200 */
.L_x_10921:
[----:B------:R-:W-:Y:S02]  /*46610*/  IMAD.MOV.U32 R60, RZ, RZ, R2 ;  /* 0x000000ffff3c7224 */ /* 0x000fe400078e0002 */
[----:B------:R-:W-:Y:S01]  /*46620*/  IMAD.MOV.U32 R61, RZ, RZ, R3 ;  /* 0x000000ffff3d7224 */ /* 0x000fe200078e0003 */
[----:B------:R-:W-:Y:S06]  /*46630*/  BRA `(.L_x_10919) ;  /* 0x0000000c00d47947 */ /* 0x000fec0003800000 */
.L_x_10920:
        /* <DEDUP_REMOVED lines=69> */
.L_x_10924:
[----:B------:R-:W-:Y:S05]  /*46a90*/  BSYNC.RECONVERGENT B6 ;  /* 0x0000000000067941 */ /* 0x000fea0003800200 */
.L_x_10923:
        /* <DEDUP_REMOVED lines=48> */
.L_x_10926:
[----:B------:R-:W-:Y:S05]  /*46da0*/  BSYNC.RECONVERGENT B6 ;  /* 0x0000000000067941 */ /* 0x000fea0003800200 */
.L_x_10925:
[----:B------:R-:W0:Y:S01]  /*46db0*/  DMUL R42, R42, 8.11296384146066816958e+31 ;  /* 0x469000002a2a7828 */ /* 0x000e220000000000 */
[----:B------:R-:W-:Y:S02]  /*46dc0*/  IMAD.MOV.U32 R60, RZ, RZ, R2 ;  /* 0x000000ffff3c7224 */ /* 0x000fe400078e0002 */
[----:B------:R-:W-:Y:S01]  /*46dd0*/  IMAD.MOV.U32 R61, RZ, RZ, R3 ;  /* 0x000000ffff3d7224 */ /* 0x000fe200078e0003 */
[----:B0-----:R-:W-:Y:S06]  /*46de0*/  BRA `(.L_x_10919) ;  /* 0x0000000400e87947 */ /* 0x001fec0003800000 */
.L_x_10906:
        /* <DEDUP_REMOVED lines=54> */
.L_x_10928:
[----:B------:R-:W-:Y:S05]  /*47150*/  BSYNC.RECONVERGENT B6 ;  /* 0x0000000000067941 */ /* 0x000fea0003800200 */
.L_x_10927:
        /* <DEDUP_REMOVED lines=63> */
.L_x_10930:
[----:B------:R-:W-:Y:S05]  /*47550*/  BSYNC.RECONVERGENT B6 ;  /* 0x0000000000067941 */ /* 0x000fea0003800200 */
.L_x_10929:
[----:B------:R1:W2:Y:S01]  /*47560*/  DMUL R60, R2, R48 ;  /* 0x00000030023c7228 */ /* 0x0002a20000000000 */
[----:B------:R-:W-:Y:S02]  /*47570*/  IMAD.MOV.U32 R42, RZ, RZ, 0x0 ;  /* 0x00000000ff2a7424 */ /* 0x000fe400078e00ff */
[----:B-12---:R-:W-:-:S07]  /*47580*/  IMAD.MOV.U32 R43, RZ, RZ, 0x3ff00000 ;  /* 0x3ff00000ff2b7424 */ /* 0x006fce00078e00ff */
.L_x_10919:
[----:B------:R-:W-:Y:S05]  /*47590*/  BSYNC.RECONVERGENT B5 ;  /* 0x0000000000057941 */ /* 0x000fea0003800200 */
.L_x_10905:
[----:B------:R-:W-:Y:S05]  /*475a0*/  BRA `(.L_x_10931) ;  /* 0x0000000000187947 */ /* 0x000fea0003800000 */
.L_x_10897:
[----:B------:R-:W1:-:S15]  /*475b0*/  DMUL R60, R60, 9.00719925474099200000e+15 ;  /* 0x434000003c3c7828 */ /* 0x000e5e0000000000 */
[----:B------:R-:W-:-:S15]  /*475c0*/  NOP ;  /* 0x0000000000007918 */ /* 0x000fde0000000000 */
[----:B------:R-:W-:-:S15]  /*475d0*/  NOP ;  /* 0x0000000000007918 */ /* 0x000fde0000000000 */
[----:B------:R-:W-:-:S15]  /*475e0*/  NOP ;  /* 0x0000000000007918 */ /* 0x000fde0000000000 */
[----:B------:R-:W-:-:S04]  /*475f0*/  NOP ;  /* 0x0000000000007918 */ /* 0x000fc80000000000 */
[----:B-1----:R-:W2:Y:S02]  /*47600*/  DMUL R42, R42, 9.00719925474099200000e+15 ;  /* 0x434000002a2a7828 */ /* 0x002ea40000000000 */
.L_x_10931:
[----:B------:R-:W-:Y:S05]  /*47610*/  BSYNC.RELIABLE B3 ;  /* 0x0000000000037941 */ /* 0x000fea0003800100 */
.L_x_10896:
        /* <DEDUP_REMOVED lines=68> */
.L_x_10934:
[----:B------:R-:W-:Y:S05]  /*47a60*/  BSYNC.RECONVERGENT B3 ;  /* 0x0000000000037941 */ /* 0x000fea0003800200 */
.L_x_10933:
        /* <DEDUP_REMOVED lines=176> */
.L_x_10936:
[----:B------:R-:W-:Y:S02]  /*48570*/  FSEL R2, RZ, 3.37028055040000000000e+12, P0 ;  /* 0x54442d18ff027808 */ /* 0x000fe40000000000 */
[----:B------:R-:W-:-:S07]  /*48580*/  FSEL R3, RZ, 2.1426990032196044922, P0 ;  /* 0x400921fbff037808 */ /* 0x000fce0000000000 */
.L_x_10937:
[----:B------:R-:W-:Y:S05]  /*48590*/  BSYNC.RECONVERGENT B0 ;  /* 0x0000000000007941 */ /* 0x000fea0003800200 */
.L_x_10935:
        /* <DEDUP_REMOVED lines=10> */
.L_x_10932:
        /* <DEDUP_REMOVED lines=61> */
[----:B0-----:R-:W-:Y:S05]  /*48a10*/  CALL.REL.NOINC `($__internal_26_$__cuda_sm20_div_rn_f64_full) ;  /* 0x00000f68001c7944 */ /* 0x001fea0003c00000 */
.L_x_10939:
[----:B------:R-:W-:Y:S05]  /*48a20*/  BSYNC.RECONVERGENT B3 ;  /* 0x0000000000037941 */ /* 0x000fea0003800200 */
.L_x_10938:
        /* <DEDUP_REMOVED lines=176> */
.L_x_10941:
[----:B------:R-:W-:Y:S02]  /*49530*/  FSEL R2, RZ, 3.37028055040000000000e+12, P0 ;  /* 0x54442d18ff027808 */ /* 0x000fe40000000000 */
[----:B------:R-:W-:-:S07]  /*49540*/  FSEL R3, RZ, 2.1426990032196044922, P0 ;  /* 0x400921fbff037808 */ /* 0x000fce0000000000 */
.L_x_10942:
[----:B------:R-:W-:Y:S05]  /*49550*/  BSYNC.RECONVERGENT B0 ;  /* 0x0000000000007941 */ /* 0x000fea0003800200 */
.L_x_10940:
        /* <DEDUP_REMOVED lines=9> */
.L_x_10903:
[----:B------:R-:W-:Y:S05]  /*495f0*/  BSYNC.RECONVERGENT B4 ;  /* 0x0000000000047941 */ /* 0x000fea0003800200 */
.L_x_10895:
[----:B------:R-:W-:Y:S01]  /*49600*/  ISETP.GE.AND P0, PT, R7, RZ, PT ;  /* 0x000000ff0700720c */ /* 0x000fe20003f06270 */
[----:B------:R-:W1:Y:S03]  /*49610*/  DADD R4, -RZ, -R40 ;  /* 0x00000000ff047229 */ /* 0x000e660000000928 */
[----:B-1----:R-:W-:Y:S02]  /*49620*/  FSEL R42, R40, R4, !P0 ;  /* 0x00000004282a7208 */ /* 0x002fe40004000000 */
[----:B------:R-:W-:Y:S01]  /*49630*/  FSEL R43, R41, R5, !P0 ;  /* 0x00000005292b7208 */ /* 0x000fe20004000000 */
[----:B------:R-:W-:Y:S06]  /*49640*/  BRA `(.L_x_10859) ;  /* 0x00000068001c7947 */ /* 0x000fec0003800000 */
.L_x_10862:
        /* <DEDUP_REMOVED lines=15> */
.L_x_10861:
[----:B------:R1:W2:Y:S01]  /*49740*/  DADD R42, -RZ, -R6 ;  /* 0x00000000ff2a7229 */ /* 0x0002a20000000906 */
[----:B------:R-:W-:Y:S01]  /*49750*/  CS2R R2, SRZ ;  /* 0x0000000000027805 */ /* 0x000fe2000001ff00 */
[----:B-12---:R-:W-:Y:S06]  /*49760*/  BRA `(.L_x_10859) ;  /* 0x0000006400d47947 */ /* 0x006fec0003800000 */
.L_x_10860:
        /* <DEDUP_REMOVED lines=81> */
[----:B0-----:R-:W-:Y:S01]  /*49c80*/  @P2 MOV R44, 0x0 ;  /* 0x00000000002c2802 */ /* 0x001fe20000000f00 */
[----:B------:R-:W-:Y:S02]  /*49c90*/  @P2 IMAD.MOV.U32 R45, RZ, RZ, 0x7ff00000 ;  /* 0x7ff00000ff2d2424 */ /* 0x000fe400078e00ff */
[----:B-1----:R-:W-:-:S05]  /*49ca0*/  FFMA R35, RZ, R61, R3 ;  /* 0x0000003dff237223 */ /* 0x002fca0000000003 */
[----:B------:R-:W-:-:S15]  /*49cb0*/  FSETP.GT.AND P4, PT, |R35|, 1.469367938527859385e-39, PT ;  /* 0x001000002300780b */ /* 0x000fde0003f84200 */
        /* <DEDUP_REMOVED lines=180> */
.L_x_10947:
[----:B------:R-:W-:Y:S05]  /*4a800*/  BSYNC.RECONVERGENT B0 ;  /* 0x0000000000007941 */ /* 0x000fea0003800200 */
.L_x_10946:
[----:B------:R-:W-:Y:S04]  /*4a810*/  BSSY.RECONVERGENT B4, `(.L_x_10948) ;  /* 0x0000008000047945 */ /* 0x000fe80003800200 */
[----:B------:R-:W-:Y:S05]  /*4a820*/  @P4 BRA P5, `(.L_x_10949) ;  /* 0x0000000000184947 */ /* 0x000fea0002800000 */
[----:B------:R-:W-:Y:S01]  /*4a830*/  MOV R2, R40 ;  /* 0x0000002800027202 */ /* 0x000fe20000000f00 */
[----:B------:R-:W-:Y:S01]  /*4a840*/  IMAD.MOV.U32 R3, RZ, RZ, R41 ;  /* 0x000000ffff037224 */ /* 0x000fe200078e0029 */
[----:B------:R-:W-:Y:S01]  /*4a850*/  MOV R32, 0x4a890 ;  /* 0x0004a89000207802 */ /* 0x000fe20000000f00 */
[----:B------:R-:W-:Y:S02]  /*4a860*/  IMAD.MOV.U32 R34, RZ, RZ, R60 ;  /* 0x000000ffff227224 */ /* 0x000fe400078e003c */
[----:B------:R-:W-:-:S07]  /*4a870*/  IMAD.MOV.U32 R33, RZ, RZ, R61 ;  /* 0x000000ffff217224 */ /* 0x000fce00078e003d */
[----:B01----:R-:W-:Y:S05]  /*4a880*/  CALL.REL.NOINC `($__internal_26_$__cuda_sm20_div_rn_f64_full) ;  /* 0x00000f4800807944 */ /* 0x003fea0003c00000 */
.L_x_10949:
[----:B------:R-:W-:Y:S05]  /*4a890*/  BSYNC.RECONVERGENT B4 ;  /* 0x0000000000047941 */ /* 0x000fea0003800200 */
.L_x_10948:
        /* <DEDUP_REMOVED lines=177> */
.L_x_10951:
[----:B------:R-:W-:Y:S02]  /*4b3b0*/  FSEL R2, RZ, 3.37028055040000000000e+12, P0 ;  /* 0x54442d18ff027808 */ /* 0x000fe40000000000 */
[----:B------:R-:W-:-:S07]  /*4b3c0*/  FSEL R3, RZ, 2.1426990032196044922, P0 ;  /* 0x400921fbff037808 */ /* 0x000fce0000000000 */
.L_x_10952:
[----:B------:R-:W-:Y:S05]  /*4b3d0*/  BSYNC.RECONVERGENT B0 ;  /* 0x0000000000007941 */ /* 0x000fea0003800200 */
.L_x_10950:
        /* <DEDUP_REMOVED lines=14> */
.L_x_10945:
        /* <DEDUP_REMOVED lines=326> */
.L_x_10955:
[----:B------:R-:W-:Y:S05]  /*4c920*/  BSYNC.RECONVERGENT B0 ;  /* 0x0000000000007941 */ /* 0x000fea0003800200 */
.L_x_10954:
        /* <DEDUP_REMOVED lines=8> */
.L_x_10957:
[----:B------:R-:W-:Y:S05]  /*4c9b0*/  BSYNC.RECONVERGENT B4 ;  /* 0x0000000000047941 */ /* 0x000fea0003800200 */
.L_x_10956:
        /* <DEDUP_REMOVED lines=176> */
.L_x_10959:
[----:B------:R-:W-:Y:S02]  /*4d4c0*/  FSEL R2, RZ, 3.37028055040000000000e+12, P0 ;  /* 0x54442d18ff027808 */ /* 0x000fe40000000000 */
[----:B------:R-:W-:-:S07]  /*4d4d0*/  FSEL R3, RZ, 2.1426990032196044922, P0 ;  /* 0x400921fbff037808 */ /* 0x000fce0000000000 */
.L_x_10960:
[----:B------:R-:W-:Y:S05]  /*4d4e0*/  BSYNC.RECONVERGENT B0 ;  /* 0x0000000000007941 */ /* 0x000fea0003800200 */
.L_x_10958:
        /* <DEDUP_REMOVED lines=10> */
.L_x_10944:
        /* <DEDUP_REMOVED lines=51> */
[----:B------:R-:W-:Y:S02]  /*4d8c0*/  IMAD.MOV.U32 R62, RZ, RZ, R2 ;  /* 0x000000ffff3e7224 */ /* 0x000fe400078e0002 */
[----:B------:R-:W-:-:S07]  /*4d8d0*/  IMAD.MOV.U32 R63, RZ, RZ, R3 ;  /* 0x000000ffff3f7224 */ /* 0x000fce00078e0003 */
.L_x_10962:
[----:B------:R-:W-:Y:S05]  /*4d8e0*/  BSYNC.RECONVERGENT B4 ;  /* 0x0000000000047941 */ /* 0x000fea0003800200 */
.L_x_10961:
        /* <DEDUP_REMOVED lines=50> */
[----:B------:R-:W-:Y:S05]  /*4dc10*/  CALL.REL.NOINC `($__internal_26_$__cuda_sm20_div_rn_f64_full) ;  /* 0x00000f14009c7944 */ /* 0x000fea0003c00000 */
.L_x_10964:
[----:B------:R-:W-:Y:S05]  /*4dc20*/  BSYNC.RECONVERGENT B4 ;  /* 0x0000000000047941 */ /* 0x000fea0003800200 */
.L_x_10963:
        /* <DEDUP_REMOVED lines=73> */
[----:B0-----:R-:W-:Y:S02]  /*4e0c0*/  FSEL R49, R46, UR10, P0 ;  /* 0x0000000a2e317c08 */ /* 0x001fe40008000000 */
[----:B------:R-:W-:Y:S02]  /*4e0d0*/  @P3 LOP3.LUT R49, R48, 0x80000, RZ, 0xfc, !PT ;  /* 0x0008000030313812 */ /* 0x000fe400078efcff */
[----:B------:R-:W-:Y:S02]  /*4e0e0*/  MOV R46, R44 ;  /* 0x0000002c002e7202 */ /* 0x000fe40000000f00 */
[----:B------:R-:W-:Y:S02]  /*4e0f0*/  ISETP.GE.U32.AND P3, PT, R33, 0x7ff00000, PT ;  /* 0x7ff000002100780c */ /* 0x000fe40003f66070 */
[----:B------:R-:W-:-:S15]  /*4e100*/  SEL R48, R46, UR6, P0 ;  /* 0x000000062e307c07 */ /* 0x000fde0008000000 */
        /* <DEDUP_REMOVED lines=256> */
.L_x_10966:
[----:B------:R-:W-:Y:S05]  /*4f110*/  BSYNC.RECONVERGENT B0 ;  /* 0x0000000000007941 */ /* 0x000fea0003800200 */
.L_x_10965:
        /* <DEDUP_REMOVED lines=8> */
.L_x_10968:
[----:B------:R-:W-:Y:S05]  /*4f1a0*/  BSYNC.RECONVERGENT B4 ;  /* 0x0000000000047941 */ /* 0x000fea0003800200 */
.L_x_10967:
        /* <DEDUP_REMOVED lines=141> */
[----:B0-----:R-:W-:Y:S01]  /*4fa80*/  @P1 MOV R2, 0x54442d18 ;  /* 0x54442d1800021802 */ /* 0x001fe20000000f00 */
[----:B------:R-:W-:-:S15]  /*4fa90*/  @P1 IMAD.MOV.U32 R3, RZ, RZ, 0x400921fb ;  /* 0x400921fbff031424 */ /* 0x000fde00078e00ff */
        /* <DEDUP_REMOVED lines=34> */
.L_x_10970:
[----:B------:R-:W-:Y:S02]  /*4fcc0*/  FSEL R2, RZ, 3.37028055040000000000e+12, P0 ;  /* 0x54442d18ff027808 */ /* 0x000fe40000000000 */
[----:B------:R-:W-:-:S07]  /*4fcd0*/  FSEL R3, RZ, 2.1426990032196044922, P0 ;  /* 0x400921fbff037808 */ /* 0x000fce0000000000 */
.L_x_10971:
[----:B------:R-:W-:Y:S05]  /*4fce0*/  BSYNC.RECONVERGENT B0 ;  /* 0x0000000000007941 */ /* 0x000fea0003800200 */
.L_x_10969:
        /* <DEDUP_REMOVED lines=13> */
.L_x_10953:
[----:B------:R-:W-:Y:S05]  /*4fdc0*/  BSYNC.RECONVERGENT B3 ;  /* 0x0000000000037941 */ /* 0x000fea0003800200 */
.L_x_10943:
        /* <DEDUP_REMOVED lines=15> */
.L_x_10859:
[----:B------:R-:W-:Y:S05]  /*4fec0*/  BSYNC.RECONVERGENT B1 ;  /* 0x0000000000017941 */ /* 0x000fea0003800200 */
.L_x_10857:
        /* <DEDUP_REMOVED lines=27> */
.L_x_10856:
[----:B------:R-:W-:Y:S05]  /*50080*/  BSYNC.RECONVERGENT B2 ;  /* 0x0000000000027941 */ /* 0x000fea0003800200 */
.L_x_10855:
        /* <DEDUP_REMOVED lines=8> */
[----:B------:R-:W-:Y:S01]  /*50110*/  MOV R3, 0x3c91a626 ;  /* 0x3c91a62600037802 */ /* 0x000fe20000000f00 */
        /* <DEDUP_REMOVED lines=40> */
[----:B------:R-:W1:Y:S02]  /*503a0*/  DSETP.NEU.AND P0, PT, R8, RZ, PT ;  /* 0x000000ff0800722a */ /* 0x000e640003f0d000 */
[----:B-1----:R-:W-:Y:S02]  /*503b0*/  @!P0 IMAD.MOV.U32 R4, RZ, RZ, 0x54442d18 ;  /* 0x54442d18ff048424 */ /* 0x002fe400078e00ff */
        /* <DEDUP_REMOVED lines=14> */
[----:B-1----:R-:W1:Y:S02]  /*504a0*/  @P0 DADD R6, R6, R2 ;  /* 0x0000000006060229 */ /* 0x002e640000000002 */
[----:B-1----:R-:W-:Y:S01]  /*504b0*/  @P0 MOV R2, R6 ;  /* 0x0000000600020202 */ /* 0x002fe20000000f00 */
[----:B------:R-:W-:-:S15]  /*504c0*/  @P0 IMAD.MOV.U32 R3, RZ, RZ, R7 ;  /* 0x000000ffff030224 */ /* 0x000fde00078e0007 */
        /* <DEDUP_REMOVED lines=11> */
.L_x_10975:
[----:B------:R-:W-:Y:S01]  /*50580*/  IMAD.MOV.U32 R0, RZ, RZ, R59 ;  /* 0x000000ffff007224 */ /* 0x000fe200078e003b */
[----:B------:R-:W1:Y:S01]  /*50590*/  DSETP.MAX.AND P0, P1, R58, R4, PT ;  /* 0x000000043a00722a */ /* 0x000e62000390f000 */
[----:B------:R-:W-:Y:S02]  /*505a0*/  IMAD.MOV.U32 R7, RZ, RZ, R5 ;  /* 0x000000ffff077224 */ /* 0x000fe400078e0005 */
[----:B------:R-:W-:-:S03]  /*505b0*/  IMAD.MOV.U32 R3, RZ, RZ, R4 ;  /* 0x000000ffff037224 */ /* 0x000fc600078e0004 */
[----:B-1----:R-:W-:Y:S01]  /*505c0*/  FSEL R33, R0, R7, P0 ;  /* 0x0000000700217208 */ /* 0x002fe20000000000 */
[----:B------:R-:W-:Y:S01]  /*505d0*/  IMAD.MOV.U32 R0, RZ, RZ, R58 ;  /* 0x000000ffff007224 */ /* 0x000fe200078e003a */
[----:B------:R-:W-:-:S04]  /*505e0*/  @P1 LOP3.LUT R33, R7, 0x80000, RZ, 0xfc, !PT ;  /* 0x0008000007211812 */ /* 0x000fc800078efcff */
[----:B------:R-:W-:Y:S01]  /*505f0*/  SEL R2, R0, R3, P0 ;  /* 0x0000000300027207 */ /* 0x000fe20000000000 */
[----:B------:R-:W-:-:S15]  /*50600*/  IMAD.MOV.U32 R3, RZ, RZ, R33 ;  /* 0x000000ffff037224 */ /* 0x000fde00078e0021 */
[----:B------:R-:W-:-:S15]  /*50610*/  NOP ;  /* 0x0000000000007918 */ /* 0x000fde0000000000 */
[----:B------:R-:W-:-:S15]  /*50620*/  NOP ;  /* 0x0000000000007918 */ /* 0x000fde0000000000 */
[----:B------:R-:W-:-:S06]  /*50630*/  NOP ;  /* 0x0000000000007918 */ /* 0x000fcc0000000000 */
        /* <DEDUP_REMOVED lines=34> */
[----:B0-----:R-:W-:Y:S02]  /*50860*/  SEL R35, R5, R69, P0 ;  /* 0x0000004505237207 */ /* 0x001fe40000000000 */
        /* <DEDUP_REMOVED lines=60> */
[----:B0-----:R-:W-:Y:S01]  /*50c30*/  MOV R2, 0x0 ;  /* 0x0000000000027802 */ /* 0x001fe20000000f00 */
[----:B------:R-:W-:Y:S01]  /*50c40*/  IMAD.MOV.U32 R3, RZ, RZ, 0x3fd80000 ;  /* 0x3fd80000ff037424 */ /* 0x000fe200078e00ff */
[----:B------:R-:W-:Y:S01]  /*50c50*/  LOP3.LUT R45, R0, 0x7fd00000, RZ, 0x3c, !PT ;  /* 0x7fd00000002d7812 */ /* 0x000fe200078e3cff */
[----:B------:R-:W-:-:S15]  /*50c60*/  IMAD.MOV.U32 R44, RZ, RZ, RZ ;  /* 0x000000ffff2c7224 */ /* 0x000fde00078e00ff */
        /* <DEDUP_REMOVED lines=78> */
[----:B-1----:R-:W-:Y:S02]  /*51150*/  LOP3.LUT R49, R46, 0x100000, RZ, 0xfc, !PT ;  /* 0x001000002e317812 */ /* 0x002fe400078efcff */
[----:B------:R-:W-:-:S15]  /*51160*/  MOV R48, RZ ;  /* 0x000000ff00307202 */ /* 0x000fde0000000f00 */
[----:B------:R-:W-:-:S15]  /*51170*/  NOP ;  /* 0x0000000000007918 */ /* 0x000fde0000000000 */
[----:B------:R-:W-:-:S15]  /*51180*/  NOP ;  /* 0x0000000000007918 */ /* 0x000fde0000000000 */
[----:B------:R-:W-:-:S15]  /*51190*/  NOP ;  /* 0x0000000000007918 */ /* 0x000fde0000000000 */
        /* <DEDUP_REMOVED lines=100> */
.L_x_10983:
[----:B------:R-:W-:Y:S05]  /*517e0*/  BSYNC.RECONVERGENT B4 ;  /* 0x0000000000047941 */ /* 0x000fea0003800200 */
.L_x_10982:
        /* <DEDUP_REMOVED lines=193> */
.L_x_10981:
        /* <DEDUP_REMOVED lines=77> */
.L_x_10990:
[----:B------:R-:W-:Y:S05]  /*528d0*/  BSYNC.RECONVERGENT B5 ;  /* 0x0000000000057941 */ /* 0x000fea0003800200 */
.L_x_10989:
[----:B------:R-:W-:Y:S02]  /*528e0*/  IMAD.MOV.U32 R6, RZ, RZ, R2 ;  /* 0x000000ffff067224 */ /* 0x000fe400078e0002 */
[----:B------:R-:W-:-:S07]  /*528f0*/  IMAD.MOV.U32 R7, RZ, RZ, R3 ;  /* 0x000000ffff077224 */ /* 0x000fce00078e0003 */
.L_x_10988:
[----:B------:R-:W-:Y:S05]  /*52900*/  BSYNC.RECONVERGENT B4 ;  /* 0x0000000000047941 */ /* 0x000fea0003800200 */
.L_x_10987:
        /* <DEDUP_REMOVED lines=70> */
.L_x_10995:
[----:B------:R-:W-:Y:S05]  /*52d70*/  BSYNC.RECONVERGENT B5 ;  /* 0x0000000000057941 */ /* 0x000fea0003800200 */
.L_x_10994:
[----:B------:R-:W-:Y:S05]  /*52d80*/  BRA `(.L_x_10993) ;  /* 0x0000000000047947 */ /* 0x000fea0003800000 */
.L_x_10992:
[----:B------:R0:W1:Y:S02]  /*52d90*/  DADD R2, R62, -R32 ;  /* 0x000000003e027229 */ /* 0x0000640000000820 */
.L_x_10993:
[----:B------:R-:W-:Y:S05]  /*52da0*/  BSYNC.RECONVERGENT B4 ;  /* 0x0000000000047941 */ /* 0x000fea0003800200 */
.L_x_10991:
[----:B-1----:R-:W1:Y:S01]  /*52db0*/  DMUL R2, R2, 0.5 ;  /* 0x3fe0000002027828 */ /* 0x002e620000000000 */
[----:B------:R-:W-:Y:S01]  /*52dc0*/  MOV R34, 0x0 ;  /* 0x0000000000227802 */ /* 0x000fe20000000f00 */
[----:B------:R-:W-:Y:S01]  /*52dd0*/  IMAD.MOV.U32 R35, RZ, RZ, 0x3fd80000 ;  /* 0x3fd80000ff237424 */ /* 0x000fe200078e00ff */
        /* <DEDUP_REMOVED lines=69> */
.L_x_10997:
[----:B------:R-:W-:Y:S05]  /*53230*/  BSYNC.RECONVERGENT B4 ;  /* 0x0000000000047941 */ /* 0x000fea0003800200 */
.L_x_10996:
        /* <DEDUP_REMOVED lines=13> */
[----:B------:R-:W-:-:S03]  /*53310*/  @!P0 IMAD.MOV.U32 R2, RZ, RZ, R32 ;  /* 0x000000ffff028224 */ /* 0x000fc600078e0020 */
[----:B------:R-:W-:-:S04]  /*53320*/  IADD3 R0, PT, PT, R3, -0x1, RZ ;  /* 0xffffffff03007810 */ /* 0x000fc80007ffe0ff */
        /* <DEDUP_REMOVED lines=182> */
.L_x_10998:
        /* <DEDUP_REMOVED lines=52> */
.L_x_11000:
[----:B------:R-:W-:Y:S05]  /*541d0*/  BSYNC.RECONVERGENT B4 ;  /* 0x0000000000047941 */ /* 0x000fea0003800200 */
.L_x_10999:
        /* <DEDUP_REMOVED lines=78> */
.L_x_10986:
        /* <DEDUP_REMOVED lines=56> */
.L_x_11003:
[----:B------:R-:W-:Y:S05]  /*54a40*/  BSYNC.RECONVERGENT B4 ;  /* 0x0000000000047941 */ /* 0x000fea0003800200 */
.L_x_11002:
        /* <DEDUP_REMOVED lines=197> */
.L_x_11004:
        /* <DEDUP_REMOVED lines=52> */
.L_x_11006:
[----:B------:R-:W-:Y:S05]  /*559e0*/  BSYNC.RECONVERGENT B4 ;  /* 0x0000000000047941 */ /* 0x000fea0003800200 */
.L_x_11005:
        /* <DEDUP_REMOVED lines=78> */
.L_x_11001:
        /* <DEDUP_REMOVED lines=60> */
.L_x_11008:
[----:B------:R-:W-:Y:S05]  /*56290*/  BSYNC.RECONVERGENT B4 ;  /* 0x0000000000047941 */ /* 0x000fea0003800200 */
.L_x_11007:
        /* <DEDUP_REMOVED lines=48> */
.L_x_11010:
[----:B------:R-:W-:Y:S05]  /*565a0*/  BSYNC.RECONVERGENT B4 ;  /* 0x0000000000047941 */ /* 0x000fea0003800200 */
.L_x_11009:
[----:B------:R-:W-:Y:S02]  /*565b0*/  IMAD.MOV.U32 R6, RZ, RZ, R2 ;  /* 0x000000ffff067224 */ /* 0x000fe400078e0002 */
[----:B------:R-:W-:Y:S01]  /*565c0*/  IMAD.MOV.U32 R7, RZ, RZ, R3 ;  /* 0x000000ffff077224 */ /* 0x000fe200078e0003 */
[----:B------:R-:W-:Y:S06]  /*565d0*/  BRA `(.L_x_10984) ;  /* 0x0000000000d07947 */ /* 0x000fec0003800000 */
.L_x_10985:
        /* <DEDUP_REMOVED lines=51> */
.L_x_11011:
[----:B------:R-:W-:Y:S05]  /*56910*/  BSYNC.RECONVERGENT B4 ;  /* 0x0000000000047941 */ /* 0x000fea0003800200 */
.L_x_10984:
[----:B------:R-:W-:Y:S05]  /*56920*/  BSYNC.RECONVERGENT B3 ;  /* 0x0000000000037941 */ /* 0x000fea0003800200 */
.L_x_10980:
        /* <DEDUP_REMOVED lines=53> */
.L_x_11016:
[----:B------:R-:W-:Y:S05]  /*56c80*/  BSYNC.RECONVERGENT B5 ;  /* 0x0000000000057941 */ /* 0x000fea0003800200 */
.L_x_11015:
        /* <DEDUP_REMOVED lines=184> */
.L_x_11019:
        /* <DEDUP_REMOVED lines=123> */
.L_x_11018:
        /* <DEDUP_REMOVED lines=172> */
.L_x_11021:
        /* <DEDUP_REMOVED lines=123> */
.L_x_11017:
        /* <DEDUP_REMOVED lines=78> */
.L_x_11028:
[----:B------:R-:W-:Y:S05]  /*59710*/  BSYNC.RECONVERGENT B7 ;  /* 0x0000000000077941 */ /* 0x000fea0003800200 */
.L_x_11027:
[----:B------:R-:W-:Y:S02]  /*59720*/  IMAD.MOV.U32 R70, RZ, RZ, R2 ;  /* 0x000000ffff467224 */ /* 0x000fe400078e0002 */
[----:B------:R-:W-:-:S07]  /*59730*/  IMAD.MOV.U32 R71, RZ, RZ, R3 ;  /* 0x000000ffff477224 */ /* 0x000fce00078e0003 */
.L_x_11026:
[----:B------:R-:W-:Y:S05]  /*59740*/  BSYNC.RECONVERGENT B6 ;  /* 0x0000000000067941 */ /* 0x000fea0003800200 */
.L_x_11025:
        /* <DEDUP_REMOVED lines=63> */
.L_x_11033:
[----:B------:R-:W-:Y:S05]  /*59b40*/  BSYNC.RECONVERGENT B7 ;  /* 0x0000000000077941 */ /* 0x000fea0003800200 */
.L_x_11032:
[----:B------:R-:W-:Y:S02]  /*59b50*/  IMAD.MOV.U32 R4, RZ, RZ, R2 ;  /* 0x000000ffff047224 */ /* 0x000fe400078e0002 */
[----:B------:R-:W-:Y:S01]  /*59b60*/  IMAD.MOV.U32 R5, RZ, RZ, R3 ;  /* 0x000000ffff057224 */ /* 0x000fe200078e0003 */
[----:B------:R-:W-:Y:S06]  /*59b70*/  BRA `(.L_x_11031) ;  /* 0x0000000000047947 */ /* 0x000fec0003800000 */
.L_x_11030:
[----:B------:R0:W1:Y:S02]  /*59b80*/  DADD R4, -R64, R62 ;  /* 0x0000000040047229 */ /* 0x000064000000013e */
.L_x_11031:
[----:B------:R-:W-:Y:S05]  /*59b90*/  BSYNC.RECONVERGENT B6 ;  /* 0x0000000000067941 */ /* 0x000fea0003800200 */
.L_x_11029:
[----:B-1----:R1:W2:Y:S01]  /*59ba0*/  DMUL R2, R4, 0.5 ;  /* 0x3fe0000004027828 */ /* 0x0022a20000000000 */
[----:B------:R-:W-:Y:S01]  /*59bb0*/  BSSY.RECONVERGENT B6, `(.L_x_11034) ;  /* 0x0000046000067945 */ /* 0x000fe20003800200 */
[----:B-1----:R-:W-:Y:S01]  /*59bc0*/  IMAD.MOV.U32 R4, RZ, RZ, 0x0 ;  /* 0x00000000ff047424 */ /* 0x002fe200078e00ff */
[----:B------:R-:W-:-:S15]  /*59bd0*/  MOV R5, 0x3fd80000 ;  /* 0x3fd8000000057802 */ /* 0x000fde0000000f00 */
        /* <DEDUP_REMOVED lines=67> */
.L_x_11035:
[----:B------:R-:W-:Y:S05]  /*5a010*/  BSYNC.RECONVERGENT B6 ;  /* 0x0000000000067941 */ /* 0x000fea0003800200 */
.L_x_11034:
[----:B------:R-:W-:Y:S02]  /*5a020*/  IMAD.MOV.U32 R60, RZ, RZ, R2 ;  /* 0x000000ffff3c7224 */ /* 0x000fe400078e0002 */
[----:B------:R-:W-:Y:S01]  /*5a030*/  IMAD.MOV.U32 R61, RZ, RZ, R3 ;  /* 0x000000ffff3d7224 */ /* 0x000fe200078e0003 */
[----:B------:R-:W-:Y:S06]  /*5a040*/  BRA `(.L_x_11036) ;  /* 0x0000001000e47947 */ /* 0x000fec0003800000 */
.L_x_11024:
        /* <DEDUP_REMOVED lines=64> */
.L_x_11039:
[----:B------:R-:W-:Y:S05]  /*5a450*/  BSYNC.RECONVERGENT B6 ;  /* 0x0000000000067941 */ /* 0x000fea0003800200 */
.L_x_11038:
[----:B------:R-:W-:Y:S02]  /*5a460*/  IMAD.MOV.U32 R60, RZ, RZ, R2 ;  /* 0x000000ffff3c7224 */ /* 0x000fe400078e0002 */
[----:B------:R-:W-:Y:S01]  /*5a470*/  IMAD.MOV.U32 R61, RZ, RZ, R3 ;  /* 0x000000ffff3d7224 */ /* 0x000fe200078e0003 */
[----:B------:R-:W-:Y:S06]  /*5a480*/  BRA `(.L_x_11036) ;  /* 0x0000000c00d47947 */ /* 0x000fec0003800000 */
.L_x_11037:
        /* <DEDUP_REMOVED lines=70> */
.L_x_11041:
[----:B------:R-:W-:Y:S05]  /*5a8f0*/  BSYNC.RECONVERGENT B6 ;  /* 0x0000000000067941 */ /* 0x000fea0003800200 */
.L_x_11040:
        /* <DEDUP_REMOVED lines=48> */
.L_x_11043:
[----:B------:R-:W-:Y:S05]  /*5ac00*/  BSYNC.RECONVERGENT B6 ;  /* 0x0000000000067941 */ /* 0x000fea0003800200 */
.L_x_11042:
[----:B------:R-:W1:Y:S01]  /*5ac10*/  DMUL R58, R58, 8.11296384146066816958e+31 ;  /* 0x469000003a3a7828 */ /* 0x000e620000000000 */
[----:B------:R-:W-:Y:S01]  /*5ac20*/  MOV R60, R2 ;  /* 0x00000002003c7202 */ /* 0x000fe20000000f00 */
[----:B------:R-:W-:Y:S01]  /*5ac30*/  IMAD.MOV.U32 R61, RZ, RZ, R3 ;  /* 0x000000ffff3d7224 */ /* 0x000fe200078e0003 */
[----:B-1----:R-:W-:Y:S06]  /*5ac40*/  BRA `(.L_x_11036) ;  /* 0x0000000400e47947 */ /* 0x002fec0003800000 */
.L_x_11023:
        /* <DEDUP_REMOVED lines=53> */
.L_x_11045:
[----:B------:R-:W-:Y:S05]  /*5afa0*/  BSYNC.RECONVERGENT B6 ;  /* 0x0000000000067941 */ /* 0x000fea0003800200 */
.L_x_11044:
        /* <DEDUP_REMOVED lines=63> */
.L_x_11047:
[----:B------:R-:W-:Y:S05]  /*5b3a0*/  BSYNC.RECONVERGENT B6 ;  /* 0x0000000000067941 */ /* 0x000fea0003800200 */
.L_x_11046:
[----:B------:R0:W1:Y:S01]  /*5b3b0*/  DMUL R60, R2, R48 ;  /* 0x00000030023c7228 */ /* 0x0000620000000000 */
[----:B------:R-:W-:Y:S01]  /*5b3c0*/  IMAD.MOV.U32 R58, RZ, RZ, 0x0 ;  /* 0x00000000ff3a7424 */ /* 0x000fe200078e00ff */
[----:B01----:R-:W-:-:S07]  /*5b3d0*/  MOV R59, 0x3ff00000 ;  /* 0x3ff00000003b7802 */ /* 0x003fce0000000f00 */
.L_x_11036:
[----:B------:R-:W-:Y:S05]  /*5b3e0*/  BSYNC.RECONVERGENT B5 ;  /* 0x0000000000057941 */ /* 0x000fea0003800200 */
.L_x_11022:
[----:B------:R-:W-:Y:S05]  /*5b3f0*/  BRA `(.L_x_11048) ;  /* 0x0000000000187947 */ /* 0x000fea0003800000 */
.L_x_11014:
[----:B------:R-:W0:-:S15]  /*5b400*/  DMUL R60, R60, 9.00719925474099200000e+15 ;  /* 0x434000003c3c7828 */ /* 0x000e1e0000000000 */
[----:B------:R-:W-:-:S15]  /*5b410*/  NOP ;  /* 0x0000000000007918 */ /* 0x000fde0000000000 */
[----:B------:R-:W-:-:S15]  /*5b420*/  NOP ;  /* 0x0000000000007918 */ /* 0x000fde0000000000 */
[----:B------:R-:W-:-:S15]  /*5b430*/  NOP ;  /* 0x0000000000007918 */ /* 0x000fde0000000000 */
[----:B------:R-:W-:-:S04]  /*5b440*/  NOP ;  /* 0x0000000000007918 */ /* 0x000fc80000000000 */
[----:B0-----:R-:W1:Y:S02]  /*5b450*/  DMUL R58, R58, 9.00719925474099200000e+15 ;  /* 0x434000003a3a7828 */ /* 0x001e640000000000 */
.L_x_11048:
[----:B------:R-:W-:Y:S05]  /*5b460*/  BSYNC.RELIABLE B3 ;  /* 0x0000000000037941 */ /* 0x000fea0003800100 */
.L_x_11013:
        /* <DEDUP_REMOVED lines=68> */
.L_x_11051:
[----:B------:R-:W-:Y:S05]  /*5b8b0*/  BSYNC.RECONVERGENT B3 ;  /* 0x0000000000037941 */ /* 0x000fea0003800200 */
.L_x_11050:
        /* <DEDUP_REMOVED lines=176> */
.L_x_11053:
[----:B------:R-:W-:Y:S02]  /*5c3c0*/  FSEL R2, RZ, 3.37028055040000000000e+12, P0 ;  /* 0x54442d18ff027808 */ /* 0x000fe40000000000 */
[----:B------:R-:W-:-:S07]  /*5c3d0*/  FSEL R3, RZ, 2.1426990032196044922, P0 ;  /* 0x400921fbff037808 */ /* 0x000fce0000000000 */
.L_x_11054:
[----:B------:R-:W-:Y:S05]  /*5c3e0*/  BSYNC.RECONVERGENT B0 ;  /* 0x0000000000007941 */ /* 0x000fea0003800200 */
.L_x_11052:
        /* <DEDUP_REMOVED lines=10> */
.L_x_11049:
        /* <DEDUP_REMOVED lines=62> */
.L_x_11056:
[----:B------:R-:W-:Y:S05]  /*5c870*/  BSYNC.RECONVERGENT B3 ;  /* 0x0000000000037941 */ /* 0x000fea0003800200 */
.L_x_11055:
        /* <DEDUP_REMOVED lines=177> */
.L_x_11058:
[----:B------:R-:W-:Y:S02]  /*5d390*/  FSEL R2, RZ, 3.37028055040000000000e+12, P0 ;  /* 0x54442d18ff027808 */ /* 0x000fe40000000000 */
[----:B------:R-:W-:-:S07]  /*5d3a0*/  FSEL R3, RZ, 2.1426990032196044922, P0 ;  /* 0x400921fbff037808 */ /* 0x000fce0000000000 */
.L_x_11059:
[----:B------:R-:W-:Y:S05]  /*5d3b0*/  BSYNC.RECONVERGENT B0 ;  /* 0x0000000000007941 */ /* 0x000fea0003800200 */
.L_x_11057:
        /* <DEDUP_REMOVED lines=9> */
.L_x_11020:
[----:B------:R-:W-:Y:S05]  /*5d450*/  BSYNC.RECONVERGENT B4 ;  /* 0x0000000000047941 */ /* 0x000fea0003800200 */
.L_x_11012:
[----:B------:R-:W-:Y:S01]  /*5d460*/  ISETP.GE.AND P0, PT, R11, RZ, PT ;  /* 0x000000ff0b00720c */ /* 0x000fe20003f06270 */
[----:B------:R-:W1:Y:S03]  /*5d470*/  DADD R4, -RZ, -R6 ;  /* 0x00000000ff047229 */ /* 0x000e660000000906 */
[----:B-1----:R-:W-:Y:S02]  /*5d480*/  FSEL R6, R6, R4, !P0 ;  /* 0x0000000406067208 */ /* 0x002fe40004000000 */
[----:B------:R-:W-:Y:S01]  /*5d490*/  FSEL R7, R7, R5, !P0 ;  /* 0x0000000507077208 */ /* 0x000fe20004000000 */
[----:B------:R-:W-:Y:S06]  /*5d4a0*/  BRA `(.L_x_10976) ;  /* 0x0000006800147947 */ /* 0x000fec0003800000 */
.L_x_10979:
        /* <DEDUP_REMOVED lines=15> */
.L_x_10978:
[----:B------:R1:W2:Y:S01]  /*5d5a0*/  DADD R6, -RZ, -R10 ;  /* 0x00000000ff067229 */ /* 0x0002a2000000090a */
[----:B------:R-:W-:Y:S01]  /*5d5b0*/  CS2R R2, SRZ ;  /* 0x0000000000027805 */ /* 0x000fe2000001ff00 */
[----:B-12---:R-:W-:Y:S06]  /*5d5c0*/  BRA `(.L_x_10976) ;  /* 0x0000006400cc7947 */ /* 0x006fec0003800000 */
.L_x_10977:
        /* <DEDUP_REMOVED lines=20> */
[----:B0-----:R-:W0:Y:S01]  /*5d710*/  DMUL R34, R6, R6 ;  /* 0x0000000606227228 */ /* 0x001e220000000000 */
        /* <DEDUP_REMOVED lines=10> */
[-C--:B------:R-:W-:Y:S01]  /*5d7c0*/  MOV R32, R34.reuse ;  /* 0x0000002200207202 */ /* 0x080fe20000000f00 */
[----:B------:R-:W-:Y:S01]  /*5d7d0*/  IMAD.MOV.U32 R0, RZ, RZ, R35 ;  /* 0x000000ffff007224 */ /* 0x000fe200078e0023 */
[----:B------:R-:W-:-:S15]  /*5d7e0*/  MOV R46, R34 ;  /* 0x00000022002e7202 */ /* 0x000fde0000000f00 */
[----:B------:R-:W-:-:S15]  /*5d7f0*/  NOP ;  /* 0x0000000000007918 */ /* 0x000fde0000000000 */
[----:B------:R-:W-:-:S15]  /*5d800*/  NOP ;  /* 0x0000000000007918 */ /* 0x000fde0000000000 */
[----:B------:R-:W-:-:S13]  /*5d810*/  NOP ;  /* 0x0000000000007918 */ /* 0x000fda0000000000 */
        /* <DEDUP_REMOVED lines=228> */
.L_x_11064:
[----:B------:R-:W-:Y:S05]  /*5e660*/  BSYNC.RECONVERGENT B0 ;  /* 0x0000000000007941 */ /* 0x000fea0003800200 */
.L_x_11063:
        /* <DEDUP_REMOVED lines=8> */
.L_x_11066:
[----:B------:R-:W-:Y:S05]  /*5e6f0*/  BSYNC.RECONVERGENT B4 ;  /* 0x0000000000047941 */ /* 0x000fea0003800200 */
.L_x_11065:
[----:B------:R-:W-:Y:S01]  /*5e700*/  IMAD.MOV.U32 R32, RZ, RZ, -0x2449a4b7 ;  /* 0xdbb65b49ff207424 */ /* 0x000fe200078e00ff */
[----:B------:R-:W-:Y:S01]  /*5e710*/  UMOV UR6, 0x2a25ff7e ;  /* 0x2a25ff7e00067882 */ /* 0x000fe20000000000 */
[----:B------:R-:W-:Y:S01]  /*5e720*/  IMAD.MOV.U32 R33, RZ, RZ, 0x3f2d3b63 ;  /* 0x3f2d3b63ff217424 */ /* 0x000fe200078e00ff */
[----:B------:R-:W-:Y:S01]  /*5e730*/  UMOV UR7, 0x3ef53e1d ;  /* 0x3ef53e1d00077882 */ /* 0x000fe20000000000 */
[----:B------:R-:W2:Y:S01]  /*5e740*/  DMUL R6, R2, R2 ;  /* 0x0000000202067228 */ /* 0x000ea20000000000 */
[----:B------:R-:W-:Y:S01]  /*5e750*/  ISETP.GE.AND P2, PT, R9, RZ, PT ;  /* 0x000000ff0900720c */ /* 0x000fe20003f46270 */
[----:B------:R-:W-:Y:S01]  /*5e760*/  @!P1 IMAD.MOV.U32 R8, RZ, RZ, 0x54442d18 ;  /* 0x54442d18ff089424 */ /* 0x000fe200078e00ff */
[----:B------:R-:W-:Y:S01]  /*5e770*/  @!P1 MOV R9, 0x3ff921fb ;  /* 0x3ff921fb00099802 */ /* 0x000fe20000000f00 */
[----:B------:R-:W-:Y:S01]  /*5e780*/  BSSY.RECONVERGENT B0, `(.L_x_11067) ;  /* 0x00000aa000007945 */ /* 0x000fe20003800200 */
        /* <DEDUP_REMOVED lines=148> */
[----:B------:R-:W-:-:S15]  /*5f0d0*/  @!P1 FSEL R7, R33, R7, !P0 ;  /* 0x0000000721079208 */ /* 0x000fde0004000000 */
[----:B------:R-:W-:-:S15]  /*5f0e0*/  NOP ;  /* 0x0000000000007918 */ /* 0x000fde0000000000 */
[----:B------:R-:W-:-:S15]  /*5f0f0*/  NOP ;  /* 0x0000000000007918 */ /* 0x000fde0000000000 */
[----:B------:R-:W-:-:S15]  /*5f100*/  NOP ;  /* 0x0000000000007918 */ /* 0x000fde0000000000 */
        /* <DEDUP_REMOVED lines=15> */
.L_x_11068:
[----:B------:R-:W-:Y:S02]  /*5f200*/  FSEL R2, RZ, 3.37028055040000000000e+12, P0 ;  /* 0x54442d18ff027808 */ /* 0x000fe40000000000 */
[----:B------:R-:W-:-:S07]  /*5f210*/  FSEL R3, RZ, 2.1426990032196044922, P0 ;  /* 0x400921fbff037808 */ /* 0x000fce0000000000 */
.L_x_11069:
[----:B------:R-:W-:Y:S05]  /*5f220*/  BSYNC.RECONVERGENT B0 ;  /* 0x0000000000007941 */ /* 0x000fea0003800200 */
.L_x_11067:
        /* <DEDUP_REMOVED lines=14> */
.L_x_11062:
[----:B------:R-:W1:Y:S01]  /*5f310*/  MUFU.RCP64H R3, R61 ;  /* 0x0000003d00037308 */ /* 0x000e620000001800 */
        /* <DEDUP_REMOVED lines=10> */
[----:B-1----:R-:W1:-:S15]  /*5f3c0*/  DFMA R32, -R60, R2, 1 ;  /* 0x3ff000003c20742b */ /* 0x002e5e0000000102 */
[----:B------:R-:W-:-:S15]  /*5f3d0*/  NOP ;  /* 0x0000000000007918 */ /* 0x000fde0000000000 */
[----:B------:R-:W-:-:S15]  /*5f3e0*/  NOP ;  /* 0x0000000000007918 */ /* 0x000fde0000000000 */
[----:B------:R-:W-:-:S15]  /*5f3f0*/  NOP ;  /* 0x0000000000007918 */ /* 0x000fde0000000000 */
[----:B------:R-:W-:-:S04]  /*5f400*/  NOP ;  /* 0x0000000000007918 */ /* 0x000fc80000000000 */
[----:B-1----:R-:W0:-:S15]  /*5f410*/  DFMA R32, R32, R32, R32 ;  /* 0x000000202020722b */ /* 0x002e1e0000000020 */
        /* <DEDUP_REMOVED lines=64> */
[----:B0-----:R-:W-:Y:S02]  /*5f820*/  FSEL R49, R46, UR10, P0 ;  /* 0x0000000a2e317c08 */ /* 0x001fe40008000000 */
[----:B------:R-:W-:Y:S02]  /*5f830*/  @P3 LOP3.LUT R49, R48, 0x80000, RZ, 0xfc, !PT ;  /* 0x0008000030313812 */ /* 0x000fe400078efcff */
        /* <DEDUP_REMOVED lines=243> */
.L_x_11072:
[----:B------:R-:W-:Y:S05]  /*60770*/  BSYNC.RECONVERGENT B0 ;  /* 0x0000000000007941 */ /* 0x000fea0003800200 */
.L_x_11071:
        /* <DEDUP_REMOVED lines=8> */
.L_x_11074:
[----:B------:R-:W-:Y:S05]  /*60800*/  BSYNC.RECONVERGENT B4 ;  /* 0x0000000000047941 */ /* 0x000fea0003800200 */
.L_x_11073:
[----:B------:R-:W-:Y:S01]  /*60810*/  IMAD.MOV.U32 R32, RZ, RZ, -0x2449a4b7 ;  /* 0xdbb65b49ff207424 */ /* 0x000fe200078e00ff */
[----:B------:R-:W-:Y:S01]  /*60820*/  UMOV UR6, 0x2a25ff7e ;  /* 0x2a25ff7e00067882 */ /* 0x000fe20000000000 */
[----:B------:R-:W-:Y:S01]  /*60830*/  IMAD.MOV.U32 R33, RZ, RZ, 0x3f2d3b63 ;  /* 0x3f2d3b63ff217424 */ /* 0x000fe200078e00ff */
[----:B------:R-:W-:Y:S01]  /*60840*/  UMOV UR7, 0x3ef53e1d ;  /* 0x3ef53e1d00077882 */ /* 0x000fe20000000000 */
[----:B------:R-:W2:Y:S01]  /*60850*/  DMUL R6, R2, R2 ;  /* 0x0000000202067228 */ /* 0x000ea20000000000 */
[----:B------:R-:W-:Y:S01]  /*60860*/  ISETP.GE.AND P2, PT, R9, RZ, PT ;  /* 0x000000ff0900720c */ /* 0x000fe20003f46270 */
[----:B------:R-:W-:Y:S01]  /*60870*/  @!P1 IMAD.MOV.U32 R8, RZ, RZ, 0x54442d18 ;  /* 0x54442d18ff089424 */ /* 0x000fe200078e00ff */
[----:B------:R-:W-:Y:S01]  /*60880*/  BSSY.RECONVERGENT B0, `(.L_x_11075) ;  /* 0x00000ac000007945 */ /* 0x000fe20003800200 */
[----:B------:R-:W-:Y:S01]  /*60890*/  @!P1 IMAD.MOV.U32 R9, RZ, RZ, 0x3ff921fb ;  /* 0x3ff921fbff099424 */ /* 0x000fe200078e00ff */
        /* <DEDUP_REMOVED lines=168> */
.L_x_11076:
[----:B------:R-:W-:Y:S02]  /*61320*/  FSEL R2, RZ, 3.37028055040000000000e+12, P0 ;  /* 0x54442d18ff027808 */ /* 0x000fe40000000000 */
[----:B------:R-:W-:-:S07]  /*61330*/  FSEL R3, RZ, 2.1426990032196044922, P0 ;  /* 0x400921fbff037808 */ /* 0x000fce0000000000 */
.L_x_11077:
[----:B------:R-:W-:Y:S05]  /*61340*/  BSYNC.RECONVERGENT B0 ;  /* 0x0000000000007941 */ /* 0x000fea0003800200 */
.L_x_11075:
        /* <DEDUP_REMOVED lines=10> */
.L_x_11061:
        /* <DEDUP_REMOVED lines=51> */
[----:B------:R-:W-:Y:S01]  /*61720*/  IMAD.MOV.U32 R62, RZ, RZ, R2 ;  /* 0x000000ffff3e7224 */ /* 0x000fe200078e0002 */
[----:B------:R-:W-:-:S07]  /*61730*/  MOV R63, R3 ;  /* 0x00000003003f7202 */ /* 0x000fce0000000f00 */
.L_x_11079:
[----:B------:R-:W-:Y:S05]  /*61740*/  BSYNC.RECONVERGENT B4 ;  /* 0x0000000000047941 */ /* 0x000fea0003800200 */
.L_x_11078:
        /* <DEDUP_REMOVED lines=51> */
.L_x_11081:
[----:B------:R-:W-:Y:S05]  /*61a80*/  BSYNC.RECONVERGENT B4 ;  /* 0x0000000000047941 */ /* 0x000fea0003800200 */
.L_x_11080:
        /* <DEDUP_REMOVED lines=333> */
.L_x_11083:
[----:B------:R-:W-:Y:S05]  /*62f60*/  BSYNC.RECONVERGENT B0 ;  /* 0x0000000000007941 */ /* 0x000fea0003800200 */
.L_x_11082:
[----:B------:R-:W-:Y:S04]  /*62f70*/  BSSY.RECONVERGENT B4, `(.L_x_11084) ;  /* 0x0000008000047945 */ /* 0x000fe80003800200 */
[----:B------:R-:W-:Y:S05]  /*62f80*/  @P4 BRA P5, `(.L_x_11085) ;  /* 0x0000000000184947 */ /* 0x000fea0002800000 */
[----:B------:R-:W-:Y:S01]  /*62f90*/  IMAD.MOV.U32 R2, RZ, RZ, R6 ;  /* 0x000000ffff027224 */ /* 0x000fe200078e0006 */
[----:B------:R-:W-:Y:S01]  /*62fa0*/  MOV R3, R7 ;  /* 0x0000000700037202 */ /* 0x000fe20000000f00 */
[----:B0-----:R-:W-:Y:S01]  /*62fb0*/  IMAD.MOV.U32 R34, RZ, RZ, R60 ;  /* 0x000000ffff227224 */ /* 0x001fe200078e003c */
[----:B------:R-:W-:Y:S01]  /*62fc0*/  MOV R32, 0x62ff0 ;  /* 0x00062ff000207802 */ /* 0x000fe20000000f00 */
[----:B------:R-:W-:-:S07]  /*62fd0*/  IMAD.MOV.U32 R33, RZ, RZ, R61 ;  /* 0x000000ffff217224 */ /* 0x000fce00078e003d */
[----:B-1----:R-:W-:Y:S05]  /*62fe0*/  CALL.REL.NOINC `($__internal_26_$__cuda_sm20_div_rn_f64_full) ;  /* 0x00000dc000a87944 */ /* 0x002fea0003c00000 */
.L_x_11085:
[----:B------:R-:W-:Y:S05]  /*62ff0*/  BSYNC.RECONVERGENT B4 ;  /* 0x0000000000047941 */ /* 0x000fea0003800200 */
.L_x_11084:
        /* <DEDUP_REMOVED lines=176> */
.L_x_11087:
[----:B------:R-:W-:Y:S02]  /*63b00*/  FSEL R2, RZ, 3.37028055040000000000e+12, P0 ;  /* 0x54442d18ff027808 */ /* 0x000fe40000000000 */
[----:B------:R-:W-:-:S07]  /*63b10*/  FSEL R3, RZ, 2.1426990032196044922, P0 ;  /* 0x400921fbff037808 */ /* 0x000fce0000000000 */
.L_x_11088:
[----:B------:R-:W-:Y:S05]  /*63b20*/  BSYNC.RECONVERGENT B0 ;  /* 0x0000000000007941 */ /* 0x000fea0003800200 */
.L_x_11086:
        /* <DEDUP_REMOVED lines=13> */
.L_x_11070:
[----:B------:R-:W-:Y:S05]  /*63c00*/  BSYNC.RECONVERGENT B3 ;  /* 0x0000000000037941 */ /* 0x000fea0003800200 */
.L_x_11060:
        /* <DEDUP_REMOVED lines=15> */
.L_x_10976:
[----:B------:R-:W-:Y:S05]  /*63d00*/  BSYNC.RECONVERGENT B1 ;  /* 0x0000000000017941 */ /* 0x000fea0003800200 */
.L_x_10974:
        /* <DEDUP_REMOVED lines=13> */
[----:B------:R-:W-:Y:S01]  /*63de0*/  @P0 FSEL R5, R5, R7, !P1 ;  /* 0x0000000705050208 */ /* 0x000fe20004800000 */
[----:B------:R-:W-:Y:S01]  /*63df0*/  @P0 IMAD.MOV.U32 R7, RZ, RZ, R3 ;  /* 0x000000ffff070224 */ /* 0x000fe200078e0003 */
[----:B------:R-:W-:Y:S06]  /*63e00*/  @P0 BRA `(.L_x_10973) ;  /* 0x0000000000280947 */ /* 0x000fec0003800000 */
[----:B------:R-:W1:Y:S01]  /*63e10*/  DSETP.NAN.AND P0, PT, R6, R6, PT ;  /* 0x000000060600722a */ /* 0x000e620003f08000 */
[----:B------:R-:W-:Y:S01]  /*63e20*/  IMAD.MOV.U32 R4, RZ, RZ, R6 ;  /* 0x000000ffff047224 */ /* 0x000fe200078e0006 */
[----:B------:R-:W-:Y:S02]  /*63e30*/  MOV R5, R7 ;  /* 0x0000000700057202 */ /* 0x000fe40000000f00 */
[----:B-1----:R-:W-:-:S15]  /*63e40*/  @!P0 LOP3.LUT R3, R3, 0x80000000, R11, 0xb8, !PT ;  /* 0x8000000003038812 */ /* 0x002fde00078eb80b */
[----:B------:R-:W-:-:S15]  /*63e50*/  NOP ;  /* 0x0000000000007918 */ /* 0x000fde0000000000 */
[----:B------:R-:W-:-:S15]  /*63e60*/  NOP ;  /* 0x0000000000007918 */ /* 0x000fde0000000000 */
[----:B------:R-:W-:-:S15]  /*63e70*/  NOP ;  /* 0x0000000000007918 */ /* 0x000fde0000000000 */
[----:B------:R1:W2:Y:S02]  /*63e80*/  @!P0 DADD R4, -RZ, |R6| ;  /* 0x00000000ff048229 */ /* 0x0002a40000000506 */
[----:B-1----:R-:W-:Y:S02]  /*63e90*/  @!P0 IMAD.MOV.U32 R6, RZ, RZ, R2 ;  /* 0x000000ffff068224 */ /* 0x002fe400078e0002 */
[----:B--2---:R-:W-:-:S07]  /*63ea0*/  @!P0 IMAD.MOV.U32 R7, RZ, RZ, R3 ;  /* 0x000000ffff078224 */ /* 0x004fce00078e0003 */
.L_x_10973:
[----:B------:R-:W-:Y:S05]  /*63eb0*/  BSYNC.RECONVERGENT B2 ;  /* 0x0000000000027941 */ /* 0x000fea0003800200 */
.L_x_10972:
        /* <DEDUP_REMOVED lines=11> */
[----:B------:R-:W-:Y:S01]  /*63f70*/  IMAD.MOV.U32 R32, RZ, RZ, 0x33145c07 ;  /* 0x33145c07ff207424 */ /* 0x000fe200078e00ff */
[----:B------:R-:W-:Y:S02]  /*63f80*/  MOV R33, 0x3c91a626 ;  /* 0x3c91a62600217802 */ /* 0x000fe40000000f00 */
        /* <DEDUP_REMOVED lines=53> */
[----:B-1----:R-:W-:Y:S02]  /*642e0*/  @P0 IMAD.MOV.U32 R2, RZ, RZ, R10 ;  /* 0x000000ffff020224 */ /* 0x002fe400078e000a */
        /* <DEDUP_REMOVED lines=11> */
.L_x_11092:
        /* <DEDUP_REMOVED lines=34> */
[----:B------:R-:W-:Y:S01]  /*645c0*/  MOV R2, RZ ;  /* 0x000000ff00027202 */ /* 0x000fe20000000f00 */
[----:B------:R-:W-:Y:S01]  /*645d0*/  UMOV UR6, 0xffffffff ;  /* 0xffffffff00067882 */ /* 0x000fe20000000000 */
[CC--:B-1----:R-:W-:Y:S01]  /*645e0*/  ISETP.LT.U32.AND P0, PT, R68.reuse, R8.reuse, PT ;  /* 0x000000084400720c */ /* 0x0c2fe20003f01070 */
[----:B------:R-:W-:Y:S01]  /*645f0*/  UMOV UR7, 0x7fefffff ;  /* 0x7fefffff00077882 */ /* 0x000fe20000000000 */
[----:B------:R-:W-:Y:S01]  /*64600*/  IMAD.MOV.U32 R32, RZ, RZ, RZ ;  /* 0x000000ffff207224 */ /* 0x000fe200078e00ff */
[----:B------:R-:W-:Y:S01]  /*64610*/  UMOV UR10, UR7 ;  /* 0x00000007000a7c82 */ /* 0x000fe20008000000 */
[----:B------:R-:W-:Y:S01]  /*64620*/  ISETP.LT.U32.AND.EX P0, PT, R69, R9, PT, P0 ;  /* 0x000000094500720c */ /* 0x000fe20003f01100 */
[----:B------:R-:W-:Y:S03]  /*64630*/  BSSY.RECONVERGENT B3, `(.L_x_11097) ;  /* 0x0000613000037945 */ /* 0x000fe60003800200 */
        /* <DEDUP_REMOVED lines=67> */
[----:B------:R-:W-:Y:S01]  /*64a70*/  IMAD.MOV.U32 R3, RZ, RZ, 0x3fd80000 ;  /* 0x3fd80000ff037424 */ /* 0x000fe200078e00ff */
[----:B------:R-:W-:-:S15]  /*64a80*/  MOV R44, RZ ;  /* 0x000000ff002c7202 */ /* 0x000fde0000000f00 */
        /* <DEDUP_REMOVED lines=182> */
[----:B------:R-:W-:Y:S01]  /*655f0*/  IMAD.MOV.U32 R48, RZ, RZ, R2 ;  /* 0x000000ffff307224 */ /* 0x000fe200078e0002 */
[----:B------:R-:W-:-:S07]  /*65600*/  MOV R49, R3 ;  /* 0x0000000300317202 */ /* 0x000fce0000000f00 */
.L_x_11100:
[----:B------:R-:W-:Y:S05]  /*65610*/  BSYNC.RECONVERGENT B4 ;  /* 0x0000000000047941 */ /* 0x000fea0003800200 */
.L_x_11099:
        /* <DEDUP_REMOVED lines=193> */
.L_x_11098:
        /* <DEDUP_REMOVED lines=77> */
.L_x_11107:
[----:B------:R-:W-:Y:S05]  /*66700*/  BSYNC.RECONVERGENT B5 ;  /* 0x0000000000057941 */ /* 0x000fea0003800200 */
.L_x_11106:
[----:B------:R-:W-:Y:S02]  /*66710*/  IMAD.MOV.U32 R10, RZ, RZ, R2 ;  /* 0x000000ffff0a7224 */ /* 0x000fe400078e0002 */
[----:B------:R-:W-:-:S07]  /*66720*/  IMAD.MOV.U32 R11, RZ, RZ, R3 ;  /* 0x000000ffff0b7224 */ /* 0x000fce00078e0003 */
.L_x_11105:
[----:B------:R-:W-:Y:S05]  /*66730*/  BSYNC.RECONVERGENT B4 ;  /* 0x0000000000047941 */ /* 0x000fea0003800200 */
.L_x_11104:
        /* <DEDUP_REMOVED lines=70> */
.L_x_11112:
[----:B------:R-:W-:Y:S05]  /*66ba0*/  BSYNC.RECONVERGENT B5 ;  /* 0x0000000000057941 */ /* 0x000fea0003800200 */
.L_x_11111:
[----:B------:R-:W-:Y:S05]  /*66bb0*/  BRA `(.L_x_11110) ;  /* 0x0000000000047947 */ /* 0x000fea0003800000 */
.L_x_11109:
[----:B------:R0:W1:Y:S02]  /*66bc0*/  DADD R2, R62, -R32 ;  /* 0x000000003e027229 */ /* 0x0000640000000820 */
.L_x_11110:
[----:B------:R-:W-:Y:S05]  /*66bd0*/  BSYNC.RECONVERGENT B4 ;  /* 0x0000000000047941 */ /* 0x000fea0003800200 */
.L_x_11108:
        /* <DEDUP_REMOVED lines=73> */
.L_x_11114:
[----:B------:R-:W-:Y:S05]  /*67070*/  BSYNC.RECONVERGENT B4 ;  /* 0x0000000000047941 */ /* 0x000fea0003800200 */
.L_x_11113:
        /* <DEDUP_REMOVED lines=197> */
.L_x_11115:
        /* <DEDUP_REMOVED lines=52> */
.L_x_11117:
[----:B------:R-:W-:Y:S05]  /*68010*/  BSYNC.RECONVERGENT B4 ;  /* 0x0000000000047941 */ /* 0x000fea0003800200 */
.L_x_11116:
        /* <DEDUP_REMOVED lines=78> */
.L_x_11103:
        /* <DEDUP_REMOVED lines=52> */
[----:B------:R-:W-:Y:S05]  /*68840*/  CALL.REL.NOINC `($__internal_27_$__cuda_sm20_dsqrt_rn_f64_mediumpath_v1) ;  /* 0x00000d7000c47944 */ /* 0x000fea0003c00000 */
[----:B------:R-:W-:Y:S02]  /*68850*/  IMAD.MOV.U32 R48, RZ, RZ, R2 ;  /* 0x000000ffff307224 */ /* 0x000fe400078e0002 */
[----:B------:R-:W-:-:S07]  /*68860*/  IMAD.MOV.U32 R49, RZ, RZ, R3 ;  /* 0x000000ffff317224 */ /* 0x000fce00078e0003 */
.L_x_11120:
[----:B------:R-:W-:Y:S05]  /*68870*/  BSYNC.RECONVERGENT B4 ;  /* 0x0000000000047941 */ /* 0x000fea0003800200 */
.L_x_11119:
        /* <DEDUP_REMOVED lines=198> */
.L_x_11121:
        /* <DEDUP_REMOVED lines=52> */
.L_x_11123:
[----:B------:R-:W-:Y:S05]  /*69820*/  BSYNC.RECONVERGENT B4 ;  /* 0x0000000000047941 */ /* 0x000fea0003800200 */
.L_x_11122:
        /* <DEDUP_REMOVED lines=78> */
.L_x_11118:
        /* <DEDUP_REMOVED lines=60> */
.L_x_11125:
[----:B------:R-:W-:Y:S05]  /*6a0d0*/  BSYNC.RECONVERGENT B4 ;  /* 0x0000000000047941 */ /* 0x000fea0003800200 */
.L_x_11124:
        /* <DEDUP_REMOVED lines=48> */
.L_x_11127:
[----:B------:R-:W-:Y:S05]  /*6a3e0*/  BSYNC.RECONVERGENT B4 ;  /* 0x0000000000047941 */ /* 0x000fea0003800200 */
.L_x_11126:
[----:B------:R-:W-:Y:S01]  /*6a3f0*/  MOV R10, R2 ;  /* 0x00000002000a7202 */ /* 0x000fe20000000f00 */
[----:B------:R-:W-:Y:S01]  /*6a400*/  IMAD.MOV.U32 R11, RZ, RZ, R3 ;  /* 0x000000ffff0b7224 */ /* 0x000fe200078e0003 */
[----:B------:R-:W-:Y:S06]  /*6a410*/  BRA `(.L_x_11101) ;  /* 0x0000000000d07947 */ /* 0x000fec0003800000 */
.L_x_11102:
        /* <DEDUP_REMOVED lines=51> */
.L_x_11128:
[----:B------:R-:W-:Y:S05]  /*6a750*/  BSYNC.RECONVERGENT B4 ;  /* 0x0000000000047941 */ /* 0x000fea0003800200 */
.L_x_11101:
[----:B------:R-:W-:Y:S05]  /*6a760*/  BSYNC.RECONVERGENT B3 ;  /* 0x0000000000037941 */ /* 0x000fea0003800200 */
.L_x_11097:
        /* <DEDUP_REMOVED lines=53> */
.L_x_11133:
[----:B------:R-:W-:Y:S05]  /*6aac0*/  BSYNC.RECONVERGENT B5 ;  /* 0x0000000000057941 */ /* 0x000fea0003800200 */
.L_x_11132:
        /* <DEDUP_REMOVED lines=184> */
.L_x_11136:
        /* <DEDUP_REMOVED lines=117> */
[----:B0-----:R-:W2:-:S15]  /*6bda0*/  @P0 DADD R2, -R2, UR6 ;  /* 0x0000000602020e29 */ /* 0x001e9e0008000100 */
[----:B------:R-:W-:-:S15]  /*6bdb0*/  NOP ;  /* 0x0000000000007918 */ /* 0x000fde0000000000 */
[----:B------:R-:W-:-:S15]  /*6bdc0*/  NOP ;  /* 0x0000000000007918 */ /* 0x000fde0000000000 */
[----:B------:R-:W-:-:S15]  /*6bdd0*/  NOP ;  /* 0x0000000000007918 */ /* 0x000fde0000000000 */
[----:B------:R-:W-:-:S04]  /*6bde0*/  NOP ;  /* 0x0000000000007918 */ /* 0x000fc80000000000 */
[----:B-1----:R1:W3:Y:S02]  /*6bdf0*/  @!P0 DADD R2, R8, UR6 ;  /* 0x0000000608028e29 */ /* 0x0022e40008000000 */
[----:B-123--:R-:W-:Y:S05]  /*6be00*/  BRA `(.L_x_11137) ;  /* 0x0000005400207947 */ /* 0x00efea0003800000 */
.L_x_11135:
        /* <DEDUP_REMOVED lines=172> */
.L_x_11138:
        /* <DEDUP_REMOVED lines=124> */
.L_x_11134:
        /* <DEDUP_REMOVED lines=78> */
.L_x_11145:
[----:B------:R-:W-:Y:S05]  /*6d570*/  BSYNC.RECONVERGENT B7 ;  /* 0x0000000000077941 */ /* 0x000fea0003800200 */
.L_x_11144:
[----:B------:R-:W-:Y:S02]  /*6d580*/  IMAD.MOV.U32 R70, RZ, RZ, R2 ;  /* 0x000000ffff467224 */ /* 0x000fe400078e0002 */
[----:B------:R-:W-:-:S07]  /*6d590*/  IMAD.MOV.U32 R71, RZ, RZ, R3 ;  /* 0x000000ffff477224 */ /* 0x000fce00078e0003 */
.L_x_11143:
[----:B------:R-:W-:Y:S05]  /*6d5a0*/  BSYNC.RECONVERGENT B6 ;  /* 0x0000000000067941 */ /* 0x000fea0003800200 */
.L_x_11142:
        /* <DEDUP_REMOVED lines=63> */
.L_x_11150:
[----:B------:R-:W-:Y:S05]  /*6d9a0*/  BSYNC.RECONVERGENT B7 ;  /* 0x0000000000077941 */ /* 0x000fea0003800200 */
.L_x_11149:
[----:B------:R-:W-:Y:S02]  /*6d9b0*/  IMAD.MOV.U32 R8, RZ, RZ, R2 ;  /* 0x000000ffff087224 */ /* 0x000fe400078e0002 */
[----:B------:R-:W-:Y:S01]  /*6d9c0*/  IMAD.MOV.U32 R9, RZ, RZ, R3 ;  /* 0x000000ffff097224 */ /* 0x000fe200078e0003 */
[----:B------:R-:W-:Y:S06]  /*6d9d0*/  BRA `(.L_x_11148) ;  /* 0x0000000000047947 */ /* 0x000fec0003800000 */
.L_x_11147:
[----:B------:R0:W1:Y:S02]  /*6d9e0*/  DADD R8, -R64, R62 ;  /* 0x0000000040087229 */ /* 0x000064000000013e */
.L_x_11148:
[----:B------:R-:W-:Y:S05]  /*6d9f0*/  BSYNC.RECONVERGENT B6 ;  /* 0x0000000000067941 */ /* 0x000fea0003800200 */
.L_x_11146:
        /* <DEDUP_REMOVED lines=64> */
[----:B------:R-:W-:Y:S01]  /*6de00*/  MOV R0, 0x6de70 ;  /* 0x0006de7000007802 */ /* 0x000fe20000000f00 */
[----:B------:R-:W-:Y:S02]  /*6de10*/  IMAD.MOV.U32 R46, RZ, RZ, R60 ;  /* 0x000000ffff2e7224 */ /* 0x000fe400078e003c */
[----:B------:R-:W-:Y:S02]  /*6de20*/  IMAD.MOV.U32 R45, RZ, RZ, R61 ;  /* 0x000000ffff2d7224 */ /* 0x000fe400078e003d */
[----:B------:R-:W-:Y:S02]  /*6de30*/  IMAD.MOV.U32 R32, RZ, RZ, R48 ;  /* 0x000000ffff207224 */ /* 0x000fe400078e0030 */
[----:B------:R-:W-:Y:S02]  /*6de40*/  IMAD.MOV.U32 R33, RZ, RZ, R49 ;  /* 0x000000ffff217224 */ /* 0x000fe400078e0031 */
[----:B------:R-:W-:-:S07]  /*6de50*/  IMAD.MOV.U32 R3, RZ, RZ, R9 ;  /* 0x000000ffff037224 */ /* 0x000fce00078e0009 */
[----:B0-----:R-:W-:Y:S05]  /*6de60*/  CALL.REL.NOINC `($__internal_27_$__cuda_sm20_dsqrt_rn_f64_mediumpath_v1) ;  /* 0x00000d1c003c7944 */ /* 0x001fea0003c00000 */
.L_x_11152:
[----:B------:R-:W-:Y:S05]  /*6de70*/  BSYNC.RECONVERGENT B6 ;  /* 0x0000000000067941 */ /* 0x000fea0003800200 */
.L_x_11151:
[----:B------:R-:W-:Y:S01]  /*6de80*/  MOV R60, R2 ;  /* 0x00000002003c7202 */ /* 0x000fe20000000f00 */
[----:B------:R-:W-:Y:S01]  /*6de90*/  IMAD.MOV.U32 R61, RZ, RZ, R3 ;  /* 0x000000ffff3d7224 */ /* 0x000fe200078e0003 */
[----:B------:R-:W-:Y:S06]  /*6dea0*/  BRA `(.L_x_11153) ;  /* 0x0000001000dc7947 */ /* 0x000fec0003800000 */
.L_x_11141:
        /* <DEDUP_REMOVED lines=63> */
.L_x_11156:
[----:B------:R-:W-:Y:S05]  /*6e2a0*/  BSYNC.RECONVERGENT B6 ;  /* 0x0000000000067941 */ /* 0x000fea0003800200 */
.L_x_11155:
[----:B------:R-:W-:Y:S01]  /*6e2b0*/  IMAD.MOV.U32 R60, RZ, RZ, R2 ;  /* 0x000000ffff3c7224 */ /* 0x000fe200078e0002 */
[----:B------:R-:W-:Y:S01]  /*6e2c0*/  MOV R61, R3 ;  /* 0x00000003003d7202 */ /* 0x000fe20000000f00 */
[----:B------:R-:W-:Y:S06]  /*6e2d0*/  BRA `(.L_x_11153) ;  /* 0x0000000c00d07947 */ /* 0x000fec0003800000 */
.L_x_11154:
        /* <DEDUP_REMOVED lines=69> */
.L_x_11158:
[----:B------:R-:W-:Y:S05]  /*6e730*/  BSYNC.RECONVERGENT B6 ;  /* 0x0000000000067941 */ /* 0x000fea0003800200 */
.L_x_11157:
        /* <DEDUP_REMOVED lines=48> */
.L_x_11160:
[----:B------:R-:W-:Y:S05]  /*6ea40*/  BSYNC.RECONVERGENT B6 ;  /* 0x0000000000067941 */ /* 0x000fea0003800200 */
.L_x_11159:
[----:B------:R-:W0:Y:S01]  /*6ea50*/  DMUL R58, R58, 8.11296384146066816958e+31 ;  /* 0x469000003a3a7828 */ /* 0x000e220000000000 */
[----:B------:R-:W-:Y:S02]  /*6ea60*/  IMAD.MOV.U32 R60, RZ, RZ, R2 ;  /* 0x000000ffff3c7224 */ /* 0x000fe400078e0002 */
[----:B------:R-:W-:Y:S01]  /*6ea70*/  IMAD.MOV.U32 R61, RZ, RZ, R3 ;  /* 0x000000ffff3d7224 */ /* 0x000fe200078e0003 */
[----:B0-----:R-:W-:Y:S06]  /*6ea80*/  BRA `(.L_x_11153) ;  /* 0x0000000400e47947 */ /* 0x001fec0003800000 */
.L_x_11140:
        /* <DEDUP_REMOVED lines=53> */
.L_x_11162:
[----:B------:R-:W-:Y:S05]  /*6ede0*/  BSYNC.RECONVERGENT B6 ;  /* 0x0000000000067941 */ /* 0x000fea0003800200 */
.L_x_11161:
        /* <DEDUP_REMOVED lines=62> */
[----:B------:R-:W-:Y:S05]  /*6f1d0*/  CALL.REL.NOINC `($__internal_27_$__cuda_sm20_dsqrt_rn_f64_mediumpath_v1) ;  /* 0x00000d0800607944 */ /* 0x000fea0003c00000 */
.L_x_11164:
[----:B------:R-:W-:Y:S05]  /*6f1e0*/  BSYNC.RECONVERGENT B6 ;  /* 0x0000000000067941 */ /* 0x000fea0003800200 */
.L_x_11163:
[----:B------:R0:W1:Y:S01]  /*6f1f0*/  DMUL R60, R2, R48 ;  /* 0x00000030023c7228 */ /* 0x0000620000000000 */
[----:B------:R-:W-:Y:S02]  /*6f200*/  IMAD.MOV.U32 R58, RZ, RZ, 0x0 ;  /* 0x00000000ff3a7424 */ /* 0x000fe400078e00ff */
[----:B01----:R-:W-:-:S07]  /*6f210*/  IMAD.MOV.U32 R59, RZ, RZ, 0x3ff00000 ;  /* 0x3ff00000ff3b7424 */ /* 0x003fce00078e00ff */
.L_x_11153:
[----:B------:R-:W-:Y:S05]  /*6f220*/  BSYNC.RECONVERGENT B5 ;  /* 0x0000000000057941 */ /* 0x000fea0003800200 */
.L_x_11139:
[----:B------:R-:W-:Y:S05]  /*6f230*/  BRA `(.L_x_11165) ;  /* 0x0000000000187947 */ /* 0x000fea0003800000 */
.L_x_11131:
[----:B------:R-:W0:-:S15]  /*6f240*/  DMUL R60, R60, 9.00719925474099200000e+15 ;  /* 0x434000003c3c7828 */ /* 0x000e1e0000000000 */
[----:B------:R-:W-:-:S15]  /*6f250*/  NOP ;  /* 0x0000000000007918 */ /* 0x000fde0000000000 */
[----:B------:R-:W-:-:S15]  /*6f260*/  NOP ;  /* 0x0000000000007918 */ /* 0x000fde0000000000 */
[----:B------:R-:W-:-:S15]  /*6f270*/  NOP ;  /* 0x0000000000007918 */ /* 0x000fde0000000000 */
[----:B------:R-:W-:-:S04]  /*6f280*/  NOP ;  /* 0x0000000000007918 */ /* 0x000fc80000000000 */
[----:B0-----:R-:W1:Y:S02]  /*6f290*/  DMUL R58, R58, 9.00719925474099200000e+15 ;  /* 0x434000003a3a7828 */ /* 0x001e640000000000 */
.L_x_11165:
[----:B------:R-:W-:Y:S05]  /*6f2a0*/  BSYNC.RELIABLE B3 ;  /* 0x0000000000037941 */ /* 0x000fea0003800100 */
.L_x_11130:
        /* <DEDUP_REMOVED lines=62> */
[----:B------:R-:W-:Y:S01]  /*6f690*/  MOV R2, R34 ;  /* 0x0000002200027202 */ /* 0x000fe20000000f00 */
[----:B------:R-:W-:Y:S01]  /*6f6a0*/  IMAD.MOV.U32 R3, RZ, RZ, R35 ;  /* 0x000000ffff037224 */ /* 0x000fe200078e0023 */
[----:B------:R-:W-:Y:S01]  /*6f6b0*/  MOV R32, 0x6f6f0 ;  /* 0x0006f6f000207802 */ /* 0x000fe20000000f00 */
[----:B------:R-:W-:Y:S02]  /*6f6c0*/  IMAD.MOV.U32 R34, RZ, RZ, R12 ;  /* 0x000000ffff227224 */ /* 0x000fe400078e000c */
[----:B------:R-:W-:-:S07]  /*6f6d0*/  IMAD.MOV.U32 R33, RZ, RZ, R13 ;  /* 0x000000ffff217224 */ /* 0x000fce00078e000d */
[----:B0-----:R-:W-:Y:S05]  /*6f6e0*/  CALL.REL.NOINC `($__internal_26_$__cuda_sm20_div_rn_f64_full) ;  /* 0x00000cf800e87944 */ /* 0x001fea0003c00000 */
.L_x_11168:
[----:B------:R-:W-:Y:S05]  /*6f6f0*/  BSYNC.RECONVERGENT B3 ;  /* 0x0000000000037941 */ /* 0x000fea0003800200 */
.L_x_11167:
        /* <DEDUP_REMOVED lines=177> */
.L_x_11170:
[----:B------:R-:W-:Y:S02]  /*70210*/  FSEL R2, RZ, 3.37028055040000000000e+12, P0 ;  /* 0x54442d18ff027808 */ /* 0x000fe40000000000 */
[----:B------:R-:W-:-:S07]  /*70220*/  FSEL R3, RZ, 2.1426990032196044922, P0 ;  /* 0x400921fbff037808 */ /* 0x000fce0000000000 */
.L_x_11171:
[----:B------:R-:W-:Y:S05]  /*70230*/  BSYNC.RECONVERGENT B0 ;  /* 0x0000000000007941 */ /* 0x000fea0003800200 */
.L_x_11169:
        /* <DEDUP_REMOVED lines=10> */
.L_x_11166:
        /* <DEDUP_REMOVED lines=62> */
.L_x_11173:
[----:B------:R-:W-:Y:S05]  /*706c0*/  BSYNC.RECONVERGENT B3 ;  /* 0x0000000000037941 */ /* 0x000fea0003800200 */
.L_x_11172:
        /* <DEDUP_REMOVED lines=159> */
[----:B-1----:R-:W-:Y:S02]  /*710c0*/  @P1 FSEL R8, R12, R8, !P0 ;  /* 0x000000080c081208 */ /* 0x002fe40004000000 */
[----:B------:R-:W-:Y:S01]  /*710d0*/  @P1 FSEL R9, R13, R9, !P0 ;  /* 0x000000090d091208 */ /* 0x000fe20004000000 */
[----:B------:R-:W-:Y:S01]  /*710e0*/  @P1 IMAD.MOV.U32 R13, RZ, RZ, 0x3ff921fb ;  /* 0x3ff921fbff0d1424 */ /* 0x000fe200078e00ff */
[----:B------:R-:W-:-:S15]  /*710f0*/  @P1 MOV R12, 0x54442d18 ;  /* 0x54442d18000c1802 */ /* 0x000fde0000000f00 */
[----:B------:R-:W-:-:S15]  /*71100*/  NOP ;  /* 0x0000000000007918 */ /* 0x000fde0000000000 */
[----:B------:R-:W-:-:S15]  /*71110*/  NOP ;  /* 0x0000000000007918 */ /* 0x000fde0000000000 */
[----:B------:R-:W-:-:S13]  /*71120*/  NOP ;  /* 0x0000000000007918 */ /* 0x000fda0000000000 */
        /* <DEDUP_REMOVED lines=10> */
.L_x_11175:
[----:B------:R-:W-:Y:S02]  /*711d0*/  FSEL R2, RZ, 3.37028055040000000000e+12, P0 ;  /* 0x54442d18ff027808 */ /* 0x000fe40000000000 */
[----:B------:R-:W-:-:S07]  /*711e0*/  FSEL R3, RZ, 2.1426990032196044922, P0 ;  /* 0x400921fbff037808 */ /* 0x000fce0000000000 */
.L_x_11176:
[----:B------:R-:W-:Y:S05]  /*711f0*/  BSYNC.RECONVERGENT B0 ;  /* 0x0000000000007941 */ /* 0x000fea0003800200 */
.L_x_11174:
        /* <DEDUP_REMOVED lines=9> */
.L_x_11137:
[----:B------:R-:W-:Y:S05]  /*71290*/  BSYNC.RECONVERGENT B4 ;  /* 0x0000000000047941 */ /* 0x000fea0003800200 */
.L_x_11129:
[----:B------:R-:W-:Y:S01]  /*712a0*/  ISETP.GE.AND P0, PT, R15, RZ, PT ;  /* 0x000000ff0f00720c */ /* 0x000fe20003f06270 */
[----:B------:R-:W1:Y:S03]  /*712b0*/  DADD R8, -RZ, -R10 ;  /* 0x00000000ff087229 */ /* 0x000e66000000090a */
[----:B-1----:R-:W-:Y:S02]  /*712c0*/  FSEL R10, R10, R8, !P0 ;  /* 0x000000080a0a7208 */ /* 0x002fe40004000000 */
[----:B------:R-:W-:Y:S01]  /*712d0*/  FSEL R11, R11, R9, !P0 ;  /* 0x000000090b0b7208 */ /* 0x000fe20004000000 */
[----:B------:R-:W-:Y:S06]  /*712e0*/  BRA `(.L_x_11093) ;  /* 0x0000006800087947 */ /* 0x000fec0003800000 */
.L_x_11096:
        /* <DEDUP_REMOVED lines=13> */
[----:B-1----:R-:W2:Y:S02]  /*713c0*/  DADD R2, R2, UR6 ;  /* 0x0000000602027e29 */ /* 0x002ea40008000000 */
[----:B--2---:R-:W-:Y:S05]  /*713d0*/  BRA `(.L_x_11093) ;  /* 0x0000006400cc7947 */ /* 0x004fea0003800000 */
.L_x_11095:
[----:B------:R2:W3:Y:S01]  /*713e0*/  DADD R10, -RZ, -R14 ;  /* 0x00000000ff0a7229 */ /* 0x0004e2000000090e */
[----:B------:R-:W-:Y:S01]  /*713f0*/  CS2R R2, SRZ ;  /* 0x0000000000027805 */ /* 0x000fe2000001ff00 */
[----:B--23--:R-:W-:Y:S06]  /*71400*/  BRA `(.L_x_11093) ;  /* 0x0000006400c07947 */ /* 0x00cfec0003800000 */
.L_x_11094:
        /* <DEDUP_REMOVED lines=38> */
[----:B0-----:R-:W-:Y:S01]  /*71670*/  @!P0 IMAD.MOV.U32 R0, RZ, RZ, R33 ;  /* 0x000000ffff008224 */ /* 0x001fe200078e0021 */
[----:B------:R-:W-:-:S03]  /*71680*/  @!P0 MOV R46, R32 ;  /* 0x00000020002e8202 */ /* 0x000fc60000000f00 */
        /* <DEDUP_REMOVED lines=225> */
.L_x_11181:
[----:B------:R-:W-:Y:S05]  /*724a0*/  BSYNC.RECONVERGENT B0 ;  /* 0x0000000000007941 */ /* 0x000fea0003800200 */
.L_x_11180:
        /* <DEDUP_REMOVED lines=8> */
.L_x_11183:
[----:B------:R-:W-:Y:S05]  /*72530*/  BSYNC.RECONVERGENT B4 ;  /* 0x0000000000047941 */ /* 0x000fea0003800200 */
.L_x_11182:
[----:B------:R-:W-:Y:S01]  /*72540*/  MOV R32, 0xdbb65b49 ;  /* 0xdbb65b4900207802 */ /* 0x000fe20000000f00 */
[----:B------:R-:W-:Y:S01]  /*72550*/  IMAD.MOV.U32 R33, RZ, RZ, 0x3f2d3b63 ;  /* 0x3f2d3b63ff217424 */ /* 0x000fe200078e00ff */
[----:B------:R-:W-:Y:S01]  /*72560*/  UMOV UR6, 0x2a25ff7e ;  /* 0x2a25ff7e00067882 */ /* 0x000fe20000000000 */
        /* <DEDUP_REMOVED lines=173> */
.L_x_11185:
[----:B------:R-:W-:Y:S02]  /*73040*/  FSEL R2, RZ, 3.37028055040000000000e+12, P0 ;  /* 0x54442d18ff027808 */ /* 0x000fe40000000000 */
[----:B------:R-:W-:-:S07]  /*73050*/  FSEL R3, RZ, 2.1426990032196044922, P0 ;  /* 0x400921fbff037808 */ /* 0x000fce0000000000 */
.L_x_11186:
[----:B------:R-:W-:Y:S05]  /*73060*/  BSYNC.RECONVERGENT B0 ;  /* 0x0000000000007941 */ /* 0x000fea0003800200 */
.L_x_11184:
        /* <DEDUP_REMOVED lines=14> */
.L_x_11179:
        /* <DEDUP_REMOVED lines=8> */
[----:B------:R-:W-:Y:S01]  /*731d0*/  MOV R54, 0x0 ;  /* 0x0000000000367802 */ /* 0x000fe20000000f00 */
[----:B------:R-:W-:Y:S01]  /*731e0*/  BSSY.RECONVERGENT B0, `(.L_x_11188) ;  /* 0x000013c000007945 */ /* 0x000fe20003800200 */
        /* <DEDUP_REMOVED lines=315> */
.L_x_11189:
[----:B------:R-:W-:Y:S05]  /*745a0*/  BSYNC.RECONVERGENT B0 ;  /* 0x0000000000007941 */ /* 0x000fea0003800200 */
.L_x_11188:
        /* <DEDUP_REMOVED lines=8> */
.L_x_11191:
[----:B------:R-:W-:Y:S05]  /*74630*/  BSYNC.RECONVERGENT B4 ;  /* 0x0000000000047941 */ /* 0x000fea0003800200 */
.L_x_11190:
        /* <DEDUP_REMOVED lines=176> */
.L_x_11193:
[----:B------:R-:W-:Y:S02]  /*75140*/  FSEL R2, RZ, 3.37028055040000000000e+12, P0 ;  /* 0x54442d18ff027808 */ /* 0x000fe40000000000 */
[----:B------:R-:W-:-:S07]  /*75150*/  FSEL R3, RZ, 2.1426990032196044922, P0 ;  /* 0x400921fbff037808 */ /* 0x000fce0000000000 */
.L_x_11194:
[----:B------:R-:W-:Y:S05]  /*75160*/  BSYNC.RECONVERGENT B0 ;  /* 0x0000000000007941 */ /* 0x000fea0003800200 */
.L_x_11192:
        /* <DEDUP_REMOVED lines=10> */
.L_x_11178:
        /* <DEDUP_REMOVED lines=51> */
[----:B------:R-:W-:Y:S02]  /*75540*/  IMAD.MOV.U32 R62, RZ, RZ, R2 ;  /* 0x000000ffff3e7224 */ /* 0x000fe400078e0002 */
[----:B------:R-:W-:-:S07]  /*75550*/  IMAD.MOV.U32 R63, RZ, RZ, R3 ;  /* 0x000000ffff3f7224 */ /* 0x000fce00078e0003 */
.L_x_11196:
[----:B------:R-:W-:Y:S05]  /*75560*/  BSYNC.RECONVERGENT B4 ;  /* 0x0000000000047941 */ /* 0x000fea0003800200 */
.L_x_11195:
        /* <DEDUP_REMOVED lines=51> */
.L_x_11198:
[----:B------:R-:W-:Y:S05]  /*758a0*/  BSYNC.RECONVERGENT B4 ;  /* 0x0000000000047941 */ /* 0x000fea0003800200 */
.L_x_11197:
        /* <DEDUP_REMOVED lines=332> */
.L_x_11200:
[----:B------:R-:W-:Y:S05]  /*76d70*/  BSYNC.RECONVERGENT B0 ;  /* 0x0000000000007941 */ /* 0x000fea0003800200 */
.L_x_11199:
        /* <DEDUP_REMOVED lines=8> */
.L_x_11202:
[----:B------:R-:W-:Y:S05]  /*76e00*/  BSYNC.RECONVERGENT B4 ;  /* 0x0000000000047941 */ /* 0x000fea0003800200 */
.L_x_11201:
        /* <DEDUP_REMOVED lines=176> */
.L_x_11204:
[----:B------:R-:W-:Y:S02]  /*77910*/  FSEL R2, RZ, 3.37028055040000000000e+12, P0 ;  /* 0x54442d18ff027808 */ /* 0x000fe40000000000 */
[----:B------:R-:W-:-:S07]  /*77920*/  FSEL R3, RZ, 2.1426990032196044922, P0 ;  /* 0x400921fbff037808 */ /* 0x000fce0000000000 */
.L_x_11205:
[----:B------:R-:W-:Y:S05]  /*77930*/  BSYNC.RECONVERGENT B0 ;  /* 0x0000000000007941 */ /* 0x000fea0003800200 */
.L_x_11203:
        /* <DEDUP_REMOVED lines=12> */
[----:B-1----:R-:W2:Y:S02]  /*77a00*/  DADD R62, R62, 1 ;  /* 0x3ff000003e3e7429 */ /* 0x002ea40000000000 */
.L_x_11187:
[----:B------:R-:W-:Y:S05]  /*77a10*/  BSYNC.RECONVERGENT B3 ;  /* 0x0000000000037941 */ /* 0x000fea0003800200 */
.L_x_11177:
        /* <DEDUP_REMOVED lines=15> */
.L_x_11093:
[----:B------:R-:W-:Y:S05]  /*77b10*/  BSYNC.RECONVERGENT B1 ;  /* 0x0000000000017941 */ /* 0x000fea0003800200 */
.L_x_11091:
        /* <DEDUP_REMOVED lines=16> */
[----:B------:R-:W-:Y:S01]  /*77c20*/  IMAD.MOV.U32 R8, RZ, RZ, R10 ;  /* 0x000000ffff087224 */ /* 0x000fe200078e000a */
[----:B------:R-:W1:Y:S01]  /*77c30*/  DSETP.NAN.AND P0, PT, R10, R10, PT ;  /* 0x0000000a0a00722a */ /* 0x000e620003f08000 */
[----:B------:R-:W-:Y:S01]  /*77c40*/  IMAD.MOV.U32 R9, RZ, RZ, R11 ;  /* 0x000000ffff097224 */ /* 0x000fe200078e000b */
[----:B-1----:R-:W-:-:S15]  /*77c50*/  @!P0 LOP3.LUT R3, R3, 0x80000000, R15, 0xb8, !PT ;  /* 0x8000000003038812 */ /* 0x002fde00078eb80f */
[----:B------:R-:W-:-:S15]  /*77c60*/  NOP ;  /* 0x0000000000007918 */ /* 0x000fde0000000000 */
[----:B------:R-:W-:-:S15]  /*77c70*/  NOP ;  /* 0x0000000000007918 */ /* 0x000fde0000000000 */
[----:B------:R-:W-:-:S15]  /*77c80*/  NOP ;  /* 0x0000000000007918 */ /* 0x000fde0000000000 */
[----:B------:R-:W-:-:S02]  /*77c90*/  NOP ;  /* 0x0000000000007918 */ /* 0x000fc40000000000 */
[----:B------:R1:W2:Y:S02]  /*77ca0*/  @!P0 DADD R8, -RZ, |R10| ;  /* 0x00000000ff088229 */ /* 0x0002a4000000050a */
[----:B-1----:R-:W-:Y:S01]  /*77cb0*/  @!P0 IMAD.MOV.U32 R10, RZ, RZ, R2 ;  /* 0x000000ffff0a8224 */ /* 0x002fe200078e0002 */
[----:B--2---:R-:W-:-:S07]  /*77cc0*/  @!P0 MOV R11, R3 ;  /* 0x00000003000b8202 */ /* 0x004fce0000000f00 */
.L_x_11090:
[----:B------:R-:W-:Y:S05]  /*77cd0*/  BSYNC.RECONVERGENT B2 ;  /* 0x0000000000027941 */ /* 0x000fea0003800200 */
.L_x_11089:
        /* <DEDUP_REMOVED lines=72> */
[----:B------:R2:W3:-:S15]  /*78160*/  @!P0 DADD R2, R12, R32 ;  /* 0x000000000c028229 */ /* 0x0004de0000000020 */
[----:B------:R-:W-:-:S15]  /*78170*/  NOP ;  /* 0x0000000000007918 */ /* 0x000fde0000000000 */
[----:B------:R-:W-:-:S15]  /*78180*/  NOP ;  /* 0x0000000000007918 */ /* 0x000fde0000000000 */
[----:B------:R-:W-:-:S15]  /*78190*/  NOP ;  /* 0x0000000000007918 */ /* 0x000fde0000000000 */
[----:B------:R-:W-:-:S04]  /*781a0*/  NOP ;  /* 0x0000000000007918 */ /* 0x000fc80000000000 */
[----:B------:R2:W4:Y:S02]  /*781b0*/  @!P0 DADD R14, R18, R18 ;  /* 0x00000000120e8229 */ /* 0x0005240000000012 */
[----:B--234-:R-:W-:Y:S05]  /*781c0*/  BRA `(.L_x_11210) ;  /* 0x0000013400f07947 */ /* 0x01cfea0003800000 */
.L_x_11209:
[----:B------:R-:W-:Y:S01]  /*781d0*/  IMAD.MOV.U32 R0, RZ, RZ, R59 ;  /* 0x000000ffff007224 */ /* 0x000fe200078e003b */
[----:B------:R-:W1:Y:S01]  /*781e0*/  DSETP.MAX.AND P0, P1, R58, R12, PT ;  /* 0x0000000c3a00722a */ /* 0x000e62000390f000 */
[----:B------:R-:W-:Y:S02]  /*781f0*/  IMAD.MOV.U32 R15, RZ, RZ, R13 ;  /* 0x000000ffff0f7224 */ /* 0x000fe400078e000d */
[----:B------:R-:W-:-:S03]  /*78200*/  IMAD.MOV.U32 R3, RZ, RZ, R12 ;  /* 0x000000ffff037224 */ /* 0x000fc600078e000c */
[----:B-1----:R-:W-:Y:S02]  /*78210*/  FSEL R33, R0, R15, P0 ;  /* 0x0000000f00217208 */ /* 0x002fe40000000000 */
[----:B------:R-:W-:Y:S02]  /*78220*/  MOV R0, R58 ;  /* 0x0000003a00007202 */ /* 0x000fe40000000f00 */
[----:B------:R-:W-:Y:S02]  /*78230*/  @P1 LOP3.LUT R33, R15, 0x80000, RZ, 0xfc, !PT ;  /* 0x000800000f211812 */ /* 0x000fe400078efcff */
[----:B------:R-:W-:-:S03]  /*78240*/  SEL R2, R0, R3, P0 ;  /* 0x0000000300027207 */ /* 0x000fc60000000000 */
[----:B------:R-:W-:-:S15]  /*78250*/  IMAD.MOV.U32 R3, RZ, RZ, R33 ;  /* 0x000000ffff037224 */ /* 0x000fde00078e0021 */
[----:B------:R-:W-:-:S15]  /*78260*/  NOP ;  /* 0x0000000000007918 */ /* 0x000fde0000000000 */
[----:B------:R-:W-:-:S15]  /*78270*/  NOP ;  /* 0x0000000000007918 */ /* 0x000fde0000000000 */
[----:B------:R-:W-:-:S04]  /*78280*/  NOP ;  /* 0x0000000000007918 */ /* 0x000fc80000000000 */
        /* <DEDUP_REMOVED lines=285> */
.L_x_11217:
[----:B------:R-:W-:Y:S05]  /*79460*/  BSYNC.RECONVERGENT B4 ;  /* 0x0000000000047941 */ /* 0x000fea0003800200 */
.L_x_11216:
        /* <DEDUP_REMOVED lines=194> */
.L_x_11215:
        /* <DEDUP_REMOVED lines=77> */
.L_x_11224:
[----:B------:R-:W-:Y:S05]  /*7a560*/  BSYNC.RECONVERGENT B5 ;  /* 0x0000000000057941 */ /* 0x000fea0003800200 */
.L_x_11223:
[----:B------:R-:W-:Y:S02]  /*7a570*/  IMAD.MOV.U32 R14, RZ, RZ, R2 ;  /* 0x000000ffff0e7224 */ /* 0x000fe400078e0002 */
[----:B------:R-:W-:-:S07]  /*7a580*/  IMAD.MOV.U32 R15, RZ, RZ, R3 ;  /* 0x000000ffff0f7224 */ /* 0x000fce00078e0003 */
.L_x_11222:
[----:B------:R-:W-:Y:S05]  /*7a590*/  BSYNC.RECONVERGENT B4 ;  /* 0x0000000000047941 */ /* 0x000fea0003800200 */
.L_x_11221:
        /* <DEDUP_REMOVED lines=70> */
.L_x_11229:
[----:B------:R-:W-:Y:S05]  /*7aa00*/  BSYNC.RECONVERGENT B5 ;  /* 0x0000000000057941 */ /* 0x000fea0003800200 */
.L_x_11228:
[----:B------:R-:W-:Y:S05]  /*7aa10*/  BRA `(.L_x_11227) ;  /* 0x0000000000047947 */ /* 0x000fea0003800000 */
.L_x_11226:
[----:B------:R0:W1:Y:S02]  /*7aa20*/  DADD R2, R62, -R32 ;  /* 0x000000003e027229 */ /* 0x0000640000000820 */
.L_x_11227:
[----:B------:R-:W-:Y:S05]  /*7aa30*/  BSYNC.RECONVERGENT B4 ;  /* 0x0000000000047941 */ /* 0x000fea0003800200 */
.L_x_11225:
        /* <DEDUP_REMOVED lines=72> */
.L_x_11231:
[----:B------:R-:W-:Y:S05]  /*7aec0*/  BSYNC.RECONVERGENT B4 ;  /* 0x0000000000047941 */ /* 0x000fea0003800200 */
.L_x_11230:
        /* <DEDUP_REMOVED lines=197> */
.L_x_11232:
        /* <DEDUP_REMOVED lines=52> */
.L_x_11234:
[----:B------:R-:W-:Y:S05]  /*7be60*/  BSYNC.RECONVERGENT B4 ;  /* 0x0000000000047941 */ /* 0x000fea0003800200 */
.L_x_11233:
        /* <DEDUP_REMOVED lines=78> */
.L_x_11220:
        /* <DEDUP_REMOVED lines=55> */
.L_x_11237:
[----:B------:R-:W-:Y:S05]  /*7c6c0*/  BSYNC.RECONVERGENT B4 ;  /* 0x0000000000047941 */ /* 0x000fea0003800200 */
.L_x_11236:
        /* <DEDUP_REMOVED lines=197> */
.L_x_11238:
        /* <DEDUP_REMOVED lines=52> */
.L_x_11240:
[----:B------:R-:W-:Y:S05]  /*7d660*/  BSYNC.RECONVERGENT B4 ;  /* 0x0000000000047941 */ /* 0x000fea0003800200 */
.L_x_11239:
        /* <DEDUP_REMOVED lines=78> */
.L_x_11235:
        /* <DEDUP_REMOVED lines=61> */
.L_x_11242:
[----:B------:R-:W-:Y:S05]  /*7df20*/  BSYNC.RECONVERGENT B4 ;  /* 0x0000000000047941 */ /* 0x000fea0003800200 */
.L_x_11241:
        /* <DEDUP_REMOVED lines=48> */
.L_x_11244:
[----:B------:R-:W-:Y:S05]  /*7e230*/  BSYNC.RECONVERGENT B4 ;  /* 0x0000000000047941 */ /* 0x000fea0003800200 */
.L_x_11243:
[----:B------:R-:W-:Y:S02]  /*7e240*/  IMAD.MOV.U32 R14, RZ, RZ, R2 ;  /* 0x000000ffff0e7224 */ /* 0x000fe400078e0002 */
[----:B------:R-:W-:Y:S01]  /*7e250*/  IMAD.MOV.U32 R15, RZ, RZ, R3 ;  /* 0x000000ffff0f7224 */ /* 0x000fe200078e0003 */
[----:B------:R-:W-:Y:S06]  /*7e260*/  BRA `(.L_x_11218) ;  /* 0x0000000000d07947 */ /* 0x000fec0003800000 */
.L_x_11219:
        /* <DEDUP_REMOVED lines=51> */
.L_x_11245:
[----:B------:R-:W-:Y:S05]  /*7e5a0*/  BSYNC.RECONVERGENT B4 ;  /* 0x0000000000047941 */ /* 0x000fea0003800200 */
.L_x_11218:
[----:B------:R-:W-:Y:S05]  /*7e5b0*/  BSYNC.RECONVERGENT B3 ;  /* 0x0000000000037941 */ /* 0x000fea0003800200 */
.L_x_11214:
        /* <DEDUP_REMOVED lines=53> */
.L_x_11250:
[----:B------:R-:W-:Y:S05]  /*7e910*/  BSYNC.RECONVERGENT B5 ;  /* 0x0000000000057941 */ /* 0x000fea0003800200 */
.L_x_11249:
        /* <DEDUP_REMOVED lines=184> */
.L_x_11253:
        /* <DEDUP_REMOVED lines=124> */
.L_x_11252:
        /* <DEDUP_REMOVED lines=172> */
.L_x_11255:
        /* <DEDUP_REMOVED lines=124> */
.L_x_11251:
        /* <DEDUP_REMOVED lines=78> */
.L_x_11262:
[----:B------:R-:W-:Y:S05]  /*813c0*/  BSYNC.RECONVERGENT B7 ;  /* 0x0000000000077941 */ /* 0x000fea0003800200 */
.L_x_11261:
[----:B------:R-:W-:Y:S01]  /*813d0*/  MOV R70, R2 ;  /* 0x0000000200467202 */ /* 0x000fe20000000f00 */
[----:B------:R-:W-:-:S07]  /*813e0*/  IMAD.MOV.U32 R71, RZ, RZ, R3 ;  /* 0x000000ffff477224 */ /* 0x000fce00078e0003 */
.L_x_11260:
[----:B------:R-:W-:Y:S05]  /*813f0*/  BSYNC.RECONVERGENT B6 ;  /* 0x0000000000067941 */ /* 0x000fea0003800200 */
.L_x_11259:
        /* <DEDUP_REMOVED lines=63> */
.L_x_11267:
[----:B------:R-:W-:Y:S05]  /*817f0*/  BSYNC.RECONVERGENT B7 ;  /* 0x0000000000077941 */ /* 0x000fea0003800200 */
.L_x_11266:
[----:B------:R-:W-:Y:S01]  /*81800*/  IMAD.MOV.U32 R12, RZ, RZ, R2 ;  /* 0x000000ffff0c7224 */ /* 0x000fe200078e0002 */
[----:B------:R-:W-:Y:S01]  /*81810*/  MOV R13, R3 ;  /* 0x00000003000d7202 */ /* 0x000fe20000000f00 */
[----:B------:R-:W-:Y:S06]  /*81820*/  BRA `(.L_x_11265) ;  /* 0x0000000000047947 */ /* 0x000fec0003800000 */
.L_x_11264:
[----:B------:R0:W1:Y:S02]  /*81830*/  DADD R12, -R64, R62 ;  /* 0x00000000400c7229 */ /* 0x000064000000013e */
.L_x_11265:
[----:B------:R-:W-:Y:S05]  /*81840*/  BSYNC.RECONVERGENT B6 ;  /* 0x0000000000067941 */ /* 0x000fea0003800200 */
.L_x_11263:
        /* <DEDUP_REMOVED lines=70> */
.L_x_11269:
[----:B------:R-:W-:Y:S05]  /*81cb0*/  BSYNC.RECONVERGENT B6 ;  /* 0x0000000000067941 */ /* 0x000fea0003800200 */
.L_x_11268:
[----:B------:R-:W-:Y:S02]  /*81cc0*/  IMAD.MOV.U32 R60, RZ, RZ, R2 ;  /* 0x000000ffff3c7224 */ /* 0x000fe400078e0002 */
[----:B------:R-:W-:Y:S01]  /*81cd0*/  IMAD.MOV.U32 R61, RZ, RZ, R3 ;  /* 0x000000ffff3d7224 */ /* 0x000fe200078e0003 */
[----:B------:R-:W-:Y:S06]  /*81ce0*/  BRA `(.L_x_11270) ;  /* 0x0000001000e07947 */ /* 0x000fec0003800000 */
.L_x_11258:
        /* <DEDUP_REMOVED lines=63> */
.L_x_11273:
[----:B------:R-:W-:Y:S05]  /*820e0*/  BSYNC.RECONVERGENT B6 ;  /* 0x0000000000067941 */ /* 0x000fea0003800200 */
.L_x_11272:
[----:B------:R-:W-:Y:S02]  /*820f0*/  IMAD.MOV.U32 R60, RZ, RZ, R2 ;  /* 0x000000ffff3c7224 */ /* 0x000fe400078e0002 */
[----:B------:R-:W-:Y:S01]  /*82100*/  IMAD.MOV.U32 R61, RZ, RZ, R3 ;  /* 0x000000ffff3d7224 */ /* 0x000fe200078e0003 */
[----:B------:R-:W-:Y:S06]  /*82110*/  BRA `(.L_x_11270) ;  /* 0x0000000c00d47947 */ /* 0x000fec0003800000 */
.L_x_11271:
        /* <DEDUP_REMOVED lines=69> */
.L_x_11275:
[----:B------:R-:W-:Y:S05]  /*82570*/  BSYNC.RECONVERGENT B6 ;  /* 0x0000000000067941 */ /* 0x000fea0003800200 */
.L_x_11274:
        /* <DEDUP_REMOVED lines=48> */
.L_x_11277:
[----:B------:R-:W-:Y:S05]  /*82880*/  BSYNC.RECONVERGENT B6 ;  /* 0x0000000000067941 */ /* 0x000fea0003800200 */
.L_x_11276:
[----:B------:R-:W0:Y:S01]  /*82890*/  DMUL R58, R58, 8.11296384146066816958e+31 ;  /* 0x469000003a3a7828 */ /* 0x000e220000000000 */
[----:B------:R-:W-:Y:S02]  /*828a0*/  IMAD.MOV.U32 R60, RZ, RZ, R2 ;  /* 0x000000ffff3c7224 */ /* 0x000fe400078e0002 */
[----:B------:R-:W-:Y:S01]  /*828b0*/  IMAD.MOV.U32 R61, RZ, RZ, R3 ;  /* 0x000000ffff3d7224 */ /* 0x000fe200078e0003 */
[----:B0-----:R-:W-:Y:S06]  /*828c0*/  BRA `(.L_x_11270) ;  /* 0x0000000400e87947 */ /* 0x001fec0003800000 */
.L_x_11257:
        /* <DEDUP_REMOVED lines=53> */
.L_x_11279:
[----:B------:R-:W-:Y:S05]  /*82c20*/  BSYNC.RECONVERGENT B6 ;  /* 0x0000000000067941 */ /* 0x000fea0003800200 */
.L_x_11278:
        /* <DEDUP_REMOVED lines=64> */
.L_x_11281:
[----:B------:R-:W-:Y:S05]  /*83030*/  BSYNC.RECONVERGENT B6 ;  /* 0x0000000000067941 */ /* 0x000fea0003800200 */
.L_x_11280:
[----:B------:R1:W2:Y:S01]  /*83040*/  DMUL R60, R2, R48 ;  /* 0x00000030023c7228 */ /* 0x0002a20000000000 */
[----:B------:R-:W-:Y:S02]  /*83050*/  IMAD.MOV.U32 R58, RZ, RZ, 0x0 ;  /* 0x00000000ff3a7424 */ /* 0x000fe400078e00ff */
[----:B-12---:R-:W-:-:S07]  /*83060*/  IMAD.MOV.U32 R59, RZ, RZ, 0x3ff00000 ;  /* 0x3ff00000ff3b7424 */ /* 0x006fce00078e00ff */
.L_x_11270:
[----:B------:R-:W-:Y:S05]  /*83070*/  BSYNC.RECONVERGENT B5 ;  /* 0x0000000000057941 */ /* 0x000fea0003800200 */
.L_x_11256:
[----:B------:R-:W-:Y:S05]  /*83080*/  BRA `(.L_x_11282) ;  /* 0x0000000000187947 */ /* 0x000fea0003800000 */
.L_x_11248:
[----:B------:R-:W0:-:S15]  /*83090*/  DMUL R60, R60, 9.00719925474099200000e+15 ;  /* 0x434000003c3c7828 */ /* 0x000e1e0000000000 */
[----:B------:R-:W-:-:S15]  /*830a0*/  NOP ;  /* 0x0000000000007918 */ /* 0x000fde0000000000 */
[----:B------:R-:W-:-:S15]  /*830b0*/  NOP ;  /* 0x0000000000007918 */ /* 0x000fde0000000000 */
[----:B------:R-:W-:-:S15]  /*830c0*/  NOP ;  /* 0x0000000000007918 */ /* 0x000fde0000000000 */
[----:B------:R-:W-:-:S04]  /*830d0*/  NOP ;  /* 0x0000000000007918 */ /* 0x000fc80000000000 */
[----:B0-----:R-:W1:Y:S02]  /*830e0*/  DMUL R58, R58, 9.00719925474099200000e+15 ;  /* 0x434000003a3a7828 */ /* 0x001e640000000000 */
.L_x_11282:
[----:B------:R-:W-:Y:S05]  /*830f0*/  BSYNC.RELIABLE B3 ;  /* 0x0000000000037941 */ /* 0x000fea0003800100 */
.L_x_11247:
        /* <DEDUP_REMOVED lines=68> */
.L_x_11285:
[----:B------:R-:W-:Y:S05]  /*83540*/  BSYNC.RECONVERGENT B3 ;  /* 0x0000000000037941 */ /* 0x000fea0003800200 */
.L_x_11284:
        /* <DEDUP_REMOVED lines=176> */
.L_x_11287:
[----:B------:R-:W-:Y:S02]  /*84050*/  FSEL R2, RZ, 3.37028055040000000000e+12, P0 ;  /* 0x54442d18ff027808 */ /* 0x000fe40000000000 */
[----:B------:R-:W-:-:S07]  /*84060*/  FSEL R3, RZ, 2.1426990032196044922, P0 ;  /* 0x400921fbff037808 */ /* 0x000fce0000000000 */
.L_x_11288:
[----:B------:R-:W-:Y:S05]  /*84070*/  BSYNC.RECONVERGENT B0 ;  /* 0x0000000000007941 */ /* 0x000fea0003800200 */
.L_x_11286:
        /* <DEDUP_REMOVED lines=10> */
.L_x_11283:
        /* <DEDUP_REMOVED lines=62> */
.L_x_11290:
[----:B------:R-:W-:Y:S05]  /*84500*/  BSYNC.RECONVERGENT B3 ;  /* 0x0000000000037941 */ /* 0x000fea0003800200 */
.L_x_11289:
        /* <DEDUP_REMOVED lines=176> */
.L_x_11292:
[----:B------:R-:W-:Y:S02]  /*85010*/  FSEL R2, RZ, 3.37028055040000000000e+12, P0 ;  /* 0x54442d18ff027808 */ /* 0x000fe40000000000 */
[----:B------:R-:W-:-:S07]  /*85020*/  FSEL R3, RZ, 2.1426990032196044922, P0 ;  /* 0x400921fbff037808 */ /* 0x000fce0000000000 */
.L_x_11293:
[----:B------:R-:W-:Y:S05]  /*85030*/  BSYNC.RECONVERGENT B0 ;  /* 0x0000000000007941 */ /* 0x000fea0003800200 */
.L_x_11291:
        /* <DEDUP_REMOVED lines=9> */
.L_x_11254:
[----:B------:R-:W-:Y:S05]  /*850d0*/  BSYNC.RECONVERGENT B4 ;  /* 0x0000000000047941 */ /* 0x000fea0003800200 */
.L_x_11246:
[----:B------:R-:W-:Y:S01]  /*850e0*/  ISETP.GE.AND P0, PT, R19, RZ, PT ;  /* 0x000000ff1300720c */ /* 0x000fe20003f06270 */
[----:B------:R-:W1:Y:S03]  /*850f0*/  DADD R12, -RZ, -R14 ;  /* 0x00000000ff0c7229 */ /* 0x000e66000000090e */
[----:B-1----:R-:W-:Y:S02]  /*85100*/  FSEL R14, R14, R12, !P0 ;  /* 0x0000000c0e0e7208 */ /* 0x002fe40004000000 */
[----:B------:R-:W-:Y:S01]  /*85110*/  FSEL R15, R15, R13, !P0 ;  /* 0x0000000d0f0f7208 */ /* 0x000fe20004000000 */
[----:B------:R-:W-:Y:S06]  /*85120*/  BRA `(.L_x_11210) ;  /* 0x0000006800187947 */ /* 0x000fec0003800000 */
.L_x_11213:
        /* <DEDUP_REMOVED lines=15> */
.L_x_11212:
[----:B------:R2:W3:Y:S01]  /*85220*/  DADD R14, -RZ, -R18 ;  /* 0x00000000ff0e7229 */ /* 0x0004e20000000912 */
[----:B------:R-:W-:Y:S01]  /*85230*/  CS2R R2, SRZ ;  /* 0x0000000000027805 */ /* 0x000fe2000001ff00 */
[----:B--23--:R-:W-:Y:S06]  /*85240*/  BRA `(.L_x_11210) ;  /* 0x0000006400d07947 */ /* 0x00cfec0003800000 */
.L_x_11211:
        /* <DEDUP_REMOVED lines=266> */
.L_x_11298:
[----:B------:R-:W-:Y:S05]  /*862f0*/  BSYNC.RECONVERGENT B0 ;  /* 0x0000000000007941 */ /* 0x000fea0003800200 */
.L_x_11297:
        /* <DEDUP_REMOVED lines=8> */
.L_x_11300:
[----:B------:R-:W-:Y:S05]  /*86380*/  BSYNC.RECONVERGENT B4 ;  /* 0x0000000000047941 */ /* 0x000fea0003800200 */
.L_x_11299:
        /* <DEDUP_REMOVED lines=177> */
.L_x_11302:
[----:B------:R-:W-:Y:S02]  /*86ea0*/  FSEL R2, RZ, 3.37028055040000000000e+12, P0 ;  /* 0x54442d18ff027808 */ /* 0x000fe40000000000 */
[----:B------:R-:W-:-:S07]  /*86eb0*/  FSEL R3, RZ, 2.1426990032196044922, P0 ;  /* 0x400921fbff037808 */ /* 0x000fce0000000000 */
.L_x_11303:
[----:B------:R-:W-:Y:S05]  /*86ec0*/  BSYNC.RECONVERGENT B0 ;  /* 0x0000000000007941 */ /* 0x000fea0003800200 */
.L_x_11301:
        /* <DEDUP_REMOVED lines=14> */
.L_x_11296:
        /* <DEDUP_REMOVED lines=324> */
.L_x_11306:
[----:B------:R-:W-:Y:S05]  /*883f0*/  BSYNC.RECONVERGENT B0 ;  /* 0x0000000000007941 */ /* 0x000fea0003800200 */
.L_x_11305:
        /* <DEDUP_REMOVED lines=8> */
.L_x_11308:
[----:B------:R-:W-:Y:S05]  /*88480*/  BSYNC.RECONVERGENT B4 ;  /* 0x0000000000047941 */ /* 0x000fea0003800200 */
.L_x_11307:
        /* <DEDUP_REMOVED lines=176> */
.L_x_11310:
[----:B------:R-:W-:Y:S02]  /*88f90*/  FSEL R2, RZ, 3.37028055040000000000e+12, P0 ;  /* 0x54442d18ff027808 */ /* 0x000fe40000000000 */
[----:B------:R-:W-:-:S07]  /*88fa0*/  FSEL R3, RZ, 2.1426990032196044922, P0 ;  /* 0x400921fbff037808 */ /* 0x000fce0000000000 */
.L_x_11311:
[----:B------:R-:W-:Y:S05]  /*88fb0*/  BSYNC.RECONVERGENT B0 ;  /* 0x0000000000007941 */ /* 0x000fea0003800200 */
.L_x_11309:
        /* <DEDUP_REMOVED lines=10> */
.L_x_11295:
        /* <DEDUP_REMOVED lines=53> */
.L_x_11313:
[----:B------:R-:W-:Y:S05]  /*893b0*/  BSYNC.RECONVERGENT B4 ;  /* 0x0000000000047941 */ /* 0x000fea0003800200 */
.L_x_11312:
        /* <DEDUP_REMOVED lines=51> */
.L_x_11315:
[----:B------:R-:W-:Y:S05]  /*896f0*/  BSYNC.RECONVERGENT B4 ;  /* 0x0000000000047941 */ /* 0x000fea0003800200 */
.L_x_11314:
        /* <DEDUP_REMOVED lines=335> */
.L_x_11317:
[----:B------:R-:W-:Y:S05]  /*8abf0*/  BSYNC.RECONVERGENT B0 ;  /* 0x0000000000007941 */ /* 0x000fea0003800200 */
.L_x_11316:
        /* <DEDUP_REMOVED lines=8> */
.L_x_11319:
[----:B------:R-:W-:Y:S05]  /*8ac80*/  BSYNC.RECONVERGENT B4 ;  /* 0x0000000000047941 */ /* 0x000fea0003800200 */
.L_x_11318:
[----:B------:R-:W-:Y:S01]  /*8ac90*/  IMAD.MOV.U32 R32, RZ, RZ, -0x2449a4b7 ;  /* 0xdbb65b49ff207424 */ /* 0x000fe200078e00ff */
[----:B------:R-:W-:Y:S01]  /*8aca0*/  MOV R33, 0x3f2d3b63 ;  /* 0x3f2d3b6300217802 */ /* 0x000fe20000000f00 */
        /* <DEDUP_REMOVED lines=174> */
.L_x_11321:
[----:B------:R-:W-:Y:S02]  /*8b790*/  FSEL R2, RZ, 3.37028055040000000000e+12, P0 ;  /* 0x54442d18ff027808 */ /* 0x000fe40000000000 */
[----:B------:R-:W-:-:S07]  /*8b7a0*/  FSEL R3, RZ, 2.1426990032196044922, P0 ;  /* 0x400921fbff037808 */ /* 0x000fce0000000000 */
.L_x_11322:
[----:B------:R-:W-:Y:S05]  /*8b7b0*/  BSYNC.RECONVERGENT B0 ;  /* 0x0000000000007941 */ /* 0x000fea0003800200 */
.L_x_11320:
        /* <DEDUP_REMOVED lines=13> */
.L_x_11304:
[----:B------:R-:W-:Y:S05]  /*8b890*/  BSYNC.RECONVERGENT B3 ;  /* 0x0000000000037941 */ /* 0x000fea0003800200 */
.L_x_11294:
        /* <DEDUP_REMOVED lines=15> */
.L_x_11210:
[----:B------:R-:W-:Y:S05]  /*8b990*/  BSYNC.RECONVERGENT B1 ;  /* 0x0000000000017941 */ /* 0x000fea0003800200 */
.L_x_11208:
        /* <DEDUP_REMOVED lines=27> */
.L_x_11207:
[----:B------:R-:W-:Y:S05]  /*8bb50*/  BSYNC.RECONVERGENT B2 ;  /* 0x0000000000027941 */ /* 0x000fea0003800200 */
.L_x_11206:
        /* <DEDUP_REMOVED lines=54> */
[----:B-1----:R-:W-:Y:S01]  /*8bec0*/  @P0 DADD R18, RZ, R20 ;  /* 0x00000000ff120229 */ /* 0x002fe20000000014 */
[----:B------:R-:W-:Y:S01]  /*8bed0*/  @!P0 IMAD.MOV.U32 R20, RZ, RZ, 0x54442d18 ;  /* 0x54442d18ff148424 */ /* 0x000fe200078e00ff */
[----:B------:R-:W-:-:S15]  /*8bee0*/  @!P0 MOV R21, 0x3ff921fb ;  /* 0x3ff921fb00158802 */ /* 0x000fde0000000f00 */
[----:B------:R-:W-:-:S15]  /*8bef0*/  NOP ;  /* 0x0000000000007918 */ /* 0x000fde0000000000 */
[----:B------:R-:W-:-:S15]  /*8bf00*/  NOP ;  /* 0x0000000000007918 */ /* 0x000fde0000000000 */
[----:B------:R-:W-:-:S15]  /*8bf10*/  NOP ;  /* 0x0000000000007918 */ /* 0x000fde0000000000 */
[----:B------:R-:W-:-:S02]  /*8bf20*/  NOP ;  /* 0x0000000000007918 */ /* 0x000fc40000000000 */
        /* <DEDUP_REMOVED lines=18> */
.L_x_11326:
[----:B------:R-:W-:Y:S01]  /*8c050*/  IMAD.MOV.U32 R0, RZ, RZ, R59 ;  /* 0x000000ffff007224 */ /* 0x000fe200078e003b */
[----:B------:R-:W1:Y:S01]  /*8c060*/  DSETP.MAX.AND P0, P1, R58, R68, PT ;  /* 0x000000443a00722a */ /* 0x000e62000390f000 */
[----:B------:R-:W-:Y:S02]  /*8c070*/  IMAD.MOV.U32 R17, RZ, RZ, R69 ;  /* 0x000000ffff117224 */ /* 0x000fe400078e0045 */
[----:B------:R-:W-:-:S03]  /*8c080*/  IMAD.MOV.U32 R3, RZ, RZ, R68 ;  /* 0x000000ffff037224 */ /* 0x000fc600078e0044 */
[----:B-1----:R-:W-:Y:S01]  /*8c090*/  FSEL R19, R0, R17, P0 ;  /* 0x0000001100137208 */ /* 0x002fe20000000000 */
[----:B------:R-:W-:Y:S01]  /*8c0a0*/  IMAD.MOV.U32 R0, RZ, RZ, R58 ;  /* 0x000000ffff007224 */ /* 0x000fe200078e003a */
[----:B------:R-:W-:-:S04]  /*8c0b0*/  @P1 LOP3.LUT R19, R17, 0x80000, RZ, 0xfc, !PT ;  /* 0x0008000011131812 */ /* 0x000fc800078efcff */
[----:B------:R-:W-:Y:S02]  /*8c0c0*/  SEL R2, R0, R3, P0 ;  /* 0x0000000300027207 */ /* 0x000fe40000000000 */
[----:B------:R-:W-:-:S15]  /*8c0d0*/  MOV R3, R19 ;  /* 0x0000001300037202 */ /* 0x000fde0000000f00 */
[----:B------:R-:W-:-:S15]  /*8c0e0*/  NOP ;  /* 0x0000000000007918 */ /* 0x000fde0000000000 */
[----:B------:R-:W-:-:S15]  /*8c0f0*/  NOP ;  /* 0x0000000000007918 */ /* 0x000fde0000000000 */
[----:B------:R-:W-:-:S05]  /*8c100*/  NOP ;  /* 0x0000000000007918 */ /* 0x000fca0000000000 */
        /* <DEDUP_REMOVED lines=26> */
[----:B------:R-:W-:Y:S01]  /*8c2b0*/  MOV R18, RZ ;  /* 0x000000ff00127202 */ /* 0x000fe20000000f00 */
[----:B------:R-:W-:Y:S01]  /*8c2c0*/  UMOV UR10, UR7 ;  /* 0x00000007000a7c82 */ /* 0x000fe20008000000 */
[----:B------:R-:W-:Y:S01]  /*8c2d0*/  ISETP.LT.U32.AND.EX P0, PT, R67, R69, PT, P0 ;  /* 0x000000454300720c */ /* 0x000fe20003f01100 */
[----:B------:R-:W-:Y:S03]  /*8c2e0*/  BSSY.RECONVERGENT B3, `(.L_x_11331) ;  /* 0x0000613000037945 */ /* 0x000fe60003800200 */
[----:B0-----:R-:W-:-:S02]  /*8c2f0*/  SEL R64, R66, R68, P0 ;  /* 0x0000004442407207 */ /* 0x001fc40000000000 */
        /* <DEDUP_REMOVED lines=252> */
.L_x_11334:
[----:B------:R-:W-:Y:S05]  /*8d2c0*/  BSYNC.RECONVERGENT B4 ;  /* 0x0000000000047941 */ /* 0x000fea0003800200 */
.L_x_11333:
        /* <DEDUP_REMOVED lines=193> */
.L_x_11332:
        /* <DEDUP_REMOVED lines=77> */
.L_x_11341:
[----:B------:R-:W-:Y:S05]  /*8e3b0*/  BSYNC.RECONVERGENT B5 ;  /* 0x0000000000057941 */ /* 0x000fea0003800200 */
.L_x_11340:
[----:B------:R-:W-:Y:S01]  /*8e3c0*/  IMAD.MOV.U32 R18, RZ, RZ, R2 ;  /* 0x000000ffff127224 */ /* 0x000fe200078e0002 */
[----:B------:R-:W-:-:S07]  /*8e3d0*/  MOV R19, R3 ;  /* 0x0000000300137202 */ /* 0x000fce0000000f00 */
.L_x_11339:
[----:B------:R-:W-:Y:S05]  /*8e3e0*/  BSYNC.RECONVERGENT B4 ;  /* 0x0000000000047941 */ /* 0x000fea0003800200 */
.L_x_11338:
        /* <DEDUP_REMOVED lines=70> */
.L_x_11346:
[----:B------:R-:W-:Y:S05]  /*8e850*/  BSYNC.RECONVERGENT B5 ;  /* 0x0000000000057941 */ /* 0x000fea0003800200 */
.L_x_11345:
[----:B------:R-:W-:Y:S05]  /*8e860*/  BRA `(.L_x_11344) ;  /* 0x0000000000047947 */ /* 0x000fea0003800000 */
.L_x_11343:
[----:B------:R0:W1:Y:S02]  /*8e870*/  DADD R2, R60, -R32 ;  /* 0x000000003c027229 */ /* 0x0000640000000820 */
.L_x_11344:
[----:B------:R-:W-:Y:S05]  /*8e880*/  BSYNC.RECONVERGENT B4 ;  /* 0x0000000000047941 */ /* 0x000fea0003800200 */
.L_x_11342:
        /* <DEDUP_REMOVED lines=72> */
.L_x_11348:
[----:B------:R-:W-:Y:S05]  /*8ed10*/  BSYNC.RECONVERGENT B4 ;  /* 0x0000000000047941 */ /* 0x000fea0003800200 */
.L_x_11347:
        /* <DEDUP_REMOVED lines=198> */
.L_x_11349:
        /* <DEDUP_REMOVED lines=52> */
.L_x_11351:
[----:B------:R-:W-:Y:S05]  /*8fcc0*/  BSYNC.RECONVERGENT B4 ;  /* 0x0000000000047941 */ /* 0x000fea0003800200 */
.L_x_11350:
        /* <DEDUP_REMOVED lines=78> */
.L_x_11337:
[----:B------:R-:W0:Y:S02]  /*901b0*/  DSETP.GEU.AND P0, PT, R58, 1, PT ;  /* 0x3ff000003a00742a */ /* 0x000e240003f0e000 */
[----:B0-----:R-:W-:Y:S05]  /*901c0*/  @!P0 BRA `(.L_x_11352) ;  /* 0x0000001400f88947 */ /* 0x001fea0003800000 */
[----:B------:R-:W0:Y:S01]  /*901d0*/  DMUL R18, R66, R62 ;  /* 0x0000003e42127228 */ /* 0x000e220000000000 */
        /* <DEDUP_REMOVED lines=52> */
.L_x_11354:
[----:B------:R-:W-:Y:S05]  /*90520*/  BSYNC.RECONVERGENT B4 ;  /* 0x0000000000047941 */ /* 0x000fea0003800200 */
.L_x_11353:
        /* <DEDUP_REMOVED lines=197> */
.L_x_11355:
        /* <DEDUP_REMOVED lines=52> */
.L_x_11357:
[----:B------:R-:W-:Y:S05]  /*914c0*/  BSYNC.RECONVERGENT B4 ;  /* 0x0000000000047941 */ /* 0x000fea0003800200 */
.L_x_11356:
        /* <DEDUP_REMOVED lines=78> */
.L_x_11352:
        /* <DEDUP_REMOVED lines=60> */
.L_x_11359:
[----:B------:R-:W-:Y:S05]  /*91d70*/  BSYNC.RECONVERGENT B4 ;  /* 0x0000000000047941 */ /* 0x000fea0003800200 */
.L_x_11358:
        /* <DEDUP_REMOVED lines=48> */
.L_x_11361:
[----:B------:R-:W-:Y:S05]  /*92080*/  BSYNC.RECONVERGENT B4 ;  /* 0x0000000000047941 */ /* 0x000fea0003800200 */
.L_x_11360:
[----:B------:R-:W-:Y:S02]  /*92090*/  IMAD.MOV.U32 R18, RZ, RZ, R2 ;  /* 0x000000ffff127224 */ /* 0x000fe400078e0002 */
[----:B------:R-:W-:Y:S01]  /*920a0*/  IMAD.MOV.U32 R19, RZ, RZ, R3 ;  /* 0x000000ffff137224 */ /* 0x000fe200078e0003 */
[----:B------:R-:W-:Y:S06]  /*920b0*/  BRA `(.L_x_11335) ;  /* 0x0000000000d47947 */ /* 0x000fec0003800000 */
.L_x_11336:
        /* <DEDUP_REMOVED lines=52> */
.L_x_11362:
[----:B------:R-:W-:Y:S05]  /*92400*/  BSYNC.RECONVERGENT B4 ;  /* 0x0000000000047941 */ /* 0x000fea0003800200 */
.L_x_11335:
[----:B------:R-:W-:Y:S05]  /*92410*/  BSYNC.RECONVERGENT B3 ;  /* 0x0000000000037941 */ /* 0x000fea0003800200 */
.L_x_11331:
        /* <DEDUP_REMOVED lines=53> */
.L_x_11367:
[----:B------:R-:W-:Y:S05]  /*92770*/  BSYNC.RECONVERGENT B5 ;  /* 0x0000000000057941 */ /* 0x000fea0003800200 */
.L_x_11366:
        /* <DEDUP_REMOVED lines=184> */
.L_x_11370:
        /* <DEDUP_REMOVED lines=123> */
.L_x_11369:
[----:B------:R-:W0:Y:S02]  /*93ab0*/  DADD R16, -RZ, |R2| ;  /* 0x00000000ff107229 */ /* 0x000e240000000502 */
[----:B0-----:R-:W-:-:S13]  /*93ac0*/  ISETP.GE.AND P0, PT, R17, 0x3fe26666, PT ;  /* 0x3fe266661100780c */ /* 0x001fda0003f06270 */
[----:B------:R-:W-:Y:S05]  /*93ad0*/  @!P0 BRA `(.L_x_11372) ;  /* 0x0000000800a48947 */ /* 0x000fea0003800000 */
        /* <DEDUP_REMOVED lines=169> */
.L_x_11372:
        /* <DEDUP_REMOVED lines=123> */
.L_x_11368:
        /* <DEDUP_REMOVED lines=78> */
.L_x_11379:
[----:B------:R-:W-:Y:S05]  /*95200*/  BSYNC.RECONVERGENT B7 ;  /* 0x0000000000077941 */ /* 0x000fea0003800200 */
.L_x_11378:
[----:B------:R-:W-:Y:S02]  /*95210*/  IMAD.MOV.U32 R70, RZ, RZ, R2 ;  /* 0x000000ffff467224 */ /* 0x000fe400078e0002 */
[----:B------:R-:W-:-:S07]  /*95220*/  IMAD.MOV.U32 R71, RZ, RZ, R3 ;  /* 0x000000ffff477224 */ /* 0x000fce00078e0003 */
.L_x_11377:
[----:B------:R-:W-:Y:S05]  /*95230*/  BSYNC.RECONVERGENT B6 ;  /* 0x0000000000067941 */ /* 0x000fea0003800200 */
.L_x_11376:
        /* <DEDUP_REMOVED lines=63> */
.L_x_11384:
[----:B------:R-:W-:Y:S05]  /*95630*/  BSYNC.RECONVERGENT B7 ;  /* 0x0000000000077941 */ /* 0x000fea0003800200 */
.L_x_11383:
[----:B------:R-:W-:Y:S02]  /*95640*/  IMAD.MOV.U32 R68, RZ, RZ, R2 ;  /* 0x000000ffff447224 */ /* 0x000fe400078e0002 */
[----:B------:R-:W-:Y:S01]  /*95650*/  IMAD.MOV.U32 R69, RZ, RZ, R3 ;  /* 0x000000ffff457224 */ /* 0x000fe200078e0003 */
[----:B------:R-:W-:Y:S06]  /*95660*/  BRA `(.L_x_11382) ;  /* 0x0000000000047947 */ /* 0x000fec0003800000 */
.L_x_11381:
[----:B------:R0:W1:Y:S02]  /*95670*/  DADD R68, -R62, R60 ;  /* 0x000000003e447229 */ /* 0x000064000000013c */
.L_x_11382:
[----:B------:R-:W-:Y:S05]  /*95680*/  BSYNC.RECONVERGENT B6 ;  /* 0x0000000000067941 */ /* 0x000fea0003800200 */
.L_x_11380:
        /* <DEDUP_REMOVED lines=72> */
[----:B0-----:R-:W-:Y:S05]  /*95b10*/  CALL.REL.NOINC `($__internal_27_$__cuda_sm20_dsqrt_rn_f64_mediumpath_v1) ;  /* 0x00000aa000107944 */ /* 0x001fea0003c00000 */
.L_x_11386:
[----:B------:R-:W-:Y:S05]  /*95b20*/  BSYNC.RECONVERGENT B6 ;  /* 0x0000000000067941 */ /* 0x000fea0003800200 */
.L_x_11385:
[----:B0-----:R-:W-:Y:S02]  /*95b30*/  IMAD.MOV.U32 R60, RZ, RZ, R2 ;  /* 0x000000ffff3c7224 */ /* 0x001fe400078e0002 */
[----:B------:R-:W-:Y:S01]  /*95b40*/  IMAD.MOV.U32 R61, RZ, RZ, R3 ;  /* 0x000000ffff3d7224 */ /* 0x000fe200078e0003 */
[----:B------:R-:W-:Y:S06]  /*95b50*/  BRA `(.L_x_11387) ;  /* 0x0000001000dc7947 */ /* 0x000fec0003800000 */
.L_x_11375:
        /* <DEDUP_REMOVED lines=63> */
.L_x_11390:
[----:B------:R-:W-:Y:S05]  /*95f50*/  BSYNC.RECONVERGENT B6 ;  /* 0x0000000000067941 */ /* 0x000fea0003800200 */
.L_x_11389:
[----:B------:R-:W-:Y:S02]  /*95f60*/  IMAD.MOV.U32 R60, RZ, RZ, R2 ;  /* 0x000000ffff3c7224 */ /* 0x000fe400078e0002 */
[----:B------:R-:W-:Y:S01]  /*95f70*/  IMAD.MOV.U32 R61, RZ, RZ, R3 ;  /* 0x000000ffff3d7224 */ /* 0x000fe200078e0003 */
[----:B------:R-:W-:Y:S06]  /*95f80*/  BRA `(.L_x_11387) ;  /* 0x0000000c00d07947 */ /* 0x000fec0003800000 */
.L_x_11388:
        /* <DEDUP_REMOVED lines=69> */
.L_x_11392:
[----:B------:R-:W-:Y:S05]  /*963e0*/  BSYNC.RECONVERGENT B6 ;  /* 0x0000000000067941 */ /* 0x000fea0003800200 */
.L_x_11391:
        /* <DEDUP_REMOVED lines=48> */
.L_x_11394:
[----:B------:R-:W-:Y:S05]  /*966f0*/  BSYNC.RECONVERGENT B6 ;  /* 0x0000000000067941 */ /* 0x000fea0003800200 */
.L_x_11393:
[----:B------:R-:W0:Y:S01]  /*96700*/  DMUL R58, R58, 8.11296384146066816958e+31 ;  /* 0x469000003a3a7828 */ /* 0x000e220000000000 */
[----:B------:R-:W-:Y:S02]  /*96710*/  IMAD.MOV.U32 R60, RZ, RZ, R2 ;  /* 0x000000ffff3c7224 */ /* 0x000fe400078e0002 */
[----:B------:R-:W-:Y:S01]  /*96720*/  IMAD.MOV.U32 R61, RZ, RZ, R3 ;  /* 0x000000ffff3d7224 */ /* 0x000fe200078e0003 */
[----:B0-----:R-:W-:Y:S06]  /*96730*/  BRA `(.L_x_11387) ;  /* 0x0000000400e47947 */ /* 0x001fec0003800000 */
.L_x_11374:
        /* <DEDUP_REMOVED lines=53> */
.L_x_11396:
[----:B------:R-:W-:Y:S05]  /*96a90*/  BSYNC.RECONVERGENT B6 ;  /* 0x0000000000067941 */ /* 0x000fea0003800200 */
.L_x_11395:
        /* <DEDUP_REMOVED lines=63> */
.L_x_11398:
[----:B------:R-:W-:Y:S05]  /*96e90*/  BSYNC.RECONVERGENT B6 ;  /* 0x0000000000067941 */ /* 0x000fea0003800200 */
.L_x_11397:
[----:B------:R0:W1:Y:S01]  /*96ea0*/  DMUL R60, R2, R60 ;  /* 0x0000003c023c7228 */ /* 0x0000620000000000 */
[----:B------:R-:W-:Y:S02]  /*96eb0*/  IMAD.MOV.U32 R58, RZ, RZ, 0x0 ;  /* 0x00000000ff3a7424 */ /* 0x000fe400078e00ff */
[----:B01----:R-:W-:-:S07]  /*96ec0*/  IMAD.MOV.U32 R59, RZ, RZ, 0x3ff00000 ;  /* 0x3ff00000ff3b7424 */ /* 0x003fce00078e00ff */
.L_x_11387:
[----:B------:R-:W-:Y:S05]  /*96ed0*/  BSYNC.RECONVERGENT B5 ;  /* 0x0000000000057941 */ /* 0x000fea0003800200 */
.L_x_11373:
[----:B------:R-:W-:Y:S05]  /*96ee0*/  BRA `(.L_x_11399) ;  /* 0x0000000000187947 */ /* 0x000fea0003800000 */
.L_x_11365:
[----:B------:R0:W1:-:S15]  /*96ef0*/  DMUL R60, R16, 9.00719925474099200000e+15 ;  /* 0x43400000103c7828 */ /* 0x00005e0000000000 */
[----:B------:R-:W-:-:S15]  /*96f00*/  NOP ;  /* 0x0000000000007918 */ /* 0x000fde0000000000 */
[----:B------:R-:W-:-:S15]  /*96f10*/  NOP ;  /* 0x0000000000007918 */ /* 0x000fde0000000000 */
[----:B------:R-:W-:-:S15]  /*96f20*/  NOP ;  /* 0x0000000000007918 */ /* 0x000fde0000000000 */
[----:B------:R-:W-:-:S04]  /*96f30*/  NOP ;  /* 0x0000000000007918 */ /* 0x000fc80000000000 */
[----:B01----:R-:W2:Y:S02]  /*96f40*/  DMUL R58, R58, 9.00719925474099200000e+15 ;  /* 0x434000003a3a7828 */ /* 0x003ea40000000000 */
.L_x_11399:
[----:B------:R-:W-:Y:S05]  /*96f50*/  BSYNC.RELIABLE B3 ;  /* 0x0000000000037941 */ /* 0x000fea0003800100 */
.L_x_11364:
        /* <DEDUP_REMOVED lines=67> */
[----:B------:R-:W-:Y:S05]  /*97390*/  CALL.REL.NOINC `($__internal_26_$__cuda_sm20_div_rn_f64_full) ;  /* 0x00000a7c00bc7944 */ /* 0x000fea0003c00000 */
.L_x_11402:
[----:B------:R-:W-:Y:S05]  /*973a0*/  BSYNC.RECONVERGENT B3 ;  /* 0x0000000000037941 */ /* 0x000fea0003800200 */
.L_x_11401:
        /* <DEDUP_REMOVED lines=176> */
.L_x_11404:
[----:B------:R-:W-:Y:S02]  /*97eb0*/  FSEL R2, RZ, 3.37028055040000000000e+12, P0 ;  /* 0x54442d18ff027808 */ /* 0x000fe40000000000 */
[----:B------:R-:W-:-:S07]  /*97ec0*/  FSEL R3, RZ, 2.1426990032196044922, P0 ;  /* 0x400921fbff037808 */ /* 0x000fce0000000000 */
.L_x_11405:
[----:B------:R-:W-:Y:S05]  /*97ed0*/  BSYNC.RECONVERGENT B0 ;  /* 0x0000000000007941 */ /* 0x000fea0003800200 */
.L_x_11403:
        /* <DEDUP_REMOVED lines=10> */
.L_x_11400:
        /* <DEDUP_REMOVED lines=62> */
.L_x_11407:
[----:B------:R-:W-:Y:S05]  /*98360*/  BSYNC.RECONVERGENT B3 ;  /* 0x0000000000037941 */ /* 0x000fea0003800200 */
.L_x_11406:
        /* <DEDUP_REMOVED lines=176> */
.L_x_11409:
[----:B------:R-:W-:Y:S02]  /*98e70*/  FSEL R2, RZ, 3.37028055040000000000e+12, P0 ;  /* 0x54442d18ff027808 */ /* 0x000fe40000000000 */
[----:B------:R-:W-:-:S07]  /*98e80*/  FSEL R3, RZ, 2.1426990032196044922, P0 ;  /* 0x400921fbff037808 */ /* 0x000fce0000000000 */
.L_x_11410:
[----:B------:R-:W-:Y:S05]  /*98e90*/  BSYNC.RECONVERGENT B0 ;  /* 0x0000000000007941 */ /* 0x000fea0003800200 */
.L_x_11408:
        /* <DEDUP_REMOVED lines=9> */
.L_x_11371:
[----:B------:R-:W-:Y:S05]  /*98f30*/  BSYNC.RECONVERGENT B4 ;  /* 0x0000000000047941 */ /* 0x000fea0003800200 */
.L_x_11363:
[----:B------:R-:W-:Y:S01]  /*98f40*/  ISETP.GE.AND P0, PT, R23, RZ, PT ;  /* 0x000000ff1700720c */ /* 0x000fe20003f06270 */
[----:B------:R-:W0:Y:S03]  /*98f50*/  DADD R16, -RZ, -R18 ;  /* 0x00000000ff107229 */ /* 0x000e260000000912 */
[----:B0-----:R-:W-:Y:S02]  /*98f60*/  FSEL R18, R18, R16, !P0 ;  /* 0x0000001012127208 */ /* 0x001fe40004000000 */
[----:B------:R-:W-:Y:S01]  /*98f70*/  FSEL R19, R19, R17, !P0 ;  /* 0x0000001113137208 */ /* 0x000fe20004000000 */
[----:B------:R-:W-:Y:S06]  /*98f80*/  BRA `(.L_x_11327) ;  /* 0x00000068001c7947 */ /* 0x000fec0003800000 */
.L_x_11330:
        /* <DEDUP_REMOVED lines=15> */
.L_x_11329:
[----:B------:R2:W3:Y:S01]  /*99080*/  DADD R18, -RZ, -R22 ;  /* 0x00000000ff127229 */ /* 0x0004e20000000916 */
[----:B------:R-:W-:Y:S01]  /*99090*/  CS2R R2, SRZ ;  /* 0x0000000000027805 */ /* 0x000fe2000001ff00 */
[----:B--23--:R-:W-:Y:S06]  /*990a0*/  BRA `(.L_x_11327) ;  /* 0x0000006400d47947 */ /* 0x00cfec0003800000 */
.L_x_11328:
        /* <DEDUP_REMOVED lines=266> */
.L_x_11415:
[----:B------:R-:W-:Y:S05]  /*9a150*/  BSYNC.RECONVERGENT B0 ;  /* 0x0000000000007941 */ /* 0x000fea0003800200 */
.L_x_11414:
        /* <DEDUP_REMOVED lines=8> */
.L_x_11417:
[----:B------:R-:W-:Y:S05]  /*9a1e0*/  BSYNC.RECONVERGENT B4 ;  /* 0x0000000000047941 */ /* 0x000fea0003800200 */
.L_x_11416:
[----:B------:R2:W-:Y:S01]  /*9a1f0*/  DSETP.NEU.AND P3, PT, R18, RZ, PT ;  /* 0x000000ff1200722a */ /* 0x0005e20003f6d000 */
[----:B------:R-:W-:Y:S01]  /*9a200*/  UMOV UR6, 0x2a25ff7e ;  /* 0x2a25ff7e00067882 */ /* 0x000fe20000000000 */
[----:B--2---:R-:W-:Y:S01]  /*9a210*/  IMAD.MOV.U32 R18, RZ, RZ, -0x2449a4b7 ;  /* 0xdbb65b49ff127424 */ /* 0x004fe200078e00ff */
[----:B------:R-:W-:Y:S01]  /*9a220*/  UMOV UR7, 0x3ef53e1d ;  /* 0x3ef53e1d00077882 */ /* 0x000fe20000000000 */
[----:B------:R-:W-:Y:S01]  /*9a230*/  IMAD.MOV.U32 R19, RZ, RZ, 0x3f2d3b63 ;  /* 0x3f2d3b63ff137424 */ /* 0x000fe200078e00ff */
[----:B------:R-:W-:Y:S01]  /*9a240*/  ISETP.GE.AND P2, PT, R21, RZ, PT ;  /* 0x000000ff1500720c */ /* 0x000fe20003f46270 */
[----:B------:R-:W-:Y:S03]  /*9a250*/  BSSY.RECONVERGENT B0, `(.L_x_11418) ;  /* 0x00000ad000007945 */ /* 0x000fe60003800200 */
[----:B------:R-:W-:-:S15]  /*9a260*/  @P1 PLOP3.LUT P0, PT, P2, PT, PT, 0x80, 0x8 ;  /* 0x000000000008181c */ /* 0x000fde000170f070 */
[----:B------:R-:W-:-:S15]  /*9a270*/  NOP ;  /* 0x0000000000007918 */ /* 0x000fde0000000000 */
[----:B------:R-:W-:-:S15]  /*9a280*/  NOP ;  /* 0x0000000000007918 */ /* 0x000fde0000000000 */
[----:B------:R-:W-:-:S10]  /*9a290*/  NOP ;  /* 0x0000000000007918 */ /* 0x000fd40000000000 */
[----:B------:R-:W2:-:S15]  /*9a2a0*/  DMUL R16, R2, R2 ;  /* 0x0000000202107228 */ /* 0x000e9e0000000000 */
[----:B------:R-:W-:-:S15]  /*9a2b0*/  NOP ;  /* 0x0000000000007918 */ /* 0x000fde0000000000 */
[----:B------:R-:W-:-:S15]  /*9a2c0*/  NOP ;  /* 0x0000000000007918 */ /* 0x000fde0000000000 */
[----:B------:R-:W-:-:S15]  /*9a2d0*/  NOP ;  /* 0x0000000000007918 */ /* 0x000fde0000000000 */
[----:B------:R-:W-:-:S04]  /*9a2e0*/  NOP ;  /* 0x0000000000007918 */ /* 0x000fc80000000000 */
        /* <DEDUP_REMOVED lines=151> */
[----:B------:R2:W3:Y:S02]  /*9ac60*/  @!P1 DADD R2, R16, R18 ;  /* 0x0000000010029229 */ /* 0x0004e40000000012 */
[----:B--23--:R-:W-:Y:S05]  /*9ac70*/  @!P3 BRA `(.L_x_11419) ;  /* 0x000000000020b947 */ /* 0x00cfea0003800000 */
        /* <DEDUP_REMOVED lines=8> */
.L_x_11419:
[----:B------:R-:W-:Y:S02]  /*9ad00*/  FSEL R2, RZ, 3.37028055040000000000e+12, P0 ;  /* 0x54442d18ff027808 */ /* 0x000fe40000000000 */
[----:B------:R-:W-:-:S07]  /*9ad10*/  FSEL R3, RZ, 2.1426990032196044922, P0 ;  /* 0x400921fbff037808 */ /* 0x000fce0000000000 */
.L_x_11420:
[----:B------:R-:W-:Y:S05]  /*9ad20*/  BSYNC.RECONVERGENT B0 ;  /* 0x0000000000007941 */ /* 0x000fea0003800200 */
.L_x_11418:
        /* <DEDUP_REMOVED lines=14> */
.L_x_11413:
        /* <DEDUP_REMOVED lines=324> */
.L_x_11423:
[----:B------:R-:W-:Y:S05]  /*9c250*/  BSYNC.RECONVERGENT B0 ;  /* 0x0000000000007941 */ /* 0x000fea0003800200 */
.L_x_11422:
        /* <DEDUP_REMOVED lines=8> */
.L_x_11425:
[----:B------:R-:W-:Y:S05]  /*9c2e0*/  BSYNC.RECONVERGENT B4 ;  /* 0x0000000000047941 */ /* 0x000fea0003800200 */
.L_x_11424:
        /* <DEDUP_REMOVED lines=176> */
.L_x_11427:
[----:B------:R-:W-:Y:S02]  /*9cdf0*/  FSEL R2, RZ, 3.37028055040000000000e+12, P0 ;  /* 0x54442d18ff027808 */ /* 0x000fe40000000000 */
[----:B------:R-:W-:-:S07]  /*9ce00*/  FSEL R3, RZ, 2.1426990032196044922, P0 ;  /* 0x400921fbff037808 */ /* 0x000fce0000000000 */
.L_x_11428:
[----:B------:R-:W-:Y:S05]  /*9ce10*/  BSYNC.RECONVERGENT B0 ;  /* 0x0000000000007941 */ /* 0x000fea0003800200 */
.L_x_11426:
        /* <DEDUP_REMOVED lines=10> */
.L_x_11412:
        /* <DEDUP_REMOVED lines=53> */
.L_x_11430:
[----:B------:R-:W-:Y:S05]  /*9d210*/  BSYNC.RECONVERGENT B4 ;  /* 0x0000000000047941 */ /* 0x000fea0003800200 */
.L_x_11429:
        /* <DEDUP_REMOVED lines=51> */
.L_x_11432:
[----:B------:R-:W-:Y:S05]  /*9d550*/  BSYNC.RECONVERGENT B4 ;  /* 0x0000000000047941 */ /* 0x000fea0003800200 */
.L_x_11431:
        /* <DEDUP_REMOVED lines=335> */
.L_x_11434:
[----:B------:R-:W-:Y:S05]  /*9ea50*/  BSYNC.RECONVERGENT B0 ;  /* 0x0000000000007941 */ /* 0x000fea0003800200 */
.L_x_11433:
[----:B------:R-:W-:Y:S01]  /*9ea60*/  BSSY.RECONVERGENT B4, `(.L_x_11435) ;  /* 0x0000009000047945 */ /* 0x000fe20003800200 */
[----:B------:R2:W3:Y:S03]  /*9ea70*/  DSETP.GEU.AND P1, PT, R58, R68, PT ;  /* 0x000000443a00722a */ /* 0x0004e60003f2e000 */
[----:B---3--:R-:W-:Y:S05]  /*9ea80*/  @P3 BRA P4, `(.L_x_11436) ;  /* 0x0000000000183947 */ /* 0x008fea0002000000 */
[----:B------:R-:W-:Y:S01]  /*9ea90*/  IMAD.MOV.U32 R2, RZ, RZ, R16 ;  /* 0x000000ffff027224 */ /* 0x000fe200078e0010 */
[----:B------:R-:W-:Y:S01]  /*9eaa0*/  MOV R32, 0x9eaf0 ;  /* 0x0009eaf000207802 */ /* 0x000fe20000000f00 */
[----:B------:R-:W-:Y:S02]  /*9eab0*/  IMAD.MOV.U32 R3, RZ, RZ, R17 ;  /* 0x000000ffff037224 */ /* 0x000fe400078e0011 */
[----:B0-----:R-:W-:Y:S02]  /*9eac0*/  IMAD.MOV.U32 R34, RZ, RZ, R18 ;  /* 0x000000ffff227224 */ /* 0x001fe400078e0012 */
[----:B------:R-:W-:-:S07]  /*9ead0*/  IMAD.MOV.U32 R33, RZ, RZ, R19 ;  /* 0x000000ffff217224 */ /* 0x000fce00078e0013 */
[----:B-12---:R-:W-:Y:S05]  /*9eae0*/  CALL.REL.NOINC `($__internal_26_$__cuda_sm20_div_rn_f64_full) ;  /* 0x00000a0400e87944 */ /* 0x006fea0003c00000 */
.L_x_11436:
[----:B------:R-:W-:Y:S05]  /*9eaf0*/  BSYNC.RECONVERGENT B4 ;  /* 0x0000000000047941 */ /* 0x000fea0003800200 */
.L_x_11435:
[----:B------:R3:W-:Y:S01]  /*9eb00*/  DSETP.NEU.AND P3, PT, R18, RZ, PT ;  /* 0x000000ff1200722a */ /* 0x0007e20003f6d000 */
[----:B------:R-:W-:Y:S01]  /*9eb10*/  UMOV UR6, 0x2a25ff7e ;  /* 0x2a25ff7e00067882 */ /* 0x000fe20000000000 */
[----:B---3--:R-:W-:Y:S01]  /*9eb20*/  IMAD.MOV.U32 R18, RZ, RZ, -0x2449a4b7 ;  /* 0xdbb65b49ff127424 */ /* 0x008fe200078e00ff */
[----:B------:R-:W-:Y:S01]  /*9eb30*/  MOV R19, 0x3f2d3b63 ;  /* 0x3f2d3b6300137802 */ /* 0x000fe20000000f00 */
[----:B------:R-:W-:Y:S01]  /*9eb40*/  UMOV UR7, 0x3ef53e1d ;  /* 0x3ef53e1d00077882 */ /* 0x000fe20000000000 */
[----:B------:R-:W-:Y:S01]  /*9eb50*/  ISETP.GE.AND P2, PT, R21, RZ, PT ;  /* 0x000000ff1500720c */ /* 0x000fe20003f46270 */
[----:B------:R-:W-:Y:S03]  /*9eb60*/  BSSY.RECONVERGENT B0, `(.L_x_11437) ;  /* 0x00000ac000007945 */ /* 0x000fe60003800200 */
[----:B------:R-:W-:-:S15]  /*9eb70*/  @P1 PLOP3.LUT P0, PT, P2, PT, PT, 0x80, 0x8 ;  /* 0x000000000008181c */ /* 0x000fde000170f070 */
[----:B------:R-:W-:-:S15]  /*9eb80*/  NOP ;  /* 0x0000000000007918 */ /* 0x000fde0000000000 */
[----:B------:R-:W-:-:S15]  /*9eb90*/  NOP ;  /* 0x0000000000007918 */ /* 0x000fde0000000000 */
[----:B------:R-:W-:-:S10]  /*9eba0*/  NOP ;  /* 0x0000000000007918 */ /* 0x000fd40000000000 */
[----:B------:R-:W3:-:S15]  /*9ebb0*/  DMUL R16, R2, R2 ;  /* 0x0000000202107228 */ /* 0x000ede0000000000 */
[----:B------:R-:W-:-:S15]  /*9ebc0*/  NOP ;  /* 0x0000000000007918 */ /* 0x000fde0000000000 */
[----:B------:R-:W-:-:S15]  /*9ebd0*/  NOP ;  /* 0x0000000000007918 */ /* 0x000fde0000000000 */
[----:B------:R-:W-:-:S15]  /*9ebe0*/  NOP ;  /* 0x0000000000007918 */ /* 0x000fde0000000000 */
[----:B------:R-:W-:-:S04]  /*9ebf0*/  NOP ;  /* 0x0000000000007918 */ /* 0x000fc80000000000 */
        /* <DEDUP_REMOVED lines=130> */
[----:B---3--:R-:W-:Y:S02]  /*9f420*/  @P1 IMAD.MOV.U32 R2, RZ, RZ, 0x54442d18 ;  /* 0x54442d18ff021424 */ /* 0x008fe400078e00ff */
[----:B------:R-:W-:-:S15]  /*9f430*/  @P1 IMAD.MOV.U32 R3, RZ, RZ, 0x400921fb ;  /* 0x400921fbff031424 */ /* 0x000fde00078e00ff */
[----:B------:R-:W-:-:S15]  /*9f440*/  NOP ;  /* 0x0000000000007918 */ /* 0x000fde0000000000 */
[----:B------:R-:W-:-:S15]  /*9f450*/  NOP ;  /* 0x0000000000007918 */ /* 0x000fde0000000000 */
[----:B------:R-:W-:-:S15]  /*9f460*/  NOP ;  /* 0x0000000000007918 */ /* 0x000fde0000000000 */
        /* <DEDUP_REMOVED lines=15> */
[----:B------:R3:W4:Y:S02]  /*9f560*/  @!P1 DADD R2, R16, R18 ;  /* 0x0000000010029229 */ /* 0x0007240000000012 */
[----:B---34-:R-:W-:Y:S05]  /*9f570*/  @!P3 BRA `(.L_x_11438) ;  /* 0x000000000020b947 */ /* 0x018fea0003800000 */
[----:B------:R-:W-:Y:S02]  /*9f580*/  IMAD.MOV.U32 R0, RZ, RZ, 0x7f3321d2 ;  /* 0x7f3321d2ff007424 */ /* 0x000fe400078e00ff */
[----:B------:R-:W-:-:S03]  /*9f590*/  IMAD.MOV.U32 R16, RZ, RZ, 0x4002d97c ;  /* 0x4002d97cff107424 */ /* 0x000fc600078e00ff */
[----:B------:R-:W-:Y:S02]  /*9f5a0*/  FSEL R17, R0, 3.37028055040000000000e+12, !P0 ;  /* 0x54442d1800117808 */ /* 0x000fe40004000000 */
[----:B------:R-:W-:Y:S01]  /*9f5b0*/  FSEL R19, R16, 1.8213495016098022461, !P0 ;  /* 0x3fe921fb10137808 */ /* 0x000fe20004000000 */
[----:B------:R-:W3:Y:S02]  /*9f5c0*/  DSETP.NEU.AND P0, PT, R58, R68, PT ;  /* 0x000000443a00722a */ /* 0x000ee40003f0d000 */
[----:B---3--:R-:W-:Y:S02]  /*9f5d0*/  FSEL R2, R17, R2, !P0 ;  /* 0x0000000211027208 */ /* 0x008fe40004000000 */
[----:B------:R-:W-:Y:S01]  /*9f5e0*/  FSEL R3, R19, R3, !P0 ;  /* 0x0000000313037208 */ /* 0x000fe20004000000 */
[----:B------:R-:W-:Y:S06]  /*9f5f0*/  BRA `(.L_x_11439) ;  /* 0x0000000000087947 */ /* 0x000fec0003800000 */
.L_x_11438:
[----:B------:R-:W-:Y:S02]  /*9f600*/  FSEL R2, RZ, 3.37028055040000000000e+12, P0 ;  /* 0x54442d18ff027808 */ /* 0x000fe40000000000 */
[----:B------:R-:W-:-:S07]  /*9f610*/  FSEL R3, RZ, 2.1426990032196044922, P0 ;  /* 0x400921fbff037808 */ /* 0x000fce0000000000 */
.L_x_11439:
[----:B------:R-:W-:Y:S05]  /*9f620*/  BSYNC.RECONVERGENT B0 ;  /* 0x0000000000007941 */ /* 0x000fea0003800200 */
.L_x_11437:
[----:B------:R-:W-:Y:S01]  /*9f630*/  LOP3.LUT R3, R3, 0x80000000, R23, 0xb8, !PT ;  /* 0x8000000003037812 */ /* 0x000fe200078eb817 */
[----:B--2---:R-:W2:-:S15]  /*9f640*/  DADD R58, R58, R68 ;  /* 0x000000003a3a7229 */ /* 0x004e9e0000000044 */
        /* <DEDUP_REMOVED lines=11> */
.L_x_11421:
[----:B------:R-:W-:Y:S05]  /*9f700*/  BSYNC.RECONVERGENT B3 ;  /* 0x0000000000037941 */ /* 0x000fea0003800200 */
.L_x_11411:
        /* <DEDUP_REMOVED lines=15> */
.L_x_11327:
[----:B------:R-:W-:Y:S05]  /*9f800*/  BSYNC.RECONVERGENT B1 ;  /* 0x0000000000017941 */ /* 0x000fea0003800200 */
.L_x_11325:
        /* <DEDUP_REMOVED lines=27> */
.L_x_11324:
[----:B------:R-:W-:Y:S05]  /*9f9c0*/  BSYNC.RECONVERGENT B2 ;  /* 0x0000000000027941 */ /* 0x000fea0003800200 */
.L_x_11323:
[----:B------:R-:W-:Y:S05]  /*9f9d0*/  WARPSYNC.ALL ;  /* 0x0000000000007948 */ /* 0x000fea0003800000 */
[----:B------:R-:W-:Y:S01]  /*9f9e0*/  ISETP.GE.U32.AND P0, PT, R47, UR5, PT ;  /* 0x000000052f007c0c */ /* 0x000fe2000bf06070 */
[----:B------:R-:W-:Y:S04]  /*9f9f0*/  BSSY.RECONVERGENT B0, `(.L_x_11440) ;  /* 0x0000033000007945 */ /* 0x000fe80003800200 */
[----:B------:R-:W-:Y:S08]  /*9fa00*/  BSSY.RELIABLE B1, `(.L_x_11441) ;  /* 0x000002b000017945 */ /* 0x000ff00003800100 */
[----:B------:R-:W-:Y:S05]  /*9fa10*/  @P0 BRA `(.L_x_11442) ;  /* 0x0000000000300947 */ /* 0x000fea0003800000 */
[----:B------:R-:W1:Y:S01]  /*9fa20*/  LDC.64 R2, c[0x0][0x388] ;  /* 0x0000e200ff027b82 */ /* 0x000e620000000a00 */
[C---:B------:R-:W-:Y:S01]  /*9fa30*/  VIADD R21, R47.reuse, UR4 ;  /* 0x000000042f157c36 */ /* 0x040fe20008000000 */
[----:B------:R-:W-:-:S04]  /*9fa40*/  IADD3 R47, PT, PT, R47, 0x80, RZ ;  /* 0x000000802f2f7810 */ /* 0x000fc80007ffe0ff */
[----:B------:R-:W-:Y:S01]  /*9fa50*/  ISETP.GE.AND P0, PT, R47, UR5, PT ;  /* 0x000000052f007c0c */ /* 0x000fe2000bf06270 */
[----:B-1----:R-:W-:-:S05]  /*9fa60*/  IMAD.WIDE.U32 R2, R21, 0x10, R2 ;  /* 0x0000001015027825 */ /* 0x002fca00078e0002 */
[----:B------:R1:W-:Y:S07]  /*9fa70*/  STG.E.128 desc[UR8][R2.64], R24 ;  /* 0x0000001802007986 */ /* 0x0003ee000c101d08 */
[----:B------:R-:W-:Y:S05]  /*9fa80*/  @P0 BRA `(.L_x_11443) ;  /* 0x0000000000300947 */ /* 0x000fea0003800000 */
[----:B-1----:R-:W1:Y:S01]  /*9fa90*/  LDC.64 R2, c[0x0][0x388] ;  /* 0x0000e200ff027b82 */ /* 0x002e620000000a00 */
[C---:B------:R-:W-:Y:S02]  /*9faa0*/  VIADD R21, R47.reuse, UR4 ;  /* 0x000000042f157c36 */ /* 0x040fe40008000000 */
[----:B------:R-:W-:Y:S02]  /*9fab0*/  VIADD R47, R47, 0x80 ;  /* 0x000000802f2f7836 */ /* 0x000fe40000000000 */
[----:B-1----:R-:W-:-:S05]  /*9fac0*/  IMAD.WIDE.U32 R2, R21, 0x10, R2 ;  /* 0x0000001015027825 */ /* 0x002fca00078e0002 */
[----:B------:R1:W-:Y:S02]  /*9fad0*/  STG.E.128 desc[UR8][R2.64], R28 ;  /* 0x0000001c02007986 */ /* 0x0003e4000c101d08 */
.L_x_11442:
[----:B------:R-:W-:-:S13]  /*9fae0*/  ISETP.GE.AND P0, PT, R47, UR5, PT ;  /* 0x000000052f007c0c */ /* 0x000fda000bf06270 */
[----:B------:R-:W-:Y:S05]  /*9faf0*/  @P0 BRA `(.L_x_11444) ;  /* 0x0000000000300947 */ /* 0x000fea0003800000 */
[----:B-1----:R-:W1:Y:S01]  /*9fb00*/  LDC.64 R2, c[0x0][0x388] ;  /* 0x0000e200ff027b82 */ /* 0x002e620000000a00 */
[C---:B------:R-:W-:Y:S02]  /*9fb10*/  VIADD R21, R47.reuse, UR4 ;  /* 0x000000042f157c36 */ /* 0x040fe40008000000 */
[----:B------:R-:W-:Y:S02]  /*9fb20*/  VIADD R47, R47, 0x80 ;  /* 0x000000802f2f7836 */ /* 0x000fe40000000000 */
[----:B-1----:R-:W-:-:S05]  /*9fb30*/  IMAD.WIDE.U32 R2, R21, 0x10, R2 ;  /* 0x0000001015027825 */ /* 0x002fca00078e0002 */
[----:B------:R2:W-:Y:S02]  /*9fb40*/  STG.E.128 desc[UR8][R2.64], R36 ;  /* 0x0000002402007986 */ /* 0x0005e4000c101d08 */
.L_x_11443:
[----:B------:R-:W-:-:S13]  /*9fb50*/  ISETP.GE.AND P0, PT, R47, UR5, PT ;  /* 0x000000052f007c0c */ /* 0x000fda000bf06270 */
[----:B------:R-:W-:Y:S05]  /*9fb60*/  @P0 BRA `(.L_x_11445) ;  /* 0x0000000000300947 */ /* 0x000fea0003800000 */
[----:B-12---:R-:W1:Y:S01]  /*9fb70*/  LDC.64 R2, c[0x0][0x388] ;  /* 0x0000e200ff027b82 */ /* 0x006e620000000a00 */
[C---:B------:R-:W-:Y:S02]  /*9fb80*/  VIADD R21, R47.reuse, UR4 ;  /* 0x000000042f157c36 */ /* 0x040fe40008000000 */
[----:B------:R-:W-:Y:S02]  /*9fb90*/  VIADD R47, R47, 0x80 ;  /* 0x000000802f2f7836 */ /* 0x000fe40000000000 */
[----:B-1----:R-:W-:-:S05]  /*9fba0*/  IMAD.WIDE.U32 R2, R21, 0x10, R2 ;  /* 0x0000001015027825 */ /* 0x002fca00078e0002 */
[----:B------:R2:W-:Y:S02]  /*9fbb0*/  STG.E.128 desc[UR8][R2.64], R40 ;  /* 0x0000002802007986 */ /* 0x0005e4000c101d08 */
.L_x_11444:
[----:B------:R-:W-:-:S13]  /*9fbc0*/  ISETP.GE.AND P0, PT, R47, UR5, PT ;  /* 0x000000052f007c0c */ /* 0x000fda000bf06270 */
[----:B------:R-:W-:Y:S05]  /*9fbd0*/  @P0 BRA `(.L_x_11446) ;  /* 0x0000000000340947 */ /* 0x000fea0003800000 */
[----:B-12---:R-:W1:Y:S01]  /*9fbe0*/  LDC.64 R2, c[0x0][0x388] ;  /* 0x0000e200ff027b82 */ /* 0x006e620000000a00 */
[C---:B------:R-:W-:Y:S01]  /*9fbf0*/  IADD3 R21, PT, PT, R47.reuse, UR4, RZ ;  /* 0x000000042f157c10 */ /* 0x040fe2000fffe0ff */
[----:B------:R-:W-:-:S04]  /*9fc00*/  VIADD R47, R47, 0x80 ;  /* 0x000000802f2f7836 */ /* 0x000fc80000000000 */
[----:B-1----:R-:W-:-:S05]  /*9fc10*/  IMAD.WIDE.U32 R2, R21, 0x10, R2 ;  /* 0x0000001015027825 */ /* 0x002fca00078e0002 */
[----:B------:R3:W-:Y:S02]  /*9fc20*/  STG.E.128 desc[UR8][R2.64], R4 ;  /* 0x0000000402007986 */ /* 0x0007e4000c101d08 */
.L_x_11445:
[----:B------:R-:W-:-:S13]  /*9fc30*/  ISETP.GE.AND P0, PT, R47, UR5, PT ;  /* 0x000000052f007c0c */ /* 0x000fda000bf06270 */
[----:B------:R-:W-:Y:S05]  /*9fc40*/  @P0 BREAK.RELIABLE B1 ;  /* 0x0000000000010942 */ /* 0x000fea0003800100 */
[----:B------:R-:W-:Y:S05]  /*9fc50*/  @P0 BRA `(.L_x_11447) ;  /* 0x0000000000300947 */ /* 0x000fea0003800000 */
[----:B-123--:R-:W1:Y:S01]  /*9fc60*/  LDC.64 R2, c[0x0][0x388] ;  /* 0x0000e200ff027b82 */ /* 0x00ee620000000a00 */
[C---:B------:R-:W-:Y:S02]  /*9fc70*/  VIADD R5, R47.reuse, UR4 ;  /* 0x000000042f057c36 */ /* 0x040fe40008000000 */
[----:B------:R-:W-:Y:S02]  /*9fc80*/  VIADD R47, R47, 0x80 ;  /* 0x000000802f2f7836 */ /* 0x000fe40000000000 */
[----:B-1----:R-:W-:-:S05]  /*9fc90*/  IMAD.WIDE.U32 R2, R5, 0x10, R2 ;  /* 0x0000001005027825 */ /* 0x002fca00078e0002 */
[----:B------:R3:W-:Y:S02]  /*9fca0*/  STG.E.128 desc[UR8][R2.64], R8 ;  /* 0x0000000802007986 */ /* 0x0007e4000c101d08 */
.L_x_11446:
[----:B------:R-:W-:Y:S05]  /*9fcb0*/  BSYNC.RELIABLE B1 ;  /* 0x0000000000017941 */ /* 0x000fea0003800100 */
.L_x_11441:
[----:B------:R-:W-:-:S13]  /*9fcc0*/  ISETP.GE.AND P0, PT, R47, UR5, PT ;  /* 0x000000052f007c0c */ /* 0x000fda000bf06270 */
[----:B-123--:R-:W1:Y:S01]  /*9fcd0*/  @!P0 LDC.64 R2, c[0x0][0x388] ;  /* 0x0000e200ff028b82 */ /* 0x00ee620000000a00 */
[C---:B------:R-:W-:Y:S02]  /*9fce0*/  @!P0 VIADD R5, R47.reuse, UR4 ;  /* 0x000000042f058c36 */ /* 0x040fe40008000000 */
[----:B------:R-:W-:Y:S02]  /*9fcf0*/  @!P0 VIADD R47, R47, 0x80 ;  /* 0x000000802f2f8836 */ /* 0x000fe40000000000 */
[----:B-1----:R-:W-:-:S05]  /*9fd00*/  @!P0 IMAD.WIDE.U32 R2, R5, 0x10, R2 ;  /* 0x0000001005028825 */ /* 0x002fca00078e0002 */
[----:B------:R4:W-:Y:S02]  /*9fd10*/  @!P0 STG.E.128 desc[UR8][R2.64], R12 ;  /* 0x0000000c02008986 */ /* 0x0009e4000c101d08 */
.L_x_11447:
[----:B------:R-:W-:Y:S05]  /*9fd20*/  BSYNC.RECONVERGENT B0 ;  /* 0x0000000000007941 */ /* 0x000fea0003800200 */
.L_x_11440:
[----:B------:R-:W-:Y:S05]  /*9fd30*/  WARPSYNC.ALL ;  /* 0x0000000000007948 */ /* 0x000fea0003800000 */
[----:B------:R-:W-:-:S13]  /*9fd40*/  ISETP.GE.AND P0, PT, R47, UR5, PT ;  /* 0x000000052f007c0c */ /* 0x000fda000bf06270 */
[----:B------:R-:W-:Y:S05]  /*9fd50*/  @P0 EXIT ;  /* 0x000000000000094d */ /* 0x000fea0003800000 */
[----:B-1234-:R-:W1:Y:S01]  /*9fd60*/  LDC.64 R2, c[0x0][0x388] ;  /* 0x0000e200ff027b82 */ /* 0x01ee620000000a00 */
[----:B------:R-:W-:-:S04]  /*9fd70*/  VIADD R47, R47, UR4 ;  /* 0x000000042f2f7c36 */ /* 0x000fc80008000000 */
[----:B-1----:R-:W-:-:S05]  /*9fd80*/  IMAD.WIDE.U32 R2, R47, 0x10, R2 ;  /* 0x000000102f027825 */ /* 0x002fca00078e0002 */
[----:B------:R-:W-:Y:S01]  /*9fd90*/  STG.E.128 desc[UR8][R2.64], R16 ;  /* 0x0000001002007986 */ /* 0x000fe2000c101d08 */
[----:B------:R-:W-:Y:S05]  /*9fda0*/  EXIT ;  /* 0x000000000000794d */ /* 0x000fea0003800000 */
.L_x_10517:
[----:B------:R-:W0:Y:S01]  /*9fdb0*/  S2R R47, SR_TID.X ;  /* 0x00000000002f7919 */ /* 0x000e220000002100 */
[----:B------:R-:W1:Y:S02]  /*9fdc0*/  LDCU.64 UR6, c[0x0][0x390] ;  /* 0x00007200ff0677ac */ /* 0x000e640008000a00 */
[----:B-1----:R-:W-:-:S06]  /*9fdd0*/  UIMAD.WIDE.U32 UR6, UR4, 0x10, UR6 ;  /* 0x00000010040678a5 */ /* 0x002fcc000f8e0006 */
[----:B------:R-:W-:Y:S01]  /*9fde0*/  MOV R4, UR6 ;  /* 0x0000000600047c02 */ /* 0x000fe20008000f00 */
[----:B------:R-:W-:-:S04]  /*9fdf0*/  IMAD.U32 R5, RZ, RZ, UR7 ;  /* 0x00000007ff057e24 */ /* 0x000fc8000f8e00ff */
[----:B0-----:R-:W-:-:S05]  /*9fe00*/  IMAD.WIDE.U32 R4, R47, 0x20, R4 ;  /* 0x000000202f047825 */ /* 0x001fca00078e0004 */
[----:B------:R-:W2:Y:S04]  /*9fe10*/  LDG.E.ENL2.256 R12, R8, desc[UR8][R4.64] ;  /* 0xfe0000080408797e */ /* 0x000ea8000812190c */
[----:B------:R0:W5:Y:S04]  /*9fe20*/  LDG.E.ENL2.256 R20, R16, desc[UR8][R4.64+0x1000] ;  /* 0xfe0080080410797e */ /* 0x0001680008121914 */
[----:B------:R0:W5:Y:S04]  /*9fe30*/  LDG.E.ENL2.256 R28, R24, desc[UR8][R4.64+0x2000] ;  /* 0xfe0100080418797e */ /* 0x000168000812191c */
[----:B------:R0:W5:Y:S01]  /*9fe40*/  LDG.E.ENL2.256 R40, R36, desc[UR8][R4.64+0x3000] ;  /* 0xfe0180080424797e */ /* 0x0001620008121928 */
[----:B------:R-:W-:Y:S01]  /*9fe50*/  IMAD.MOV.U32 R2, RZ, RZ, 0x33145c07 ;  /* 0x33145c07ff027424 */ /* 0x000fe200078e00ff */
[----:B------:R-:W-:Y:S01]  /*9fe60*/  UMOV UR10, 0x33145c07 ;  /* 0x33145c07000a7882 */ /* 0x000fe20000000000 */
[----:B------:R-:W-:Y:S01]  /*9fe70*/  IMAD.MOV.U32 R3, RZ, RZ, 0x3c91a626 ;  /* 0x3c91a626ff037424 */ /* 0x000fe200078e00ff */
[----:B------:R-:W-:Y:S01]  /*9fe80*/  UMOV UR11, 0x3c91a626 ;  /* 0x3c91a626000b7882 */ /* 0x000fe20000000000 */
[----:B------:R-:W-:Y:S03]  /*9fe90*/  BSSY.RECONVERGENT B1, `(.L_x_11448) ;  /* 0x00013dd000017945 */ /* 0x000fe60003800200 */
        /* <DEDUP_REMOVED lines=55> */
[----:B------:R-:W-:-:S15]  /*a0210*/  @!P0 DADD R2, R2, UR10 ;  /* 0x0000000a02028e29 */ /* 0x000fde0008000000 */
        /* <DEDUP_REMOVED lines=13> */
.L_x_11449:
        /* <DEDUP_REMOVED lines=77> */
[----:B-----5:R-:W-:Y:S05]  /*a07c0*/  CALL.REL.NOINC `($__internal_26_$__cuda_sm20_div_rn_f64_full) ;  /* 0x000009e800b07944 */ /* 0x020fea0003c00000 */
[----:B------:R-:W-:Y:S02]  /*a07d0*/  IMAD.MOV.U32 R62, RZ, RZ, R2 ;  /* 0x000000ffff3e7224 */ /* 0x000fe400078e0002 */
[----:B------:R-:W-:-:S07]  /*a07e0*/  IMAD.MOV.U32 R63, RZ, RZ, R3 ;  /* 0x000000ffff3f7224 */ /* 0x000fce00078e0003 */
.L_x_11455:
[----:B------:R-:W-:Y:S05]  /*a07f0*/  BSYNC.RECONVERGENT B3 ;  /* 0x0000000000037941 */ /* 0x000fea0003800200 */
.L_x_11454:
        /* <DEDUP_REMOVED lines=50> */
[----:B-----5:R-:W-:Y:S05]  /*a0b20*/  CALL.REL.NOINC `($__internal_26_$__cuda_sm20_div_rn_f64_full) ;  /* 0x000009e400d87944 */ /* 0x020fea0003c00000 */
.L_x_11457:
[----:B------:R-:W-:Y:S05]  /*a0b30*/  BSYNC.RECONVERGENT B3 ;  /* 0x0000000000037941 */ /* 0x000fea0003800200 */
.L_x_11456:
[----:B------:R-:W-:Y:S01]  /*a0b40*/  DADD R62, -RZ, |R62| ;  /* 0x00000000ff3e7229 */ /* 0x000fe2000000053e */
[----:B------:R-:W-:Y:S01]  /*a0b50*/  IMAD.MOV.U32 R34, RZ, RZ, RZ ;  /* 0x000000ffff227224 */ /* 0x000fe200078e00ff */
[----:B------:R-:W-:Y:S01]  /*a0b60*/  UMOV UR7, 0x7fefffff ;  /* 0x7fefffff00077882 */ /* 0x000fe20000000000 */
[----:B------:R-:W-:Y:S01]  /*a0b70*/  UMOV UR6, 0xffffffff ;  /* 0xffffffff00067882 */ /* 0x000fe20000000000 */
[----:B------:R-:W-:Y:S01]  /*a0b80*/  UMOV UR5, UR7 ;  /* 0x0000000700057c82 */ /* 0x000fe20008000000 */
[----:B------:R-:W-:Y:S02]  /*a0b90*/  HFMA2 R48, -RZ, RZ, 0, 0 ;  /* 0x00000000ff307431 */ /* 0x000fe400000001ff */
[----:B------:R-:W-:Y:S01]  /*a0ba0*/  IMAD.U32 R46, RZ, RZ, UR5 ;  /* 0x00000005ff2e7e24 */ /* 0x000fe2000f8e00ff */
[----:B------:R-:W-:Y:S01]  /*a0bb0*/  BSSY.RECONVERGENT B0, `(.L_x_11458) ;  /* 0x000011a000007945 */ /* 0x000fe20003800200 */
        /* <DEDUP_REMOVED lines=275> */
.L_x_11459:
[----:B------:R-:W-:Y:S01]  /*a1cf0*/  IMAD.MOV.U32 R32, RZ, RZ, 0x0 ;  /* 0x00000000ff207424 */ /* 0x000fe200078e00ff */
[----:B------:R-:W-:Y:S01]  /*a1d00*/  LOP3.LUT P0, RZ, R3, 0x7fffffff, RZ, 0xc0, !PT ;  /* 0x7fffffff03ff7812 */ /* 0x000fe2000780c0ff */
[----:B------:R-:W-:-:S06]  /*a1d10*/  IMAD.MOV.U32 R33, RZ, RZ, 0x7ff00000 ;  /* 0x7ff00000ff217424 */ /* 0x000fcc00078e00ff */
[----:B------:R-:W0:Y:S02]  /*a1d20*/  DFMA R2, R2, R32, +INF ;  /* 0x7ff000000202742b */ /* 0x000e240000000020 */
[----:B0-----:R-:W-:Y:S02]  /*a1d30*/  FSEL R62, R2, RZ, P0 ;  /* 0x000000ff023e7208 */ /* 0x001fe40000000000 */
[----:B------:R-:W-:-:S07]  /*a1d40*/  FSEL R63, R3, -QNAN , P0 ;  /* 0xfff00000033f7808 */ /* 0x000fce0000000000 */
.L_x_11460:
[----:B------:R-:W-:Y:S05]  /*a1d50*/  BSYNC.RECONVERGENT B0 ;  /* 0x0000000000007941 */ /* 0x000fea0003800200 */
.L_x_11458:
        /* <DEDUP_REMOVED lines=53> */
[----:B-----5:R-:W-:Y:S05]  /*a20b0*/  CALL.REL.NOINC `($__internal_26_$__cuda_sm20_div_rn_f64_full) ;  /* 0x000009d000747944 */ /* 0x020fea0003c00000 */
.L_x_11462:
[----:B------:R-:W-:Y:S05]  /*a20c0*/  BSYNC.RECONVERGENT B3 ;  /* 0x0000000000037941 */ /* 0x000fea0003800200 */
.L_x_11461:
        /* <DEDUP_REMOVED lines=155> */
[----:B0-----:R-:W-:Y:S01]  /*a2a80*/  @!P1 MOV R6, 0x54442d18 ;  /* 0x54442d1800069802 */ /* 0x001fe20000000f00 */
[----:B------:R-:W-:-:S15]  /*a2a90*/  @!P1 IMAD.MOV.U32 R7, RZ, RZ, 0x3ff921fb ;  /* 0x3ff921fbff079424 */ /* 0x000fde00078e00ff */
[----:B------:R-:W-:-:S15]  /*a2aa0*/  NOP ;  /* 0x0000000000007918 */ /* 0x000fde0000000000 */
[----:B------:R-:W-:-:S15]  /*a2ab0*/  NOP ;  /* 0x0000000000007918 */ /* 0x000fde0000000000 */
[----:B------:R-:W-:-:S15]  /*a2ac0*/  NOP ;  /* 0x0000000000007918 */ /* 0x000fde0000000000 */
[----:B------:R-:W-:-:S01]  /*a2ad0*/  NOP ;  /* 0x0000000000007918 */ /* 0x000fc20000000000 */
        /* <DEDUP_REMOVED lines=24> */
[----:B------:R-:W-:Y:S01]  /*a2c60*/  @P4 IMAD.MOV.U32 R6, RZ, RZ, R0 ;  /* 0x000000ffff064224 */ /* 0x000fe200078e0000 */
[----:B------:R-:W-:-:S04]  /*a2c70*/  @P4 MOV R7, R3 ;  /* 0x0000000300074202 */ /* 0x000fc80000000f00 */
        /* <DEDUP_REMOVED lines=11> */
.L_x_11453:
        /* <DEDUP_REMOVED lines=14> */
[----:B------:R-:W-:Y:S01]  /*a2e10*/  MOV R53, 0x3fd80000 ;  /* 0x3fd8000000357802 */ /* 0x000fe20000000f00 */
[----:B------:R-:W-:Y:S01]  /*a2e20*/  IMAD.U32 R46, RZ, RZ, UR5 ;  /* 0x00000005ff2e7e24 */ /* 0x000fe2000f8e00ff */
[----:B------:R-:W-:Y:S01]  /*a2e30*/  SEL R32, R60, R6, P0 ;  /* 0x000000063c207207 */ /* 0x000fe20000000000 */
[----:B------:R-:W-:Y:S01]  /*a2e40*/  IMAD.MOV.U32 R52, RZ, RZ, 0x0 ;  /* 0x00000000ff347424 */ /* 0x000fe200078e00ff */
[----:B------:R-:W-:Y:S01]  /*a2e50*/  SEL R33, R61, R7, P0 ;  /* 0x000000073d217207 */ /* 0x000fe20000000000 */
[----:B------:R-:W-:Y:S01]  /*a2e60*/  BSSY.RECONVERGENT B0, `(.L_x_11465) ;  /* 0x000010d000007945 */ /* 0x000fe20003800200 */
        /* <DEDUP_REMOVED lines=262> */
.L_x_11466:
[----:B------:R-:W-:Y:S01]  /*a3ed0*/  IMAD.MOV.U32 R32, RZ, RZ, 0x0 ;  /* 0x00000000ff207424 */ /* 0x000fe200078e00ff */
[----:B------:R-:W-:Y:S01]  /*a3ee0*/  LOP3.LUT P0, RZ, R3, 0x7fffffff, RZ, 0xc0, !PT ;  /* 0x7fffffff03ff7812 */ /* 0x000fe2000780c0ff */
[----:B------:R-:W-:-:S06]  /*a3ef0*/  IMAD.MOV.U32 R33, RZ, RZ, 0x7ff00000 ;  /* 0x7ff00000ff217424 */ /* 0x000fcc00078e00ff */
[----:B------:R-:W0:Y:S02]  /*a3f00*/  DFMA R2, R2, R32, +INF ;  /* 0x7ff000000202742b */ /* 0x000e240000000020 */
[----:B0-----:R-:W-:Y:S02]  /*a3f10*/  FSEL R62, R2, RZ, P0 ;  /* 0x000000ff023e7208 */ /* 0x001fe40000000000 */
[----:B------:R-:W-:-:S07]  /*a3f20*/  FSEL R63, R3, -QNAN , P0 ;  /* 0xfff00000033f7808 */ /* 0x000fce0000000000 */
.L_x_11467:
[----:B------:R-:W-:Y:S05]  /*a3f30*/  BSYNC.RECONVERGENT B0 ;  /* 0x0000000000007941 */ /* 0x000fea0003800200 */
.L_x_11465:
        /* <DEDUP_REMOVED lines=48> */
[----:B-----5:R-:W-:Y:S05]  /*a4240*/  CALL.REL.NOINC `($__internal_26_$__cuda_sm20_div_rn_f64_full) ;  /* 0x000009b000107944 */ /* 0x020fea0003c00000 */
.L_x_11469:
[----:B------:R-:W-:Y:S05]  /*a4250*/  BSYNC.RECONVERGENT B3 ;  /* 0x0000000000037941 */ /* 0x000fea0003800200 */
.L_x_11468:
        /* <DEDUP_REMOVED lines=193> */
.L_x_11464:
        /* <DEDUP_REMOVED lines=193> */
.L_x_11471:
[----:B------:R-:W-:Y:S01]  /*a5a80*/  MOV R2, 0x0 ;  /* 0x0000000000027802 */ /* 0x000fe20000000f00 */
[----:B------:R-:W-:Y:S01]  /*a5a90*/  IMAD.MOV.U32 R3, RZ, RZ, 0x7ff00000 ;  /* 0x7ff00000ff037424 */ /* 0x000fe200078e00ff */
[----:B------:R-:W-:-:S05]  /*a5aa0*/  LOP3.LUT P0, RZ, R33, 0x7fffffff, RZ, 0xc0, !PT ;  /* 0x7fffffff21ff7812 */ /* 0x000fca000780c0ff */
[----:B------:R-:W0:Y:S02]  /*a5ab0*/  DFMA R32, R32, R2, +INF ;  /* 0x7ff000002020742b */ /* 0x000e240000000002 */
[----:B0-----:R-:W-:Y:S02]  /*a5ac0*/  FSEL R62, R32, RZ, P0 ;  /* 0x000000ff203e7208 */ /* 0x001fe40000000000 */
[----:B------:R-:W-:-:S07]  /*a5ad0*/  FSEL R63, R33, -QNAN , P0 ;  /* 0xfff00000213f7808 */ /* 0x000fce0000000000 */
.L_x_11472:
[----:B------:R-:W-:Y:S05]  /*a5ae0*/  BSYNC.RECONVERGENT B0 ;  /* 0x0000000000007941 */ /* 0x000fea0003800200 */
.L_x_11470:
        /* <DEDUP_REMOVED lines=49> */
.L_x_11474:
[----:B------:R-:W-:Y:S05]  /*a5e00*/  BSYNC.RECONVERGENT B3 ;  /* 0x0000000000037941 */ /* 0x000fea0003800200 */
.L_x_11473:
        /* <DEDUP_REMOVED lines=197> */
.L_x_11463:
[----:B------:R-:W-:Y:S05]  /*a6a60*/  BSYNC.RECONVERGENT B2 ;  /* 0x0000000000027941 */ /* 0x000fea0003800200 */
.L_x_11452:
        /* <DEDUP_REMOVED lines=16> */
.L_x_11451:
        /* <DEDUP_REMOVED lines=40> */
.L_x_11475:
        /* <DEDUP_REMOVED lines=266> */
[----:B-----5:R-:W-:Y:S05]  /*a7e90*/  CALL.REL.NOINC `($__internal_27_$__cuda_sm20_dsqrt_rn_f64_mediumpath_v1) ;  /* 0x0000097c00307944 */ /* 0x020fea0003c00000 */
[----:B------:R-:W-:Y:S01]  /*a7ea0*/  IMAD.MOV.U32 R58, RZ, RZ, R2 ;  /* 0x000000ffff3a7224 */ /* 0x000fe200078e0002 */
[----:B------:R-:W-:-:S07]  /*a7eb0*/  MOV R59, R3 ;  /* 0x00000003003b7202 */ /* 0x000fce0000000f00 */
.L_x_11480:
[----:B------:R-:W-:Y:S05]  /*a7ec0*/  BSYNC.RECONVERGENT B3 ;  /* 0x0000000000037941 */ /* 0x000fea0003800200 */
.L_x_11479:
[----:B------:R-:W-:Y:S05]  /*a7ed0*/  BRA `(.L_x_11481) ;  /* 0x00000050004c7947 */ /* 0x000fea0003800000 */
.L_x_11478:
        /* <DEDUP_REMOVED lines=69> */
[----:B-----5:R-:W-:Y:S05]  /*a8330*/  CALL.REL.NOINC `($__internal_26_$__cuda_sm20_div_rn_f64_full) ;  /* 0x0000096c00d47944 */ /* 0x020fea0003c00000 */
.L_x_11486:
[----:B------:R-:W-:Y:S05]  /*a8340*/  BSYNC.RECONVERGENT B4 ;  /* 0x0000000000047941 */ /* 0x000fea0003800200 */
.L_x_11485:
[----:B------:R-:W-:Y:S01]  /*a8350*/  MOV R58, R2 ;  /* 0x00000002003a7202 */ /* 0x000fe20000000f00 */
[----:B------:R-:W-:-:S07]  /*a8360*/  IMAD.MOV.U32 R59, RZ, RZ, R3 ;  /* 0x000000ffff3b7224 */ /* 0x000fce00078e0003 */
.L_x_11484:
[----:B------:R-:W-:Y:S05]  /*a8370*/  BSYNC.RECONVERGENT B3 ;  /* 0x0000000000037941 */ /* 0x000fea0003800200 */
.L_x_11483:
        /* <DEDUP_REMOVED lines=74> */
[----:B-----5:R-:W-:Y:S05]  /*a8820*/  CALL.REL.NOINC `($__internal_26_$__cuda_sm20_div_rn_f64_full) ;  /* 0x0000096800987944 */ /* 0x020fea0003c00000 */
.L_x_11489:
[----:B------:R-:W-:Y:S05]  /*a8830*/  BSYNC.RECONVERGENT B4 ;  /* 0x0000000000047941 */ /* 0x000fea0003800200 */
.L_x_11488:
[----:B------:R-:W-:Y:S05]  /*a8840*/  BSYNC.RECONVERGENT B3 ;  /* 0x0000000000037941 */ /* 0x000fea0003800200 */
.L_x_11487:
        /* <DEDUP_REMOVED lines=69> */
[----:B-----5:R-:W-:Y:S05]  /*a8ca0*/  CALL.REL.NOINC `($__internal_27_$__cuda_sm20_dsqrt_rn_f64_mediumpath_v1) ;  /* 0x0000096c00ac7944 */ /* 0x020fea0003c00000 */
[----:B------:R-:W-:Y:S02]  /*a8cb0*/  IMAD.MOV.U32 R50, RZ, RZ, R2 ;  /* 0x000000ffff327224 */ /* 0x000fe400078e0002 */
[----:B------:R-:W-:-:S07]  /*a8cc0*/  IMAD.MOV.U32 R51, RZ, RZ, R3 ;  /* 0x000000ffff337224 */ /* 0x000fce00078e0003 */
.L_x_11491:
[----:B------:R-:W-:Y:S05]  /*a8cd0*/  BSYNC.RECONVERGENT B3 ;  /* 0x0000000000037941 */ /* 0x000fea0003800200 */
.L_x_11490:
        /* <DEDUP_REMOVED lines=56> */
[----:B-----5:R-:W-:Y:S05]  /*a9060*/  CALL.REL.NOINC `($__internal_26_$__cuda_sm20_div_rn_f64_full) ;  /* 0x0000096000887944 */ /* 0x020fea0003c00000 */
.L_x_11494:
[----:B------:R-:W-:Y:S05]  /*a9070*/  BSYNC.RECONVERGENT B3 ;  /* 0x0000000000037941 */ /* 0x000fea0003800200 */
.L_x_11493:
        /* <DEDUP_REMOVED lines=78> */
.L_x_11492:
        /* <DEDUP_REMOVED lines=151> */
[----:B------:R-:W0:-:S15]  /*a9ed0*/  DFMA R58, R2, UR6, R32 ;  /* 0x00000006023a7c2b */ /* 0x000e1e0008000020 */
        /* <DEDUP_REMOVED lines=11> */
[----:B------:R-:W-:-:S15]  /*a9f90*/  DFMA R44, R32, R48, R44 ;  /* 0x00000030202c722b */ /* 0x000fde000000002c */
[----:B------:R-:W-:-:S15]  /*a9fa0*/  NOP ;  /* 0x0000000000007918 */ /* 0x000fde0000000000 */
[----:B------:R-:W-:-:S15]  /*a9fb0*/  NOP ;  /* 0x0000000000007918 */ /* 0x000fde0000000000 */
[----:B------:R-:W-:-:S15]  /*a9fc0*/  NOP ;  /* 0x0000000000007918 */ /* 0x000fde0000000000 */
[----:B------:R-:W-:-:S04]  /*a9fd0*/  NOP ;  /* 0x0000000000007918 */ /* 0x000fc80000000000 */
        /* <DEDUP_REMOVED lines=17> */
.L_x_11495:
[----:B------:R-:W-:Y:S01]  /*aa0f0*/  IMAD.MOV.U32 R32, RZ, RZ, 0x0 ;  /* 0x00000000ff207424 */ /* 0x000fe200078e00ff */
[----:B------:R-:W-:Y:S02]  /*aa100*/  MOV R33, 0x7ff00000 ;  /* 0x7ff0000000217802 */ /* 0x000fe40000000f00 */
[----:B------:R-:W-:-:S04]  /*aa110*/  LOP3.LUT P0, RZ, R3, 0x7fffffff, RZ, 0xc0, !PT ;  /* 0x7fffffff03ff7812 */ /* 0x000fc8000780c0ff */
[----:B------:R-:W0:Y:S02]  /*aa120*/  DFMA R2, R2, R32, +INF ;  /* 0x7ff000000202742b */ /* 0x000e240000000020 */
[----:B0-----:R-:W-:Y:S02]  /*aa130*/  FSEL R58, R2, RZ, P0 ;  /* 0x000000ff023a7208 */ /* 0x001fe40000000000 */
[----:B------:R-:W-:Y:S01]  /*aa140*/  FSEL R59, R3, -QNAN , P0 ;  /* 0xfff00000033b7808 */ /* 0x000fe20000000000 */
[----:B------:R-:W-:Y:S06]  /*aa150*/  BRA `(.L_x_11481) ;  /* 0x0000002c00ac7947 */ /* 0x000fec0003800000 */
.L_x_11482:
        /* <DEDUP_REMOVED lines=59> */
[----:B-----5:R-:W-:Y:S05]  /*aa510*/  CALL.REL.NOINC `($__internal_27_$__cuda_sm20_dsqrt_rn_f64_mediumpath_v1) ;  /* 0x0000095400907944 */ /* 0x020fea0003c00000 */
[----:B------:R-:W-:Y:S02]  /*aa520*/  IMAD.MOV.U32 R48, RZ, RZ, R2 ;  /* 0x000000ffff307224 */ /* 0x000fe400078e0002 */
[----:B------:R-:W-:-:S07]  /*aa530*/  IMAD.MOV.U32 R49, RZ, RZ, R3 ;  /* 0x000000ffff317224 */ /* 0x000fce00078e0003 */
.L_x_11498:
[----:B------:R-:W-:Y:S05]  /*aa540*/  BSYNC.RECONVERGENT B3 ;  /* 0x0000000000037941 */ /* 0x000fea0003800200 */
.L_x_11497:
        /* <DEDUP_REMOVED lines=49> */
.L_x_11500:
[----:B------:R-:W-:Y:S05]  /*aa860*/  BSYNC.RECONVERGENT B3 ;  /* 0x0000000000037941 */ /* 0x000fea0003800200 */
.L_x_11499:
[----:B------:R-:W-:Y:S02]  /*aa870*/  IMAD.MOV.U32 R58, RZ, RZ, R2 ;  /* 0x000000ffff3a7224 */ /* 0x000fe400078e0002 */
[----:B------:R-:W-:Y:S01]  /*aa880*/  IMAD.MOV.U32 R59, RZ, RZ, R3 ;  /* 0x000000ffff3b7224 */ /* 0x000fe200078e0003 */
[----:B------:R-:W-:Y:S06]  /*aa890*/  BRA `(.L_x_11481) ;  /* 0x0000002400dc7947 */ /* 0x000fec0003800000 */
.L_x_11496:
        /* <DEDUP_REMOVED lines=55> */
.L_x_11502:
[----:B------:R-:W-:Y:S05]  /*aac10*/  BSYNC.RECONVERGENT B3 ;  /* 0x0000000000037941 */ /* 0x000fea0003800200 */
.L_x_11501:
        /* <DEDUP_REMOVED lines=56> */
[----:B-----5:R-:W-:Y:S05]  /*aafa0*/  CALL.REL.NOINC `($__internal_26_$__cuda_sm20_div_rn_f64_full) ;  /* 0x0000094000b87944 */ /* 0x020fea0003c00000 */
.L_x_11505:
[----:B------:R-:W-:Y:S05]  /*aafb0*/  BSYNC.RECONVERGENT B3 ;  /* 0x0000000000037941 */ /* 0x000fea0003800200 */
.L_x_11504:
        /* <DEDUP_REMOVED lines=78> */
.L_x_11503:
        /* <DEDUP_REMOVED lines=185> */
.L_x_11506:
[----:B------:R-:W-:Y:S01]  /*ac030*/  MOV R32, 0x0 ;  /* 0x0000000000207802 */ /* 0x000fe20000000f00 */
[----:B------:R-:W-:Y:S01]  /*ac040*/  IMAD.MOV.U32 R33, RZ, RZ, 0x7ff00000 ;  /* 0x7ff00000ff217424 */ /* 0x000fe200078e00ff */
[----:B------:R-:W-:-:S05]  /*ac050*/  LOP3.LUT P0, RZ, R3, 0x7fffffff, RZ, 0xc0, !PT ;  /* 0x7fffffff03ff7812 */ /* 0x000fca000780c0ff */
[----:B------:R-:W0:Y:S02]  /*ac060*/  DFMA R2, R2, R32, +INF ;  /* 0x7ff000000202742b */ /* 0x000e240000000020 */
[----:B0-----:R-:W-:Y:S02]  /*ac070*/  FSEL R58, R2, RZ, P0 ;  /* 0x000000ff023a7208 */ /* 0x001fe40000000000 */
[----:B------:R-:W-:Y:S01]  /*ac080*/  FSEL R59, R3, -QNAN , P0 ;  /* 0xfff00000033b7808 */ /* 0x000fe20000000000 */
[----:B------:R-:W-:Y:S06]  /*ac090*/  BRA `(.L_x_11481) ;  /* 0x0000000c00dc7947 */ /* 0x000fec0003800000 */
.L_x_11477:
        /* <DEDUP_REMOVED lines=55> */
.L_x_11508:
[----:B------:R-:W-:Y:S05]  /*ac410*/  BSYNC.RECONVERGENT B3 ;  /* 0x0000000000037941 */ /* 0x000fea0003800200 */
.L_x_11507:
        /* <DEDUP_REMOVED lines=185> */
.L_x_11509:
[----:B------:R-:W-:Y:S01]  /*acfb0*/  IMAD.MOV.U32 R32, RZ, RZ, 0x0 ;  /* 0x00000000ff207424 */ /* 0x000fe200078e00ff */
[----:B------:R-:W-:Y:S02]  /*acfc0*/  MOV R33, 0x7ff00000 ;  /* 0x7ff0000000217802 */ /* 0x000fe40000000f00 */
[----:B------:R-:W-:-:S04]  /*acfd0*/  LOP3.LUT P0, RZ, R3, 0x7fffffff, RZ, 0xc0, !PT ;  /* 0x7fffffff03ff7812 */ /* 0x000fc8000780c0ff */
[----:B------:R-:W0:Y:S02]  /*acfe0*/  DFMA R2, R2, R32, +INF ;  /* 0x7ff000000202742b */ /* 0x000e240000000020 */
[----:B0-----:R-:W-:Y:S02]  /*acff0*/  FSEL R58, R2, RZ, P0 ;  /* 0x000000ff023a7208 */ /* 0x001fe40000000000 */
[----:B------:R-:W-:-:S07]  /*ad000*/  FSEL R59, R3, -QNAN , P0 ;  /* 0xfff00000033b7808 */ /* 0x000fce0000000000 */
.L_x_11481:
[----:B------:R-:W-:Y:S05]  /*ad010*/  BSYNC.RECONVERGENT B2 ;  /* 0x0000000000027941 */ /* 0x000fea0003800200 */
.L_x_11476:
        /* <DEDUP_REMOVED lines=62> */
.L_x_11514:
[----:B------:R-:W-:Y:S05]  /*ad400*/  BSYNC.RECONVERGENT B4 ;  /* 0x0000000000047941 */ /* 0x000fea0003800200 */
.L_x_11513:
        /* <DEDUP_REMOVED lines=61> */
[----:B-----5:R-:W-:Y:S05]  /*ad7e0*/  CALL.REL.NOINC `($__internal_27_$__cuda_sm20_dsqrt_rn_f64_mediumpath_v1) ;  /* 0x0000092000dc7944 */ /* 0x020fea0003c00000 */
[----:B------:R-:W-:Y:S01]  /*ad7f0*/  MOV R70, R2 ;  /* 0x0000000200467202 */ /* 0x000fe20000000f00 */
[----:B------:R-:W-:-:S07]  /*ad800*/  IMAD.MOV.U32 R71, RZ, RZ, R3 ;  /* 0x000000ffff477224 */ /* 0x000fce00078e0003 */
.L_x_11518:
[----:B------:R-:W-:Y:S05]  /*ad810*/  BSYNC.RECONVERGENT B5 ;  /* 0x0000000000057941 */ /* 0x000fea0003800200 */
.L_x_11517:
        /* <DEDUP_REMOVED lines=59> */
[----:B-----5:R-:W-:Y:S05]  /*adbd0*/  CALL.REL.NOINC `($__internal_27_$__cuda_sm20_dsqrt_rn_f64_mediumpath_v1) ;  /* 0x0000091c00e07944 */ /* 0x020fea0003c00000 */
.L_x_11520:
[----:B------:R-:W-:Y:S05]  /*adbe0*/  BSYNC.RECONVERGENT B5 ;  /* 0x0000000000057941 */ /* 0x000fea0003800200 */
.L_x_11519:
[----:B------:R0:W1:Y:S01]  /*adbf0*/  DMUL R70, R2, R70 ;  /* 0x0000004602467228 */ /* 0x0000620000000000 */
[----:B------:R-:W-:Y:S01]  /*adc00*/  IMAD.MOV.U32 R6, RZ, RZ, 0x0 ;  /* 0x00000000ff067424 */ /* 0x000fe200078e00ff */
[----:B------:R-:W-:Y:S01]  /*adc10*/  MOV R7, 0x3ff00000 ;  /* 0x3ff0000000077802 */ /* 0x000fe20000000f00 */
[----:B01----:R-:W-:Y:S06]  /*adc20*/  BRA `(.L_x_11521) ;  /* 0x0000001800707947 */ /* 0x003fec0003800000 */
.L_x_11516:
        /* <DEDUP_REMOVED lines=70> */
.L_x_11526:
[----:B------:R-:W-:Y:S05]  /*ae090*/  BSYNC.RECONVERGENT B6 ;  /* 0x0000000000067941 */ /* 0x000fea0003800200 */
.L_x_11525:
[----:B------:R-:W-:Y:S01]  /*ae0a0*/  MOV R70, R2 ;  /* 0x0000000200467202 */ /* 0x000fe20000000f00 */
[----:B------:R-:W-:-:S07]  /*ae0b0*/  IMAD.MOV.U32 R71, RZ, RZ, R3 ;  /* 0x000000ffff477224 */ /* 0x000fce00078e0003 */
.L_x_11524:
[----:B------:R-:W-:Y:S05]  /*ae0c0*/  BSYNC.RECONVERGENT B5 ;  /* 0x0000000000057941 */ /* 0x000fea0003800200 */
.L_x_11523:
        /* <DEDUP_REMOVED lines=68> */
.L_x_11530:
[----:B------:R-:W-:Y:S05]  /*ae510*/  BSYNC.RECONVERGENT B6 ;  /* 0x0000000000067941 */ /* 0x000fea0003800200 */
.L_x_11529:
[----:B------:R-:W-:Y:S01]  /*ae520*/  IMAD.MOV.U32 R60, RZ, RZ, R2 ;  /* 0x000000ffff3c7224 */ /* 0x000fe200078e0002 */
[----:B------:R-:W-:-:S07]  /*ae530*/  MOV R61, R3 ;  /* 0x00000003003d7202 */ /* 0x000fce0000000f00 */
.L_x_11528:
[----:B------:R-:W-:Y:S05]  /*ae540*/  BSYNC.RECONVERGENT B5 ;  /* 0x0000000000057941 */ /* 0x000fea0003800200 */
.L_x_11527:
        /* <DEDUP_REMOVED lines=72> */
[----:B-----5:R-:W-:Y:S05]  /*ae9d0*/  CALL.REL.NOINC `($__internal_27_$__cuda_sm20_dsqrt_rn_f64_mediumpath_v1) ;  /* 0x0000091000607944 */ /* 0x020fea0003c00000 */
.L_x_11532:
[----:B------:R-:W-:Y:S05]  /*ae9e0*/  BSYNC.RECONVERGENT B5 ;  /* 0x0000000000057941 */ /* 0x000fea0003800200 */
.L_x_11531:
[----:B------:R-:W-:Y:S01]  /*ae9f0*/  MOV R70, R2 ;  /* 0x0000000200467202 */ /* 0x000fe20000000f00 */
[----:B------:R-:W-:Y:S01]  /*aea00*/  IMAD.MOV.U32 R71, RZ, RZ, R3 ;  /* 0x000000ffff477224 */ /* 0x000fe200078e0003 */
[----:B------:R-:W-:Y:S06]  /*aea10*/  BRA `(.L_x_11521) ;  /* 0x0000000800f47947 */ /* 0x000fec0003800000 */
.L_x_11522:
        /* <DEDUP_REMOVED lines=68> */
[----:B-----5:R-:W-:Y:S05]  /*aee60*/  CALL.REL.NOINC `($__internal_27_$__cuda_sm20_dsqrt_rn_f64_mediumpath_v1) ;  /* 0x0000090c003c7944 */ /* 0x020fea0003c00000 */
[----:B------:R-:W-:Y:S01]  /*aee70*/  MOV R32, R2 ;  /* 0x0000000200207202 */ /* 0x000fe20000000f00 */
[----:B------:R-:W-:-:S07]  /*aee80*/  IMAD.MOV.U32 R33, RZ, RZ, R3 ;  /* 0x000000ffff217224 */ /* 0x000fce00078e0003 */
.L_x_11535:
[----:B------:R-:W-:Y:S05]  /*aee90*/  BSYNC.RECONVERGENT B5 ;  /* 0x0000000000057941 */ /* 0x000fea0003800200 */
.L_x_11534:
        /* <DEDUP_REMOVED lines=48> */
.L_x_11537:
[----:B------:R-:W-:Y:S05]  /*af1a0*/  BSYNC.RECONVERGENT B5 ;  /* 0x0000000000057941 */ /* 0x000fea0003800200 */
.L_x_11536:
[----:B------:R-:W0:Y:S01]  /*af1b0*/  DMUL R6, R6, 8.11296384146066816958e+31 ;  /* 0x4690000006067828 */ /* 0x000e220000000000 */
[----:B------:R-:W-:Y:S01]  /*af1c0*/  IMAD.MOV.U32 R70, RZ, RZ, R2 ;  /* 0x000000ffff467224 */ /* 0x000fe200078e0002 */
[----:B------:R-:W-:Y:S01]  /*af1d0*/  MOV R71, R3 ;  /* 0x0000000300477202 */ /* 0x000fe20000000f00 */
[----:B0-----:R-:W-:Y:S06]  /*af1e0*/  BRA `(.L_x_11521) ;  /* 0x0000000400007947 */ /* 0x001fec0003800000 */
.L_x_11533:
        /* <DEDUP_REMOVED lines=60> */
[----:B-----5:R-:W-:Y:S05]  /*af5b0*/  CALL.REL.NOINC `($__internal_27_$__cuda_sm20_dsqrt_rn_f64_mediumpath_v1) ;  /* 0x0000090400687944 */ /* 0x020fea0003c00000 */
.L_x_11539:
[----:B------:R-:W-:Y:S05]  /*af5c0*/  BSYNC.RECONVERGENT B5 ;  /* 0x0000000000057941 */ /* 0x000fea0003800200 */
.L_x_11538:
[----:B------:R-:W-:Y:S02]  /*af5d0*/  IMAD.MOV.U32 R70, RZ, RZ, R2 ;  /* 0x000000ffff467224 */ /* 0x000fe400078e0002 */
[----:B------:R-:W-:-:S07]  /*af5e0*/  IMAD.MOV.U32 R71, RZ, RZ, R3 ;  /* 0x000000ffff477224 */ /* 0x000fce00078e0003 */
.L_x_11521:
[----:B------:R-:W-:Y:S05]  /*af5f0*/  BSYNC.RECONVERGENT B4 ;  /* 0x0000000000047941 */ /* 0x000fea0003800200 */
.L_x_11512:
[----:B------:R-:W-:Y:S05]  /*af600*/  BSYNC.RELIABLE B2 ;  /* 0x0000000000027941 */ /* 0x000fea0003800100 */
.L_x_11511:
        /* <DEDUP_REMOVED lines=64> */
.L_x_11542:
[----:B------:R-:W-:Y:S05]  /*afa10*/  BSYNC.RECONVERGENT B2 ;  /* 0x0000000000027941 */ /* 0x000fea0003800200 */
.L_x_11541:
        /* <DEDUP_REMOVED lines=144> */
[----:B------:R-:W0:Y:S02]  /*b0320*/  DSETP.NEU.AND P3, PT, R4, RZ, PT ;  /* 0x000000ff0400722a */ /* 0x000e240003f6d000 */
[----:B0-----:R-:W-:-:S15]  /*b0330*/  @P3 IMAD.MOV.U32 R9, RZ, RZ, 0x7f3321d2 ;  /* 0x7f3321d2ff093424 */ /* 0x001fde00078e00ff */
[----:B------:R-:W-:-:S15]  /*b0340*/  NOP ;  /* 0x0000000000007918 */ /* 0x000fde0000000000 */
[----:B------:R-:W-:-:S15]  /*b0350*/  NOP ;  /* 0x0000000000007918 */ /* 0x000fde0000000000 */
[----:B------:R-:W-:-:S15]  /*b0360*/  NOP ;  /* 0x0000000000007918 */ /* 0x000fde0000000000 */
[----:B------:R-:W-:-:S02]  /*b0370*/  NOP ;  /* 0x0000000000007918 */ /* 0x000fc40000000000 */
[----:B------:R-:W0:Y:S02]  /*b0380*/  @P1 DADD R2, -RZ, -R32 ;  /* 0x00000000ff021229 */ /* 0x000e240000000920 */
[----:B0-----:R-:W-:Y:S02]  /*b0390*/  @P1 FSEL R2, R32, R2, !P0 ;  /* 0x0000000220021208 */ /* 0x001fe40004000000 */
[----:B------:R-:W-:Y:S02]  /*b03a0*/  @P1 FSEL R3, R33, R3, !P0 ;  /* 0x0000000321031208 */ /* 0x000fe40004000000 */
[----:B------:R-:W-:-:S04]  /*b03b0*/  @!P1 PLOP3.LUT P0, PT, P2, PT, PT, 0x80, 0x8 ;  /* 0x000000000008981c */ /* 0x000fc8000170f070 */
[----:B------:R-:W-:-:S15]  /*b03c0*/  @P3 FSEL R9, R9, 3.37028055040000000000e+12, !P0 ;  /* 0x54442d1809093808 */ /* 0x000fde0004000000 */
[----:B------:R-:W-:-:S15]  /*b03d0*/  NOP ;  /* 0x0000000000007918 */ /* 0x000fde0000000000 */
[----:B------:R-:W-:-:S15]  /*b03e0*/  NOP ;  /* 0x0000000000007918 */ /* 0x000fde0000000000 */
[----:B------:R-:W-:-:S09]  /*b03f0*/  NOP ;  /* 0x0000000000007918 */ /* 0x000fd20000000000 */
[----:B------:R-:W-:-:S15]  /*b0400*/  DADD R4, |R70|, R6 ;  /* 0x0000000046047229 */ /* 0x000fde0000000206 */
[----:B------:R-:W-:-:S15]  /*b0410*/  NOP ;  /* 0x0000000000007918 */ /* 0x000fde0000000000 */
[----:B------:R-:W-:-:S15]  /*b0420*/  NOP ;  /* 0x0000000000007918 */ /* 0x000fde0000000000 */
[----:B------:R-:W-:-:S15]  /*b0430*/  NOP ;  /* 0x0000000000007918 */ /* 0x000fde0000000000 */
[----:B------:R-:W-:-:S04]  /*b0440*/  NOP ;  /* 0x0000000000007918 */ /* 0x000fc80000000000 */
[----:B------:R0:W-:Y:S02]  /*b0450*/  @P3 DSETP.NEU.AND P4, PT, R6, |R70|, PT ;  /* 0x400000460600322a */ /* 0x0001e40003f8d000 */
[----:B0-----:R-:W-:Y:S01]  /*b0460*/  @P1 MOV R6, 0x54442d18 ;  /* 0x54442d1800061802 */ /* 0x001fe20000000f00 */
[----:B------:R-:W-:-:S15]  /*b0470*/  @P1 IMAD.MOV.U32 R7, RZ, RZ, 0x3ff921fb ;  /* 0x3ff921fbff071424 */ /* 0x000fde00078e00ff */
[----:B------:R-:W-:-:S15]  /*b0480*/  NOP ;  /* 0x0000000000007918 */ /* 0x000fde0000000000 */
[----:B------:R-:W-:-:S15]  /*b0490*/  NOP ;  /* 0x0000000000007918 */ /* 0x000fde0000000000 */
[----:B------:R-:W-:-:S15]  /*b04a0*/  NOP ;  /* 0x0000000000007918 */ /* 0x000fde0000000000 */
[----:B------:R-:W-:-:S01]  /*b04b0*/  NOP ;  /* 0x0000000000007918 */ /* 0x000fc20000000000 */
        /* <DEDUP_REMOVED lines=23> */
[----:B------:R-:W-:Y:S01]  /*b0630*/  FSEL R3, R5, R71, P0 ;  /* 0x0000004705037208 */ /* 0x000fe20000000000 */
[----:B------:R-:W-:Y:S06]  /*b0640*/  BRA `(.L_x_11543) ;  /* 0x0000003400707947 */ /* 0x000fec0003800000 */
.L_x_11540:
        /* <DEDUP_REMOVED lines=65> */
[----:B-----5:R-:W-:Y:S05]  /*b0a60*/  CALL.REL.NOINC `($__internal_26_$__cuda_sm20_div_rn_f64_full) ;  /* 0x000008e800087944 */ /* 0x020fea0003c00000 */
.L_x_11545:
[----:B------:R-:W-:Y:S05]  /*b0a70*/  BSYNC.RECONVERGENT B2 ;  /* 0x0000000000027941 */ /* 0x000fea0003800200 */
.L_x_11544:
[----:B------:R-:W0:Y:S01]  /*b0a80*/  DSETP.NEU.AND P3, PT, R8, RZ, PT ;  /* 0x000000ff0800722a */ /* 0x000e220003f6d000 */
[----:B------:R-:W-:Y:S01]  /*b0a90*/  UMOV UR6, 0x2a25ff7e ;  /* 0x2a25ff7e00067882 */ /* 0x000fe20000000000 */
[----:B------:R-:W-:Y:S01]  /*b0aa0*/  UMOV UR7, 0x3ef53e1d ;  /* 0x3ef53e1d00077882 */ /* 0x000fe20000000000 */
[----:B------:R-:W-:Y:S01]  /*b0ab0*/  ISETP.GE.AND P2, PT, R5, RZ, PT ;  /* 0x000000ff0500720c */ /* 0x000fe20003f46270 */
[----:B------:R-:W-:Y:S02]  /*b0ac0*/  @P1 IMAD.MOV.U32 R4, RZ, RZ, 0x54442d18 ;  /* 0x54442d18ff041424 */ /* 0x000fe400078e00ff */
        /* <DEDUP_REMOVED lines=10> */
[----:B0-----:R0:W-:Y:S02]  /*b0b70*/  @P3 DSETP.NEU.AND P4, PT, R6, |R70|, PT ;  /* 0x400000460600322a */ /* 0x0011e40003f8d000 */
        /* <DEDUP_REMOVED lines=180> */
.L_x_11515:
        /* <DEDUP_REMOVED lines=129> */
.L_x_11547:
        /* <DEDUP_REMOVED lines=169> */
.L_x_11546:
        /* <DEDUP_REMOVED lines=131> */
.L_x_11548:
        /* <DEDUP_REMOVED lines=168> */
.L_x_11543:
[----:B------:R-:W-:Y:S05]  /*b3c10*/  BSYNC.RECONVERGENT B3 ;  /* 0x0000000000037941 */ /* 0x000fea0003800200 */
.L_x_11510:
[----:B------:R-:W-:Y:S01]  /*b3c20*/  ISETP.GE.AND P0, PT, R11, RZ, PT ;  /* 0x000000ff0b00720c */ /* 0x000fe20003f06270 */
[----:B------:R-:W0:Y:S03]  /*b3c30*/  DADD R4, -RZ, -R58 ;  /* 0x00000000ff047229 */ /* 0x000e26000000093a */
[----:B0-----:R-:W-:Y:S02]  /*b3c40*/  FSEL R4, R58, R4, !P0 ;  /* 0x000000043a047208 */ /* 0x001fe40004000000 */
[----:B------:R-:W-:-:S07]  /*b3c50*/  FSEL R5, R59, R5, !P0 ;  /* 0x000000053b057208 */ /* 0x000fce0004000000 */
.L_x_11450:
[----:B------:R-:W-:Y:S05]  /*b3c60*/  BSYNC.RECONVERGENT B1 ;  /* 0x0000000000017941 */ /* 0x000fea0003800200 */
.L_x_11448:
[----:B------:R-:W-:Y:S05]  /*b3c70*/  WARPSYNC.ALL ;  /* 0x0000000000007948 */ /* 0x000fea0003800000 */
[----:B------:R-:W-:Y:S01]  /*b3c80*/  IMAD.MOV.U32 R8, RZ, RZ, 0x33145c07 ;  /* 0x33145c07ff087424 */ /* 0x000fe200078e00ff */
[----:B------:R-:W0:Y:S01]  /*b3c90*/  DSETP.NAN.AND P0, PT, R2, R2, PT ;  /* 0x000000020200722a */ /* 0x000e220003f08000 */
[----:B------:R-:W-:Y:S01]  /*b3ca0*/  IMAD.MOV.U32 R9, RZ, RZ, 0x3c91a626 ;  /* 0x3c91a626ff097424 */ /* 0x000fe200078e00ff */
[----:B------:R-:W-:Y:S04]  /*b3cb0*/  BSSY.RECONVERGENT B0, `(.L_x_11549) ;  /* 0x000002a000007945 */ /* 0x000fe80003800200 */
[----:B------:R1:W-:-:S15]  /*b3cc0*/  STL.64 [R1+0x8], R8 ;  /* 0x0000080801007387 */ /* 0x0003de0000100a00 */
[----:B------:R-:W-:-:S15]  /*b3cd0*/  NOP ;  /* 0x0000000000007918 */ /* 0x000fde0000000000 */
[----:B------:R-:W-:-:S15]  /*b3ce0*/  NOP ;  /* 0x0000000000007918 */ /* 0x000fde0000000000 */
[----:B------:R-:W-:-:S13]  /*b3cf0*/  NOP ;  /* 0x0000000000007918 */ /* 0x000fda0000000000 */
[----:B0-----:R-:W-:-:S15]  /*b3d00*/  @P0 DSETP.NAN.AND P1, PT, R4, R4, PT ;  /* 0x000000040400022a */ /* 0x001fde0003f28000 */
[----:B------:R-:W-:-:S15]  /*b3d10*/  NOP ;  /* 0x0000000000007918 */ /* 0x000fde0000000000 */
[----:B------:R-:W-:-:S15]  /*b3d20*/  NOP ;  /* 0x0000000000007918 */ /* 0x000fde0000000000 */
[----:B------:R-:W-:-:S15]  /*b3d30*/  NOP ;  /* 0x0000000000007918 */ /* 0x000fde0000000000 */
[----:B------:R-:W-:-:S04]  /*b3d40*/  NOP ;  /* 0x0000000000007918 */ /* 0x000fc80000000000 */
[----:B------:R-:W0:Y:S02]  /*b3d50*/  @P0 DADD R6, -RZ, |R4| ;  /* 0x00000000ff060229 */ /* 0x000e240000000504 */
[----:B0-----:R-:W-:Y:S02]  /*b3d60*/  @P0 FSEL R7, R7, R5, !P1 ;  /* 0x0000000507070208 */ /* 0x001fe40004800000 */
[----:B------:R-:W-:Y:S01]  /*b3d70*/  @P0 FSEL R0, R6, R4, !P1 ;  /* 0x0000000406000208 */ /* 0x000fe20004800000 */
[----:B------:R-:W-:Y:S02]  /*b3d80*/  @P0 IMAD.MOV.U32 R6, RZ, RZ, R2 ;  /* 0x000000ffff060224 */ /* 0x000fe400078e0002 */
[----:B------:R-:W-:Y:S01]  /*b3d90*/  @P0 IMAD.MOV.U32 R5, RZ, RZ, R7 ;  /* 0x000000ffff050224 */ /* 0x000fe200078e0007 */
[----:B------:R-:W-:Y:S01]  /*b3da0*/  @P0 MOV R7, R3 ;  /* 0x0000000300070202 */ /* 0x000fe20000000f00 */
[----:B------:R-:W-:-:S15]  /*b3db0*/  @P0 IMAD.MOV.U32 R4, RZ, RZ, R0 ;  /* 0x000000ffff040224 */ /* 0x000fde00078e0000 */
[----:B------:R-:W-:-:S15]  /*b3dc0*/  NOP ;  /* 0x0000000000007918 */ /* 0x000fde0000000000 */
[----:B------:R-:W-:-:S15]  /*b3dd0*/  NOP ;  /* 0x0000000000007918 */ /* 0x000fde0000000000 */
[----:B------:R-:W-:-:S10]  /*b3de0*/  NOP ;  /* 0x0000000000007918 */ /* 0x000fd40000000000 */
[----:B------:R1:W0:-:S15]  /*b3df0*/  DSETP.NAN.AND P2, PT, R14, R14, PT ;  /* 0x0000000e0e00722a */ /* 0x00021e0003f48000 */
[----:B------:R-:W-:-:S15]  /*b3e00*/  NOP ;  /* 0x0000000000007918 */ /* 0x000fde0000000000 */
[----:B------:R-:W-:-:S15]  /*b3e10*/  NOP ;  /* 0x0000000000007918 */ /* 0x000fde0000000000 */
[----:B------:R-:W-:-:S15]  /*b3e20*/  NOP ;  /* 0x0000000000007918 */ /* 0x000fde0000000000 */
[----:B------:R-:W-:-:S04]  /*b3e30*/  NOP ;  /* 0x0000000000007918 */ /* 0x000fc80000000000 */
[----:B------:R1:W2:-:S15]  /*b3e40*/  DSETP.NUM.AND P3, PT, R12, R12, PT ;  /* 0x0000000c0c00722a */ /* 0x00029e0003f67000 */
[----:B------:R-:W-:-:S15]  /*b3e50*/  NOP ;  /* 0x0000000000007918 */ /* 0x000fde0000000000 */
[----:B------:R-:W-:-:S15]  /*b3e60*/  NOP ;  /* 0x0000000000007918 */ /* 0x000fde0000000000 */
[----:B------:R-:W-:-:S15]  /*b3e70*/  NOP ;  /* 0x0000000000007918 */ /* 0x000fde0000000000 */
[----:B------:R-:W-:-:S04]  /*b3e80*/  NOP ;  /* 0x0000000000007918 */ /* 0x000fc80000000000 */
[----:B------:R1:W3:Y:S02]  /*b3e90*/  DADD R58, -RZ, |R12| ;  /* 0x00000000ff3a7229 */ /* 0x0002e4000000050c */
[----:B0123--:R-:W-:Y:S05]  /*b3ea0*/  @P0 BRA `(.L_x_11550) ;  /* 0x0000000000280947 */ /* 0x00ffea0003800000 */
[----:B------:R-:W0:Y:S01]  /*b3eb0*/  DSETP.NAN.AND P0, PT, R4, R4, PT ;  /* 0x000000040400722a */ /* 0x000e220003f08000 */
[----:B------:R-:W-:Y:S01]  /*b3ec0*/  IMAD.MOV.U32 R6, RZ, RZ, R4 ;  /* 0x000000ffff067224 */ /* 0x000fe200078e0004 */
[----:B0-----:R-:W-:Y:S01]  /*b3ed0*/  @!P0 LOP3.LUT R11, R3, 0x80000000, R11, 0xb8, !PT ;  /* 0x80000000030b8812 */ /* 0x001fe200078eb80b */
[----:B------:R-:W-:Y:S02]  /*b3ee0*/  IMAD.MOV.U32 R7, RZ, RZ, R5 ;  /* 0x000000ffff077224 */ /* 0x000fe400078e0005 */
[----:B------:R-:W-:Y:S02]  /*b3ef0*/  @!P0 IMAD.MOV.U32 R6, RZ, RZ, R2 ;  /* 0x000000ffff068224 */ /* 0x000fe400078e0002 */
[----:B------:R-:W-:-:S15]  /*b3f00*/  @!P0 IMAD.MOV.U32 R7, RZ, RZ, R11 ;  /* 0x000000ffff078224 */ /* 0x000fde00078e000b */
[----:B------:R-:W-:-:S15]  /*b3f10*/  NOP ;  /* 0x0000000000007918 */ /* 0x000fde0000000000 */
[----:B------:R-:W-:-:S15]  /*b3f20*/  NOP ;  /* 0x0000000000007918 */ /* 0x000fde0000000000 */
[----:B------:R-:W-:-:S12]  /*b3f30*/  NOP ;  /* 0x0000000000007918 */ /* 0x000fd80000000000 */
[----:B------:R-:W0:Y:S02]  /*b3f40*/  @!P0 DADD R4, -RZ, |R4| ;  /* 0x00000000ff048229 */ /* 0x000e240000000504 */
.L_x_11550:
[----:B------:R-:W-:Y:S05]  /*b3f50*/  BSYNC.RECONVERGENT B0 ;  /* 0x0000000000007941 */ /* 0x000fea0003800200 */
.L_x_11549:
[----:B------:R-:W-:Y:S01]  /*b3f60*/  UMOV UR10, 0x33145c07 ;  /* 0x33145c07000a7882 */ /* 0x000fe20000000000 */
[----:B------:R-:W-:Y:S01]  /*b3f70*/  UMOV UR11, 0x3c91a626 ;  /* 0x3c91a626000b7882 */ /* 0x000fe20000000000 */
[----:B------:R-:W-:Y:S01]  /*b3f80*/  BSSY.RECONVERGENT B1, `(.L_x_11551) ;  /* 0x00013af000017945 */ /* 0x000fe20003800200 */
[----:B------:R1:W2:Y:S03]  /*b3f90*/  DADD R60, -RZ, |R14| ;  /* 0x00000000ff3c7229 */ /* 0x0002a6000000050e */
[----:B-12---:R-:W-:Y:S05]  /*b3fa0*/  @!P2 BRA P3, `(.L_x_11552) ;  /* 0x0000000000c8a947 */ /* 0x006fea0001800000 */
        /* <DEDUP_REMOVED lines=21> */
[----:B-1----:R-:W-:Y:S01]  /*b4100*/  @!P0 MOV R10, 0x54442d18 ;  /* 0x54442d18000a8802 */ /* 0x002fe20000000f00 */
        /* <DEDUP_REMOVED lines=21> */
[----:B------:R1:W2:-:S15]  /*b4260*/  @!P0 DADD R2, R10, UR10 ;  /* 0x0000000a0a028e29 */ /* 0x00029e0008000000 */
[----:B------:R-:W-:-:S15]  /*b4270*/  NOP ;  /* 0x0000000000007918 */ /* 0x000fde0000000000 */
[----:B------:R-:W-:-:S15]  /*b4280*/  NOP ;  /* 0x0000000000007918 */ /* 0x000fde0000000000 */
[----:B------:R-:W-:-:S15]  /*b4290*/  NOP ;  /* 0x0000000000007918 */ /* 0x000fde0000000000 */
[----:B------:R-:W-:-:S04]  /*b42a0*/  NOP ;  /* 0x0000000000007918 */ /* 0x000fc80000000000 */
[----:B------:R1:W3:Y:S02]  /*b42b0*/  @!P0 DADD R8, R14, R14 ;  /* 0x000000000e088229 */ /* 0x0002e4000000000e */
[----:B-123--:R-:W-:Y:S05]  /*b42c0*/  BRA `(.L_x_11553) ;  /* 0x0000013400e87947 */ /* 0x00efea0003800000 */
.L_x_11552:
[----:B------:R-:W-:Y:S01]  /*b42d0*/  IMAD.MOV.U32 R0, RZ, RZ, R59 ;  /* 0x000000ffff007224 */ /* 0x000fe200078e003b */
[----:B------:R-:W1:Y:S01]  /*b42e0*/  DSETP.MAX.AND P0, P1, R58, R60, PT ;  /* 0x0000003c3a00722a */ /* 0x000e62000390f000 */
[----:B------:R-:W-:Y:S01]  /*b42f0*/  IMAD.MOV.U32 R9, RZ, RZ, R61 ;  /* 0x000000ffff097224 */ /* 0x000fe200078e003d */
[----:B------:R-:W-:-:S04]  /*b4300*/  MOV R3, R60 ;  /* 0x0000003c00037202 */ /* 0x000fc80000000f00 */
        /* <DEDUP_REMOVED lines=63> */
[----:B-1----:R-:W1:Y:S02]  /*b4700*/  DFMA R44, R44, R44, R2 ;  /* 0x0000002c2c2c722b */ /* 0x002e640000000002 */
[----:B-1----:R-:W-:Y:S02]  /*b4710*/  IMAD.MOV.U32 R0, RZ, RZ, R45 ;  /* 0x000000ffff007224 */ /* 0x002fe400078e002d */
[----:B------:R-:W-:-:S15]  /*b4720*/  IMAD.U32 R2, RZ, RZ, UR5 ;  /* 0x00000005ff027e24 */ /* 0x000fde000f8e00ff */
[----:B------:R-:W-:-:S15]  /*b4730*/  NOP ;  /* 0x0000000000007918 */ /* 0x000fde0000000000 */
[----:B------:R-:W-:-:S15]  /*b4740*/  NOP ;  /* 0x0000000000007918 */ /* 0x000fde0000000000 */
[----:B------:R-:W-:-:S15]  /*b4750*/  NOP ;  /* 0x0000000000007918 */ /* 0x000fde0000000000 */
[----:B------:R-:W1:Y:S02]  /*b4760*/  DSETP.MIN.AND P0, P2, R44, UR6, PT ;  /* 0x000000062c007e2a */ /* 0x000e64000ba00000 */
[----:B-1----:R-:W-:Y:S01]  /*b4770*/  FSEL R35, R0, UR5, P0 ;  /* 0x0000000500237c08 */ /* 0x002fe20008000000 */
[----:B------:R-:W-:Y:S01]  /*b4780*/  UMOV UR5, UR6 ;  /* 0x0000000600057c82 */ /* 0x000fe20008000000 */
[----:B------:R-:W-:Y:S02]  /*b4790*/  MOV R0, R44 ;  /* 0x0000002c00007202 */ /* 0x000fe40000000f00 */
[----:B------:R-:W-:Y:S02]  /*b47a0*/  @P2 LOP3.LUT R35, R2, 0x80000, RZ, 0xfc, !PT ;  /* 0x0008000002232812 */ /* 0x000fe400078efcff */
[----:B------:R-:W-:Y:S01]  /*b47b0*/  SEL R34, R0, UR5, P0 ;  /* 0x0000000500227c07 */ /* 0x000fe20008000000 */
[----:B------:R-:W-:Y:S01]  /*b47c0*/  UMOV UR5, UR7 ;  /* 0x0000000700057c82 */ /* 0x000fe20008000000 */
[----:B------:R-:W1:-:S15]  /*b47d0*/  MUFU.RSQ64H R11, R35 ;  /* 0x00000023000b7308 */ /* 0x000e5e0000001c00 */
[----:B------:R-:W-:-:S15]  /*b47e0*/  NOP ;  /* 0x0000000000007918 */ /* 0x000fde0000000000 */
[----:B------:R-:W-:-:S15]  /*b47f0*/  NOP ;  /* 0x0000000000007918 */ /* 0x000fde0000000000 */
[----:B------:R-:W-:-:S09]  /*b4800*/  NOP ;  /* 0x0000000000007918 */ /* 0x000fd20000000000 */
[----:B------:R-:W2:-:S15]  /*b4810*/  DADD R64, R58, -1 ;  /* 0xbff000003a407429 */ /* 0x000e9e0000000000 */
[----:B------:R-:W-:-:S15]  /*b4820*/  NOP ;  /* 0x0000000000007918 */ /* 0x000fde0000000000 */
[----:B------:R-:W-:-:S15]  /*b4830*/  NOP ;  /* 0x0000000000007918 */ /* 0x000fde0000000000 */
[----:B------:R-:W-:-:S15]  /*b4840*/  NOP ;  /* 0x0000000000007918 */ /* 0x000fde0000000000 */
[----:B------:R-:W-:-:S04]  /*b4850*/  NOP ;  /* 0x0000000000007918 */ /* 0x000fc80000000000 */
[----:B--2---:R-:W2:Y:S02]  /*b4860*/  DADD R8, -RZ, |R64| ;  /* 0x00000000ff087229 */ /* 0x004ea40000000540 */
[----:B--2---:R-:W-:-:S04]  /*b4870*/  ISETP.LT.U32.AND P0, PT, R8, R60, PT ;  /* 0x0000003c0800720c */ /* 0x004fc80003f01070 */
        /* <DEDUP_REMOVED lines=10> */
[----:B-1----:R-:W1:-:S15]  /*b4920*/  DMUL R2, R10, R10 ;  /* 0x0000000a0a027228 */ /* 0x002e5e0000000000 */
[----:B------:R-:W-:-:S15]  /*b4930*/  NOP ;  /* 0x0000000000007918 */ /* 0x000fde0000000000 */
[----:B------:R-:W-:-:S15]  /*b4940*/  NOP ;  /* 0x0000000000007918 */ /* 0x000fde0000000000 */
[----:B------:R-:W-:-:S15]  /*b4950*/  NOP ;  /* 0x0000000000007918 */ /* 0x000fde0000000000 */
[----:B------:R-:W-:-:S04]  /*b4960*/  NOP ;  /* 0x0000000000007918 */ /* 0x000fc80000000000 */
[----:B-1----:R1:W2:Y:S02]  /*b4970*/  DFMA R48, R34, -R2, 1 ;  /* 0x3ff000002230742b */ /* 0x0022a40000000802 */
[----:B-1----:R-:W-:Y:S01]  /*b4980*/  IMAD.MOV.U32 R2, RZ, RZ, 0x0 ;  /* 0x00000000ff027424 */ /* 0x002fe200078e00ff */
[----:B------:R-:W-:Y:S01]  /*b4990*/  LOP3.LUT R35, R0, 0x7fd00000, RZ, 0x3c, !PT ;  /* 0x7fd0000000237812 */ /* 0x000fe200078e3cff */
[----:B------:R-:W-:Y:S02]  /*b49a0*/  IMAD.MOV.U32 R3, RZ, RZ, 0x3fd80000 ;  /* 0x3fd80000ff037424 */ /* 0x000fe400078e00ff */
[----:B------:R-:W-:-:S15]  /*b49b0*/  IMAD.MOV.U32 R34, RZ, RZ, RZ ;  /* 0x000000ffff227224 */ /* 0x000fde00078e00ff */
[----:B------:R-:W-:-:S15]  /*b49c0*/  NOP ;  /* 0x0000000000007918 */ /* 0x000fde0000000000 */
[----:B------:R-:W-:-:S15]  /*b49d0*/  NOP ;  /* 0x0000000000007918 */ /* 0x000fde0000000000 */
[----:B------:R-:W-:-:S13]  /*b49e0*/  NOP ;  /* 0x0000000000007918 */ /* 0x000fda0000000000 */
[----:B--2---:R-:W-:-:S15]  /*b49f0*/  DMUL R50, R10, R48 ;  /* 0x000000300a327228 */ /* 0x004fde0000000000 */
        /* <DEDUP_REMOVED lines=9> */
[----:B-1----:R1:W-:Y:S02]  /*b4a90*/  DFMA R10, R48, R50, R10 ;  /* 0x00000032300a722b */ /* 0x0023e4000000000a */
[----:B-1----:R-:W-:-:S15]  /*b4aa0*/  IMAD.MOV.U32 R50, RZ, RZ, RZ ;  /* 0x000000ffff327224 */ /* 0x002fde00078e00ff */
        /* <DEDUP_REMOVED lines=20> */
[----:B-1----:R-:W-:-:S15]  /*b4bf0*/  IMAD.MOV.U32 R48, RZ, RZ, R35 ;  /* 0x000000ffff307224 */ /* 0x002fde00078e0023 */
[----:B------:R-:W-:-:S15]  /*b4c00*/  NOP ;  /* 0x0000000000007918 */ /* 0x000fde0000000000 */
[----:B------:R-:W-:-:S15]  /*b4c10*/  NOP ;  /* 0x0000000000007918 */ /* 0x000fde0000000000 */
[----:B------:R-:W-:-:S15]  /*b4c20*/  NOP ;  /* 0x0000000000007918 */ /* 0x000fde0000000000 */
[----:B------:R-:W-:-:S02]  /*b4c30*/  NOP ;  /* 0x0000000000007918 */ /* 0x000fc40000000000 */
[----:B------:R-:W1:Y:S02]  /*b4c40*/  DSETP.MIN.AND P0, P3, R34, UR6, PT ;  /* 0x0000000622007e2a */ /* 0x000e64000bb00000 */
[----:B-1----:R-:W-:Y:S01]  /*b4c50*/  FSEL R55, R48, UR5, P0 ;  /* 0x0000000530377c08 */ /* 0x002fe20008000000 */
[----:B------:R-:W-:-:S05]  /*b4c60*/  IMAD.U32 R48, RZ, RZ, UR5 ;  /* 0x00000005ff307e24 */ /* 0x000fca000f8e00ff */
[----:B------:R-:W-:Y:S02]  /*b4c70*/  @P3 LOP3.LUT R55, R48, 0x80000, RZ, 0xfc, !PT ;  /* 0x0008000030373812 */ /* 0x000fe400078efcff */
[----:B------:R-:W-:Y:S02]  /*b4c80*/  MOV R48, R34 ;  /* 0x0000002200307202 */ /* 0x000fe40000000f00 */
[----:B------:R-:W1:Y:S01]  /*b4c90*/  MUFU.RSQ64H R51, R55 ;  /* 0x0000003700337308 */ /* 0x000e620000001c00 */
[----:B------:R-:W-:Y:S02]  /*b4ca0*/  ISETP.GE.U32.AND P3, PT, R63, 0x7ff00000, PT ;  /* 0x7ff000003f00780c */ /* 0x000fe40003f66070 */
[----:B------:R-:W-:Y:S02]  /*b4cb0*/  SEL R54, R48, UR6, P0 ;  /* 0x0000000630367c07 */ /* 0x000fe40008000000 */
[----:B------:R-:W-:-:S15]  /*b4cc0*/  ISETP.GE.U32.AND P0, PT, R67, 0x7ff00000, PT ;  /* 0x7ff000004300780c */ /* 0x000fde0003f06070 */
[----:B------:R-:W-:-:S15]  /*b4cd0*/  NOP ;  /* 0x0000000000007918 */ /* 0x000fde0000000000 */
[----:B------:R-:W-:-:S15]  /*b4ce0*/  NOP ;  /* 0x0000000000007918 */ /* 0x000fde0000000000 */
[----:B------:R-:W-:-:S02]  /*b4cf0*/  NOP ;  /* 0x0000000000007918 */ /* 0x000fc40000000000 */
        /* <DEDUP_REMOVED lines=25> */
[----:B------:R2:W3:Y:S02]  /*b4e90*/  DMUL R10, R44, R10 ;  /* 0x0000000a2c0a7228 */ /* 0x0004e40000000000 */
[----:B--2---:R-:W-:Y:S01]  /*b4ea0*/  LOP3.LUT R45, R46, 0x100000, RZ, 0xfc, !PT ;  /* 0x001000002e2d7812 */ /* 0x004fe200078efcff */
[----:B------:R-:W-:-:S15]  /*b4eb0*/  IMAD.MOV.U32 R44, RZ, RZ, RZ ;  /* 0x000000ffff2c7224 */ /* 0x000fde00078e00ff */
[----:B------:R-:W-:-:S15]  /*b4ec0*/  NOP ;  /* 0x0000000000007918 */ /* 0x000fde0000000000 */
[----:B------:R-:W-:-:S15]  /*b4ed0*/  NOP ;  /* 0x0000000000007918 */ /* 0x000fde0000000000 */
[----:B------:R-:W-:-:S15]  /*b4ee0*/  NOP ;  /* 0x0000000000007918 */ /* 0x000fde0000000000 */
[----:B------:R-:W-:-:S01]  /*b4ef0*/  NOP ;  /* 0x0000000000007918 */ /* 0x000fc20000000000 */
[----:B-1----:R1:W-:Y:S02]  /*b4f00*/  DMUL R48, R34, R48 ;  /* 0x0000003022307228 */ /* 0x0023e40000000000 */
[----:B-1----:R-:W-:Y:S01]  /*b4f10*/  LOP3.LUT R35, R0, 0x100000, RZ, 0xfc, !PT ;  /* 0x0010000000237812 */ /* 0x002fe200078efcff */
        /* <DEDUP_REMOVED lines=15> */
[----:B---3--:R-:W1:Y:S02]  /*b5010*/  DMUL R10, R10, R44 ;  /* 0x0000002c0a0a7228 */ /* 0x008e640000000000 */
[----:B-1----:R-:W-:Y:S02]  /*b5020*/  @!P0 FSEL R66, R32, R10, !P1 ;  /* 0x0000000a20428208 */ /* 0x002fe40004800000 */
[----:B------:R-:W-:-:S15]  /*b5030*/  @!P0 FSEL R67, R33, R11, !P1 ;  /* 0x0000000b21438208 */ /* 0x000fde0004800000 */
[----:B------:R-:W-:-:S15]  /*b5040*/  NOP ;  /* 0x0000000000007918 */ /* 0x000fde0000000000 */
[----:B------:R-:W-:-:S15]  /*b5050*/  NOP ;  /* 0x0000000000007918 */ /* 0x000fde0000000000 */
[----:B------:R-:W-:-:S15]  /*b5060*/  NOP ;  /* 0x0000000000007918 */ /* 0x000fde0000000000 */
[----:B------:R-:W1:Y:S02]  /*b5070*/  DMUL R48, R48, R34 ;  /* 0x0000002230307228 */ /* 0x000e640000000000 */
[----:B-1----:R-:W-:Y:S02]  /*b5080*/  @!P3 FSEL R62, R8, R48, !P2 ;  /* 0x00000030083eb208 */ /* 0x002fe40005000000 */
[----:B------:R-:W-:-:S15]  /*b5090*/  @!P3 FSEL R63, R9, R49, !P2 ;  /* 0x00000031093fb208 */ /* 0x000fde0005000000 */
[----:B------:R-:W-:-:S15]  /*b50a0*/  NOP ;  /* 0x0000000000007918 */ /* 0x000fde0000000000 */
[----:B------:R-:W-:-:S15]  /*b50b0*/  NOP ;  /* 0x0000000000007918 */ /* 0x000fde0000000000 */
[----:B------:R-:W-:-:S15]  /*b50c0*/  NOP ;  /* 0x0000000000007918 */ /* 0x000fde0000000000 */
[----:B------:R-:W1:-:S15]  /*b50d0*/  DADD R8, R66, R62 ;  /* 0x0000000042087229 */ /* 0x000e5e000000003e */
[----:B------:R-:W-:-:S15]  /*b50e0*/  NOP ;  /* 0x0000000000007918 */ /* 0x000fde0000000000 */
[----:B------:R-:W-:-:S15]  /*b50f0*/  NOP ;  /* 0x0000000000007918 */ /* 0x000fde0000000000 */
[----:B------:R-:W-:-:S15]  /*b5100*/  NOP ;  /* 0x0000000000007918 */ /* 0x000fde0000000000 */
[----:B------:R-:W-:-:S04]  /*b5110*/  NOP ;  /* 0x0000000000007918 */ /* 0x000fc80000000000 */
[----:B-1----:R-:W1:-:S15]  /*b5120*/  DMUL R8, R8, 0.5 ;  /* 0x3fe0000008087828 */ /* 0x002e5e0000000000 */
[----:B------:R-:W-:-:S15]  /*b5130*/  NOP ;  /* 0x0000000000007918 */ /* 0x000fde0000000000 */
[----:B------:R-:W-:-:S15]  /*b5140*/  NOP ;  /* 0x0000000000007918 */ /* 0x000fde0000000000 */
[----:B------:R-:W-:-:S15]  /*b5150*/  NOP ;  /* 0x0000000000007918 */ /* 0x000fde0000000000 */
[----:B------:R-:W-:-:S04]  /*b5160*/  NOP ;  /* 0x0000000000007918 */ /* 0x000fc80000000000 */
[----:B-1----:R-:W1:Y:S02]  /*b5170*/  DSETP.GEU.AND P0, PT, R8, 1, PT ;  /* 0x3ff000000800742a */ /* 0x002e640003f0e000 */
[----:B-1----:R-:W-:Y:S02]  /*b5180*/  FSEL R8, R8, RZ, P0 ;  /* 0x000000ff08087208 */ /* 0x002fe40000000000 */
[----:B------:R-:W-:-:S15]  /*b5190*/  FSEL R9, R9, 1.875, P0 ;  /* 0x3ff0000009097808 */ /* 0x000fde0000000000 */
[----:B------:R-:W-:-:S15]  /*b51a0*/  NOP ;  /* 0x0000000000007918 */ /* 0x000fde0000000000 */
[----:B------:R-:W-:-:S15]  /*b51b0*/  NOP ;  /* 0x0000000000007918 */ /* 0x000fde0000000000 */
[----:B------:R-:W-:-:S15]  /*b51c0*/  NOP ;  /* 0x0000000000007918 */ /* 0x000fde0000000000 */
[----:B------:R-:W1:Y:S02]  /*b51d0*/  DSETP.GEU.AND P0, PT, R8, 10, PT ;  /* 0x402400000800742a */ /* 0x000e640003f0e000 */
[----:B-1----:R-:W-:Y:S05]  /*b51e0*/  @!P0 BRA `(.L_x_11558) ;  /* 0x0000000c00e08947 */ /* 0x002fea0003800000 */
[----:B------:R-:W1:Y:S01]  /*b51f0*/  DFMA R10, R8, R8, -1 ;  /* 0xbff00000080a742b */ /* 0x000e620000000008 */
[----:B------:R-:W-:Y:S01]  /*b5200*/  BSSY.RECONVERGENT B3, `(.L_x_11559) ;  /* 0x0000034000037945 */ /* 0x000fe20003800200 */
        /* <DEDUP_REMOVED lines=44> */
[----:B------:R-:W-:Y:S01]  /*b54d0*/  MOV R2, R50 ;  /* 0x0000003200027202 */ /* 0x000fe20000000f00 */
[----:B------:R-:W-:Y:S01]  /*b54e0*/  IMAD.MOV.U32 R46, RZ, RZ, R10 ;  /* 0x000000ffff2e7224 */ /* 0x000fe200078e000a */
[----:B------:R-:W-:Y:S01]  /*b54f0*/  MOV R0, 0xb5520 ;  /* 0x000b552000007802 */ /* 0x000fe20000000f00 */
[----:B------:R-:W-:-:S07]  /*b5500*/  IMAD.MOV.U32 R45, RZ, RZ, R11 ;  /* 0x000000ffff2d7224 */ /* 0x000fce00078e000b */
[----:B0----5:R-:W-:Y:S05]  /*b5510*/  CALL.REL.NOINC `($__internal_27_$__cuda_sm20_dsqrt_rn_f64_mediumpath_v1) ;  /* 0x000008a400907944 */ /* 0x021fea0003c00000 */
[----:B------:R-:W-:Y:S02]  /*b5520*/  IMAD.MOV.U32 R48, RZ, RZ, R2 ;  /* 0x000000ffff307224 */ /* 0x000fe400078e0002 */
[----:B------:R-:W-:-:S07]  /*b5530*/  IMAD.MOV.U32 R49, RZ, RZ, R3 ;  /* 0x000000ffff317224 */ /* 0x000fce00078e0003 */
.L_x_11560:
[----:B------:R-:W-:Y:S05]  /*b5540*/  BSYNC.RECONVERGENT B3 ;  /* 0x0000000000037941 */ /* 0x000fea0003800200 */
.L_x_11559:
[----:B------:R-:W1:Y:S02]  /*b5550*/  DADD R2, R8, R48 ;  /* 0x0000000008027229 */ /* 0x000e640000000030 */
[----:B-1----:R-:W-:Y:S01]  /*b5560*/  ISETP.GT.AND P0, PT, R3, 0xfffff, PT ;  /* 0x000fffff0300780c */ /* 0x002fe20003f04270 */
[----:B------:R-:W-:Y:S02]  /*b5570*/  IMAD.MOV.U32 R32, RZ, RZ, R2 ;  /* 0x000000ffff207224 */ /* 0x000fe400078e0002 */
[----:B------:R-:W-:-:S15]  /*b5580*/  IMAD.MOV.U32 R33, RZ, RZ, R3 ;  /* 0x000000ffff217224 */ /* 0x000fde00078e0003 */
[----:B------:R-:W-:-:S15]  /*b5590*/  NOP ;  /* 0x0000000000007918 */ /* 0x000fde0000000000 */
[----:B------:R-:W-:-:S15]  /*b55a0*/  NOP ;  /* 0x0000000000007918 */ /* 0x000fde0000000000 */
[----:B------:R-:W-:-:S14]  /*b55b0*/  NOP ;  /* 0x0000000000007918 */ /* 0x000fdc0000000000 */
[----:B------:R-:W1:Y:S02]  /*b55c0*/  @!P0 DMUL R32, R32, 1.80143985094819840000e+16 ;  /* 0x4350000020208828 */ /* 0x000e640000000000 */
[----:B-1----:R-:W-:Y:S01]  /*b55d0*/  @!P0 MOV R3, R33 ;  /* 0x0000002100038202 */ /* 0x002fe20000000f00 */
        /* <DEDUP_REMOVED lines=10> */
[----:B------:R-:W1:Y:S02]  /*b5680*/  @P1 DFMA R10, R32, R10, +INF ;  /* 0x7ff00000200a142b */ /* 0x000e64000000000a */
[----:B-1----:R-:W-:Y:S02]  /*b5690*/  @P1 FSEL R10, R10, RZ, P2 ;  /* 0x000000ff0a0a1208 */ /* 0x002fe40001000000 */
        /* <DEDUP_REMOVED lines=14> */
[----:B------:R-:W1:-:S15]  /*b5780*/  DADD R34, R32, 1 ;  /* 0x3ff0000020227429 */ /* 0x000e5e0000000000 */
[----:B------:R-:W-:-:S15]  /*b5790*/  NOP ;  /* 0x0000000000007918 */ /* 0x000fde0000000000 */
[----:B------:R-:W-:-:S15]  /*b57a0*/  NOP ;  /* 0x0000000000007918 */ /* 0x000fde0000000000 */
[----:B------:R-:W-:-:S15]  /*b57b0*/  NOP ;  /* 0x0000000000007918 */ /* 0x000fde0000000000 */
[----:B------:R-:W-:-:S04]  /*b57c0*/  NOP ;  /* 0x0000000000007918 */ /* 0x000fc80000000000 */
[----:B------:R1:W-:Y:S02]  /*b57d0*/  DADD R10, R32, -1 ;  /* 0xbff00000200a7429 */ /* 0x0003e40000000000 */
[----:B-1----:R-:W1:Y:S01]  /*b57e0*/  MUFU.RCP64H R33, R35 ;  /* 0x0000002300217308 */ /* 0x002e620000001800 */
[----:B------:R-:W-:-:S15]  /*b57f0*/  IMAD.MOV.U32 R32, RZ, RZ, RZ ;  /* 0x000000ffff207224 */ /* 0x000fde00078e00ff */
        /* <DEDUP_REMOVED lines=34> */
[----:B-1----:R-:W1:-:S15]  /*b5a20*/  DADD R48, R48, R48 ;  /* 0x0000000030307229 */ /* 0x002e5e0000000030 */
        /* <DEDUP_REMOVED lines=9> */
[----:B-1----:R1:W-:Y:S02]  /*b5ac0*/  DMUL R34, R44, R48 ;  /* 0x000000302c227228 */ /* 0x0023e40000000000 */
[----:B-1----:R-:W-:Y:S01]  /*b5ad0*/  IMAD.MOV.U32 R44, RZ, RZ, -0x748574fc ;  /* 0x8b7a8b04ff2c7424 */ /* 0x002fe200078e00ff */
        /* <DEDUP_REMOVED lines=71> */
[----:B------:R-:W2:-:S15]  /*b5f50*/  DFMA R10, R2, UR6, R32 ;  /* 0x00000006020a7c2b */ /* 0x000e9e0008000020 */
        /* <DEDUP_REMOVED lines=9> */
[----:B--2---:R-:W1:Y:S01]  /*b5ff0*/  DFMA R44, R2, -UR6, R10 ;  /* 0x80000006022c7c2b */ /* 0x004e62000800000a */
[----:B------:R-:W-:Y:S01]  /*b6000*/  UMOV UR6, 0x3b39803f ;  /* 0x3b39803f00067882 */ /* 0x000fe20000000000 */
[----:B------:R-:W-:-:S15]  /*b6010*/  UMOV UR7, 0x3c7abc9e ;  /* 0x3c7abc9e00077882 */ /* 0x000fde0000000000 */
[----:B------:R-:W-:-:S15]  /*b6020*/  NOP ;  /* 0x0000000000007918 */ /* 0x000fde0000000000 */
[----:B------:R-:W-:-:S15]  /*b6030*/  NOP ;  /* 0x0000000000007918 */ /* 0x000fde0000000000 */
[----:B------:R-:W-:-:S15]  /*b6040*/  NOP ;  /* 0x0000000000007918 */ /* 0x000fde0000000000 */
[----:B------:R-:W-:-:S02]  /*b6050*/  NOP ;  /* 0x0000000000007918 */ /* 0x000fc40000000000 */
[----:B-1----:R-:W1:-:S15]  /*b6060*/  DADD R44, -R32, R44 ;  /* 0x00000000202c7229 */ /* 0x002e5e000000012c */
        /* <DEDUP_REMOVED lines=14> */
[----:B-1----:R1:W2:Y:S02]  /*b6150*/  DADD R10, R10, R34 ;  /* 0x000000000a0a7229 */ /* 0x0022a40000000022 */
[----:B-12---:R-:W-:Y:S05]  /*b6160*/  BRA `(.L_x_11561) ;  /* 0x00000044004c7947 */ /* 0x006fea0003800000 */
.L_x_11558:
[----:B------:R-:W-:-:S15]  /*b6170*/  DSETP.GEU.AND P0, PT, R60, 3.8518598887744717061e-34, PT ;  /* 0x390000003c00742a */ /* 0x000fde0003f0e000 */
[----:B------:R-:W-:-:S15]  /*b6180*/  NOP ;  /* 0x0000000000007918 */ /* 0x000fde0000000000 */
[----:B------:R-:W-:-:S15]  /*b6190*/  NOP ;  /* 0x0000000000007918 */ /* 0x000fde0000000000 */
[----:B------:R-:W-:-:S15]  /*b61a0*/  NOP ;  /* 0x0000000000007918 */ /* 0x000fde0000000000 */
[----:B------:R-:W-:-:S04]  /*b61b0*/  NOP ;  /* 0x0000000000007918 */ /* 0x000fc80000000000 */
[----:B------:R-:W1:Y:S02]  /*b61c0*/  DSETP.EQ.AND P1, PT, R58, 1, PT ;  /* 0x3ff000003a00742a */ /* 0x000e640003f22000 */
[----:B-1----:R-:W-:Y:S05]  /*b61d0*/  @!P0 BRA P1, `(.L_x_11562) ;  /* 0x00000040005c8947 */ /* 0x002fea0000800000 */
[----:B------:R-:W1:-:S15]  /*b61e0*/  DMUL R10, |R64|, 2.2204460492503130808e-16 ;  /* 0x3cb00000400a7828 */ /* 0x000e5e0000000200 */
[----:B------:R-:W-:-:S15]  /*b61f0*/  NOP ;  /* 0x0000000000007918 */ /* 0x000fde0000000000 */
[----:B------:R-:W-:-:S15]  /*b6200*/  NOP ;  /* 0x0000000000007918 */ /* 0x000fde0000000000 */
[----:B------:R-:W-:-:S15]  /*b6210*/  NOP ;  /* 0x0000000000007918 */ /* 0x000fde0000000000 */
[----:B------:R-:W-:-:S04]  /*b6220*/  NOP ;  /* 0x0000000000007918 */ /* 0x000fc80000000000 */
[----:B-1----:R-:W1:Y:S02]  /*b6230*/  DSETP.GE.AND P0, PT, R60, R10, PT ;  /* 0x0000000a3c00722a */ /* 0x002e640003f06000 */
[----:B-1----:R-:W-:Y:S05]  /*b6240*/  @!P0 BRA `(.L_x_11563) ;  /* 0x00000020007c8947 */ /* 0x002fea0003800000 */
[----:B------:R-:W1:Y:S01]  /*b6250*/  DSETP.NEU.AND P0, PT, R68, RZ, PT ;  /* 0x000000ff4400722a */ /* 0x000e620003f0d000 */
[----:B------:R-:W-:Y:S01]  /*b6260*/  BSSY.RECONVERGENT B3, `(.L_x_11564) ;  /* 0x0000041000037945 */ /* 0x000fe20003800200 */
[----:B------:R-:W-:Y:S02]  /*b6270*/  IMAD.MOV.U32 R10, RZ, RZ, R60 ;  /* 0x000000ffff0a7224 */ /* 0x000fe400078e003c */
[----:B------:R-:W-:Y:S01]  /*b6280*/  IMAD.MOV.U32 R11, RZ, RZ, R61 ;  /* 0x000000ffff0b7224 */ /* 0x000fe200078e003d */
[----:B-1----:R-:W-:Y:S06]  /*b6290*/  @!P0 BRA `(.L_x_11565) ;  /* 0x0000000000f48947 */ /* 0x002fec0003800000 */
[----:B------:R-:W1:Y:S01]  /*b62a0*/  DADD R32, R68, R66 ;  /* 0x0000000044207229 */ /* 0x000e620000000042 */
[----:B------:R-:W-:Y:S01]  /*b62b0*/  IMAD.MOV.U32 R2, RZ, RZ, 0x1 ;  /* 0x00000001ff027424 */ /* 0x000fe200078e00ff */
[----:B-1----:R-:W1:Y:S01]  /*b62c0*/  MUFU.RCP64H R3, R33 ;  /* 0x0000002100037308 */ /* 0x002e620000001800 */
[----:B------:R-:W-:-:S15]  /*b62d0*/  BSSY.RECONVERGENT B4, `(.L_x_11566) ;  /* 0x0000037000047945 */ /* 0x000fde0003800200 */
        /* <DEDUP_REMOVED lines=19> */
[----:B-1----:R-:W-:-:S15]  /*b6410*/  DFMA R2, -R32, R34, 1 ;  /* 0x3ff000002002742b */ /* 0x002fde0000000122 */
[----:B------:R-:W-:-:S15]  /*b6420*/  NOP ;  /* 0x0000000000007918 */ /* 0x000fde0000000000 */
[----:B------:R-:W-:-:S15]  /*b6430*/  NOP ;  /* 0x0000000000007918 */ /* 0x000fde0000000000 */
[----:B------:R-:W-:-:S15]  /*b6440*/  NOP ;  /* 0x0000000000007918 */ /* 0x000fde0000000000 */
[----:B------:R-:W-:-:S04]  /*b6450*/  NOP ;  /* 0x0000000000007918 */ /* 0x000fc80000000000 */
[----:B------:R-:W1:Y:S02]  /*b6460*/  DMUL R10, R14, R14 ;  /* 0x0000000e0e0a7228 */ /* 0x000e640000000000 */
[----:B-1----:R-:W-:-:S15]  /*b6470*/  FSETP.GEU.AND P1, PT, |R11|, 6.5827683646048100446e-37, PT ;  /* 0x036000000b00780b */ /* 0x002fde0003f2e200 */
[----:B------:R-:W-:-:S15]  /*b6480*/  NOP ;  /* 0x0000000000007918 */ /* 0x000fde0000000000 */
[----:B------:R-:W-:-:S15]  /*b6490*/  NOP ;  /* 0x0000000000007918 */ /* 0x000fde0000000000 */
[----:B------:R-:W-:-:S15]  /*b64a0*/  NOP ;  /* 0x0000000000007918 */ /* 0x000fde0000000000 */
[----:B------:R-:W-:-:S02]  /*b64b0*/  NOP ;  /* 0x0000000000007918 */ /* 0x000fc40000000000 */
[----:B------:R-:W1:-:S15]  /*b64c0*/  DFMA R2, R34, R2, R34 ;  /* 0x000000022202722b */ /* 0x000e5e0000000022 */
        /* <DEDUP_REMOVED lines=21> */
[----:B------:R-:W-:-:S07]  /*b6620*/  IMAD.MOV.U32 R3, RZ, RZ, R11 ;  /* 0x000000ffff037224 */ /* 0x000fce00078e000b */
[----:B0----5:R-:W-:Y:S05]  /*b6630*/  CALL.REL.NOINC `($__internal_26_$__cuda_sm20_div_rn_f64_full) ;  /* 0x0000088c00147944 */ /* 0x021fea0003c00000 */
.L_x_11567:
[----:B------:R-:W-:Y:S05]  /*b6640*/  BSYNC.RECONVERGENT B4 ;  /* 0x0000000000047941 */ /* 0x000fea0003800200 */
.L_x_11566:
[----:B------:R-:W-:Y:S01]  /*b6650*/  MOV R10, R2 ;  /* 0x00000002000a7202 */ /* 0x000fe20000000f00 */
[----:B------:R-:W-:-:S07]  /*b6660*/  IMAD.MOV.U32 R11, RZ, RZ, R3 ;  /* 0x000000ffff0b7224 */ /* 0x000fce00078e0003 */
.L_x_11565:
[----:B------:R-:W-:Y:S05]  /*b6670*/  BSYNC.RECONVERGENT B3 ;  /* 0x0000000000037941 */ /* 0x000fea0003800200 */
.L_x_11564:
[----:B------:R-:W1:Y:S01]  /*b6680*/  DADD R32, -R58, 1 ;  /* 0x3ff000003a207429 */ /* 0x000e620000000100 */
[----:B------:R-:W-:-:S15]  /*b6690*/  BSSY.RECONVERGENT B3, `(.L_x_11568) ;  /* 0x0000048000037945 */ /* 0x000fde0003800200 */
[----:B------:R-:W-:-:S15]  /*b66a0*/  NOP ;  /* 0x0000000000007918 */ /* 0x000fde0000000000 */
[----:B------:R-:W-:-:S15]  /*b66b0*/  NOP ;  /* 0x0000000000007918 */ /* 0x000fde0000000000 */
[----:B------:R-:W-:-:S15]  /*b66c0*/  NOP ;  /* 0x0000000000007918 */ /* 0x000fde0000000000 */
[----:B------:R-:W-:-:S03]  /*b66d0*/  NOP ;  /* 0x0000000000007918 */ /* 0x000fc60000000000 */
[----:B-1----:R-:W1:Y:S02]  /*b66e0*/  DSETP.GEU.AND P0, PT, R32, RZ, PT ;  /* 0x000000ff2000722a */ /* 0x002e640003f0e000 */
[----:B-1----:R-:W-:Y:S05]  /*b66f0*/  @!P0 BRA `(.L_x_11569) ;  /* 0x0000000400008947 */ /* 0x002fea0003800000 */
[----:B------:R-:W1:Y:S01]  /*b6700*/  DSETP.NEU.AND P0, PT, R32, RZ, PT ;  /* 0x000000ff2000722a */ /* 0x000e620003f0d000 */
        /* <DEDUP_REMOVED lines=59> */
[----:B------:R-:W-:-:S07]  /*b6ac0*/  MOV R32, 0xb6ae0 ;  /* 0x000b6ae000207802 */ /* 0x000fce0000000f00 */
[----:B0----5:R-:W-:Y:S05]  /*b6ad0*/  CALL.REL.NOINC `($__internal_26_$__cuda_sm20_div_rn_f64_full) ;  /* 0x0000088400ec7944 */ /* 0x021fea0003c00000 */
.L_x_11572:
[----:B------:R-:W-:Y:S05]  /*b6ae0*/  BSYNC.RECONVERGENT B4 ;  /* 0x0000000000047941 */ /* 0x000fea0003800200 */
.L_x_11571:
[----:B------:R-:W-:Y:S05]  /*b6af0*/  BRA `(.L_x_11570) ;  /* 0x0000000000047947 */ /* 0x000fea0003800000 */
.L_x_11569:
[----:B------:R1:W2:Y:S02]  /*b6b00*/  DADD R2, R62, -R32 ;  /* 0x000000003e027229 */ /* 0x0002a40000000820 */
.L_x_11570:
[----:B------:R-:W-:Y:S05]  /*b6b10*/  BSYNC.RECONVERGENT B3 ;  /* 0x0000000000037941 */ /* 0x000fea0003800200 */
.L_x_11568:
[----:B--2---:R-:W2:Y:S01]  /*b6b20*/  DMUL R2, R2, 0.5 ;  /* 0x3fe0000002027828 */ /* 0x004ea20000000000 */
[----:B------:R-:W-:Y:S01]  /*b6b30*/  IMAD.MOV.U32 R34, RZ, RZ, 0x0 ;  /* 0x00000000ff227424 */ /* 0x000fe200078e00ff */
[----:B------:R-:W-:Y:S01]  /*b6b40*/  BSSY.RECONVERGENT B3, `(.L_x_11573) ;  /* 0x0000046000037945 */ /* 0x000fe20003800200 */
[----:B------:R-:W-:-:S15]  /*b6b50*/  IMAD.MOV.U32 R35, RZ, RZ, 0x3fd80000 ;  /* 0x3fd80000ff237424 */ /* 0x000fde00078e00ff */
[----:B------:R-:W-:-:S15]  /*b6b60*/  NOP ;  /* 0x0000000000007918 */ /* 0x000fde0000000000 */
[----:B------:R-:W-:-:S15]  /*b6b70*/  NOP ;  /* 0x0000000000007918 */ /* 0x000fde0000000000 */
[----:B------:R-:W-:-:S15]  /*b6b80*/  NOP ;  /* 0x0000000000007918 */ /* 0x000fde0000000000 */
[----:B------:R-:W-:-:S01]  /*b6b90*/  NOP ;  /* 0x0000000000007918 */ /* 0x000fc20000000000 */
[----:B-1----:R-:W-:-:S15]  /*b6ba0*/  DADD R32, R8, 1 ;  /* 0x3ff0000008207429 */ /* 0x002fde0000000000 */
        /* <DEDUP_REMOVED lines=57> */
[----:B------:R-:W-:Y:S02]  /*b6f40*/  IMAD.MOV.U32 R2, RZ, RZ, R52 ;  /* 0x000000ffff027224 */ /* 0x000fe400078e0034 */
[----:B------:R-:W-:Y:S02]  /*b6f50*/  IMAD.MOV.U32 R32, RZ, RZ, R48 ;  /* 0x000000ffff207224 */ /* 0x000fe400078e0030 */
[----:B------:R-:W-:-:S07]  /*b6f60*/  IMAD.MOV.U32 R33, RZ, RZ, R49 ;  /* 0x000000ffff217224 */ /* 0x000fce00078e0031 */
[----:B0----5:R-:W-:Y:S05]  /*b6f70*/  CALL.REL.NOINC `($__internal_27_$__cuda_sm20_dsqrt_rn_f64_mediumpath_v1) ;  /* 0x0000088800f87944 */ /* 0x021fea0003c00000 */
[----:B------:R-:W-:Y:S02]  /*b6f80*/  IMAD.MOV.U32 R50, RZ, RZ, R2 ;  /* 0x000000ffff327224 */ /* 0x000fe400078e0002 */
[----:B------:R-:W-:-:S07]  /*b6f90*/  IMAD.MOV.U32 R51, RZ, RZ, R3 ;  /* 0x000000ffff337224 */ /* 0x000fce00078e0003 */
.L_x_11574:
[----:B------:R-:W-:Y:S05]  /*b6fa0*/  BSYNC.RECONVERGENT B3 ;  /* 0x0000000000037941 */ /* 0x000fea0003800200 */
.L_x_11573:
[----:B------:R-:W1:Y:S02]  /*b6fb0*/  DADD R10, R10, R50 ;  /* 0x000000000a0a7229 */ /* 0x000e640000000032 */
[C---:B-1----:R-:W-:Y:S02]  /*b6fc0*/  FSETP.GEU.FTZ.AND P1, PT, R11.reuse, 1.7916666269302368164, PT ;  /* 0x3fe555550b00780b */ /* 0x042fe40003f3e000 */
[----:B------:R-:W-:-:S13]  /*b6fd0*/  FSETP.GT.FTZ.AND P0, PT, R11, -1.6999999284744262695, PT ;  /* 0xbfd999990b00780b */ /* 0x000fda0003f14000 */
[----:B------:R-:W-:Y:S05]  /*b6fe0*/  @P0 BRA !P1, `(.L_x_11575) ;  /* 0x0000000c00080947 */ /* 0x000fea0004800000 */
[----:B------:R-:W1:Y:S02]  /*b6ff0*/  DADD R2, R10, 1 ;  /* 0x3ff000000a027429 */ /* 0x000e640000000000 */
[----:B-1----:R-:W-:Y:S01]  /*b7000*/  ISETP.GT.AND P0, PT, R3, 0xfffff, PT ;  /* 0x000fffff0300780c */ /* 0x002fe20003f04270 */
[----:B------:R-:W-:Y:S01]  /*b7010*/  IMAD.MOV.U32 R32, RZ, RZ, R2 ;  /* 0x000000ffff207224 */ /* 0x000fe200078e0002 */
[----:B------:R-:W-:-:S15]  /*b7020*/  MOV R33, R3 ;  /* 0x0000000300217202 */ /* 0x000fde0000000f00 */
[----:B------:R-:W-:-:S15]  /*b7030*/  NOP ;  /* 0x0000000000007918 */ /* 0x000fde0000000000 */
[----:B------:R-:W-:-:S15]  /*b7040*/  NOP ;  /* 0x0000000000007918 */ /* 0x000fde0000000000 */
[----:B------:R-:W-:-:S15]  /*b7050*/  NOP ;  /* 0x0000000000007918 */ /* 0x000fde0000000000 */
[----:B------:R-:W1:Y:S02]  /*b7060*/  @!P0 DMUL R32, R32, 1.80143985094819840000e+16 ;  /* 0x4350000020208828 */ /* 0x000e640000000000 */
[----:B-1----:R-:W-:Y:S02]  /*b7070*/  @!P0 IMAD.MOV.U32 R3, RZ, RZ, R33 ;  /* 0x000000ffff038224 */ /* 0x002fe400078e0021 */
        /* <DEDUP_REMOVED lines=79> */
[----:B-1----:R-:W-:Y:S01]  /*b7570*/  MOV R44, 0x8b7a8b04 ;  /* 0x8b7a8b04002c7802 */ /* 0x002fe20000000f00 */
        /* <DEDUP_REMOVED lines=105> */
.L_x_11575:
        /* <DEDUP_REMOVED lines=52> */
.L_x_11577:
[----:B------:R-:W-:Y:S05]  /*b7f50*/  BSYNC.RECONVERGENT B3 ;  /* 0x0000000000037941 */ /* 0x000fea0003800200 */
.L_x_11576:
[----:B------:R-:W-:Y:S01]  /*b7f60*/  IMAD.MOV.U32 R44, RZ, RZ, -0x314d23bc ;  /* 0xceb2dc44ff2c7424 */ /* 0x000fe200078e00ff */
[----:B------:R-:W-:Y:S01]  /*b7f70*/  MOV R45, 0x3ed087ff ;  /* 0x3ed087ff002d7802 */ /* 0x000fe20000000f00 */
[----:B------:R-:W1:Y:S01]  /*b7f80*/  DMUL R32, R10, -R2 ;  /* 0x800000020a207228 */ /* 0x000e620000000000 */
[----:B------:R-:W-:Y:S01]  /*b7f90*/  UMOV UR6, 0x2fbe14b5 ;  /* 0x2fbe14b500067882 */ /* 0x000fe20000000000 */
[----:B------:R-:W-:-:S15]  /*b7fa0*/  UMOV UR7, 0x3eb372fb ;  /* 0x3eb372fb00077882 */ /* 0x000fde0000000000 */
[----:B------:R-:W-:-:S15]  /*b7fb0*/  NOP ;  /* 0x0000000000007918 */ /* 0x000fde0000000000 */
[----:B------:R-:W-:-:S15]  /*b7fc0*/  NOP ;  /* 0x0000000000007918 */ /* 0x000fde0000000000 */
[----:B------:R-:W-:-:S15]  /*b7fd0*/  NOP ;  /* 0x0000000000007918 */ /* 0x000fde0000000000 */
[----:B------:R-:W-:-:S02]  /*b7fe0*/  NOP ;  /* 0x0000000000007918 */ /* 0x000fc40000000000 */
        /* <DEDUP_REMOVED lines=68> */
[----:B-12---:R-:W-:Y:S05]  /*b8430*/  BRA `(.L_x_11561) ;  /* 0x0000002000987947 */ /* 0x006fea0003800000 */
.L_x_11563:
[----:B------:R-:W1:Y:S02]  /*b8440*/  DSETP.GEU.AND P0, PT, R58, 1, PT ;  /* 0x3ff000003a00742a */ /* 0x000e640003f0e000 */
[----:B-1----:R-:W-:Y:S05]  /*b8450*/  @!P0 BRA `(.L_x_11578) ;  /* 0x0000001400f88947 */ /* 0x002fea0003800000 */
[----:B------:R-:W1:Y:S01]  /*b8460*/  DMUL R10, R68, R64 ;  /* 0x00000040440a7228 */ /* 0x000e620000000000 */
        /* <DEDUP_REMOVED lines=48> */
[----:B------:R-:W-:-:S07]  /*b8770*/  IMAD.MOV.U32 R45, RZ, RZ, R11 ;  /* 0x000000ffff2d7224 */ /* 0x000fce00078e000b */
[----:B0----5:R-:W-:Y:S05]  /*b8780*/  CALL.REL.NOINC `($__internal_27_$__cuda_sm20_dsqrt_rn_f64_mediumpath_v1) ;  /* 0x0000087000f47944 */ /* 0x021fea0003c00000 */
[----:B------:R-:W-:Y:S01]  /*b8790*/  MOV R48, R2 ;  /* 0x0000000200307202 */ /* 0x000fe20000000f00 */
[----:B------:R-:W-:-:S07]  /*b87a0*/  IMAD.MOV.U32 R49, RZ, RZ, R3 ;  /* 0x000000ffff317224 */ /* 0x000fce00078e0003 */
.L_x_11580:
[----:B------:R-:W-:Y:S05]  /*b87b0*/  BSYNC.RECONVERGENT B3 ;  /* 0x0000000000037941 */ /* 0x000fea0003800200 */
.L_x_11579:
        /* <DEDUP_REMOVED lines=92> */
[----:B-1----:R-:W-:Y:S02]  /*b8d80*/  IMAD.MOV.U32 R44, RZ, RZ, -0x748574fc ;  /* 0x8b7a8b04ff2c7424 */ /* 0x002fe400078e00ff */
        /* <DEDUP_REMOVED lines=104> */
.L_x_11581:
        /* <DEDUP_REMOVED lines=52> */
.L_x_11583:
[----:B------:R-:W-:Y:S05]  /*b9750*/  BSYNC.RECONVERGENT B3 ;  /* 0x0000000000037941 */ /* 0x000fea0003800200 */
.L_x_11582:
        /* <DEDUP_REMOVED lines=78> */
.L_x_11578:
[----:B------:R-:W1:Y:S01]  /*b9c40*/  DADD R10, -R58, 1 ;  /* 0x3ff000003a0a7429 */ /* 0x000e620000000100 */
[----:B------:R-:W-:-:S15]  /*b9c50*/  BSSY.RECONVERGENT B3, `(.L_x_11584) ;  /* 0x000003b000037945 */ /* 0x000fde0003800200 */
[----:B------:R-:W-:-:S15]  /*b9c60*/  NOP ;  /* 0x0000000000007918 */ /* 0x000fde0000000000 */
[----:B------:R-:W-:-:S15]  /*b9c70*/  NOP ;  /* 0x0000000000007918 */ /* 0x000fde0000000000 */
[----:B------:R-:W-:-:S15]  /*b9c80*/  NOP ;  /* 0x0000000000007918 */ /* 0x000fde0000000000 */
[----:B------:R-:W-:-:S03]  /*b9c90*/  NOP ;  /* 0x0000000000007918 */ /* 0x000fc60000000000 */
        /* <DEDUP_REMOVED lines=54> */
.L_x_11585:
[----:B------:R-:W-:Y:S05]  /*ba000*/  BSYNC.RECONVERGENT B3 ;  /* 0x0000000000037941 */ /* 0x000fea0003800200 */
.L_x_11584:
[----:B------:R-:W1:Y:S01]  /*ba010*/  MUFU.RCP64H R3, R33 ;  /* 0x0000002100037308 */ /* 0x000e620000001800 */
[----:B------:R-:W-:Y:S01]  /*ba020*/  MOV R2, 0x1 ;  /* 0x0000000100027802 */ /* 0x000fe20000000f00 */
[----:B------:R-:W-:Y:S01]  /*ba030*/  BSSY.RECONVERGENT B3, `(.L_x_11586) ;  /* 0x000002e000037945 */ /* 0x000fe20003800200 */
[----:B------:R-:W-:-:S04]  /*ba040*/  FSETP.GEU.AND P1, PT, |R61|, 6.5827683646048100446e-37, PT ;  /* 0x036000003d00780b */ /* 0x000fc80003f2e200 */
        /* <DEDUP_REMOVED lines=44> */
.L_x_11587:
[----:B------:R-:W-:Y:S05]  /*ba310*/  BSYNC.RECONVERGENT B3 ;  /* 0x0000000000037941 */ /* 0x000fea0003800200 */
.L_x_11586:
[----:B------:R-:W-:Y:S02]  /*ba320*/  IMAD.MOV.U32 R10, RZ, RZ, R2 ;  /* 0x000000ffff0a7224 */ /* 0x000fe400078e0002 */
[----:B------:R-:W-:Y:S01]  /*ba330*/  IMAD.MOV.U32 R11, RZ, RZ, R3 ;  /* 0x000000ffff0b7224 */ /* 0x000fe200078e0003 */
[----:B------:R-:W-:Y:S06]  /*ba340*/  BRA `(.L_x_11561) ;  /* 0x0000000000d47947 */ /* 0x000fec0003800000 */
.L_x_11562:
[----:B------:R-:W1:Y:S01]  /*ba350*/  MUFU.RSQ64H R45, R61 ;  /* 0x0000003d002d7308 */ /* 0x000e620000001c00 */
[----:B------:R-:W-:Y:S01]  /*ba360*/  VIADD R44, R61, 0xfcb00000 ;  /* 0xfcb000003d2c7836 */ /* 0x000fe20000000000 */
[----:B------:R-:W-:Y:S04]  /*ba370*/  BSSY.RECONVERGENT B3, `(.L_x_11561) ;  /* 0x0000032000037945 */ /* 0x000fe80003800200 */
[----:B------:R-:W-:Y:S01]  /*ba380*/  ISETP.GE.U32.AND P0, PT, R44, 0x7ca00000, PT ;  /* 0x7ca000002c00780c */ /* 0x000fe20003f06070 */
        /* <DEDUP_REMOVED lines=44> */
[----:B------:R-:W-:-:S07]  /*ba650*/  IMAD.MOV.U32 R45, RZ, RZ, R61 ;  /* 0x000000ffff2d7224 */ /* 0x000fce00078e003d */
[----:B0----5:R-:W-:Y:S05]  /*ba660*/  CALL.REL.NOINC `($__internal_27_$__cuda_sm20_dsqrt_rn_f64_mediumpath_v1) ;  /* 0x00000854003c7944 */ /* 0x021fea0003c00000 */
[----:B------:R-:W-:Y:S01]  /*ba670*/  MOV R10, R2 ;  /* 0x00000002000a7202 */ /* 0x000fe20000000f00 */
[----:B------:R-:W-:-:S07]  /*ba680*/  IMAD.MOV.U32 R11, RZ, RZ, R3 ;  /* 0x000000ffff0b7224 */ /* 0x000fce00078e0003 */
.L_x_11588:
[----:B------:R-:W-:Y:S05]  /*ba690*/  BSYNC.RECONVERGENT B3 ;  /* 0x0000000000037941 */ /* 0x000fea0003800200 */
.L_x_11561:
[----:B------:R-:W-:Y:S05]  /*ba6a0*/  BSYNC.RECONVERGENT B2 ;  /* 0x0000000000027941 */ /* 0x000fea0003800200 */
.L_x_11557:
[----:B------:R-:W1:Y:S01]  /*ba6b0*/  DSETP.GEU.AND P0, PT, R58, 5.9666725849601653946e-154, PT ;  /* 0x202000003a00742a */ /* 0x000e620003f0e000 */
[----:B------:R-:W-:Y:S04]  /*ba6c0*/  BSSY.RECONVERGENT B3, `(.L_x_11589) ;  /* 0x00006b0000037945 */ /* 0x000fe80003800200 */
[----:B------:R-:W-:Y:S04]  /*ba6d0*/  BSSY.RELIABLE B2, `(.L_x_11590) ;  /* 0x00004b1000027945 */ /* 0x000fe80003800100 */
[----:B-1----:R-:W-:Y:S05]  /*ba6e0*/  @!P0 BRA `(.L_x_11591) ;  /* 0x0000004800a48947 */ /* 0x002fea0003800000 */
[----:B------:R-:W1:Y:S01]  /*ba6f0*/  MUFU.RCP64H R3, R9 ;  /* 0x0000000900037308 */ /* 0x000e620000001800 */
[----:B------:R-:W-:Y:S01]  /*ba700*/  IMAD.MOV.U32 R2, RZ, RZ, 0x1 ;  /* 0x00000001ff027424 */ /* 0x000fe200078e00ff */
[----:B------:R-:W-:Y:S01]  /*ba710*/  FSETP.GEU.AND P1, PT, |R59|, 6.5827683646048100446e-37, PT ;  /* 0x036000003b00780b */ /* 0x000fe20003f2e200 */
[----:B------:R-:W-:Y:S04]  /*ba720*/  BSSY.RECONVERGENT B4, `(.L_x_11592) ;  /* 0x000002e000047945 */ /* 0x000fe80003800200 */
        /* <DEDUP_REMOVED lines=44> */
[----:B0----5:R-:W-:Y:S05]  /*ba9f0*/  CALL.REL.NOINC `($__internal_26_$__cuda_sm20_div_rn_f64_full) ;  /* 0x0000084800247944 */ /* 0x021fea0003c00000 */
.L_x_11593:
[----:B------:R-:W-:Y:S05]  /*baa00*/  BSYNC.RECONVERGENT B4 ;  /* 0x0000000000047941 */ /* 0x000fea0003800200 */
.L_x_11592:
[----:B------:R-:W-:Y:S01]  /*baa10*/  UMOV UR6, 0x703afb7f ;  /* 0x703afb7f00067882 */ /* 0x000fe20000000000 */
[----:B------:R-:W-:Y:S02]  /*baa20*/  UMOV UR7, 0x3fe488ce ;  /* 0x3fe488ce00077882 */ /* 0x000fe40000000000 */
[----:B------:R-:W1:Y:S02]  /*baa30*/  DSETP.GT.AND P0, PT, R2, UR6, PT ;  /* 0x0000000602007e2a */ /* 0x000e64000bf04000 */
[----:B-1----:R-:W-:Y:S05]  /*baa40*/  @!P0 BREAK.RELIABLE B2 ;  /* 0x0000000000028942 */ /* 0x002fea0003800100 */
[----:B------:R-:W-:Y:S05]  /*baa50*/  @P0 BRA `(.L_x_11594) ;  /* 0x0000002400540947 */ /* 0x000fea0003800000 */
[----:B------:R-:W-:-:S13]  /*baa60*/  ISETP.GT.AND P0, PT, R13, -0x1, PT ;  /* 0xffffffff0d00780c */ /* 0x000fda0003f04270 */
[----:B------:R-:W-:Y:S05]  /*baa70*/  @P0 BRA `(.L_x_11595) ;  /* 0x0000001000b00947 */ /* 0x000fea0003800000 */
[----:B------:R-:W1:Y:S02]  /*baa80*/  DADD R8, -RZ, |R2| ;  /* 0x00000000ff087229 */ /* 0x000e640000000502 */
[----:B-1----:R-:W-:-:S15]  /*baa90*/  ISETP.GE.AND P0, PT, R9, 0x3fe26666, PT ;  /* 0x3fe266660900780c */ /* 0x002fde0003f06270 */
[----:B------:R-:W-:-:S15]  /*baaa0*/  NOP ;  /* 0x0000000000007918 */ /* 0x000fde0000000000 */
[----:B------:R-:W-:-:S15]  /*baab0*/  NOP ;  /* 0x0000000000007918 */ /* 0x000fde0000000000 */
[----:B------:R-:W-:-:S15]  /*baac0*/  NOP ;  /* 0x0000000000007918 */ /* 0x000fde0000000000 */
[----:B------:R-:W-:-:S02]  /*baad0*/  NOP ;  /* 0x0000000000007918 */ /* 0x000fc40000000000 */
[----:B------:R1:W2:Y:S02]  /*baae0*/  DADD R12, -RZ, -R2 ;  /* 0x00000000ff0c7229 */ /* 0x0002a40000000902 */
[----:B-12---:R-:W-:Y:S05]  /*baaf0*/  @!P0 BRA `(.L_x_11596) ;  /* 0x0000000800a48947 */ /* 0x006fea0003800000 */
[----:B------:R-:W-:Y:S01]  /*bab00*/  MOV R32, 0x66faac4b ;  /* 0x66faac4b00207802 */ /* 0x000fe20000000f00 */
[----:B------:R-:W-:Y:S01]  /*bab10*/  IMAD.MOV.U32 R33, RZ, RZ, 0x3ebac2fe ;  /* 0x3ebac2feff217424 */ /* 0x000fe200078e00ff */
[----:B------:R-:W-:Y:S01]  /*bab20*/  UMOV UR6, 0x71155f70 ;  /* 0x71155f7000067882 */ /* 0x000fe20000000000 */
[----:B------:R-:W-:Y:S01]  /*bab30*/  UMOV UR7, 0x3ec715b3 ;  /* 0x3ec715b300077882 */ /* 0x000fe20000000000 */
[----:B------:R-:W1:Y:S01]  /*bab40*/  DADD R8, -|R2|, 1 ;  /* 0x3ff0000002087429 */ /* 0x000e620000000300 */
[----:B------:R-:W-:Y:S01]  /*bab50*/  IMAD.MOV.U32 R34, RZ, RZ, RZ ;  /* 0x000000ffff227224 */ /* 0x000fe200078e00ff */
[----:B-1----:R-:W-:-:S15]  /*bab60*/  ISETP.GE.AND P0, PT, R9, 0x1, PT ;  /* 0x000000010900780c */ /* 0x002fde0003f06270 */
[----:B------:R-:W-:-:S15]  /*bab70*/  NOP ;  /* 0x0000000000007918 */ /* 0x000fde0000000000 */
[----:B------:R-:W-:-:S15]  /*bab80*/  NOP ;  /* 0x0000000000007918 */ /* 0x000fde0000000000 */
[----:B------:R-:W-:-:S15]  /*bab90*/  NOP ;  /* 0x0000000000007918 */ /* 0x000fde0000000000 */
[----:B------:R-:W-:-:S02]  /*baba0*/  NOP ;  /* 0x0000000000007918 */ /* 0x000fc40000000000 */
[----:B------:R-:W1:Y:S01]  /*babb0*/  DFMA R32, R8, UR6, -R32 ;  /* 0x0000000608207c2b */ /* 0x000e620008000820 */
        /* <DEDUP_REMOVED lines=20> */
[----:B-1----:R1:W2:Y:S01]  /*bad00*/  DFMA R44, R8, R32, UR6 ;  /* 0x00000006082c7e2b */ /* 0x0022a20008000020 */
[----:B------:R-:W-:Y:S01]  /*bad10*/  UMOV UR6, 0x8d1e2422 ;  /* 0x8d1e242200067882 */ /* 0x000fe20000000000 */
[----:B-1----:R-:W-:Y:S01]  /*bad20*/  VIADD R33, R9, 0xfff00000 ;  /* 0xfff0000009217836 */ /* 0x002fe20000000000 */
[----:B------:R-:W-:Y:S01]  /*bad30*/  UMOV UR7, 0x3f079c16 ;  /* 0x3f079c1600077882 */ /* 0x000fe20000000000 */
[----:B------:R-:W-:Y:S02]  /*bad40*/  IMAD.MOV.U32 R32, RZ, RZ, R8 ;  /* 0x000000ffff207224 */ /* 0x000fe400078e0008 */
[----:B------:R-:W1:-:S15]  /*bad50*/  MUFU.RSQ64H R35, R33 ;  /* 0x0000002100237308 */ /* 0x000e5e0000001c00 */
[----:B------:R-:W-:-:S15]  /*bad60*/  NOP ;  /* 0x0000000000007918 */ /* 0x000fde0000000000 */
[----:B------:R-:W-:-:S15]  /*bad70*/  NOP ;  /* 0x0000000000007918 */ /* 0x000fde0000000000 */
[----:B------:R-:W-:-:S13]  /*bad80*/  NOP ;  /* 0x0000000000007918 */ /* 0x000fda0000000000 */
[----:B--2---:R1:W2:Y:S01]  /*bad90*/  DFMA R52, R8, R44, UR6 ;  /* 0x0000000608347e2b */ /* 0x0042a2000800002c */
[----:B------:R-:W-:Y:S01]  /*bada0*/  UMOV UR6, 0xc3bca540 ;  /* 0xc3bca54000067882 */ /* 0x000fe20000000000 */
[----:B------:R-:W-:Y:S01]  /*badb0*/  UMOV UR7, 0x3f1c9a88 ;  /* 0x3f1c9a8800077882 */ /* 0x000fe20000000000 */
[----:B-1----:R-:W-:Y:S02]  /*badc0*/  VIADD R45, R35, 0xfff00000 ;  /* 0xfff00000232d7836 */ /* 0x002fe40000000000 */
[----:B------:R-:W-:-:S15]  /*badd0*/  IMAD.MOV.U32 R44, RZ, RZ, RZ ;  /* 0x000000ffff2c7224 */ /* 0x000fde00078e00ff */
[----:B------:R-:W-:-:S15]  /*bade0*/  NOP ;  /* 0x0000000000007918 */ /* 0x000fde0000000000 */
[----:B------:R-:W-:-:S15]  /*badf0*/  NOP ;  /* 0x0000000000007918 */ /* 0x000fde0000000000 */
[----:B------:R-:W-:-:S14]  /*bae00*/  NOP ;  /* 0x0000000000007918 */ /* 0x000fdc0000000000 */
[----:B--2---:R-:W1:Y:S01]  /*bae10*/  DFMA R52, R8, R52, UR6 ;  /* 0x0000000608347e2b */ /* 0x004e620008000034 */
        /* <DEDUP_REMOVED lines=13> */
[----:B-1----:R-:W-:Y:S01]  /*baef0*/  DFMA R52, R8, R52, UR6 ;  /* 0x0000000608347e2b */ /* 0x002fe20008000034 */
        /* <DEDUP_REMOVED lines=38> */
[----:B------:R-:W1:-:S15]  /*bb160*/  DFMA R32, R50, -R50, R32 ;  /* 0x800000323220722b */ /* 0x000e5e0000000020 */
[----:B------:R-:W-:-:S15]  /*bb170*/  NOP ;  /* 0x0000000000007918 */ /* 0x000fde0000000000 */
[----:B------:R-:W-:-:S15]  /*bb180*/  NOP ;  /* 0x0000000000007918 */ /* 0x000fde0000000000 */
[----:B------:R-:W-:-:S15]  /*bb190*/  NOP ;  /* 0x0000000000007918 */ /* 0x000fde0000000000 */
[----:B------:R-:W-:-:S04]  /*bb1a0*/  NOP ;  /* 0x0000000000007918 */ /* 0x000fc80000000000 */
[----:B-1----:R-:W1:Y:S02]  /*bb1b0*/  DFMA R32, R34, R32, R50 ;  /* 0x000000202220722b */ /* 0x002e640000000032 */
[----:B-1----:R-:W-:-:S15]  /*bb1c0*/  IADD3 R33, PT, PT, R33, 0x100000, RZ ;  /* 0x0010000021217810 */ /* 0x002fde0007ffe0ff */
[----:B------:R-:W-:-:S15]  /*bb1d0*/  NOP ;  /* 0x0000000000007918 */ /* 0x000fde0000000000 */
[----:B------:R-:W-:-:S15]  /*bb1e0*/  NOP ;  /* 0x0000000000007918 */ /* 0x000fde0000000000 */
[----:B------:R-:W-:-:S15]  /*bb1f0*/  NOP ;  /* 0x0000000000007918 */ /* 0x000fde0000000000 */
[----:B------:R-:W-:-:S02]  /*bb200*/  NOP ;  /* 0x0000000000007918 */ /* 0x000fc40000000000 */
[----:B------:R-:W1:Y:S01]  /*bb210*/  DFMA R52, R8, R52, UR6 ;  /* 0x0000000608347e2b */ /* 0x000e620008000034 */
        /* <DEDUP_REMOVED lines=30> */
[----:B-1----:R-:W1:Y:S02]  /*bb400*/  DFMA R52, R32, R52, R32 ;  /* 0x000000342034722b */ /* 0x002e640000000020 */
[----:B-1----:R-:W-:Y:S02]  /*bb410*/  FSEL R32, R2, R52, !P0 ;  /* 0x0000003402207208 */ /* 0x002fe40004000000 */
[----:B------:R-:W-:Y:S02]  /*bb420*/  FSEL R33, R3, R53, !P0 ;  /* 0x0000003503217208 */ /* 0x000fe40004000000 */
[----:B------:R-:W-:-:S15]  /*bb430*/  ISETP.GE.AND P0, PT, R9, RZ, PT ;  /* 0x000000ff0900720c */ /* 0x000fde0003f06270 */
[----:B------:R-:W-:-:S15]  /*bb440*/  NOP ;  /* 0x0000000000007918 */ /* 0x000fde0000000000 */
[----:B------:R-:W-:-:S15]  /*bb450*/  NOP ;  /* 0x0000000000007918 */ /* 0x000fde0000000000 */
[----:B------:R-:W-:-:S13]  /*bb460*/  NOP ;  /* 0x0000000000007918 */ /* 0x000fda0000000000 */
[----:B------:R-:W1:Y:S02]  /*bb470*/  DMUL R2, R32, +INF ;  /* 0x7ff0000020027828 */ /* 0x000e640000000000 */
[----:B-1----:R-:W-:Y:S02]  /*bb480*/  FSEL R8, R2, R32, !P0 ;  /* 0x0000002002087208 */ /* 0x002fe40004000000 */
[----:B------:R-:W-:Y:S02]  /*bb490*/  FSEL R9, R3, R33, !P0 ;  /* 0x0000002103097208 */ /* 0x000fe40004000000 */
[----:B------:R-:W-:-:S15]  /*bb4a0*/  ISETP.GE.AND P0, PT, R13, RZ, PT ;  /* 0x000000ff0d00720c */ /* 0x000fde0003f06270 */
[----:B------:R-:W-:-:S15]  /*bb4b0*/  NOP ;  /* 0x0000000000007918 */ /* 0x000fde0000000000 */
[----:B------:R-:W-:-:S15]  /*bb4c0*/  NOP ;  /* 0x0000000000007918 */ /* 0x000fde0000000000 */
[----:B------:R-:W-:-:S13]  /*bb4d0*/  NOP ;  /* 0x0000000000007918 */ /* 0x000fda0000000000 */
[----:B------:R-:W1:Y:S01]  /*bb4e0*/  DADD R2, R8, -UR6 ;  /* 0x8000000608027e29 */ /* 0x000e620008000000 */
[----:B------:R-:W-:Y:S01]  /*bb4f0*/  UMOV UR6, 0x54442d18 ;  /* 0x54442d1800067882 */ /* 0x000fe20000000000 */
[----:B------:R-:W-:-:S15]  /*bb500*/  UMOV UR7, 0x400921fb ;  /* 0x400921fb00077882 */ /* 0x000fde0000000000 */
[----:B------:R-:W-:-:S15]  /*bb510*/  NOP ;  /* 0x0000000000007918 */ /* 0x000fde0000000000 */
[----:B------:R-:W-:-:S15]  /*bb520*/  NOP ;  /* 0x0000000000007918 */ /* 0x000fde0000000000 */
[----:B------:R-:W-:-:S15]  /*bb530*/  NOP ;  /* 0x0000000000007918 */ /* 0x000fde0000000000 */
[----:B------:R-:W-:-:S02]  /*bb540*/  NOP ;  /* 0x0000000000007918 */ /* 0x000fc40000000000 */
[----:B-1----:R-:W1:Y:S02]  /*bb550*/  DADD R2, -R2, UR6 ;  /* 0x0000000602027e29 */ /* 0x002e640008000100 */
[----:B-1----:R-:W-:Y:S02]  /*bb560*/  FSEL R2, R2, R8, !P0 ;  /* 0x0000000802027208 */ /* 0x002fe40004000000 */
[----:B------:R-:W-:Y:S01]  /*bb570*/  FSEL R3, R3, R9, !P0 ;  /* 0x0000000903037208 */ /* 0x000fe20004000000 */
[----:B------:R-:W-:Y:S06]  /*bb580*/  BRA `(.L_x_11597) ;  /* 0x0000005c000c7947 */ /* 0x000fec0003800000 */
.L_x_11596:
[----:B------:R-:W-:Y:S01]  /*bb590*/  IMAD.MOV.U32 R32, RZ, RZ, 0x180754af ;  /* 0x180754afff207424 */ /* 0x000fe200078e00ff */
[----:B------:R-:W-:Y:S01]  /*bb5a0*/  UMOV UR6, 0xdc1895e9 ;  /* 0xdc1895e900067882 */ /* 0x000fe20000000000 */
[----:B------:R-:W-:Y:S01]  /*bb5b0*/  IMAD.MOV.U32 R33, RZ, RZ, 0x3fb3823b ;  /* 0x3fb3823bff217424 */ /* 0x000fe200078e00ff */
[----:B------:R-:W-:Y:S01]  /*bb5c0*/  UMOV UR7, 0x3fb0066b ;  /* 0x3fb0066b00077882 */ /* 0x000fe20000000000 */
[----:B------:R-:W1:Y:S01]  /*bb5d0*/  DMUL R8, R2, R2 ;  /* 0x0000000202087228 */ /* 0x000e620000000000 */
[----:B------:R-:W-:-:S15]  /*bb5e0*/  ISETP.GE.AND P0, PT, R13, RZ, PT ;  /* 0x000000ff0d00720c */ /* 0x000fde0003f06270 */
[----:B------:R-:W-:-:S15]  /*bb5f0*/  NOP ;  /* 0x0000000000007918 */ /* 0x000fde0000000000 */
[----:B------:R-:W-:-:S15]  /*bb600*/  NOP ;  /* 0x0000000000007918 */ /* 0x000fde0000000000 */
[----:B------:R-:W-:-:S15]  /*bb610*/  NOP ;  /* 0x0000000000007918 */ /* 0x000fde0000000000 */
[----:B------:R-:W-:-:S03]  /*bb620*/  NOP ;  /* 0x0000000000007918 */ /* 0x000fc60000000000 */
[----:B-1----:R-:W1:Y:S01]  /*bb630*/  DFMA R32, R8, UR6, -R32 ;  /* 0x0000000608207c2b */ /* 0x002e620008000820 */
        /* <DEDUP_REMOVED lines=83> */
[----:B-1----:R1:W2:Y:S02]  /*bbb70*/  DMUL R32, R8, R32 ;  /* 0x0000002008207228 */ /* 0x0022a40000000000 */
[----:B-1----:R-:W-:Y:S02]  /*bbb80*/  @!P0 IMAD.MOV.U32 R8, RZ, RZ, 0x33145c07 ;  /* 0x33145c07ff088424 */ /* 0x002fe400078e00ff */
[----:B------:R-:W-:-:S15]  /*bbb90*/  @!P0 IMAD.MOV.U32 R9, RZ, RZ, 0x3c91a626 ;  /* 0x3c91a626ff098424 */ /* 0x000fde00078e00ff */
[----:B------:R-:W-:-:S15]  /*bbba0*/  NOP ;  /* 0x0000000000007918 */ /* 0x000fde0000000000 */
[----:B------:R-:W-:-:S15]  /*bbbb0*/  NOP ;  /* 0x0000000000007918 */ /* 0x000fde0000000000 */
[----:B------:R-:W-:-:S15]  /*bbbc0*/  NOP ;  /* 0x0000000000007918 */ /* 0x000fde0000000000 */
[----:B--2---:R1:W2:Y:S02]  /*bbbd0*/  DFMA R32, R32, |R2|, |R2| ;  /* 0x400000022020722b */ /* 0x0042a40000000402 */
[----:B-1----:R-:W-:Y:S02]  /*bbbe0*/  @P0 IMAD.MOV.U32 R2, RZ, RZ, 0x33145c07 ;  /* 0x33145c07ff020424 */ /* 0x002fe400078e00ff */
[----:B------:R-:W-:-:S15]  /*bbbf0*/  @P0 IMAD.MOV.U32 R3, RZ, RZ, 0x3c91a626 ;  /* 0x3c91a626ff030424 */ /* 0x000fde00078e00ff */
[----:B------:R-:W-:-:S15]  /*bbc00*/  NOP ;  /* 0x0000000000007918 */ /* 0x000fde0000000000 */
[----:B------:R-:W-:-:S15]  /*bbc10*/  NOP ;  /* 0x0000000000007918 */ /* 0x000fde0000000000 */
[----:B------:R-:W-:-:S15]  /*bbc20*/  NOP ;  /* 0x0000000000007918 */ /* 0x000fde0000000000 */
[----:B--2---:R-:W1:-:S15]  /*bbc30*/  @P0 DADD R2, R32, -R2 ;  /* 0x0000000020020229 */ /* 0x004e5e0000000802 */
[----:B------:R-:W-:-:S15]  /*bbc40*/  NOP ;  /* 0x0000000000007918 */ /* 0x000fde0000000000 */
[----:B------:R-:W-:-:S15]  /*bbc50*/  NOP ;  /* 0x0000000000007918 */ /* 0x000fde0000000000 */
[----:B------:R-:W-:-:S15]  /*bbc60*/  NOP ;  /* 0x0000000000007918 */ /* 0x000fde0000000000 */
[----:B------:R-:W-:-:S04]  /*bbc70*/  NOP ;  /* 0x0000000000007918 */ /* 0x000fc80000000000 */
[----:B------:R-:W2:-:S15]  /*bbc80*/  @!P0 DADD R8, R32, R8 ;  /* 0x0000000020088229 */ /* 0x000e9e0000000008 */
[----:B------:R-:W-:-:S15]  /*bbc90*/  NOP ;  /* 0x0000000000007918 */ /* 0x000fde0000000000 */
[----:B------:R-:W-:-:S15]  /*bbca0*/  NOP ;  /* 0x0000000000007918 */ /* 0x000fde0000000000 */
[----:B------:R-:W-:-:S15]  /*bbcb0*/  NOP ;  /* 0x0000000000007918 */ /* 0x000fde0000000000 */
[----:B------:R-:W-:-:S04]  /*bbcc0*/  NOP ;  /* 0x0000000000007918 */ /* 0x000fc80000000000 */
[----:B-1----:R-:W1:-:S15]  /*bbcd0*/  @P0 DADD R2, -R2, UR6 ;  /* 0x0000000602020e29 */ /* 0x002e5e0008000100 */
[----:B------:R-:W-:-:S15]  /*bbce0*/  NOP ;  /* 0x0000000000007918 */ /* 0x000fde0000000000 */
[----:B------:R-:W-:-:S15]  /*bbcf0*/  NOP ;  /* 0x0000000000007918 */ /* 0x000fde0000000000 */
[----:B------:R-:W-:-:S15]  /*bbd00*/  NOP ;  /* 0x0000000000007918 */ /* 0x000fde0000000000 */
[----:B------:R-:W-:-:S04]  /*bbd10*/  NOP ;  /* 0x0000000000007918 */ /* 0x000fc80000000000 */
[----:B--2---:R2:W3:Y:S02]  /*bbd20*/  @!P0 DADD R2, R8, UR6 ;  /* 0x0000000608028e29 */ /* 0x0044e40008000000 */
[----:B-123--:R-:W-:Y:S05]  /*bbd30*/  BRA `(.L_x_11597) ;  /* 0x0000005400207947 */ /* 0x00efea0003800000 */
.L_x_11595:
[----:B------:R-:W1:Y:S02]  /*bbd40*/  DADD R8, -RZ, |R2| ;  /* 0x00000000ff087229 */ /* 0x000e640000000502 */
[----:B-1----:R-:W-:-:S13]  /*bbd50*/  ISETP.GE.AND P0, PT, R9, 0x3fe26666, PT ;  /* 0x3fe266660900780c */ /* 0x002fda0003f06270 */
[----:B------:R-:W-:Y:S05]  /*bbd60*/  @!P0 BRA `(.L_x_11598) ;  /* 0x0000000800a48947 */ /* 0x000fea0003800000 */
        /* <DEDUP_REMOVED lines=169> */
.L_x_11598:
        /* <DEDUP_REMOVED lines=123> */
.L_x_11594:
[----:B------:R-:W-:Y:S01]  /*bcfb0*/  DSETP.GEU.AND P0, PT, R60, 1.7347234759768070944e-18, PT ;  /* 0x3c4000003c00742a */ /* 0x000fe20003f0e000 */
[----:B------:R-:W-:-:S15]  /*bcfc0*/  BSSY.RECONVERGENT B4, `(.L_x_11599) ;  /* 0x000021a000047945 */ /* 0x000fde0003800200 */
[----:B------:R-:W-:-:S15]  /*bcfd0*/  NOP ;  /* 0x0000000000007918 */ /* 0x000fde0000000000 */
[----:B------:R-:W-:-:S15]  /*bcfe0*/  NOP ;  /* 0x0000000000007918 */ /* 0x000fde0000000000 */
[----:B------:R-:W-:-:S15]  /*bcff0*/  NOP ;  /* 0x0000000000007918 */ /* 0x000fde0000000000 */
[----:B------:R-:W-:-:S03]  /*bd000*/  NOP ;  /* 0x0000000000007918 */ /* 0x000fc60000000000 */
        /* <DEDUP_REMOVED lines=11> */
[----:B------:R-:W-:Y:S01]  /*bd0c0*/  MOV R70, R60 ;  /* 0x0000003c00467202 */ /* 0x000fe20000000f00 */
[----:B------:R-:W-:Y:S02]  /*bd0d0*/  IMAD.MOV.U32 R71, RZ, RZ, R61 ;  /* 0x000000ffff477224 */ /* 0x000fe400078e003d */
[----:B-1----:R-:W-:Y:S05]  /*bd0e0*/  @!P0 BRA `(.L_x_11603) ;  /* 0x0000000000f48947 */ /* 0x002fea0003800000 */
        /* <DEDUP_REMOVED lines=53> */
[----:B------:R-:W-:Y:S02]  /*bd440*/  IMAD.MOV.U32 R2, RZ, RZ, R34 ;  /* 0x000000ffff027224 */ /* 0x000fe400078e0022 */
[----:B------:R-:W-:Y:S01]  /*bd450*/  IMAD.MOV.U32 R34, RZ, RZ, R32 ;  /* 0x000000ffff227224 */ /* 0x000fe200078e0020 */
[----:B------:R-:W-:Y:S01]  /*bd460*/  MOV R32, 0xbd490 ;  /* 0x000bd49000207802 */ /* 0x000fe20000000f00 */
[----:B------:R-:W-:-:S07]  /*bd470*/  IMAD.MOV.U32 R3, RZ, RZ, R35 ;  /* 0x000000ffff037224 */ /* 0x000fce00078e0023 */
[----:B0----5:R-:W-:Y:S05]  /*bd480*/  CALL.REL.NOINC `($__internal_26_$__cuda_sm20_div_rn_f64_full) ;  /* 0x0000081c00807944 */ /* 0x021fea0003c00000 */
.L_x_11605:
[----:B------:R-:W-:Y:S05]  /*bd490*/  BSYNC.RECONVERGENT B6 ;  /* 0x0000000000067941 */ /* 0x000fea0003800200 */
.L_x_11604:
[----:B------:R-:W-:Y:S01]  /*bd4a0*/  IMAD.MOV.U32 R70, RZ, RZ, R2 ;  /* 0x000000ffff467224 */ /* 0x000fe200078e0002 */
[----:B------:R-:W-:-:S07]  /*bd4b0*/  MOV R71, R3 ;  /* 0x0000000300477202 */ /* 0x000fce0000000f00 */
.L_x_11603:
[----:B------:R-:W-:Y:S05]  /*bd4c0*/  BSYNC.RECONVERGENT B5 ;  /* 0x0000000000057941 */ /* 0x000fea0003800200 */
.L_x_11602:
[----:B------:R-:W1:Y:S01]  /*bd4d0*/  DSETP.GEU.AND P0, PT, R64, RZ, PT ;  /* 0x000000ff4000722a */ /* 0x000e620003f0e000 */
[----:B------:R-:W-:Y:S04]  /*bd4e0*/  BSSY.RECONVERGENT B5, `(.L_x_11606) ;  /* 0x0000043000057945 */ /* 0x000fe80003800200 */
[----:B-1----:R-:W-:Y:S05]  /*bd4f0*/  @!P0 BRA `(.L_x_11607) ;  /* 0x0000000400008947 */ /* 0x002fea0003800000 */
[----:B------:R-:W1:Y:S02]  /*bd500*/  DSETP.NEU.AND P0, PT, R64, RZ, PT ;  /* 0x000000ff4000722a */ /* 0x000e640003f0d000 */
        /* <DEDUP_REMOVED lines=59> */
.L_x_11610:
[----:B------:R-:W-:Y:S05]  /*bd8c0*/  BSYNC.RECONVERGENT B6 ;  /* 0x0000000000067941 */ /* 0x000fea0003800200 */
.L_x_11609:
[----:B------:R-:W-:Y:S02]  /*bd8d0*/  IMAD.MOV.U32 R60, RZ, RZ, R2 ;  /* 0x000000ffff3c7224 */ /* 0x000fe400078e0002 */
[----:B------:R-:W-:Y:S01]  /*bd8e0*/  IMAD.MOV.U32 R61, RZ, RZ, R3 ;  /* 0x000000ffff3d7224 */ /* 0x000fe200078e0003 */
[----:B------:R-:W-:Y:S06]  /*bd8f0*/  BRA `(.L_x_11608) ;  /* 0x0000000000047947 */ /* 0x000fec0003800000 */
.L_x_11607:
[----:B------:R1:W2:Y:S02]  /*bd900*/  DADD R60, -R64, R62 ;  /* 0x00000000403c7229 */ /* 0x0002a4000000013e */
.L_x_11608:
[----:B------:R-:W-:Y:S05]  /*bd910*/  BSYNC.RECONVERGENT B5 ;  /* 0x0000000000057941 */ /* 0x000fea0003800200 */
.L_x_11606:
[----:B--2---:R-:W2:Y:S01]  /*bd920*/  DMUL R2, R60, 0.5 ;  /* 0x3fe000003c027828 */ /* 0x004ea20000000000 */
        /* <DEDUP_REMOVED lines=10> */
[----:B--2---:R-:W2:-:S15]  /*bd9d0*/  DFMA R2, R70, 0.5, R2 ;  /* 0x3fe000004602782b */ /* 0x004e9e0000000002 */
[----:B------:R-:W-:-:S15]  /*bd9e0*/  NOP ;  /* 0x0000000000007918 */ /* 0x000fde0000000000 */
[----:B------:R-:W-:-:S15]  /*bd9f0*/  NOP ;  /* 0x0000000000007918 */ /* 0x000fde0000000000 */
[----:B------:R-:W-:-:S15]  /*bda00*/  NOP ;  /* 0x0000000000007918 */ /* 0x000fde0000000000 */
[----:B------:R-:W-:-:S04]  /*bda10*/  NOP ;  /* 0x0000000000007918 */ /* 0x000fc80000000000 */
[----:B--2---:R-:W2:Y:S02]  /*bda20*/  DMUL R32, R2, R8 ;  /* 0x0000000802207228 */ /* 0x004ea40000000000 */
[----:B--2---:R-:W2:Y:S01]  /*bda30*/  MUFU.RSQ64H R45, R33 ;  /* 0x00000021002d7308 */ /* 0x004ea20000001c00 */
[----:B------:R-:W-:Y:S01]  /*bda40*/  IADD3 R44, PT, PT, R33, -0x3500000, RZ ;  /* 0xfcb00000212c7810 */ /* 0x000fe20007ffe0ff */
[----:B------:R-:W-:Y:S02]  /*bda50*/  IMAD.MOV.U32 R8, RZ, RZ, 0x0 ;  /* 0x00000000ff087424 */ /* 0x000fe400078e00ff */
[----:B------:R-:W-:Y:S01]  /*bda60*/  IMAD.MOV.U32 R9, RZ, RZ, 0x3fd80000 ;  /* 0x3fd80000ff097424 */ /* 0x000fe200078e00ff */
[----:B------:R-:W-:-:S15]  /*bda70*/  ISETP.GE.U32.AND P0, PT, R44, 0x7ca00000, PT ;  /* 0x7ca000002c00780c */ /* 0x000fde0003f06070 */
[----:B------:R-:W-:-:S15]  /*bda80*/  NOP ;  /* 0x0000000000007918 */ /* 0x000fde0000000000 */
[----:B------:R-:W-:-:S15]  /*bda90*/  NOP ;  /* 0x0000000000007918 */ /* 0x000fde0000000000 */
[----:B------:R-:W-:-:S12]  /*bdaa0*/  NOP ;  /* 0x0000000000007918 */ /* 0x000fd80000000000 */
[----:B--2---:R-:W2:-:S15]  /*bdab0*/  DMUL R2, R44, R44 ;  /* 0x0000002c2c027228 */ /* 0x004e9e0000000000 */
        /* <DEDUP_REMOVED lines=9> */
[----:B--2---:R-:W-:-:S15]  /*bdb50*/  DFMA R8, R2, R8, 0.5 ;  /* 0x3fe000000208742b */ /* 0x004fde0000000008 */
[----:B------:R-:W-:-:S15]  /*bdb60*/  NOP ;  /* 0x0000000000007918 */ /* 0x000fde0000000000 */
[----:B------:R-:W-:-:S15]  /*bdb70*/  NOP ;  /* 0x0000000000007918 */ /* 0x000fde0000000000 */
[----:B------:R-:W-:-:S15]  /*bdb80*/  NOP ;  /* 0x0000000000007918 */ /* 0x000fde0000000000 */
[----:B------:R-:W-:-:S04]  /*bdb90*/  NOP ;  /* 0x0000000000007918 */ /* 0x000fc80000000000 */
[----:B------:R-:W2:-:S15]  /*bdba0*/  DMUL R2, R44, R2 ;  /* 0x000000022c027228 */ /* 0x000e9e0000000000 */
[----:B------:R-:W-:-:S15]  /*bdbb0*/  NOP ;  /* 0x0000000000007918 */ /* 0x000fde0000000000 */
[----:B------:R-:W-:-:S15]  /*bdbc0*/  NOP ;  /* 0x0000000000007918 */ /* 0x000fde0000000000 */
[----:B------:R-:W-:-:S15]  /*bdbd0*/  NOP ;  /* 0x0000000000007918 */ /* 0x000fde0000000000 */
[----:B------:R-:W-:-:S04]  /*bdbe0*/  NOP ;  /* 0x0000000000007918 */ /* 0x000fc80000000000 */
[----:B--2---:R-:W2:Y:S02]  /*bdbf0*/  DFMA R34, R8, R2, R44 ;  /* 0x000000020822722b */ /* 0x004ea4000000002c */
[----:B--2---:R-:W-:Y:S02]  /*bdc00*/  VIADD R9, R35, 0xfff00000 ;  /* 0xfff0000023097836 */ /* 0x004fe40000000000 */
[----:B------:R-:W-:-:S15]  /*bdc10*/  IMAD.MOV.U32 R8, RZ, RZ, R34 ;  /* 0x000000ffff087224 */ /* 0x000fde00078e0022 */
        /* <DEDUP_REMOVED lines=13> */
[----:B--2---:R2:W3:Y:S02]  /*bdcf0*/  DFMA R2, R50, R8, R48 ;  /* 0x000000083202722b */ /* 0x0044e40000000030 */
[----:B--23--:R-:W-:Y:S05]  /*bdd00*/  @!P0 BRA `(.L_x_11612) ;  /* 0x0000000000288947 */ /* 0x00cfea0003800000 */
        /* <DEDUP_REMOVED lines=9> */
[----:B01---5:R-:W-:Y:S05]  /*bdda0*/  CALL.REL.NOINC `($__internal_27_$__cuda_sm20_dsqrt_rn_f64_mediumpath_v1) ;  /* 0x0000081c006c7944 */ /* 0x023fea0003c00000 */
.L_x_11612:
[----:B------:R-:W-:Y:S05]  /*bddb0*/  BSYNC.RECONVERGENT B5 ;  /* 0x0000000000057941 */ /* 0x000fea0003800200 */
.L_x_11611:
[----:B------:R-:W-:Y:S01]  /*bddc0*/  IMAD.MOV.U32 R60, RZ, RZ, R2 ;  /* 0x000000ffff3c7224 */ /* 0x000fe200078e0002 */
[----:B------:R-:W-:Y:S01]  /*bddd0*/  MOV R61, R3 ;  /* 0x00000003003d7202 */ /* 0x000fe20000000f00 */
[----:B------:R-:W-:Y:S06]  /*bdde0*/  BRA `(.L_x_11613) ;  /* 0x0000001000dc7947 */ /* 0x000fec0003800000 */
.L_x_11601:
[----:B------:R-:W1:Y:S02]  /*bddf0*/  DSETP.GT.AND P0, PT, R58, 1, PT ;  /* 0x3ff000003a00742a */ /* 0x000e640003f04000 */
[----:B-1----:R-:W-:Y:S05]  /*bde00*/  @P0 BRA `(.L_x_11614) ;  /* 0x0000000400040947 */ /* 0x002fea0003800000 */
[----:B------:R-:W1:Y:S01]  /*bde10*/  DADD R2, -R58, 1 ;  /* 0x3ff000003a027429 */ /* 0x000e620000000100 */
[----:B------:R-:W-:Y:S01]  /*bde20*/  IMAD.MOV.U32 R8, RZ, RZ, 0x0 ;  /* 0x00000000ff087424 */ /* 0x000fe200078e00ff */
[----:B------:R-:W-:Y:S01]  /*bde30*/  BSSY.RECONVERGENT B5, `(.L_x_11615) ;  /* 0x000003b000057945 */ /* 0x000fe20003800200 */
[----:B------:R-:W-:-:S15]  /*bde40*/  IMAD.MOV.U32 R9, RZ, RZ, 0x3fd80000 ;  /* 0x3fd80000ff097424 */ /* 0x000fde00078e00ff */
[----:B------:R-:W-:-:S15]  /*bde50*/  NOP ;  /* 0x0000000000007918 */ /* 0x000fde0000000000 */
[----:B------:R-:W-:-:S15]  /*bde60*/  NOP ;  /* 0x0000000000007918 */ /* 0x000fde0000000000 */
[----:B------:R-:W-:-:S15]  /*bde70*/  NOP ;  /* 0x0000000000007918 */ /* 0x000fde0000000000 */
[----:B------:R-:W-:-:S01]  /*bde80*/  NOP ;  /* 0x0000000000007918 */ /* 0x000fc20000000000 */
        /* <DEDUP_REMOVED lines=52> */
[----:B0----5:R-:W-:Y:S05]  /*be1d0*/  CALL.REL.NOINC `($__internal_27_$__cuda_sm20_dsqrt_rn_f64_mediumpath_v1) ;  /* 0x0000081800607944 */ /* 0x021fea0003c00000 */
.L_x_11616:
[----:B------:R-:W-:Y:S05]  /*be1e0*/  BSYNC.RECONVERGENT B5 ;  /* 0x0000000000057941 */ /* 0x000fea0003800200 */
.L_x_11615:
[----:B------:R-:W-:Y:S02]  /*be1f0*/  IMAD.MOV.U32 R60, RZ, RZ, R2 ;  /* 0x000000ffff3c7224 */ /* 0x000fe400078e0002 */
[----:B------:R-:W-:Y:S01]  /*be200*/  IMAD.MOV.U32 R61, RZ, RZ, R3 ;  /* 0x000000ffff3d7224 */ /* 0x000fe200078e0003 */
[----:B------:R-:W-:Y:S06]  /*be210*/  BRA `(.L_x_11613) ;  /* 0x0000000c00d07947 */ /* 0x000fec0003800000 */
.L_x_11614:
[----:B------:R-:W1:Y:S01]  /*be220*/  DMUL R64, R68, R64 ;  /* 0x0000004044407228 */ /* 0x000e620000000000 */
[----:B------:R-:W-:Y:S01]  /*be230*/  IMAD.MOV.U32 R32, RZ, RZ, 0x0 ;  /* 0x00000000ff207424 */ /* 0x000fe200078e00ff */
[----:B-1----:R-:W1:Y:S01]  /*be240*/  MUFU.RSQ64H R45, R65 ;  /* 0x00000041002d7308 */ /* 0x002e620000001c00 */
[----:B------:R-:W-:Y:S01]  /*be250*/  IADD3 R44, PT, PT, R65, -0x3500000, RZ ;  /* 0xfcb00000412c7810 */ /* 0x000fe20007ffe0ff */
[----:B------:R-:W-:Y:S01]  /*be260*/  IMAD.MOV.U32 R33, RZ, RZ, 0x3fd80000 ;  /* 0x3fd80000ff217424 */ /* 0x000fe200078e00ff */
[----:B------:R-:W-:Y:S02]  /*be270*/  BSSY.RECONVERGENT B5, `(.L_x_11617) ;  /* 0x0000040000057945 */ /* 0x000fe40003800200 */
        /* <DEDUP_REMOVED lines=35> */
[----:B------:R-:W2:-:S15]  /*be4b0*/  DMUL R8, R60, 8.11296384146066816958e+31 ;  /* 0x469000003c087828 */ /* 0x000e9e0000000000 */
        /* <DEDUP_REMOVED lines=9> */
[----:B--2---:R2:W3:-:S15]  /*be550*/  DMUL R8, R58, R8 ;  /* 0x000000083a087228 */ /* 0x0044de0000000000 */
[----:B------:R-:W-:-:S15]  /*be560*/  NOP ;  /* 0x0000000000007918 */ /* 0x000fde0000000000 */
[----:B------:R-:W-:-:S15]  /*be570*/  NOP ;  /* 0x0000000000007918 */ /* 0x000fde0000000000 */
[----:B------:R-:W-:-:S15]  /*be580*/  NOP ;  /* 0x0000000000007918 */ /* 0x000fde0000000000 */
[----:B------:R-:W-:-:S04]  /*be590*/  NOP ;  /* 0x0000000000007918 */ /* 0x000fc80000000000 */
[----:B-1----:R2:W1:Y:S02]  /*be5a0*/  DFMA R32, R50, R2, R48 ;  /* 0x000000023220722b */ /* 0x0024640000000030 */
[----:B-123--:R-:W-:Y:S05]  /*be5b0*/  @!P0 BRA `(.L_x_11618) ;  /* 0x00000000002c8947 */ /* 0x00efea0003800000 */
        /* <DEDUP_REMOVED lines=8> */
[----:B0----5:R-:W-:Y:S05]  /*be640*/  CALL.REL.NOINC `($__internal_27_$__cuda_sm20_dsqrt_rn_f64_mediumpath_v1) ;  /* 0x0000081400447944 */ /* 0x021fea0003c00000 */
[----:B------:R-:W-:Y:S02]  /*be650*/  IMAD.MOV.U32 R32, RZ, RZ, R2 ;  /* 0x000000ffff207224 */ /* 0x000fe400078e0002 */
[----:B------:R-:W-:-:S07]  /*be660*/  IMAD.MOV.U32 R33, RZ, RZ, R3 ;  /* 0x000000ffff217224 */ /* 0x000fce00078e0003 */
.L_x_11618:
[----:B------:R-:W-:Y:S05]  /*be670*/  BSYNC.RECONVERGENT B5 ;  /* 0x0000000000057941 */ /* 0x000fea0003800200 */
.L_x_11617:
        /* <DEDUP_REMOVED lines=48> */
.L_x_11620:
[----:B------:R-:W-:Y:S05]  /*be980*/  BSYNC.RECONVERGENT B5 ;  /* 0x0000000000057941 */ /* 0x000fea0003800200 */
.L_x_11619:
[----:B------:R-:W1:Y:S01]  /*be990*/  DMUL R58, R58, 8.11296384146066816958e+31 ;  /* 0x469000003a3a7828 */ /* 0x000e620000000000 */
[----:B------:R-:W-:Y:S02]  /*be9a0*/  IMAD.MOV.U32 R60, RZ, RZ, R2 ;  /* 0x000000ffff3c7224 */ /* 0x000fe400078e0002 */
[----:B------:R-:W-:Y:S01]  /*be9b0*/  IMAD.MOV.U32 R61, RZ, RZ, R3 ;  /* 0x000000ffff3d7224 */ /* 0x000fe200078e0003 */
[----:B-1----:R-:W-:Y:S06]  /*be9c0*/  BRA `(.L_x_11613) ;  /* 0x0000000400e47947 */ /* 0x002fec0003800000 */
.L_x_11600:
[----:B------:R-:W1:Y:S01]  /*be9d0*/  MUFU.RSQ64H R45, R61 ;  /* 0x0000003d002d7308 */ /* 0x000e620000001c00 */
[----:B------:R-:W-:Y:S01]  /*be9e0*/  VIADD R44, R61, 0xfcb00000 ;  /* 0xfcb000003d2c7836 */ /* 0x000fe20000000000 */
[----:B------:R-:W-:Y:S01]  /*be9f0*/  MOV R32, 0x0 ;  /* 0x0000000000207802 */ /* 0x000fe20000000f00 */
[----:B------:R-:W-:Y:S01]  /*bea00*/  IMAD.MOV.U32 R33, RZ, RZ, 0x3fd80000 ;  /* 0x3fd80000ff217424 */ /* 0x000fe200078e00ff */
[----:B------:R-:W-:Y:S02]  /*bea10*/  BSSY.RECONVERGENT B5, `(.L_x_11621) ;  /* 0x0000031000057945 */ /* 0x000fe40003800200 */
        /* <DEDUP_REMOVED lines=44> */
[----:B------:R-:W-:-:S07]  /*bece0*/  IMAD.MOV.U32 R46, RZ, RZ, R60 ;  /* 0x000000ffff2e7224 */ /* 0x000fce00078e003c */
[----:B0----5:R-:W-:Y:S05]  /*becf0*/  CALL.REL.NOINC `($__internal_27_$__cuda_sm20_dsqrt_rn_f64_mediumpath_v1) ;  /* 0x0000080c00987944 */ /* 0x021fea0003c00000 */
[----:B------:R-:W-:Y:S02]  /*bed00*/  IMAD.MOV.U32 R48, RZ, RZ, R2 ;  /* 0x000000ffff307224 */ /* 0x000fe400078e0002 */
[----:B------:R-:W-:-:S07]  /*bed10*/  IMAD.MOV.U32 R49, RZ, RZ, R3 ;  /* 0x000000ffff317224 */ /* 0x000fce00078e0003 */
.L_x_11622:
[----:B------:R-:W-:Y:S05]  /*bed20*/  BSYNC.RECONVERGENT B5 ;  /* 0x0000000000057941 */ /* 0x000fea0003800200 */
.L_x_11621:
[----:B------:R1:W2:Y:S01]  /*bed30*/  DADD R32, R8, 1 ;  /* 0x3ff0000008207429 */ /* 0x0002a20000000000 */
[----:B------:R-:W-:Y:S01]  /*bed40*/  BSSY.RECONVERGENT B5, `(.L_x_11623) ;  /* 0x000003e000057945 */ /* 0x000fe20003800200 */
[----:B-1----:R-:W-:Y:S02]  /*bed50*/  IMAD.MOV.U32 R8, RZ, RZ, 0x0 ;  /* 0x00000000ff087424 */ /* 0x002fe400078e00ff */
[----:B------:R-:W-:-:S15]  /*bed60*/  IMAD.MOV.U32 R9, RZ, RZ, 0x3fd80000 ;  /* 0x3fd80000ff097424 */ /* 0x000fde00078e00ff */
[----:B------:R-:W-:-:S15]  /*bed70*/  NOP ;  /* 0x0000000000007918 */ /* 0x000fde0000000000 */
[----:B------:R-:W-:-:S15]  /*bed80*/  NOP ;  /* 0x0000000000007918 */ /* 0x000fde0000000000 */
[----:B------:R-:W-:-:S15]  /*bed90*/  NOP ;  /* 0x0000000000007918 */ /* 0x000fde0000000000 */
[----:B--2---:R-:W1:Y:S02]  /*beda0*/  DMUL R32, R32, 0.5 ;  /* 0x3fe0000020207828 */ /* 0x004e640000000000 */
        /* <DEDUP_REMOVED lines=54> */
[----:B0----5:R-:W-:Y:S05]  /*bf110*/  CALL.REL.NOINC `($__internal_27_$__cuda_sm20_dsqrt_rn_f64_mediumpath_v1) ;  /* 0x0000080800907944 */ /* 0x021fea0003c00000 */
.L_x_11624:
[----:B------:R-:W-:Y:S05]  /*bf120*/  BSYNC.RECONVERGENT B5 ;  /* 0x0000000000057941 */ /* 0x000fea0003800200 */
.L_x_11623:
[----:B------:R2:W3:Y:S01]  /*bf130*/  DMUL R60, R2, R48 ;  /* 0x00000030023c7228 */ /* 0x0004e20000000000 */
[----:B------:R-:W-:Y:S02]  /*bf140*/  IMAD.MOV.U32 R58, RZ, RZ, 0x0 ;  /* 0x00000000ff3a7424 */ /* 0x000fe400078e00ff */
[----:B--23--:R-:W-:-:S07]  /*bf150*/  IMAD.MOV.U32 R59, RZ, RZ, 0x3ff00000 ;  /* 0x3ff00000ff3b7424 */ /* 0x00cfce00078e00ff */
.L_x_11613:
[----:B------:R-:W-:Y:S05]  /*bf160*/  BSYNC.RECONVERGENT B4 ;  /* 0x0000000000047941 */ /* 0x000fea0003800200 */
.L_x_11599:
[----:B------:R-:W-:Y:S05]  /*bf170*/  BRA `(.L_x_11625) ;  /* 0x0000000000187947 */ /* 0x000fea0003800000 */
.L_x_11591:
[----:B------:R2:W3:-:S15]  /*bf180*/  DMUL R60, R8, 9.00719925474099200000e+15 ;  /* 0x43400000083c7828 */ /* 0x0004de0000000000 */
[----:B------:R-:W-:-:S15]  /*bf190*/  NOP ;  /* 0x0000000000007918 */ /* 0x000fde0000000000 */
[----:B------:R-:W-:-:S15]  /*bf1a0*/  NOP ;  /* 0x0000000000007918 */ /* 0x000fde0000000000 */
[----:B------:R-:W-:-:S15]  /*bf1b0*/  NOP ;  /* 0x0000000000007918 */ /* 0x000fde0000000000 */
[----:B------:R-:W-:-:S04]  /*bf1c0*/  NOP ;  /* 0x0000000000007918 */ /* 0x000fc80000000000 */
[----:B--23--:R-:W4:Y:S02]  /*bf1d0*/  DMUL R58, R58, 9.00719925474099200000e+15 ;  /* 0x434000003a3a7828 */ /* 0x00cf240000000000 */
.L_x_11625:
[----:B------:R-:W-:Y:S05]  /*bf1e0*/  BSYNC.RELIABLE B2 ;  /* 0x0000000000027941 */ /* 0x000fea0003800100 */
.L_x_11590:
[----:B------:R-:W-:-:S13]  /*bf1f0*/  ISETP.GT.AND P0, PT, R13, -0x1, PT ;  /* 0xffffffff0d00780c */ /* 0x000fda0003f04270 */
[----:B------:R-:W-:Y:S05]  /*bf200*/  @P0 BRA `(.L_x_11626) ;  /* 0x0000001000000947 */ /* 0x000fea0003800000 */
[----:B----4-:R-:W-:Y:S01]  /*bf210*/  DSETP.GT.AND P1, PT, |R60|, R58, PT ;  /* 0x0000003a3c00722a */ /* 0x010fe20003f24200 */
[----:B------:R-:W-:Y:S01]  /*bf220*/  IMAD.MOV.U32 R2, RZ, RZ, 0x1 ;  /* 0x00000001ff027424 */ /* 0x000fe200078e00ff */
[----:B------:R-:W-:-:S15]  /*bf230*/  BSSY.RECONVERGENT B2, `(.L_x_11627) ;  /* 0x0000040000027945 */ /* 0x000fde0003800200 */
[----:B------:R-:W-:-:S15]  /*bf240*/  NOP ;  /* 0x0000000000007918 */ /* 0x000fde0000000000 */
[----:B------:R-:W-:-:S15]  /*bf250*/  NOP ;  /* 0x0000000000007918 */ /* 0x000fde0000000000 */
[----:B------:R-:W-:-:S15]  /*bf260*/  NOP ;  /* 0x0000000000007918 */ /* 0x000fde0000000000 */
[----:B------:R-:W-:-:S02]  /*bf270*/  NOP ;  /* 0x0000000000007918 */ /* 0x000fc40000000000 */
[----:B------:R-:W2:Y:S02]  /*bf280*/  DADD R32, -RZ, |R60| ;  /* 0x00000000ff207229 */ /* 0x000ea4000000053c */
[----:B--2---:R-:W-:Y:S02]  /*bf290*/  FSEL R13, R33, R59, P1 ;  /* 0x0000003b210d7208 */ /* 0x004fe40000800000 */
[----:B------:R-:W-:Y:S02]  /*bf2a0*/  FSEL R12, R32, R58, P1 ;  /* 0x0000003a200c7208 */ /* 0x000fe40000800000 */
[----:B------:R-:W2:Y:S01]  /*bf2b0*/  MUFU.RCP64H R3, R13 ;  /* 0x0000000d00037308 */ /* 0x000ea20000001800 */
[----:B------:R-:W-:Y:S02]  /*bf2c0*/  FSEL R34, R58, R32, P1 ;  /* 0x000000203a227208 */ /* 0x000fe40000800000 */
[----:B------:R-:W-:-:S04]  /*bf2d0*/  FSEL R35, R59, R33, P1 ;  /* 0x000000213b237208 */ /* 0x000fc80000800000 */
[----:B------:R-:W-:-:S15]  /*bf2e0*/  FSETP.GEU.AND P2, PT, |R35|, 6.5827683646048100446e-37, PT ;  /* 0x036000002300780b */ /* 0x000fde0003f4e200 */
[----:B------:R-:W-:-:S15]  /*bf2f0*/  NOP ;  /* 0x0000000000007918 */ /* 0x000fde0000000000 */
[----:B------:R-:W-:-:S15]  /*bf300*/  NOP ;  /* 0x0000000000007918 */ /* 0x000fde0000000000 */
[----:B------:R-:W-:-:S06]  /*bf310*/  NOP ;  /* 0x0000000000007918 */ /* 0x000fcc0000000000 */
        /* <DEDUP_REMOVED lines=37> */
[----:B------:R-:W-:-:S15]  /*bf570*/  FSETP.GT.AND P0, PT, |R0|, 1.469367938527859385e-39, PT ;  /* 0x001000000000780b */ /* 0x000fde0003f04200 */
[----:B------:R-:W-:-:S15]  /*bf580*/  NOP ;  /* 0x0000000000007918 */ /* 0x000fde0000000000 */
[----:B------:R-:W-:-:S15]  /*bf590*/  NOP ;  /* 0x0000000000007918 */ /* 0x000fde0000000000 */
[----:B------:R-:W-:-:S12]  /*bf5a0*/  NOP ;  /* 0x0000000000007918 */ /* 0x000fd80000000000 */
[----:B------:R2:W3:Y:S02]  /*bf5b0*/  DADD R8, -RZ, -R58 ;  /* 0x00000000ff087229 */ /* 0x0004e4000000093a */
[----:B--23--:R-:W-:Y:S05]  /*bf5c0*/  @P0 BRA P2, `(.L_x_11628) ;  /* 0x0000000000180947 */ /* 0x00cfea0001000000 */
[----:B------:R-:W-:Y:S01]  /*bf5d0*/  IMAD.MOV.U32 R2, RZ, RZ, R34 ;  /* 0x000000ffff027224 */ /* 0x000fe200078e0022 */
[----:B------:R-:W-:Y:S01]  /*bf5e0*/  MOV R3, R35 ;  /* 0x0000002300037202 */ /* 0x000fe20000000f00 */
[----:B------:R-:W-:Y:S01]  /*bf5f0*/  IMAD.MOV.U32 R34, RZ, RZ, R12 ;  /* 0x000000ffff227224 */ /* 0x000fe200078e000c */
[----:B------:R-:W-:Y:S01]  /*bf600*/  MOV R32, 0xbf630 ;  /* 0x000bf63000207802 */ /* 0x000fe20000000f00 */
[----:B------:R-:W-:-:S07]  /*bf610*/  IMAD.MOV.U32 R33, RZ, RZ, R13 ;  /* 0x000000ffff217224 */ /* 0x000fce00078e000d */
[----:B01---5:R-:W-:Y:S05]  /*bf620*/  CALL.REL.NOINC `($__internal_26_$__cuda_sm20_div_rn_f64_full) ;  /* 0x000007fc00187944 */ /* 0x023fea0003c00000 */
.L_x_11628:
[----:B------:R-:W-:Y:S05]  /*bf630*/  BSYNC.RECONVERGENT B2 ;  /* 0x0000000000027941 */ /* 0x000fea0003800200 */
.L_x_11627:
        /* <DEDUP_REMOVED lines=146> */
[----:B--2---:R-:W-:Y:S02]  /*bff60*/  @!P1 IMAD.MOV.U32 R2, RZ, RZ, 0x54442d18 ;  /* 0x54442d18ff029424 */ /* 0x004fe400078e00ff */
[----:B------:R-:W-:-:S15]  /*bff70*/  @!P1 IMAD.MOV.U32 R3, RZ, RZ, 0x400921fb ;  /* 0x400921fbff039424 */ /* 0x000fde00078e00ff */
[----:B------:R-:W-:-:S15]  /*bff80*/  NOP ;  /* 0x0000000000007918 */ /* 0x000fde0000000000 */
[----:B------:R-:W-:-:S15]  /*bff90*/  NOP ;  /* 0x0000000000007918 */ /* 0x000fde0000000000 */
[----:B------:R-:W-:-:S15]  /*bffa0*/  NOP ;  /* 0x0000000000007918 */ /* 0x000fde0000000000 */
[----:B---3--:R-:W2:Y:S02]  /*bffb0*/  @!P1 DADD R2, -R32, R2 ;  /* 0x0000000020029229 */ /* 0x008ea40000000102 */
[----:B--2---:R-:W-:Y:S02]  /*bffc0*/  @!P1 FSEL R2, R2, R32, !P0 ;  /* 0x0000002002029208 */ /* 0x004fe40004000000 */
[----:B------:R-:W-:Y:S02]  /*bffd0*/  @!P1 FSEL R3, R3, R33, !P0 ;  /* 0x0000002103039208 */ /* 0x000fe40004000000 */
[----:B------:R-:W-:-:S15]  /*bffe0*/  @P1 PLOP3.LUT P0, PT, P2, PT, PT, 0x80, 0x8 ;  /* 0x000000000008181c */ /* 0x000fde000170f070 */
[----:B------:R-:W-:-:S15]  /*bfff0*/  NOP ;  /* 0x0000000000007918 */ /* 0x000fde0000000000 */
[----:B------:R-:W-:-:S15]  /*c0000*/  NOP ;  /* 0x0000000000007918 */ /* 0x000fde0000000000 */
[----:B------:R-:W-:-:S13]  /*c0010*/  NOP ;  /* 0x0000000000007918 */ /* 0x000fda0000000000 */
[----:B------:R-:W2:Y:S02]  /*c0020*/  @P1 DADD R12, -RZ, -R32 ;  /* 0x00000000ff0c1229 */ /* 0x000ea40000000920 */
[----:B--2---:R-:W-:Y:S02]  /*c0030*/  @P1 FSEL R8, R32, R12, !P0 ;  /* 0x0000000c20081208 */ /* 0x004fe40004000000 */
[----:B------:R-:W-:Y:S01]  /*c0040*/  @P1 FSEL R9, R33, R13, !P0 ;  /* 0x0000000d21091208 */ /* 0x000fe20004000000 */
[----:B------:R-:W-:Y:S01]  /*c0050*/  @P1 IMAD.MOV.U32 R13, RZ, RZ, 0x3ff921fb ;  /* 0x3ff921fbff0d1424 */ /* 0x000fe200078e00ff */
[----:B------:R-:W-:-:S15]  /*c0060*/  @P1 MOV R12, 0x54442d18 ;  /* 0x54442d18000c1802 */ /* 0x000fde0000000f00 */
[----:B------:R-:W-:-:S15]  /*c0070*/  NOP ;  /* 0x0000000000007918 */ /* 0x000fde0000000000 */
[----:B------:R-:W-:-:S15]  /*c0080*/  NOP ;  /* 0x0000000000007918 */ /* 0x000fde0000000000 */
[----:B------:R-:W-:-:S13]  /*c0090*/  NOP ;  /* 0x0000000000007918 */ /* 0x000fda0000000000 */
[----:B------:R2:W3:Y:S02]  /*c00a0*/  @P1 DADD R2, R8, R12 ;  /* 0x0000000008021229 */ /* 0x0004e4000000000c */
[----:B--23--:R-:W-:Y:S05]  /*c00b0*/  @!P3 BRA `(.L_x_11630) ;  /* 0x000000000020b947 */ /* 0x00cfea0003800000 */
[----:B------:R-:W-:Y:S02]  /*c00c0*/  IMAD.MOV.U32 R9, RZ, RZ, 0x7f3321d2 ;  /* 0x7f3321d2ff097424 */ /* 0x000fe400078e00ff */
[----:B------:R-:W-:-:S03]  /*c00d0*/  IMAD.MOV.U32 R13, RZ, RZ, 0x4002d97c ;  /* 0x4002d97cff0d7424 */ /* 0x000fc600078e00ff */
[----:B------:R-:W-:Y:S02]  /*c00e0*/  FSEL R9, R9, 3.37028055040000000000e+12, !P0 ;  /* 0x54442d1809097808 */ /* 0x000fe40004000000 */
[----:B------:R-:W-:Y:S01]  /*c00f0*/  FSEL R13, R13, 1.8213495016098022461, !P0 ;  /* 0x3fe921fb0d0d7808 */ /* 0x000fe20004000000 */
[----:B------:R-:W2:Y:S02]  /*c0100*/  DSETP.NEU.AND P0, PT, R58, |R60|, PT ;  /* 0x4000003c3a00722a */ /* 0x000ea40003f0d000 */
[----:B--2---:R-:W-:Y:S02]  /*c0110*/  FSEL R2, R9, R2, !P0 ;  /* 0x0000000209027208 */ /* 0x004fe40004000000 */
[----:B------:R-:W-:Y:S01]  /*c0120*/  FSEL R3, R13, R3, !P0 ;  /* 0x000000030d037208 */ /* 0x000fe20004000000 */
[----:B------:R-:W-:Y:S06]  /*c0130*/  BRA `(.L_x_11631) ;  /* 0x0000000000087947 */ /* 0x000fec0003800000 */
.L_x_11630:
[----:B------:R-:W-:Y:S02]  /*c0140*/  FSEL R2, RZ, 3.37028055040000000000e+12, P0 ;  /* 0x54442d18ff027808 */ /* 0x000fe40000000000 */
[----:B------:R-:W-:-:S07]  /*c0150*/  FSEL R3, RZ, 2.1426990032196044922, P0 ;  /* 0x400921fbff037808 */ /* 0x000fce0000000000 */
.L_x_11631:
[----:B------:R-:W-:Y:S05]  /*c0160*/  BSYNC.RECONVERGENT B0 ;  /* 0x0000000000007941 */ /* 0x000fea0003800200 */
.L_x_11629:
[----:B------:R2:W3:Y:S02]  /*c0170*/  DADD R58, |R60|, R58 ;  /* 0x000000003c3a7229 */ /* 0x0004e4000000023a */
[----:B--2---:R-:W-:-:S15]  /*c0180*/  LOP3.LUT R61, R3, 0x80000000, R61, 0xb8, !PT ;  /* 0x80000000033d7812 */ /* 0x004fde00078eb83d */
[----:B------:R-:W-:-:S15]  /*c0190*/  NOP ;  /* 0x0000000000007918 */ /* 0x000fde0000000000 */
[----:B------:R-:W-:-:S15]  /*c01a0*/  NOP ;  /* 0x0000000000007918 */ /* 0x000fde0000000000 */
[----:B------:R-:W-:-:S15]  /*c01b0*/  NOP ;  /* 0x0000000000007918 */ /* 0x000fde0000000000 */
[----:B------:R-:W-:-:S02]  /*c01c0*/  NOP ;  /* 0x0000000000007918 */ /* 0x000fc40000000000 */
[----:B---3--:R-:W2:Y:S02]  /*c01d0*/  DSETP.NAN.AND P0, PT, R58, R58, PT ;  /* 0x0000003a3a00722a */ /* 0x008ea40003f08000 */
[----:B--2---:R-:W-:Y:S02]  /*c01e0*/  FSEL R2, R58, R2, P0 ;  /* 0x000000023a027208 */ /* 0x004fe40000000000 */
[----:B------:R-:W-:Y:S01]  /*c01f0*/  FSEL R3, R59, R61, P0 ;  /* 0x0000003d3b037208 */ /* 0x000fe20000000000 */
[----:B------:R-:W-:Y:S06]  /*c0200*/  BRA `(.L_x_11597) ;  /* 0x0000000c00ec7947 */ /* 0x000fec0003800000 */
.L_x_11626:
        /* <DEDUP_REMOVED lines=57> */
[----:B------:R-:W-:Y:S01]  /*c05a0*/  MOV R34, R8 ;  /* 0x0000000800227202 */ /* 0x000fe20000000f00 */
[----:B------:R-:W-:Y:S01]  /*c05b0*/  IMAD.MOV.U32 R3, RZ, RZ, R35 ;  /* 0x000000ffff037224 */ /* 0x000fe200078e0023 */
[----:B------:R-:W-:Y:S01]  /*c05c0*/  MOV R32, 0xc05f0 ;  /* 0x000c05f000207802 */ /* 0x000fe20000000f00 */
[----:B------:R-:W-:-:S07]  /*c05d0*/  IMAD.MOV.U32 R33, RZ, RZ, R9 ;  /* 0x000000ffff217224 */ /* 0x000fce00078e0009 */
[----:B01---5:R-:W-:Y:S05]  /*c05e0*/  CALL.REL.NOINC `($__internal_26_$__cuda_sm20_div_rn_f64_full) ;  /* 0x000007ec00287944 */ /* 0x023fea0003c00000 */
.L_x_11633:
[----:B------:R-:W-:Y:S05]  /*c05f0*/  BSYNC.RECONVERGENT B2 ;  /* 0x0000000000027941 */ /* 0x000fea0003800200 */
.L_x_11632:
        /* <DEDUP_REMOVED lines=159> */
[----:B--2---:R-:W-:Y:S01]  /*c0ff0*/  @P1 FSEL R8, R12, R8, !P0 ;  /* 0x000000080c081208 */ /* 0x004fe20004000000 */
[----:B------:R-:W-:Y:S01]  /*c1000*/  @P1 IMAD.MOV.U32 R12, RZ, RZ, 0x54442d18 ;  /* 0x54442d18ff0c1424 */ /* 0x000fe200078e00ff */
[----:B------:R-:W-:Y:S02]  /*c1010*/  @P1 FSEL R9, R13, R9, !P0 ;  /* 0x000000090d091208 */ /* 0x000fe40004000000 */
        /* <DEDUP_REMOVED lines=14> */
.L_x_11635:
[----:B------:R-:W-:Y:S02]  /*c1100*/  FSEL R2, RZ, 3.37028055040000000000e+12, P0 ;  /* 0x54442d18ff027808 */ /* 0x000fe40000000000 */
[----:B------:R-:W-:-:S07]  /*c1110*/  FSEL R3, RZ, 2.1426990032196044922, P0 ;  /* 0x400921fbff037808 */ /* 0x000fce0000000000 */
.L_x_11636:
[----:B------:R-:W-:Y:S05]  /*c1120*/  BSYNC.RECONVERGENT B0 ;  /* 0x0000000000007941 */ /* 0x000fea0003800200 */
.L_x_11634:
        /* <DEDUP_REMOVED lines=8> */
[----:B------:R-:W-:-:S07]  /*c11b0*/  FSEL R3, R59, R61, P0 ;  /* 0x0000003d3b037208 */ /* 0x000fce0000000000 */
.L_x_11597:
[----:B------:R-:W-:Y:S05]  /*c11c0*/  BSYNC.RECONVERGENT B3 ;  /* 0x0000000000037941 */ /* 0x000fea0003800200 */
.L_x_11589:
[----:B------:R-:W-:Y:S01]  /*c11d0*/  ISETP.GE.AND P0, PT, R15, RZ, PT ;  /* 0x000000ff0f00720c */ /* 0x000fe20003f06270 */
[----:B------:R-:W2:Y:S03]  /*c11e0*/  DADD R8, -RZ, -R10 ;  /* 0x00000000ff087229 */ /* 0x000ea6000000090a */
[----:B--2---:R-:W-:Y:S02]  /*c11f0*/  FSEL R8, R10, R8, !P0 ;  /* 0x000000080a087208 */ /* 0x004fe40004000000 */
[----:B------:R-:W-:Y:S01]  /*c1200*/  FSEL R9, R11, R9, !P0 ;  /* 0x000000090b097208 */ /* 0x000fe20004000000 */
[----:B------:R-:W-:Y:S06]  /*c1210*/  BRA `(.L_x_11553) ;  /* 0x0000006800147947 */ /* 0x000fec0003800000 */
.L_x_11556:
        /* <DEDUP_REMOVED lines=8> */
[----:B--2---:R-:W1:-:S15]  /*c12a0*/  DADD R2, -R12, R2 ;  /* 0x000000000c027229 */ /* 0x004e5e0000000102 */
[----:B------:R-:W-:-:S15]  /*c12b0*/  NOP ;  /* 0x0000000000007918 */ /* 0x000fde0000000000 */
[----:B------:R-:W-:-:S15]  /*c12c0*/  NOP ;  /* 0x0000000000007918 */ /* 0x000fde0000000000 */
[----:B------:R-:W-:-:S15]  /*c12d0*/  NOP ;  /* 0x0000000000007918 */ /* 0x000fde0000000000 */
[----:B------:R-:W-:-:S04]  /*c12e0*/  NOP ;  /* 0x0000000000007918 */ /* 0x000fc80000000000 */
[----:B-1----:R-:W3:Y:S02]  /*c12f0*/  DADD R2, R2, UR6 ;  /* 0x0000000602027e29 */ /* 0x002ee40008000000 */
[----:B---3--:R-:W-:Y:S05]  /*c1300*/  BRA `(.L_x_11553) ;  /* 0x0000006400d87947 */ /* 0x008fea0003800000 */
.L_x_11555:
[----:B------:R3:W4:Y:S01]  /*c1310*/  DADD R8, -RZ, -R14 ;  /* 0x00000000ff087229 */ /* 0x000722000000090e */
[----:B------:R-:W-:Y:S01]  /*c1320*/  CS2R R2, SRZ ;  /* 0x0000000000027805 */ /* 0x000fe2000001ff00 */
[----:B---34-:R-:W-:Y:S06]  /*c1330*/  BRA `(.L_x_11553) ;  /* 0x0000006400cc7947 */ /* 0x018fec0003800000 */
.L_x_11554:
        /* <DEDUP_REMOVED lines=21> */
[----:B------:R-:W2:Y:S01]  /*c1490*/  MUFU.RCP64H R3, R11 ;  /* 0x0000000b00037308 */ /* 0x000ea20000001800 */
[----:B------:R-:W-:Y:S01]  /*c14a0*/  IMAD.MOV.U32 R2, RZ, RZ, 0x1 ;  /* 0x00000001ff027424 */ /* 0x000fe200078e00ff */
[----:B------:R-:W-:Y:S01]  /*c14b0*/  BSSY.RECONVERGENT B0, `(.L_x_11640) ;  /* 0x00000f3000007945 */ /* 0x000fe20003800200 */
[----:B------:R-:W-:-:S15]  /*c14c0*/  FSETP.GEU.AND P5, PT, |R9|, 6.5827683646048100446e-37, PT ;  /* 0x036000000900780b */ /* 0x000fde0003fae200 */
[----:B------:R-:W-:-:S15]  /*c14d0*/  NOP ;  /* 0x0000000000007918 */ /* 0x000fde0000000000 */
[----:B------:R-:W-:-:S15]  /*c14e0*/  NOP ;  /* 0x0000000000007918 */ /* 0x000fde0000000000 */
[----:B------:R-:W-:-:S15]  /*c14f0*/  NOP ;  /* 0x0000000000007918 */ /* 0x000fde0000000000 */
[----:B-1----:R-:W1:Y:S02]  /*c1500*/  DFMA R34, R10, R10, R34 ;  /* 0x0000000a0a22722b */ /* 0x002e640000000022 */
[----:B-1----:R-:W-:Y:S01]  /*c1510*/  ISETP.GT.AND P0, PT, R35, 0xfffff, PT ;  /* 0x000fffff2300780c */ /* 0x002fe20003f04270 */
[--C-:B------:R-:W-:Y:S02]  /*c1520*/  IMAD.MOV.U32 R32, RZ, RZ, R34.reuse ;  /* 0x000000ffff207224 */ /* 0x100fe400078e0022 */
[--C-:B------:R-:W-:Y:S02]  /*c1530*/  IMAD.MOV.U32 R33, RZ, RZ, R35.reuse ;  /* 0x000000ffff217224 */ /* 0x100fe400078e0023 */
[----:B------:R-:W-:Y:S02]  /*c1540*/  IMAD.MOV.U32 R0, RZ, RZ, R35 ;  /* 0x000000ffff007224 */ /* 0x000fe400078e0023 */
[----:B------:R-:W-:-:S15]  /*c1550*/  IMAD.MOV.U32 R46, RZ, RZ, R34 ;  /* 0x000000ffff2e7224 */ /* 0x000fde00078e0022 */
[----:B------:R-:W-:-:S15]  /*c1560*/  NOP ;  /* 0x0000000000007918 */ /* 0x000fde0000000000 */
[----:B------:R-:W-:-:S15]  /*c1570*/  NOP ;  /* 0x0000000000007918 */ /* 0x000fde0000000000 */
[----:B------:R-:W-:-:S10]  /*c1580*/  NOP ;  /* 0x0000000000007918 */ /* 0x000fd40000000000 */
[----:B------:R-:W1:Y:S02]  /*c1590*/  @!P0 DMUL R32, R32, 1.80143985094819840000e+16 ;  /* 0x4350000020208828 */ /* 0x000e640000000000 */
[----:B-1----:R-:W-:Y:S01]  /*c15a0*/  @!P0 MOV R0, R33 ;  /* 0x0000002100008202 */ /* 0x002fe20000000f00 */
[----:B------:R-:W-:-:S04]  /*c15b0*/  @!P0 IMAD.MOV.U32 R46, RZ, RZ, R32 ;  /* 0x000000ffff2e8224 */ /* 0x000fc800078e0020 */
[----:B------:R-:W-:-:S05]  /*c15c0*/  VIADD R35, R0, 0xffffffff ;  /* 0xffffffff00237836 */ /* 0x000fca0000000000 */
[----:B------:R-:W-:-:S13]  /*c15d0*/  ISETP.GE.U32.AND P2, PT, R35, 0x7fefffff, PT ;  /* 0x7fefffff2300780c */ /* 0x000fda0003f46070 */
[----:B------:R-:W-:-:S15]  /*c15e0*/  @P2 LOP3.LUT P3, RZ, R33, 0x7fffffff, RZ, 0xc0, !PT ;  /* 0x7fffffff21ff2812 */ /* 0x000fde000786c0ff */
[----:B------:R-:W-:-:S15]  /*c15f0*/  NOP ;  /* 0x0000000000007918 */ /* 0x000fde0000000000 */
[----:B------:R-:W-:-:S09]  /*c1600*/  NOP ;  /* 0x0000000000007918 */ /* 0x000fd20000000000 */
[----:B--2---:R-:W1:-:S15]  /*c1610*/  DFMA R44, -R10, R2, 1 ;  /* 0x3ff000000a2c742b */ /* 0x004e5e0000000102 */
        /* <DEDUP_REMOVED lines=34> */
[----:B-1----:R1:W2:Y:S02]  /*c1840*/  DFMA R2, R2, R48, R44 ;  /* 0x000000300202722b */ /* 0x0022a4000000002c */
[----:B-1----:R-:W-:Y:S02]  /*c1850*/  @P2 IMAD.MOV.U32 R44, RZ, RZ, 0x0 ;  /* 0x00000000ff2c2424 */ /* 0x002fe400078e00ff */
[----:B--2---:R-:W-:Y:S01]  /*c1860*/  FFMA R35, RZ, R11, R3 ;  /* 0x0000000bff237223 */ /* 0x004fe20000000003 */
[----:B------:R-:W-:-:S04]  /*c1870*/  @P2 IMAD.MOV.U32 R45, RZ, RZ, 0x7ff00000 ;  /* 0x7ff00000ff2d2424 */ /* 0x000fc800078e00ff */
[----:B------:R-:W-:-:S15]  /*c1880*/  FSETP.GT.AND P4, PT, |R35|, 1.469367938527859385e-39, PT ;  /* 0x001000002300780b */ /* 0x000fde0003f84200 */
[----:B------:R-:W-:-:S15]  /*c1890*/  NOP ;  /* 0x0000000000007918 */ /* 0x000fde0000000000 */
[----:B------:R-:W-:-:S15]  /*c18a0*/  NOP ;  /* 0x0000000000007918 */ /* 0x000fde0000000000 */
[----:B------:R-:W-:-:S10]  /*c18b0*/  NOP ;  /* 0x0000000000007918 */ /* 0x000fd40000000000 */
[----:B------:R-:W1:Y:S02]  /*c18c0*/  @P2 DFMA R34, R32, R44, +INF ;  /* 0x7ff000002022242b */ /* 0x000e64000000002c */
[----:B-1----:R-:W-:Y:S01]  /*c18d0*/  @P2 FSEL R63, R35, -QNAN , P3 ;  /* 0xfff00000233f2808 */ /* 0x002fe20001800000 */
[----:B------:R-:W-:Y:S01]  /*c18e0*/  IMAD.MOV.U32 R35, RZ, RZ, -0x3ff ;  /* 0xfffffc01ff237424 */ /* 0x000fe200078e00ff */
[----:B------:R-:W-:Y:S02]  /*c18f0*/  @P2 FSEL R62, R34, RZ, P3 ;  /* 0x000000ff223e2208 */ /* 0x000fe40001800000 */
        /* <DEDUP_REMOVED lines=26> */
[----:B-1----:R1:W2:Y:S02]  /*c1aa0*/  DFMA R44, -R50, R34, 1 ;  /* 0x3ff00000322c742b */ /* 0x0022a40000000122 */
[----:B-1----:R-:W-:Y:S01]  /*c1ab0*/  MOV R50, 0x8b7a8b04 ;  /* 0x8b7a8b0400327802 */ /* 0x002fe20000000f00 */
[----:B------:R-:W-:-:S15]  /*c1ac0*/  IMAD.MOV.U32 R51, RZ, RZ, 0x3ed0ee25 ;  /* 0x3ed0ee25ff337424 */ /* 0x000fde00078e00ff */
        /* <DEDUP_REMOVED lines=43> */
[----:B------:R-:W2:-:S15]  /*c1d80*/  DADD R54, R48, -R34 ;  /* 0x0000000030367229 */ /* 0x000e9e0000000822 */
        /* <DEDUP_REMOVED lines=11> */
[----:B--2---:R-:W1:-:S15]  /*c1e40*/  DADD R54, R54, R54 ;  /* 0x0000000036367229 */ /* 0x004e5e0000000036 */
        /* <DEDUP_REMOVED lines=89> */
.L_x_11641:
[----:B------:R-:W-:Y:S05]  /*c23e0*/  BSYNC.RECONVERGENT B0 ;  /* 0x0000000000007941 */ /* 0x000fea0003800200 */
.L_x_11640:
[----:B------:R-:W-:Y:S04]  /*c23f0*/  BSSY.RECONVERGENT B3, `(.L_x_11642) ;  /* 0x0000008000037945 */ /* 0x000fe80003800200 */
[----:B------:R-:W-:Y:S05]  /*c2400*/  @P4 BRA P5, `(.L_x_11643) ;  /* 0x0000000000184947 */ /* 0x000fea0002800000 */
[----:B------:R-:W-:Y:S01]  /*c2410*/  IMAD.MOV.U32 R2, RZ, RZ, R8 ;  /* 0x000000ffff027224 */ /* 0x000fe200078e0008 */
[----:B------:R-:W-:Y:S01]  /*c2420*/  MOV R32, 0xc2470 ;  /* 0x000c247000207802 */ /* 0x000fe20000000f00 */
[----:B------:R-:W-:Y:S02]  /*c2430*/  IMAD.MOV.U32 R3, RZ, RZ, R9 ;  /* 0x000000ffff037224 */ /* 0x000fe400078e0009 */
[----:B------:R-:W-:Y:S02]  /*c2440*/  IMAD.MOV.U32 R34, RZ, RZ, R10 ;  /* 0x000000ffff227224 */ /* 0x000fe400078e000a */
[----:B------:R-:W-:-:S07]  /*c2450*/  IMAD.MOV.U32 R33, RZ, RZ, R11 ;  /* 0x000000ffff217224 */ /* 0x000fce00078e000b */
[----:B012--5:R-:W-:Y:S05]  /*c2460*/  CALL.REL.NOINC `($__internal_26_$__cuda_sm20_div_rn_f64_full) ;  /* 0x000007cc00887944 */ /* 0x027fea0003c00000 */
.L_x_11643:
[----:B------:R-:W-:Y:S05]  /*c2470*/  BSYNC.RECONVERGENT B3 ;  /* 0x0000000000037941 */ /* 0x000fea0003800200 */
.L_x_11642:
        /* <DEDUP_REMOVED lines=176> */
.L_x_11645:
[----:B------:R-:W-:Y:S02]  /*c2f80*/  FSEL R2, RZ, 3.37028055040000000000e+12, P0 ;  /* 0x54442d18ff027808 */ /* 0x000fe40000000000 */
[----:B------:R-:W-:-:S07]  /*c2f90*/  FSEL R3, RZ, 2.1426990032196044922, P0 ;  /* 0x400921fbff037808 */ /* 0x000fce0000000000 */
.L_x_11646:
[----:B------:R-:W-:Y:S05]  /*c2fa0*/  BSYNC.RECONVERGENT B0 ;  /* 0x0000000000007941 */ /* 0x000fea0003800200 */
.L_x_11644:
[----:B------:R-:W-:Y:S01]  /*c2fb0*/  LOP3.LUT R3, R3, 0x80000000, R15, 0xb8, !PT ;  /* 0x8000000003037812 */ /* 0x000fe200078eb80f */
[----:B------:R-:W3:-:S15]  /*c2fc0*/  DADD R58, R58, R60 ;  /* 0x000000003a3a7229 */ /* 0x000ede000000003c */
[----:B------:R-:W-:-:S15]  /*c2fd0*/  NOP ;  /* 0x0000000000007918 */ /* 0x000fde0000000000 */
[----:B------:R-:W-:-:S15]  /*c2fe0*/  NOP ;  /* 0x0000000000007918 */ /* 0x000fde0000000000 */
[----:B------:R-:W-:-:S15]  /*c2ff0*/  NOP ;  /* 0x0000000000007918 */ /* 0x000fde0000000000 */
[----:B------:R-:W-:-:S04]  /*c3000*/  NOP ;  /* 0x0000000000007918 */ /* 0x000fc80000000000 */
[----:B---3--:R-:W3:Y:S02]  /*c3010*/  DSETP.NAN.AND P0, PT, R58, R58, PT ;  /* 0x0000003a3a00722a */ /* 0x008ee40003f08000 */
[----:B---3--:R-:W-:Y:S02]  /*c3020*/  FSEL R2, R58, R2, P0 ;  /* 0x000000023a027208 */ /* 0x008fe40000000000 */
[----:B------:R-:W-:-:S15]  /*c3030*/  FSEL R3, R59, R3, P0 ;  /* 0x000000033b037208 */ /* 0x000fde0000000000 */
[----:B------:R-:W-:-:S15]  /*c3040*/  NOP ;  /* 0x0000000000007918 */ /* 0x000fde0000000000 */
[----:B------:R-:W-:-:S15]  /*c3050*/  NOP ;  /* 0x0000000000007918 */ /* 0x000fde0000000000 */
[----:B------:R-:W-:-:S15]  /*c3060*/  NOP ;  /* 0x0000000000007918 */ /* 0x000fde0000000000 */
[----:B--2---:R-:W3:Y:S02]  /*c3070*/  DMUL R62, R62, 0.5 ;  /* 0x3fe000003e3e7828 */ /* 0x004ee40000000000 */
[----:B---3--:R-:W-:Y:S05]  /*c3080*/  BRA `(.L_x_11647) ;  /* 0x0000004800387947 */ /* 0x008fea0003800000 */
.L_x_11639:
[----:B------:R-:W1:Y:S01]  /*c3090*/  MUFU.RCP64H R3, R11 ;  /* 0x0000000b00037308 */ /* 0x000e620000001800 */
[----:B------:R-:W-:Y:S01]  /*c30a0*/  MOV R2, 0x1 ;  /* 0x0000000100027802 */ /* 0x000fe20000000f00 */
[----:B------:R-:W-:Y:S01]  /*c30b0*/  UMOV UR7, 0x7fefffff ;  /* 0x7fefffff00077882 */ /* 0x000fe20000000000 */
[----:B------:R-:W-:Y:S01]  /*c30c0*/  ISETP.LT.U32.AND P0, PT, R60, R58, PT ;  /* 0x0000003a3c00720c */ /* 0x000fe20003f01070 */
[----:B------:R-:W-:Y:S01]  /*c30d0*/  UMOV UR5, UR7 ;  /* 0x0000000700057c82 */ /* 0x000fe20008000000 */
[----:B------:R-:W-:Y:S01]  /*c30e0*/  UMOV UR6, 0xffffffff ;  /* 0xffffffff00067882 */ /* 0x000fe20000000000 */
[----:B------:R-:W-:Y:S01]  /*c30f0*/  IMAD.MOV.U32 R54, RZ, RZ, 0x0 ;  /* 0x00000000ff367424 */ /* 0x000fe200078e00ff */
[----:B------:R-:W-:Y:S01]  /*c3100*/  ISETP.LT.U32.AND.EX P0, PT, R61, R59, PT, P0 ;  /* 0x0000003b3d00720c */ /* 0x000fe20003f01100 */
[----:B------:R-:W-:Y:S01]  /*c3110*/  BSSY.RECONVERGENT B0, `(.L_x_11648) ;  /* 0x000013d000007945 */ /* 0x000fe20003800200 */
[----:B------:R-:W-:Y:S02]  /*c3120*/  MOV R55, 0x3fd80000 ;  /* 0x3fd8000000377802 */ /* 0x000fe40000000f00 */
[----:B------:R-:W-:Y:S01]  /*c3130*/  FSETP.GEU.AND P5, PT, |R9|, 6.5827683646048100446e-37, PT ;  /* 0x036000000900780b */ /* 0x000fe20003fae200 */
        /* <DEDUP_REMOVED lines=52> */
[----:B--2---:R-:W1:Y:S02]  /*c3480*/  DFMA R44, R44, R44, R2 ;  /* 0x0000002c2c2c722b */ /* 0x004e640000000002 */
[----:B-1----:R-:W-:-:S15]  /*c3490*/  IMAD.MOV.U32 R46, RZ, RZ, R45 ;  /* 0x000000ffff2e7224 */ /* 0x002fde00078e002d */
[----:B------:R-:W-:-:S15]  /*c34a0*/  NOP ;  /* 0x0000000000007918 */ /* 0x000fde0000000000 */
[----:B------:R-:W-:-:S15]  /*c34b0*/  NOP ;  /* 0x0000000000007918 */ /* 0x000fde0000000000 */
[----:B------:R-:W-:-:S15]  /*c34c0*/  NOP ;  /* 0x0000000000007918 */ /* 0x000fde0000000000 */
[----:B------:R-:W-:-:S02]  /*c34d0*/  NOP ;  /* 0x0000000000007918 */ /* 0x000fc40000000000 */
[----:B------:R-:W1:-:S15]  /*c34e0*/  DFMA R2, -R10, R48, R8 ;  /* 0x000000300a02722b */ /* 0x000e5e0000000108 */
[----:B------:R-:W-:-:S15]  /*c34f0*/  NOP ;  /* 0x0000000000007918 */ /* 0x000fde0000000000 */
[----:B------:R-:W-:-:S15]  /*c3500*/  NOP ;  /* 0x0000000000007918 */ /* 0x000fde0000000000 */
[----:B------:R-:W-:-:S15]  /*c3510*/  NOP ;  /* 0x0000000000007918 */ /* 0x000fde0000000000 */
[----:B------:R-:W-:-:S04]  /*c3520*/  NOP ;  /* 0x0000000000007918 */ /* 0x000fc80000000000 */
[----:B-1----:R1:W-:Y:S02]  /*c3530*/  DFMA R2, R50, R2, R48 ;  /* 0x000000023202722b */ /* 0x0023e40000000030 */
[----:B-1----:R-:W-:Y:S02]  /*c3540*/  IMAD.U32 R48, RZ, RZ, UR5 ;  /* 0x00000005ff307e24 */ /* 0x002fe4000f8e00ff */
[----:B------:R-:W-:-:S15]  /*c3550*/  IMAD.MOV.U32 R50, RZ, RZ, RZ ;  /* 0x000000ffff327224 */ /* 0x000fde00078e00ff */
[----:B------:R-:W-:-:S15]  /*c3560*/  NOP ;  /* 0x0000000000007918 */ /* 0x000fde0000000000 */
[----:B------:R-:W-:-:S15]  /*c3570*/  NOP ;  /* 0x0000000000007918 */ /* 0x000fde0000000000 */
[----:B------:R-:W-:-:S15]  /*c3580*/  NOP ;  /* 0x0000000000007918 */ /* 0x000fde0000000000 */
[----:B------:R-:W1:Y:S02]  /*c3590*/  DSETP.MIN.AND P0, P3, R44, UR6, PT ;  /* 0x000000062c007e2a */ /* 0x000e64000bb00000 */
[----:B-1----:R-:W-:Y:S01]  /*c35a0*/  FSEL R49, R46, UR5, P0 ;  /* 0x000000052e317c08 */ /* 0x002fe20008000000 */
[----:B------:R-:W-:Y:S01]  /*c35b0*/  IMAD.MOV.U32 R46, RZ, RZ, R44 ;  /* 0x000000ffff2e7224 */ /* 0x000fe200078e002c */
[----:B------:R-:W-:Y:S02]  /*c35c0*/  @P3 LOP3.LUT R49, R48, 0x80000, RZ, 0xfc, !PT ;  /* 0x0008000030313812 */ /* 0x000fe400078efcff */
[----:B------:R-:W-:Y:S02]  /*c35d0*/  ISETP.GE.U32.AND P3, PT, R33, 0x7ff00000, PT ;  /* 0x7ff000002100780c */ /* 0x000fe40003f66070 */
[----:B------:R-:W1:Y:S01]  /*c35e0*/  MUFU.RSQ64H R51, R49 ;  /* 0x0000003100337308 */ /* 0x000e620000001c00 */
[----:B------:R-:W-:-:S15]  /*c35f0*/  SEL R48, R46, UR6, P0 ;  /* 0x000000062e307c07 */ /* 0x000fde0008000000 */
[----:B------:R-:W-:-:S15]  /*c3600*/  NOP ;  /* 0x0000000000007918 */ /* 0x000fde0000000000 */
[----:B------:R-:W-:-:S15]  /*c3610*/  NOP ;  /* 0x0000000000007918 */ /* 0x000fde0000000000 */
[----:B------:R-:W-:-:S10]  /*c3620*/  NOP ;  /* 0x0000000000007918 */ /* 0x000fd40000000000 */
        /* <DEDUP_REMOVED lines=25> */
[----:B-1----:R1:W2:Y:S02]  /*c37c0*/  DMUL R52, R44, R52 ;  /* 0x000000342c347228 */ /* 0x0022a40000000000 */
        /* <DEDUP_REMOVED lines=11> */
[----:B--2---:R-:W1:Y:S02]  /*c3880*/  DMUL R52, R52, R44 ;  /* 0x0000002c34347228 */ /* 0x004e640000000000 */
[----:B-1----:R-:W-:Y:S02]  /*c3890*/  @!P3 FSEL R33, R35, R53, !P2 ;  /* 0x000000352321b208 */ /* 0x002fe40005000000 */
[----:B------:R-:W-:Y:S02]  /*c38a0*/  @!P3 FSEL R32, R34, R52, !P2 ;  /* 0x000000342220b208 */ /* 0x000fe40005000000 */
[----:B------:R-:W-:Y:S01]  /*c38b0*/  ISETP.GT.AND P0, PT, R33, 0xfffff, PT ;  /* 0x000fffff2100780c */ /* 0x000fe20003f04270 */
[----:B------:R-:W-:Y:S02]  /*c38c0*/  IMAD.MOV.U32 R35, RZ, RZ, R33 ;  /* 0x000000ffff237224 */ /* 0x000fe400078e0021 */
[----:B------:R-:W-:-:S15]  /*c38d0*/  IMAD.MOV.U32 R34, RZ, RZ, R32 ;  /* 0x000000ffff227224 */ /* 0x000fde00078e0020 */
[----:B------:R-:W-:-:S15]  /*c38e0*/  NOP ;  /* 0x0000000000007918 */ /* 0x000fde0000000000 */
[----:B------:R-:W-:-:S15]  /*c38f0*/  NOP ;  /* 0x0000000000007918 */ /* 0x000fde0000000000 */
[----:B------:R-:W-:-:S10]  /*c3900*/  NOP ;  /* 0x0000000000007918 */ /* 0x000fd40000000000 */
[----:B------:R-:W1:Y:S02]  /*c3910*/  @!P0 DMUL R34, R34, 1.80143985094819840000e+16 ;  /* 0x4350000022228828 */ /* 0x000e640000000000 */
[----:B-1----:R-:W-:Y:S02]  /*c3920*/  @!P0 IMAD.MOV.U32 R33, RZ, RZ, R35 ;  /* 0x000000ffff218224 */ /* 0x002fe400078e0023 */
        /* <DEDUP_REMOVED lines=40> */
[----:B-1----:R1:W2:Y:S02]  /*c3bb0*/  DFMA R48, -R50, R44, 1 ;  /* 0x3ff000003230742b */ /* 0x0022a4000000012c */
[----:B-1----:R-:W-:Y:S02]  /*c3bc0*/  IMAD.MOV.U32 R50, RZ, RZ, -0x748574fc ;  /* 0x8b7a8b04ff327424 */ /* 0x002fe400078e00ff */
[----:B------:R-:W-:-:S15]  /*c3bd0*/  IMAD.MOV.U32 R51, RZ, RZ, 0x3ed0ee25 ;  /* 0x3ed0ee25ff337424 */ /* 0x000fde00078e00ff */
        /* <DEDUP_REMOVED lines=144> */
.L_x_11649:
[----:B------:R-:W-:Y:S05]  /*c44e0*/  BSYNC.RECONVERGENT B0 ;  /* 0x0000000000007941 */ /* 0x000fea0003800200 */
.L_x_11648:
[----:B------:R-:W-:Y:S04]  /*c44f0*/  BSSY.RECONVERGENT B3, `(.L_x_11650) ;  /* 0x0000008000037945 */ /* 0x000fe80003800200 */
[----:B------:R-:W-:Y:S05]  /*c4500*/  @P4 BRA P5, `(.L_x_11651) ;  /* 0x0000000000184947 */ /* 0x000fea0002800000 */
[----:B------:R-:W-:Y:S01]  /*c4510*/  IMAD.MOV.U32 R2, RZ, RZ, R8 ;  /* 0x000000ffff027224 */ /* 0x000fe200078e0008 */
[----:B-1----:R-:W-:Y:S01]  /*c4520*/  MOV R34, R10 ;  /* 0x0000000a00227202 */ /* 0x002fe20000000f00 */
[----:B------:R-:W-:Y:S01]  /*c4530*/  IMAD.MOV.U32 R3, RZ, RZ, R9 ;  /* 0x000000ffff037224 */ /* 0x000fe200078e0009 */
[----:B------:R-:W-:Y:S01]  /*c4540*/  MOV R32, 0xc4570 ;  /* 0x000c457000207802 */ /* 0x000fe20000000f00 */
[----:B------:R-:W-:-:S07]  /*c4550*/  IMAD.MOV.U32 R33, RZ, RZ, R11 ;  /* 0x000000ffff217224 */ /* 0x000fce00078e000b */
[----:B0-2--5:R-:W-:Y:S05]  /*c4560*/  CALL.REL.NOINC `($__internal_26_$__cuda_sm20_div_rn_f64_full) ;  /* 0x000007ac00487944 */ /* 0x025fea0003c00000 */
.L_x_11651:
[----:B------:R-:W-:Y:S05]  /*c4570*/  BSYNC.RECONVERGENT B3 ;  /* 0x0000000000037941 */ /* 0x000fea0003800200 */
.L_x_11650:
[----:B------:R3:W-:Y:S01]  /*c4580*/  DSETP.NEU.AND P3, PT, R10, RZ, PT ;  /* 0x000000ff0a00722a */ /* 0x0007e20003f6d000 */
[----:B------:R-:W-:Y:S01]  /*c4590*/  UMOV UR6, 0x2a25ff7e ;  /* 0x2a25ff7e00067882 */ /* 0x000fe20000000000 */
[----:B---3--:R-:W-:Y:S01]  /*c45a0*/  IMAD.MOV.U32 R10, RZ, RZ, -0x2449a4b7 ;  /* 0xdbb65b49ff0a7424 */ /* 0x008fe200078e00ff */
        /* <DEDUP_REMOVED lines=173> */
.L_x_11653:
[----:B------:R-:W-:Y:S02]  /*c5080*/  FSEL R2, RZ, 3.37028055040000000000e+12, P0 ;  /* 0x54442d18ff027808 */ /* 0x000fe40000000000 */
[----:B------:R-:W-:-:S07]  /*c5090*/  FSEL R3, RZ, 2.1426990032196044922, P0 ;  /* 0x400921fbff037808 */ /* 0x000fce0000000000 */
.L_x_11654:
[----:B------:R-:W-:Y:S05]  /*c50a0*/  BSYNC.RECONVERGENT B0 ;  /* 0x0000000000007941 */ /* 0x000fea0003800200 */
.L_x_11652:
        /* <DEDUP_REMOVED lines=8> */
[----:B------:R-:W-:Y:S01]  /*c5130*/  FSEL R3, R59, R3, P0 ;  /* 0x000000033b037208 */ /* 0x000fe20000000000 */
[----:B------:R-:W-:Y:S06]  /*c5140*/  BRA `(.L_x_11647) ;  /* 0x0000002800087947 */ /* 0x000fec0003800000 */
.L_x_11638:
        /* <DEDUP_REMOVED lines=46> */
[----:B------:R-:W-:Y:S01]  /*c5430*/  MOV R3, R13 ;  /* 0x0000000d00037202 */ /* 0x000fe20000000f00 */
[----:B------:R-:W-:Y:S01]  /*c5440*/  IMAD.MOV.U32 R34, RZ, RZ, -0x74eba897 ;  /* 0x8b145769ff227424 */ /* 0x000fe200078e00ff */
[----:B------:R-:W-:Y:S01]  /*c5450*/  MOV R32, 0xc5480 ;  /* 0x000c548000207802 */ /* 0x000fe20000000f00 */
[----:B------:R-:W-:-:S07]  /*c5460*/  IMAD.MOV.U32 R33, RZ, RZ, 0x4005bf0a ;  /* 0x4005bf0aff217424 */ /* 0x000fce00078e00ff */
[----:B0----5:R-:W-:Y:S05]  /*c5470*/  CALL.REL.NOINC `($__internal_26_$__cuda_sm20_div_rn_f64_full) ;  /* 0x0000079c00847944 */ /* 0x021fea0003c00000 */
[----:B------:R-:W-:Y:S02]  /*c5480*/  IMAD.MOV.U32 R62, RZ, RZ, R2 ;  /* 0x000000ffff3e7224 */ /* 0x000fe400078e0002 */
[----:B------:R-:W-:-:S07]  /*c5490*/  IMAD.MOV.U32 R63, RZ, RZ, R3 ;  /* 0x000000ffff3f7224 */ /* 0x000fce00078e0003 */
.L_x_11656:
[----:B------:R-:W-:Y:S05]  /*c54a0*/  BSYNC.RECONVERGENT B3 ;  /* 0x0000000000037941 */ /* 0x000fea0003800200 */
.L_x_11655:
[----:B------:R-:W1:Y:S01]  /*c54b0*/  MUFU.RCP64H R3, 2.718280792236328125 ;  /* 0x4005bf0a00037908 */ /* 0x000e620000001800 */
[----:B------:R-:W-:Y:S01]  /*c54c0*/  IMAD.MOV.U32 R32, RZ, RZ, -0x74eba897 ;  /* 0x8b145769ff207424 */ /* 0x000fe200078e00ff */
[----:B------:R-:W-:Y:S01]  /*c54d0*/  MOV R2, 0x1 ;  /* 0x0000000100027802 */ /* 0x000fe20000000f00 */
[----:B------:R-:W-:Y:S01]  /*c54e0*/  IMAD.MOV.U32 R33, RZ, RZ, 0x4005bf0a ;  /* 0x4005bf0aff217424 */ /* 0x000fe200078e00ff */
[----:B------:R-:W-:Y:S01]  /*c54f0*/  FSETP.GEU.AND P2, PT, |R15|, 6.5827683646048100446e-37, PT ;  /* 0x036000000f00780b */ /* 0x000fe20003f4e200 */
[----:B------:R-:W-:Y:S04]  /*c5500*/  BSSY.RECONVERGENT B3, `(.L_x_11657) ;  /* 0x000002e000037945 */ /* 0x000fe80003800200 */
        /* <DEDUP_REMOVED lines=41> */
[----:B------:R-:W-:Y:S02]  /*c57a0*/  IMAD.MOV.U32 R3, RZ, RZ, R15 ;  /* 0x000000ffff037224 */ /* 0x000fe400078e000f */
[----:B------:R-:W-:Y:S02]  /*c57b0*/  IMAD.MOV.U32 R34, RZ, RZ, -0x74eba897 ;  /* 0x8b145769ff227424 */ /* 0x000fe400078e00ff */
[----:B------:R-:W-:-:S07]  /*c57c0*/  IMAD.MOV.U32 R33, RZ, RZ, 0x4005bf0a ;  /* 0x4005bf0aff217424 */ /* 0x000fce00078e00ff */
[----:B0----5:R-:W-:Y:S05]  /*c57d0*/  CALL.REL.NOINC `($__internal_26_$__cuda_sm20_div_rn_f64_full) ;  /* 0x0000079800ac7944 */ /* 0x021fea0003c00000 */
.L_x_11658:
[----:B------:R-:W-:Y:S05]  /*c57e0*/  BSYNC.RECONVERGENT B3 ;  /* 0x0000000000037941 */ /* 0x000fea0003800200 */
.L_x_11657:
        /* <DEDUP_REMOVED lines=30> */
[----:B-1----:R-:W-:Y:S02]  /*c59d0*/  SEL R32, R2, R62, P0 ;  /* 0x0000003e02207207 */ /* 0x002fe40000000000 */
[----:B------:R-:W-:Y:S02]  /*c59e0*/  SEL R33, R3, R63, P0 ;  /* 0x0000003f03217207 */ /* 0x000fe40000000000 */
[----:B------:R-:W-:-:S04]  /*c59f0*/  ISETP.GT.U32.AND P0, PT, R62, R2, PT ;  /* 0x000000023e00720c */ /* 0x000fc80003f04070 */
[----:B------:R-:W-:-:S15]  /*c5a00*/  ISETP.GT.U32.AND.EX P0, PT, R63, R3, PT, P0 ;  /* 0x000000033f00720c */ /* 0x000fde0003f04100 */
[----:B------:R-:W-:-:S15]  /*c5a10*/  NOP ;  /* 0x0000000000007918 */ /* 0x000fde0000000000 */
[----:B------:R-:W-:-:S15]  /*c5a20*/  NOP ;  /* 0x0000000000007918 */ /* 0x000fde0000000000 */
[----:B------:R-:W-:-:S09]  /*c5a30*/  NOP ;  /* 0x0000000000007918 */ /* 0x000fd20000000000 */
[----:B--2---:R-:W1:-:S15]  /*c5a40*/  DFMA R44, -R10, R34, 1 ;  /* 0x3ff000000a2c742b */ /* 0x004e5e0000000122 */
[----:B------:R-:W-:-:S15]  /*c5a50*/  NOP ;  /* 0x0000000000007918 */ /* 0x000fde0000000000 */
[----:B------:R-:W-:-:S15]  /*c5a60*/  NOP ;  /* 0x0000000000007918 */ /* 0x000fde0000000000 */
[----:B------:R-:W-:-:S15]  /*c5a70*/  NOP ;  /* 0x0000000000007918 */ /* 0x000fde0000000000 */
[----:B------:R-:W-:-:S04]  /*c5a80*/  NOP ;  /* 0x0000000000007918 */ /* 0x000fc80000000000 */
[----:B-1----:R1:W-:Y:S02]  /*c5a90*/  DFMA R50, R34, R44, R34 ;  /* 0x0000002c2232722b */ /* 0x0023e40000000022 */
[----:B-1----:R-:W-:Y:S02]  /*c5aa0*/  SEL R35, R63, R3, P0 ;  /* 0x000000033f237207 */ /* 0x002fe40000000000 */
[----:B------:R-:W-:Y:S01]  /*c5ab0*/  SEL R34, R62, R2, P0 ;  /* 0x000000023e227207 */ /* 0x000fe20000000000 */
[----:B------:R-:W-:Y:S01]  /*c5ac0*/  IMAD.MOV.U32 R2, RZ, RZ, RZ ;  /* 0x000000ffff027224 */ /* 0x000fe200078e00ff */
[----:B------:R-:W-:-:S04]  /*c5ad0*/  LOP3.LUT R0, R35, 0xffc00000, RZ, 0xc0, !PT ;  /* 0xffc0000023007812 */ /* 0x000fc800078ec0ff */
[----:B------:R-:W-:-:S15]  /*c5ae0*/  LOP3.LUT R3, R0, 0x7fd00000, RZ, 0x3c, !PT ;  /* 0x7fd0000000037812 */ /* 0x000fde00078e3cff */
[----:B------:R-:W-:-:S15]  /*c5af0*/  NOP ;  /* 0x0000000000007918 */ /* 0x000fde0000000000 */
[----:B------:R-:W-:-:S15]  /*c5b00*/  NOP ;  /* 0x0000000000007918 */ /* 0x000fde0000000000 */
[----:B------:R-:W-:-:S09]  /*c5b10*/  NOP ;  /* 0x0000000000007918 */ /* 0x000fd20000000000 */
        /* <DEDUP_REMOVED lines=16> */
[----:B-1----:R-:W-:Y:S01]  /*c5c20*/  IMAD.MOV.U32 R46, RZ, RZ, R45 ;  /* 0x000000ffff2e7224 */ /* 0x002fe200078e002d */
[----:B------:R-:W-:-:S15]  /*c5c30*/  MOV R48, UR5 ;  /* 0x0000000500307c02 */ /* 0x000fde0008000f00 */
[----:B------:R-:W-:-:S15]  /*c5c40*/  NOP ;  /* 0x0000000000007918 */ /* 0x000fde0000000000 */
[----:B------:R-:W-:-:S15]  /*c5c50*/  NOP ;  /* 0x0000000000007918 */ /* 0x000fde0000000000 */
[----:B------:R-:W-:-:S15]  /*c5c60*/  NOP ;  /* 0x0000000000007918 */ /* 0x000fde0000000000 */
[----:B------:R-:W-:-:S01]  /*c5c70*/  NOP ;  /* 0x0000000000007918 */ /* 0x000fc20000000000 */
[----:B------:R-:W1:Y:S02]  /*c5c80*/  DSETP.MIN.AND P0, P3, R44, UR6, PT ;  /* 0x000000062c007e2a */ /* 0x000e64000bb00000 */
[----:B-1----:R-:W-:Y:S01]  /*c5c90*/  FSEL R49, R46, UR5, P0 ;  /* 0x000000052e317c08 */ /* 0x002fe20008000000 */
[----:B------:R-:W-:Y:S01]  /*c5ca0*/  IMAD.MOV.U32 R46, RZ, RZ, R44 ;  /* 0x000000ffff2e7224 */ /* 0x000fe200078e002c */
[----:B------:R-:W-:Y:S02]  /*c5cb0*/  @P3 LOP3.LUT R49, R48, 0x80000, RZ, 0xfc, !PT ;  /* 0x0008000030313812 */ /* 0x000fe400078efcff */
[----:B------:R-:W-:Y:S02]  /*c5cc0*/  ISETP.GE.U32.AND P3, PT, R33, 0x7ff00000, PT ;  /* 0x7ff000002100780c */ /* 0x000fe40003f66070 */
[----:B------:R-:W-:-:S15]  /*c5cd0*/  SEL R48, R46, UR6, P0 ;  /* 0x000000062e307c07 */ /* 0x000fde0008000000 */
        /* <DEDUP_REMOVED lines=13> */
[----:B-1----:R1:W-:Y:S02]  /*c5db0*/  DFMA R2, R50, R52, R2 ;  /* 0x000000343202722b */ /* 0x0023e40000000002 */
[----:B-1----:R-:W1:Y:S01]  /*c5dc0*/  MUFU.RSQ64H R51, R49 ;  /* 0x0000003100337308 */ /* 0x002e620000001c00 */
[----:B------:R-:W-:-:S15]  /*c5dd0*/  IMAD.MOV.U32 R50, RZ, RZ, RZ ;  /* 0x000000ffff327224 */ /* 0x000fde00078e00ff */
[----:B------:R-:W-:-:S15]  /*c5de0*/  NOP ;  /* 0x0000000000007918 */ /* 0x000fde0000000000 */
[----:B------:R-:W-:-:S15]  /*c5df0*/  NOP ;  /* 0x0000000000007918 */ /* 0x000fde0000000000 */
[----:B------:R-:W-:-:S15]  /*c5e00*/  NOP ;  /* 0x0000000000007918 */ /* 0x000fde0000000000 */
[----:B------:R-:W-:-:S01]  /*c5e10*/  NOP ;  /* 0x0000000000007918 */ /* 0x000fc20000000000 */
        /* <DEDUP_REMOVED lines=41> */
[----:B------:R-:W-:Y:S01]  /*c60b0*/  IMAD.MOV.U32 R35, RZ, RZ, R33 ;  /* 0x000000ffff237224 */ /* 0x000fe200078e0021 */
[----:B------:R-:W-:-:S15]  /*c60c0*/  MOV R34, R32 ;  /* 0x0000002000227202 */ /* 0x000fde0000000f00 */
[----:B------:R-:W-:-:S15]  /*c60d0*/  NOP ;  /* 0x0000000000007918 */ /* 0x000fde0000000000 */
[----:B------:R-:W-:-:S15]  /*c60e0*/  NOP ;  /* 0x0000000000007918 */ /* 0x000fde0000000000 */
[----:B------:R-:W-:-:S11]  /*c60f0*/  NOP ;  /* 0x0000000000007918 */ /* 0x000fd60000000000 */
[----:B------:R-:W1:Y:S02]  /*c6100*/  @!P0 DMUL R34, R34, 1.80143985094819840000e+16 ;  /* 0x4350000022228828 */ /* 0x000e640000000000 */
[----:B-1----:R-:W-:Y:S01]  /*c6110*/  @!P0 IMAD.MOV.U32 R33, RZ, RZ, R35 ;  /* 0x000000ffff218224 */ /* 0x002fe200078e0023 */
        /* <DEDUP_REMOVED lines=35> */
[----:B------:R-:W-:-:S15]  /*c6350*/  MOV R44, RZ ;  /* 0x000000ff002c7202 */ /* 0x000fde0000000f00 */
        /* <DEDUP_REMOVED lines=151> */
.L_x_11660:
[----:B------:R-:W-:Y:S05]  /*c6cd0*/  BSYNC.RECONVERGENT B0 ;  /* 0x0000000000007941 */ /* 0x000fea0003800200 */
.L_x_11659:
[----:B------:R-:W-:Y:S04]  /*c6ce0*/  BSSY.RECONVERGENT B3, `(.L_x_11661) ;  /* 0x0000008000037945 */ /* 0x000fe80003800200 */
[----:B------:R-:W-:Y:S05]  /*c6cf0*/  @P4 BRA P5, `(.L_x_11662) ;  /* 0x0000000000184947 */ /* 0x000fea0002800000 */
[----:B------:R-:W-:Y:S01]  /*c6d00*/  IMAD.MOV.U32 R2, RZ, RZ, R8 ;  /* 0x000000ffff027224 */ /* 0x000fe200078e0008 */
[----:B------:R-:W-:Y:S01]  /*c6d10*/  MOV R32, 0xc6d60 ;  /* 0x000c6d6000207802 */ /* 0x000fe20000000f00 */
[----:B------:R-:W-:Y:S02]  /*c6d20*/  IMAD.MOV.U32 R3, RZ, RZ, R9 ;  /* 0x000000ffff037224 */ /* 0x000fe400078e0009 */
[----:B-1----:R-:W-:Y:S02]  /*c6d30*/  IMAD.MOV.U32 R34, RZ, RZ, R10 ;  /* 0x000000ffff227224 */ /* 0x002fe400078e000a */
[----:B------:R-:W-:-:S07]  /*c6d40*/  IMAD.MOV.U32 R33, RZ, RZ, R11 ;  /* 0x000000ffff217224 */ /* 0x000fce00078e000b */
[----:B0-2--5:R-:W-:Y:S05]  /*c6d50*/  CALL.REL.NOINC `($__internal_26_$__cuda_sm20_div_rn_f64_full) ;  /* 0x00000784004c7944 */ /* 0x025fea0003c00000 */
.L_x_11662:
[----:B------:R-:W-:Y:S05]  /*c6d60*/  BSYNC.RECONVERGENT B3 ;  /* 0x0000000000037941 */ /* 0x000fea0003800200 */
.L_x_11661:
[----:B------:R3:W-:Y:S01]  /*c6d70*/  DSETP.NEU.AND P3, PT, R10, RZ, PT ;  /* 0x000000ff0a00722a */ /* 0x0007e20003f6d000 */
[----:B------:R-:W-:Y:S01]  /*c6d80*/  UMOV UR6, 0x2a25ff7e ;  /* 0x2a25ff7e00067882 */ /* 0x000fe20000000000 */
[----:B---3--:R-:W-:Y:S01]  /*c6d90*/  MOV R10, 0xdbb65b49 ;  /* 0xdbb65b49000a7802 */ /* 0x008fe20000000f00 */
[----:B------:R-:W-:Y:S01]  /*c6da0*/  IMAD.MOV.U32 R11, RZ, RZ, 0x3f2d3b63 ;  /* 0x3f2d3b63ff0b7424 */ /* 0x000fe200078e00ff */
        /* <DEDUP_REMOVED lines=164> */
[----:B------:R-:W-:Y:S01]  /*c77f0*/  IMAD.MOV.U32 R0, RZ, RZ, 0x7f3321d2 ;  /* 0x7f3321d2ff007424 */ /* 0x000fe200078e00ff */
[----:B------:R-:W-:-:S04]  /*c7800*/  MOV R8, 0x4002d97c ;  /* 0x4002d97c00087802 */ /* 0x000fc80000000f00 */
[----:B------:R-:W-:Y:S02]  /*c7810*/  FSEL R9, R0, 3.37028055040000000000e+12, !P0 ;  /* 0x54442d1800097808 */ /* 0x000fe40004000000 */
[----:B------:R-:W-:Y:S01]  /*c7820*/  FSEL R11, R8, 1.8213495016098022461, !P0 ;  /* 0x3fe921fb080b7808 */ /* 0x000fe20004000000 */
[----:B------:R-:W3:Y:S02]  /*c7830*/  DSETP.NEU.AND P0, PT, R58, R60, PT ;  /* 0x0000003c3a00722a */ /* 0x000ee40003f0d000 */
[----:B---3--:R-:W-:Y:S02]  /*c7840*/  FSEL R2, R9, R2, !P0 ;  /* 0x0000000209027208 */ /* 0x008fe40004000000 */
[----:B------:R-:W-:Y:S01]  /*c7850*/  FSEL R3, R11, R3, !P0 ;  /* 0x000000030b037208 */ /* 0x000fe20004000000 */
[----:B------:R-:W-:Y:S06]  /*c7860*/  BRA `(.L_x_11665) ;  /* 0x0000000000087947 */ /* 0x000fec0003800000 */
.L_x_11664:
[----:B------:R-:W-:Y:S02]  /*c7870*/  FSEL R2, RZ, 3.37028055040000000000e+12, P0 ;  /* 0x54442d18ff027808 */ /* 0x000fe40000000000 */
[----:B------:R-:W-:-:S07]  /*c7880*/  FSEL R3, RZ, 2.1426990032196044922, P0 ;  /* 0x400921fbff037808 */ /* 0x000fce0000000000 */
.L_x_11665:
[----:B------:R-:W-:Y:S05]  /*c7890*/  BSYNC.RECONVERGENT B0 ;  /* 0x0000000000007941 */ /* 0x000fea0003800200 */
.L_x_11663:
        /* <DEDUP_REMOVED lines=12> */
[----:B--2---:R-:W3:Y:S02]  /*c7960*/  DADD R62, R62, 1 ;  /* 0x3ff000003e3e7429 */ /* 0x004ee40000000000 */
.L_x_11647:
[----:B------:R-:W-:Y:S05]  /*c7970*/  BSYNC.RECONVERGENT B2 ;  /* 0x0000000000027941 */ /* 0x000fea0003800200 */
.L_x_11637:
[----:B------:R-:W-:Y:S01]  /*c7980*/  UMOV UR6, 0xfefa39ef ;  /* 0xfefa39ef00067882 */ /* 0x000fe20000000000 */
[----:B------:R-:W-:Y:S01]  /*c7990*/  UMOV UR7, 0x3fe62e42 ;  /* 0x3fe62e4200077882 */ /* 0x000fe20000000000 */
[----:B------:R-:W-:Y:S01]  /*c79a0*/  ISETP.GE.AND P0, PT, R15, RZ, PT ;  /* 0x000000ff0f00720c */ /* 0x000fe20003f06270 */
[----:B--23--:R-:W2:-:S15]  /*c79b0*/  DADD R62, R62, UR6 ;  /* 0x000000063e3e7e29 */ /* 0x00ce9e0008000000 */
[----:B------:R-:W-:-:S15]  /*c79c0*/  NOP ;  /* 0x0000000000007918 */ /* 0x000fde0000000000 */
[----:B------:R-:W-:-:S15]  /*c79d0*/  NOP ;  /* 0x0000000000007918 */ /* 0x000fde0000000000 */
[----:B------:R-:W-:-:S15]  /*c79e0*/  NOP ;  /* 0x0000000000007918 */ /* 0x000fde0000000000 */
[----:B------:R-:W-:-:S04]  /*c79f0*/  NOP ;  /* 0x0000000000007918 */ /* 0x000fc80000000000 */
[----:B--2---:R-:W2:Y:S02]  /*c7a00*/  DADD R8, -RZ, -R62 ;  /* 0x00000000ff087229 */ /* 0x004ea4000000093e */
[----:B--2---:R-:W-:Y:S02]  /*c7a10*/  FSEL R8, R62, R8, !P0 ;  /* 0x000000083e087208 */ /* 0x004fe40004000000 */
[----:B------:R-:W-:-:S15]  /*c7a20*/  FSEL R9, R63, R9, !P0 ;  /* 0x000000093f097208 */ /* 0x000fde0004000000 */
[----:B------:R-:W-:-:S15]  /*c7a30*/  NOP ;  /* 0x0000000000007918 */ /* 0x000fde0000000000 */
[----:B------:R-:W-:-:S15]  /*c7a40*/  NOP ;  /* 0x0000000000007918 */ /* 0x000fde0000000000 */
[----:B------:R-:W-:-:S15]  /*c7a50*/  NOP ;  /* 0x0000000000007918 */ /* 0x000fde0000000000 */
[----:B------:R-:W2:Y:S02]  /*c7a60*/  DADD R2, -RZ, |R2| ;  /* 0x00000000ff027229 */ /* 0x000ea40000000502 */
.L_x_11553:
[----:B------:R-:W-:Y:S05]  /*c7a70*/  BSYNC.RECONVERGENT B1 ;  /* 0x0000000000017941 */ /* 0x000fea0003800200 */
.L_x_11551:
[----:B------:R-:W-:Y:S05]  /*c7a80*/  WARPSYNC.ALL ;  /* 0x0000000000007948 */ /* 0x000fea0003800000 */
[----:B------:R-:W-:Y:S01]  /*c7a90*/  IMAD.MOV.U32 R12, RZ, RZ, 0x33145c07 ;  /* 0x33145c07ff0c7424 */ /* 0x000fe200078e00ff */
[----:B--2---:R-:W2:Y:S01]  /*c7aa0*/  DSETP.NAN.AND P0, PT, R2, R2, PT ;  /* 0x000000020200722a */ /* 0x004ea20003f08000 */
[----:B------:R-:W-:Y:S01]  /*c7ab0*/  IMAD.MOV.U32 R13, RZ, RZ, 0x3c91a626 ;  /* 0x3c91a626ff0d7424 */ /* 0x000fe200078e00ff */
[----:B------:R-:W-:Y:S04]  /*c7ac0*/  BSSY.RECONVERGENT B0, `(.L_x_11666) ;  /* 0x000002a000007945 */ /* 0x000fe80003800200 */
[----:B------:R3:W-:-:S15]  /*c7ad0*/  STL.64 [R1+0x8], R12 ;  /* 0x0000080c01007387 */ /* 0x0007de0000100a00 */
[----:B------:R-:W-:-:S15]  /*c7ae0*/  NOP ;  /* 0x0000000000007918 */ /* 0x000fde0000000000 */
[----:B------:R-:W-:-:S15]  /*c7af0*/  NOP ;  /* 0x0000000000007918 */ /* 0x000fde0000000000 */
[----:B------:R-:W-:-:S13]  /*c7b00*/  NOP ;  /* 0x0000000000007918 */ /* 0x000fda0000000000 */
[----:B--2---:R-:W-:-:S15]  /*c7b10*/  @P0 DSETP.NAN.AND P1, PT, R8, R8, PT ;  /* 0x000000080800022a */ /* 0x004fde0003f28000 */
[----:B------:R-:W-:-:S15]  /*c7b20*/  NOP ;  /* 0x0000000000007918 */ /* 0x000fde0000000000 */
[----:B------:R-:W-:-:S15]  /*c7b30*/  NOP ;  /* 0x0000000000007918 */ /* 0x000fde0000000000 */
[----:B------:R-:W-:-:S15]  /*c7b40*/  NOP ;  /* 0x0000000000007918 */ /* 0x000fde0000000000 */
[----:B------:R-:W-:-:S04]  /*c7b50*/  NOP ;  /* 0x0000000000007918 */ /* 0x000fc80000000000 */
[----:B------:R-:W2:Y:S02]  /*c7b60*/  @P0 DADD R10, -RZ, |R8| ;  /* 0x00000000ff0a0229 */ /* 0x000ea40000000508 */
[----:B--2---:R-:W-:Y:S02]  /*c7b70*/  @P0 FSEL R11, R11, R9, !P1 ;  /* 0x000000090b0b0208 */ /* 0x004fe40004800000 */
[----:B------:R-:W-:Y:S01]  /*c7b80*/  @P0 FSEL R0, R10, R8, !P1 ;  /* 0x000000080a000208 */ /* 0x000fe20004800000 */
[----:B------:R-:W-:Y:S02]  /*c7b90*/  @P0 IMAD.MOV.U32 R10, RZ, RZ, R2 ;  /* 0x000000ffff0a0224 */ /* 0x000fe400078e0002 */
[----:B------:R-:W-:Y:S02]  /*c7ba0*/  @P0 IMAD.MOV.U32 R9, RZ, RZ, R11 ;  /* 0x000000ffff090224 */ /* 0x000fe400078e000b */
[----:B------:R-:W-:Y:S02]  /*c7bb0*/  @P0 IMAD.MOV.U32 R8, RZ, RZ, R0 ;  /* 0x000000ffff080224 */ /* 0x000fe400078e0000 */
[----:B------:R-:W-:-:S15]  /*c7bc0*/  @P0 IMAD.MOV.U32 R11, RZ, RZ, R3 ;  /* 0x000000ffff0b0224 */ /* 0x000fde00078e0003 */
[----:B------:R-:W-:-:S15]  /*c7bd0*/  NOP ;  /* 0x0000000000007918 */ /* 0x000fde0000000000 */
[----:B------:R-:W-:-:S15]  /*c7be0*/  NOP ;  /* 0x0000000000007918 */ /* 0x000fde0000000000 */
[----:B------:R-:W-:-:S08]  /*c7bf0*/  NOP ;  /* 0x0000000000007918 */ /* 0x000fd00000000000 */
[----:B-----5:R3:W2:-:S15]  /*c7c00*/  DSETP.NAN.AND P2, PT, R18, R18, PT ;  /* 0x000000121200722a */ /* 0x02069e0003f48000 */
[----:B------:R-:W-:-:S15]  /*c7c10*/  NOP ;  /* 0x0000000000007918 */ /* 0x000fde0000000000 */
[----:B------:R-:W-:-:S15]  /*c7c20*/  NOP ;  /* 0x0000000000007918 */ /* 0x000fde0000000000 */
[----:B------:R-:W-:-:S15]  /*c7c30*/  NOP ;  /* 0x0000000000007918 */ /* 0x000fde0000000000 */
[----:B------:R-:W-:-:S04]  /*c7c40*/  NOP ;  /* 0x0000000000007918 */ /* 0x000fc80000000000 */
[----:B------:R3:W4:-:S15]  /*c7c50*/  DSETP.NUM.AND P3, PT, R16, R16, PT ;  /* 0x000000101000722a */ /* 0x00071e0003f67000 */
[----:B------:R-:W-:-:S15]  /*c7c60*/  NOP ;  /* 0x0000000000007918 */ /* 0x000fde0000000000 */
[----:B------:R-:W-:-:S15]  /*c7c70*/  NOP ;  /* 0x0000000000007918 */ /* 0x000fde0000000000 */
[----:B------:R-:W-:-:S15]  /*c7c80*/  NOP ;  /* 0x0000000000007918 */ /* 0x000fde0000000000 */
[----:B------:R-:W-:-:S04]  /*c7c90*/  NOP ;  /* 0x0000000000007918 */ /* 0x000fc80000000000 */
[----:B------:R3:W0:Y:S02]  /*c7ca0*/  DADD R58, -RZ, |R16| ;  /* 0x00000000ff3a7229 */ /* 0x0006240000000510 */
[----:B0-234-:R-:W-:Y:S05]  /*c7cb0*/  @P0 BRA `(.L_x_11667) ;  /* 0x0000000000280947 */ /* 0x01dfea0003800000 */
        /* <DEDUP_REMOVED lines=10> */
.L_x_11667:
[----:B------:R-:W-:Y:S05]  /*c7d60*/  BSYNC.RECONVERGENT B0 ;  /* 0x0000000000007941 */ /* 0x000fea0003800200 */
.L_x_11666:
[----:B------:R-:W-:Y:S01]  /*c7d70*/  UMOV UR10, 0x33145c07 ;  /* 0x33145c07000a7882 */ /* 0x000fe20000000000 */
[----:B------:R-:W-:Y:S01]  /*c7d80*/  UMOV UR11, 0x3c91a626 ;  /* 0x3c91a626000b7882 */ /* 0x000fe20000000000 */
[----:B------:R-:W-:Y:S01]  /*c7d90*/  BSSY.RECONVERGENT B1, `(.L_x_11668) ;  /* 0x00013af000017945 */ /* 0x000fe20003800200 */
[----:B------:R2:W3:Y:S03]  /*c7da0*/  DADD R60, -RZ, |R18| ;  /* 0x00000000ff3c7229 */ /* 0x0004e60000000512 */
[----:B--23--:R-:W-:Y:S05]  /*c7db0*/  @!P2 BRA P3, `(.L_x_11669) ;  /* 0x0000000000c8a947 */ /* 0x00cfea0001800000 */
[----:B------:R-:W2:Y:S02]  /*c7dc0*/  DSETP.NEU.AND P0, PT, R58, +INF , PT ;  /* 0x7ff000003a00742a */ /* 0x000ea40003f0d000 */
[----:B--2---:R-:W-:Y:S02]  /*c7dd0*/  @!P0 IMAD.MOV.U32 R12, RZ, RZ, 0x0 ;  /* 0x00000000ff0c8424 */ /* 0x004fe400078e00ff */
[----:B------:R-:W-:-:S15]  /*c7de0*/  @!P0 IMAD.MOV.U32 R13, RZ, RZ, -0x100000 ;  /* 0xfff00000ff0d8424 */ /* 0x000fde00078e00ff */
[----:B------:R-:W-:-:S15]  /*c7df0*/  NOP ;  /* 0x0000000000007918 */ /* 0x000fde0000000000 */
[----:B------:R-:W-:-:S15]  /*c7e00*/  NOP ;  /* 0x0000000000007918 */ /* 0x000fde0000000000 */
[----:B------:R-:W-:-:S15]  /*c7e10*/  NOP ;  /* 0x0000000000007918 */ /* 0x000fde0000000000 */
[----:B------:R3:W4:Y:S02]  /*c7e20*/  @!P0 DADD R2, R18, R18 ;  /* 0x0000000012028229 */ /* 0x0007240000000012 */
[----:B---34-:R-:W-:Y:S05]  /*c7e30*/  @!P0 BRA `(.L_x_11670) ;  /* 0x0000013800908947 */ /* 0x018fea0003800000 */
[----:B------:R-:W2:-:S15]  /*c7e40*/  DSETP.NEU.AND P0, PT, R60, +INF , PT ;  /* 0x7ff000003c00742a */ /* 0x000e9e0003f0d000 */
[----:B------:R-:W-:-:S15]  /*c7e50*/  NOP ;  /* 0x0000000000007918 */ /* 0x000fde0000000000 */
[----:B------:R-:W-:-:S15]  /*c7e60*/  NOP ;  /* 0x0000000000007918 */ /* 0x000fde0000000000 */
[----:B------:R-:W-:-:S15]  /*c7e70*/  NOP ;  /* 0x0000000000007918 */ /* 0x000fde0000000000 */
[----:B------:R-:W-:-:S04]  /*c7e80*/  NOP ;  /* 0x0000000000007918 */ /* 0x000fc80000000000 */
[----:B--2---:R3:W4:-:S15]  /*c7e90*/  @!P0 DADD R2, R16, R16 ;  /* 0x0000000010028229 */ /* 0x00471e0000000010 */
[----:B------:R-:W-:-:S15]  /*c7ea0*/  NOP ;  /* 0x0000000000007918 */ /* 0x000fde0000000000 */
[----:B------:R-:W-:-:S15]  /*c7eb0*/  NOP ;  /* 0x0000000000007918 */ /* 0x000fde0000000000 */
[----:B------:R-:W-:-:S15]  /*c7ec0*/  NOP ;  /* 0x0000000000007918 */ /* 0x000fde0000000000 */
[----:B------:R-:W-:-:S04]  /*c7ed0*/  NOP ;  /* 0x0000000000007918 */ /* 0x000fc80000000000 */
[----:B------:R3:W2:Y:S02]  /*c7ee0*/  @!P0 DADD R12, -RZ, -R18 ;  /* 0x00000000ff0c8229 */ /* 0x0006a40000000912 */
[----:B--234-:R-:W-:Y:S05]  /*c7ef0*/  @!P0 BRA `(.L_x_11670) ;  /* 0x0000013800608947 */ /* 0x01cfea0003800000 */
[----:B------:R-:W2:Y:S02]  /*c7f00*/  DSETP.NEU.AND P0, PT, R16, RZ, PT ;  /* 0x000000ff1000722a */ /* 0x000ea40003f0d000 */
[----:B--2---:R-:W-:Y:S01]  /*c7f10*/  @!P0 IMAD.MOV.U32 R14, RZ, RZ, 0x54442d18 ;  /* 0x54442d18ff0e8424 */ /* 0x004fe200078e00ff */
        /* <DEDUP_REMOVED lines=10> */
[----:B------:R-:W2:-:S15]  /*c7fc0*/  @P0 DADD R2, RZ, R18 ;  /* 0x00000000ff020229 */ /* 0x000e9e0000000012 */
[----:B------:R-:W-:-:S15]  /*c7fd0*/  NOP ;  /* 0x0000000000007918 */ /* 0x000fde0000000000 */
[----:B------:R-:W-:-:S15]  /*c7fe0*/  NOP ;  /* 0x0000000000007918 */ /* 0x000fde0000000000 */
[----:B------:R-:W-:-:S15]  /*c7ff0*/  NOP ;  /* 0x0000000000007918 */ /* 0x000fde0000000000 */
[----:B------:R-:W-:-:S04]  /*c8000*/  NOP ;  /* 0x0000000000007918 */ /* 0x000fc80000000000 */
[----:B--2---:R-:W2:Y:S02]  /*c8010*/  @P0 DADD R12, R12, R2 ;  /* 0x000000000c0c0229 */ /* 0x004ea40000000002 */
[----:B--2---:R-:W-:Y:S02]  /*c8020*/  @P0 IMAD.MOV.U32 R2, RZ, RZ, R12 ;  /* 0x000000ffff020224 */ /* 0x004fe400078e000c */
[----:B------:R-:W-:-:S15]  /*c8030*/  @P0 IMAD.MOV.U32 R3, RZ, RZ, R13 ;  /* 0x000000ffff030224 */ /* 0x000fde00078e000d */
[----:B------:R-:W-:-:S15]  /*c8040*/  NOP ;  /* 0x0000000000007918 */ /* 0x000fde0000000000 */
[----:B------:R-:W-:-:S15]  /*c8050*/  NOP ;  /* 0x0000000000007918 */ /* 0x000fde0000000000 */
[----:B------:R-:W-:-:S15]  /*c8060*/  NOP ;  /* 0x0000000000007918 */ /* 0x000fde0000000000 */
[----:B------:R3:W4:-:S15]  /*c8070*/  @!P0 DADD R2, R14, UR10 ;  /* 0x0000000a0e028e29 */ /* 0x00071e0008000000 */
[----:B------:R-:W-:-:S15]  /*c8080*/  NOP ;  /* 0x0000000000007918 */ /* 0x000fde0000000000 */
[----:B------:R-:W-:-:S15]  /*c8090*/  NOP ;  /* 0x0000000000007918 */ /* 0x000fde0000000000 */
[----:B------:R-:W-:-:S15]  /*c80a0*/  NOP ;  /* 0x0000000000007918 */ /* 0x000fde0000000000 */
[----:B------:R-:W-:-:S04]  /*c80b0*/  NOP ;  /* 0x0000000000007918 */ /* 0x000fc80000000000 */
[----:B------:R3:W2:Y:S02]  /*c80c0*/  @!P0 DADD R12, R18, R18 ;  /* 0x00000000120c8229 */ /* 0x0006a40000000012 */
[----:B--234-:R-:W-:Y:S05]  /*c80d0*/  BRA `(.L_x_11670) ;  /* 0x0000013400e87947 */ /* 0x01cfea0003800000 */
.L_x_11669:
[----:B------:R-:W-:Y:S01]  /*c80e0*/  IMAD.MOV.U32 R0, RZ, RZ, R59 ;  /* 0x000000ffff007224 */ /* 0x000fe200078e003b */
[----:B------:R-:W2:Y:S01]  /*c80f0*/  DSETP.MAX.AND P0, P1, R58, R60, PT ;  /* 0x0000003c3a00722a */ /* 0x000ea2000390f000 */
[----:B------:R-:W-:Y:S02]  /*c8100*/  IMAD.MOV.U32 R13, RZ, RZ, R61 ;  /* 0x000000ffff0d7224 */ /* 0x000fe400078e003d */
[----:B------:R-:W-:-:S03]  /*c8110*/  IMAD.MOV.U32 R3, RZ, RZ, R60 ;  /* 0x000000ffff037224 */ /* 0x000fc600078e003c */
[----:B--2---:R-:W-:Y:S01]  /*c8120*/  FSEL R15, R0, R13, P0 ;  /* 0x0000000d000f7208 */ /* 0x004fe20000000000 */
[----:B------:R-:W-:Y:S01]  /*c8130*/  IMAD.MOV.U32 R0, RZ, RZ, R58 ;  /* 0x000000ffff007224 */ /* 0x000fe200078e003a */
[----:B------:R-:W-:-:S04]  /*c8140*/  @P1 LOP3.LUT R15, R13, 0x80000, RZ, 0xfc, !PT ;  /* 0x000800000d0f1812 */ /* 0x000fc800078efcff */
[----:B------:R-:W-:Y:S02]  /*c8150*/  SEL R2, R0, R3, P0 ;  /* 0x0000000300027207 */ /* 0x000fe40000000000 */
[----:B------:R-:W-:-:S15]  /*c8160*/  MOV R3, R15 ;  /* 0x0000000f00037202 */ /* 0x000fde0000000f00 */
[----:B------:R-:W-:-:S15]  /*c8170*/  NOP ;  /* 0x0000000000007918 */ /* 0x000fde0000000000 */
[----:B------:R-:W-:-:S15]  /*c8180*/  NOP ;  /* 0x0000000000007918 */ /* 0x000fde0000000000 */
[----:B------:R-:W-:-:S05]  /*c8190*/  NOP ;  /* 0x0000000000007918 */ /* 0x000fca0000000000 */
[----:B------:R-:W2:Y:S02]  /*c81a0*/  DSETP.GT.AND P0, PT, R2, 4.50359962737049600000e+15, PT ;  /* 0x433000000200742a */ /* 0x000ea40003f04000 */
[----:B--2---:R-:W-:Y:S05]  /*c81b0*/  @P0 BRA `(.L_x_11671) ;  /* 0x000000cc00e00947 */ /* 0x004fea0003800000 */
[----:B------:R-:W-:-:S15]  /*c81c0*/  DSETP.NEU.AND P0, PT, R18, RZ, PT ;  /* 0x000000ff1200722a */ /* 0x000fde0003f0d000 */
[----:B------:R-:W-:-:S15]  /*c81d0*/  NOP ;  /* 0x0000000000007918 */ /* 0x000fde0000000000 */
[----:B------:R-:W-:-:S15]  /*c81e0*/  NOP ;  /* 0x0000000000007918 */ /* 0x000fde0000000000 */
[----:B------:R-:W-:-:S15]  /*c81f0*/  NOP ;  /* 0x0000000000007918 */ /* 0x000fde0000000000 */
[----:B------:R-:W-:-:S04]  /*c8200*/  NOP ;  /* 0x0000000000007918 */ /* 0x000fc80000000000 */
[----:B------:R-:W2:Y:S02]  /*c8210*/  DSETP.EQ.AND P1, PT, R16, 1, PT ;  /* 0x3ff000001000742a */ /* 0x000ea40003f22000 */
[----:B--2---:R-:W-:Y:S05]  /*c8220*/  @!P0 BRA P1, `(.L_x_11672) ;  /* 0x000000cc00b88947 */ /* 0x004fea0000800000 */
        /* <DEDUP_REMOVED lines=10> */
[----:B------:R-:W3:Y:S02]  /*c82d0*/  DSETP.LT.AND P1, PT, R58, UR6, PT ;  /* 0x000000063a007e2a */ /* 0x000ee4000bf21000 */
[----:B--23--:R-:W-:Y:S05]  /*c82e0*/  @!P0 BRA P1, `(.L_x_11673) ;  /* 0x000000cc004c8947 */ /* 0x00cfea0000800000 */
[----:B------:R-:W2:Y:S01]  /*c82f0*/  DADD R68, R58, 1 ;  /* 0x3ff000003a447429 */ /* 0x000ea20000000000 */
[----:B------:R-:W-:Y:S01]  /*c8300*/  IMAD.MOV.U32 R2, RZ, RZ, RZ ;  /* 0x000000ffff027224 */ /* 0x000fe200078e00ff */
[CC--:B--2---:R-:W-:Y:S01]  /*c8310*/  ISETP.LT.U32.AND P0, PT, R68.reuse, R60.reuse, PT ;  /* 0x0000003c4400720c */ /* 0x0c4fe20003f01070 */
        /* <DEDUP_REMOVED lines=31> */
[----:B--2---:R-:W2:Y:S02]  /*c8510*/  DFMA R44, R44, R44, R2 ;  /* 0x0000002c2c2c722b */ /* 0x004ea40000000002 */
[----:B--2---:R-:W-:Y:S02]  /*c8520*/  IMAD.MOV.U32 R0, RZ, RZ, R45 ;  /* 0x000000ffff007224 */ /* 0x004fe400078e002d */
[----:B------:R-:W-:-:S15]  /*c8530*/  IMAD.U32 R2, RZ, RZ, UR5 ;  /* 0x00000005ff027e24 */ /* 0x000fde000f8e00ff */
[----:B------:R-:W-:-:S15]  /*c8540*/  NOP ;  /* 0x0000000000007918 */ /* 0x000fde0000000000 */
[----:B------:R-:W-:-:S15]  /*c8550*/  NOP ;  /* 0x0000000000007918 */ /* 0x000fde0000000000 */
[----:B------:R-:W-:-:S15]  /*c8560*/  NOP ;  /* 0x0000000000007918 */ /* 0x000fde0000000000 */
[----:B------:R-:W1:Y:S02]  /*c8570*/  DSETP.MIN.AND P0, P2, R44, UR6, PT ;  /* 0x000000062c007e2a */ /* 0x000e64000ba00000 */
[----:B-1----:R-:W-:Y:S01]  /*c8580*/  FSEL R35, R0, UR5, P0 ;  /* 0x0000000500237c08 */ /* 0x002fe20008000000 */
[----:B------:R-:W-:Y:S01]  /*c8590*/  IMAD.MOV.U32 R0, RZ, RZ, R44 ;  /* 0x000000ffff007224 */ /* 0x000fe200078e002c */
[----:B------:R-:W-:Y:S01]  /*c85a0*/  UMOV UR5, UR6 ;  /* 0x0000000600057c82 */ /* 0x000fe20008000000 */
[----:B------:R-:W-:-:S03]  /*c85b0*/  @P2 LOP3.LUT R35, R2, 0x80000, RZ, 0xfc, !PT ;  /* 0x0008000002232812 */ /* 0x000fc600078efcff */
[----:B------:R-:W-:Y:S01]  /*c85c0*/  SEL R34, R0, UR5, P0 ;  /* 0x0000000500227c07 */ /* 0x000fe20008000000 */
[----:B------:R-:W1:Y:S01]  /*c85d0*/  MUFU.RSQ64H R15, R35 ;  /* 0x00000023000f7308 */ /* 0x000e620000001c00 */
[----:B------:R-:W-:-:S15]  /*c85e0*/  UMOV UR5, UR7 ;  /* 0x0000000700057c82 */ /* 0x000fde0008000000 */
        /* <DEDUP_REMOVED lines=44> */
[----:B-1----:R-:W-:-:S15]  /*c88b0*/  MOV R50, RZ ;  /* 0x000000ff00327202 */ /* 0x002fde0000000f00 */
        /* <DEDUP_REMOVED lines=28> */
[----:B------:R-:W-:Y:S01]  /*c8a80*/  @P3 LOP3.LUT R55, R48, 0x80000, RZ, 0xfc, !PT ;  /* 0x0008000030373812 */ /* 0x000fe200078efcff */
[----:B------:R-:W-:Y:S01]  /*c8a90*/  IMAD.MOV.U32 R48, RZ, RZ, R34 ;  /* 0x000000ffff307224 */ /* 0x000fe200078e0022 */
[----:B------:R-:W-:Y:S02]  /*c8aa0*/  ISETP.GE.U32.AND P3, PT, R63, 0x7ff00000, PT ;  /* 0x7ff000003f00780c */ /* 0x000fe40003f66070 */
[----:B------:R-:W1:Y:S02]  /*c8ab0*/  MUFU.RSQ64H R51, R55 ;  /* 0x0000003700337308 */ /* 0x000e640000001c00 */
[----:B------:R-:W-:Y:S02]  /*c8ac0*/  SEL R54, R48, UR6, P0 ;  /* 0x0000000630367c07 */ /* 0x000fe40008000000 */
[----:B------:R-:W-:-:S15]  /*c8ad0*/  ISETP.GE.U32.AND P0, PT, R67, 0x7ff00000, PT ;  /* 0x7ff000004300780c */ /* 0x000fde0003f06070 */
[----:B------:R-:W-:-:S15]  /*c8ae0*/  NOP ;  /* 0x0000000000007918 */ /* 0x000fde0000000000 */
[----:B------:R-:W-:-:S15]  /*c8af0*/  NOP ;  /* 0x0000000000007918 */ /* 0x000fde0000000000 */
[----:B------:R-:W-:-:S03]  /*c8b00*/  NOP ;  /* 0x0000000000007918 */ /* 0x000fc60000000000 */
        /* <DEDUP_REMOVED lines=128> */
[----:B------:R-:W-:-:S07]  /*c9310*/  MOV R0, 0xc9330 ;  /* 0x000c933000007802 */ /* 0x000fce0000000f00 */
[----:B0-----:R-:W-:Y:S05]  /*c9320*/  CALL.REL.NOINC `($__internal_27_$__cuda_sm20_dsqrt_rn_f64_mediumpath_v1) ;  /* 0x00000768000c7944 */ /* 0x001fea0003c00000 */
[----:B------:R-:W-:Y:S02]  /*c9330*/  IMAD.MOV.U32 R48, RZ, RZ, R2 ;  /* 0x000000ffff307224 */ /* 0x000fe400078e0002 */
[----:B------:R-:W-:-:S07]  /*c9340*/  IMAD.MOV.U32 R49, RZ, RZ, R3 ;  /* 0x000000ffff317224 */ /* 0x000fce00078e0003 */
.L_x_11677:
[----:B------:R-:W-:Y:S05]  /*c9350*/  BSYNC.RECONVERGENT B3 ;  /* 0x0000000000037941 */ /* 0x000fea0003800200 */
.L_x_11676:
        /* <DEDUP_REMOVED lines=193> */
.L_x_11675:
        /* <DEDUP_REMOVED lines=76> */
[----:B0-----:R-:W-:Y:S05]  /*ca430*/  CALL.REL.NOINC `($__internal_26_$__cuda_sm20_div_rn_f64_full) ;  /* 0x0000074c00947944 */ /* 0x001fea0003c00000 */
.L_x_11684:
[----:B------:R-:W-:Y:S05]  /*ca440*/  BSYNC.RECONVERGENT B4 ;  /* 0x0000000000047941 */ /* 0x000fea0003800200 */
.L_x_11683:
[----:B------:R-:W-:Y:S01]  /*ca450*/  IMAD.MOV.U32 R14, RZ, RZ, R2 ;  /* 0x000000ffff0e7224 */ /* 0x000fe200078e0002 */
[----:B------:R-:W-:-:S07]  /*ca460*/  MOV R15, R3 ;  /* 0x00000003000f7202 */ /* 0x000fce0000000f00 */
.L_x_11682:
[----:B------:R-:W-:Y:S05]  /*ca470*/  BSYNC.RECONVERGENT B3 ;  /* 0x0000000000037941 */ /* 0x000fea0003800200 */
.L_x_11681:
        /* <DEDUP_REMOVED lines=69> */
[----:B0-----:R-:W-:Y:S05]  /*ca8d0*/  CALL.REL.NOINC `($__internal_26_$__cuda_sm20_div_rn_f64_full) ;  /* 0x00000748006c7944 */ /* 0x001fea0003c00000 */
.L_x_11689:
[----:B------:R-:W-:Y:S05]  /*ca8e0*/  BSYNC.RECONVERGENT B4 ;  /* 0x0000000000047941 */ /* 0x000fea0003800200 */
.L_x_11688:
[----:B------:R-:W-:Y:S05]  /*ca8f0*/  BRA `(.L_x_11687) ;  /* 0x0000000000047947 */ /* 0x000fea0003800000 */
.L_x_11686:
[----:B------:R1:W2:Y:S02]  /*ca900*/  DADD R2, R62, -R32 ;  /* 0x000000003e027229 */ /* 0x0002a40000000820 */
.L_x_11687:
[----:B------:R-:W-:Y:S05]  /*ca910*/  BSYNC.RECONVERGENT B3 ;  /* 0x0000000000037941 */ /* 0x000fea0003800200 */
.L_x_11685:
        /* <DEDUP_REMOVED lines=69> */
[----:B0-----:R-:W-:Y:S05]  /*cad70*/  CALL.REL.NOINC `($__internal_27_$__cuda_sm20_dsqrt_rn_f64_mediumpath_v1) ;  /* 0x0000074c00787944 */ /* 0x001fea0003c00000 */
[----:B------:R-:W-:Y:S02]  /*cad80*/  IMAD.MOV.U32 R50, RZ, RZ, R2 ;  /* 0x000000ffff327224 */ /* 0x000fe400078e0002 */
[----:B------:R-:W-:-:S07]  /*cad90*/  IMAD.MOV.U32 R51, RZ, RZ, R3 ;  /* 0x000000ffff337224 */ /* 0x000fce00078e0003 */
.L_x_11691:
[----:B------:R-:W-:Y:S05]  /*cada0*/  BSYNC.RECONVERGENT B3 ;  /* 0x0000000000037941 */ /* 0x000fea0003800200 */
.L_x_11690:
        /* <DEDUP_REMOVED lines=198> */
.L_x_11692:
        /* <DEDUP_REMOVED lines=52> */
.L_x_11694:
[----:B------:R-:W-:Y:S05]  /*cbd50*/  BSYNC.RECONVERGENT B3 ;  /* 0x0000000000037941 */ /* 0x000fea0003800200 */
.L_x_11693:
        /* <DEDUP_REMOVED lines=78> */
.L_x_11680:
[----:B------:R-:W1:Y:S02]  /*cc240*/  DSETP.GEU.AND P0, PT, R58, 1, PT ;  /* 0x3ff000003a00742a */ /* 0x000e640003f0e000 */
[----:B-1----:R-:W-:Y:S05]  /*cc250*/  @!P0 BRA `(.L_x_11695) ;  /* 0x0000001400f88947 */ /* 0x002fea0003800000 */
[----:B------:R-:W1:Y:S01]  /*cc260*/  DMUL R14, R68, R64 ;  /* 0x00000040440e7228 */ /* 0x000e620000000000 */
[----:B------:R-:W-:Y:S01]  /*cc270*/  BSSY.RECONVERGENT B3, `(.L_x_11696) ;  /* 0x0000034000037945 */ /* 0x000fe20003800200 */
        /* <DEDUP_REMOVED lines=48> */
[----:B0-----:R-:W-:Y:S05]  /*cc580*/  CALL.REL.NOINC `($__internal_27_$__cuda_sm20_dsqrt_rn_f64_mediumpath_v1) ;  /* 0x0000073400747944 */ /* 0x001fea0003c00000 */
[----:B------:R-:W-:Y:S01]  /*cc590*/  IMAD.MOV.U32 R48, RZ, RZ, R2 ;  /* 0x000000ffff307224 */ /* 0x000fe200078e0002 */
[----:B------:R-:W-:-:S07]  /*cc5a0*/  MOV R49, R3 ;  /* 0x0000000300317202 */ /* 0x000fce0000000f00 */
.L_x_11697:
[----:B------:R-:W-:Y:S05]  /*cc5b0*/  BSYNC.RECONVERGENT B3 ;  /* 0x0000000000037941 */ /* 0x000fea0003800200 */
.L_x_11696:
        /* <DEDUP_REMOVED lines=197> */
.L_x_11698:
        /* <DEDUP_REMOVED lines=51> */
[----:B0-----:R-:W-:Y:S05]  /*cd540*/  CALL.REL.NOINC `($__internal_26_$__cuda_sm20_div_rn_f64_full) ;  /* 0x0000071c00507944 */ /* 0x001fea0003c00000 */
.L_x_11700:
[----:B------:R-:W-:Y:S05]  /*cd550*/  BSYNC.RECONVERGENT B3 ;  /* 0x0000000000037941 */ /* 0x000fea0003800200 */
.L_x_11699:
        /* <DEDUP_REMOVED lines=78> */
.L_x_11695:
        /* <DEDUP_REMOVED lines=60> */
.L_x_11702:
[----:B------:R-:W-:Y:S05]  /*cde00*/  BSYNC.RECONVERGENT B3 ;  /* 0x0000000000037941 */ /* 0x000fea0003800200 */
.L_x_11701:
[----:B------:R-:W1:Y:S01]  /*cde10*/  MUFU.RCP64H R3, R33 ;  /* 0x0000002100037308 */ /* 0x000e620000001800 */
        /* <DEDUP_REMOVED lines=45> */
[----:B------:R-:W-:-:S07]  /*ce0f0*/  IMAD.MOV.U32 R3, RZ, RZ, R61 ;  /* 0x000000ffff037224 */ /* 0x000fce00078e003d */
[----:B0-----:R-:W-:Y:S05]  /*ce100*/  CALL.REL.NOINC `($__internal_26_$__cuda_sm20_div_rn_f64_full) ;  /* 0x0000071000607944 */ /* 0x001fea0003c00000 */
.L_x_11704:
[----:B------:R-:W-:Y:S05]  /*ce110*/  BSYNC.RECONVERGENT B3 ;  /* 0x0000000000037941 */ /* 0x000fea0003800200 */
.L_x_11703:
[----:B------:R-:W-:Y:S02]  /*ce120*/  IMAD.MOV.U32 R14, RZ, RZ, R2 ;  /* 0x000000ffff0e7224 */ /* 0x000fe400078e0002 */
[----:B------:R-:W-:Y:S01]  /*ce130*/  IMAD.MOV.U32 R15, RZ, RZ, R3 ;  /* 0x000000ffff0f7224 */ /* 0x000fe200078e0003 */
[----:B------:R-:W-:Y:S06]  /*ce140*/  BRA `(.L_x_11678) ;  /* 0x0000000000d47947 */ /* 0x000fec0003800000 */
.L_x_11679:
        /* <DEDUP_REMOVED lines=49> */
[----:B0-----:R-:W-:Y:S05]  /*ce460*/  CALL.REL.NOINC `($__internal_27_$__cuda_sm20_dsqrt_rn_f64_mediumpath_v1) ;  /* 0x0000071400bc7944 */ /* 0x001fea0003c00000 */
[----:B------:R-:W-:Y:S01]  /*ce470*/  IMAD.MOV.U32 R14, RZ, RZ, R2 ;  /* 0x000000ffff0e7224 */ /* 0x000fe200078e0002 */
[----:B------:R-:W-:-:S07]  /*ce480*/  MOV R15, R3 ;  /* 0x00000003000f7202 */ /* 0x000fce0000000f00 */
.L_x_11705:
[----:B------:R-:W-:Y:S05]  /*ce490*/  BSYNC.RECONVERGENT B3 ;  /* 0x0000000000037941 */ /* 0x000fea0003800200 */
.L_x_11678:
[----:B------:R-:W-:Y:S05]  /*ce4a0*/  BSYNC.RECONVERGENT B2 ;  /* 0x0000000000027941 */ /* 0x000fea0003800200 */
.L_x_11674:
        /* <DEDUP_REMOVED lines=53> */
.L_x_11710:
[----:B------:R-:W-:Y:S05]  /*ce800*/  BSYNC.RECONVERGENT B4 ;  /* 0x0000000000047941 */ /* 0x000fea0003800200 */
.L_x_11709:
        /* <DEDUP_REMOVED lines=15> */
[----:B------:R-:W-:Y:S01]  /*ce900*/  IMAD.MOV.U32 R32, RZ, RZ, 0x66faac4b ;  /* 0x66faac4bff207424 */ /* 0x000fe200078e00ff */
[----:B------:R-:W-:Y:S01]  /*ce910*/  MOV R33, 0x3ebac2fe ;  /* 0x3ebac2fe00217802 */ /* 0x000fe20000000f00 */
        /* <DEDUP_REMOVED lines=106> */
[----:B-1----:R-:W-:-:S15]  /*cefc0*/  VIADD R33, R33, 0x100000 ;  /* 0x0010000021217836 */ /* 0x002fde0000000000 */
        /* <DEDUP_REMOVED lines=60> */
.L_x_11713:
[----:B------:R-:W-:Y:S01]  /*cf390*/  MOV R32, 0x180754af ;  /* 0x180754af00207802 */ /* 0x000fe20000000f00 */
[----:B------:R-:W-:Y:S01]  /*cf3a0*/  IMAD.MOV.U32 R33, RZ, RZ, 0x3fb3823b ;  /* 0x3fb3823bff217424 */ /* 0x000fe200078e00ff */
[----:B------:R-:W-:Y:S01]  /*cf3b0*/  UMOV UR6, 0xdc1895e9 ;  /* 0xdc1895e900067882 */ /* 0x000fe20000000000 */
        /* <DEDUP_REMOVED lines=113> */
[----:B-1----:R-:W3:-:S15]  /*cfad0*/  @P0 DADD R2, -R2, UR6 ;  /* 0x0000000602020e29 */ /* 0x002ede0008000100 */
[----:B------:R-:W-:-:S15]  /*cfae0*/  NOP ;  /* 0x0000000000007918 */ /* 0x000fde0000000000 */
[----:B------:R-:W-:-:S15]  /*cfaf0*/  NOP ;  /* 0x0000000000007918 */ /* 0x000fde0000000000 */
[----:B------:R-:W-:-:S15]  /*cfb00*/  NOP ;  /* 0x0000000000007918 */ /* 0x000fde0000000000 */
[----:B------:R-:W-:-:S04]  /*cfb10*/  NOP ;  /* 0x0000000000007918 */ /* 0x000fc80000000000 */
[----:B--2---:R2:W4:Y:S02]  /*cfb20*/  @!P0 DADD R2, R12, UR6 ;  /* 0x000000060c028e29 */ /* 0x0045240008000000 */
[----:B--234-:R-:W-:Y:S05]  /*cfb30*/  BRA `(.L_x_11714) ;  /* 0x0000005400207947 */ /* 0x01cfea0003800000 */
.L_x_11712:
[----:B------:R-:W1:Y:S02]  /*cfb40*/  DADD R12, -RZ, |R2| ;  /* 0x00000000ff0c7229 */ /* 0x000e640000000502 */
[----:B-1----:R-:W-:-:S13]  /*cfb50*/  ISETP.GE.AND P0, PT, R13, 0x3fe26666, PT ;  /* 0x3fe266660d00780c */ /* 0x002fda0003f06270 */
[----:B------:R-:W-:Y:S05]  /*cfb60*/  @!P0 BRA `(.L_x_11715) ;  /* 0x0000000800a48947 */ /* 0x000fea0003800000 */
        /* <DEDUP_REMOVED lines=169> */
.L_x_11715:
        /* <DEDUP_REMOVED lines=123> */
.L_x_11711:
        /* <DEDUP_REMOVED lines=17> */
[----:B------:R-:W-:Y:S01]  /*d0ec0*/  IMAD.MOV.U32 R70, RZ, RZ, R60 ;  /* 0x000000ffff467224 */ /* 0x000fe200078e003c */
[----:B------:R-:W-:Y:S02]  /*d0ed0*/  MOV R71, R61 ;  /* 0x0000003d00477202 */ /* 0x000fe40000000f00 */
        /* <DEDUP_REMOVED lines=59> */
.L_x_11722:
[----:B------:R-:W-:Y:S05]  /*d1290*/  BSYNC.RECONVERGENT B6 ;  /* 0x0000000000067941 */ /* 0x000fea0003800200 */
.L_x_11721:
[----:B------:R-:W-:Y:S02]  /*d12a0*/  IMAD.MOV.U32 R70, RZ, RZ, R2 ;  /* 0x000000ffff467224 */ /* 0x000fe400078e0002 */
[----:B------:R-:W-:-:S07]  /*d12b0*/  IMAD.MOV.U32 R71, RZ, RZ, R3 ;  /* 0x000000ffff477224 */ /* 0x000fce00078e0003 */
.L_x_11720:
[----:B------:R-:W-:Y:S05]  /*d12c0*/  BSYNC.RECONVERGENT B5 ;  /* 0x0000000000057941 */ /* 0x000fea0003800200 */
.L_x_11719:
[----:B------:R-:W1:Y:S01]  /*d12d0*/  DSETP.GEU.AND P0, PT, R64, RZ, PT ;  /* 0x000000ff4000722a */ /* 0x000e620003f0e000 */
[----:B------:R-:W-:Y:S04]  /*d12e0*/  BSSY.RECONVERGENT B5, `(.L_x_11723) ;  /* 0x0000043000057945 */ /* 0x000fe80003800200 */
[----:B-1----:R-:W-:Y:S05]  /*d12f0*/  @!P0 BRA `(.L_x_11724) ;  /* 0x0000000400008947 */ /* 0x002fea0003800000 */
[----:B------:R-:W1:Y:S02]  /*d1300*/  DSETP.NEU.AND P0, PT, R64, RZ, PT ;  /* 0x000000ff4000722a */ /* 0x000e640003f0d000 */
[----:B-1----:R-:W-:Y:S05]  /*d1310*/  @!P0 BRA `(.L_x_11725) ;  /* 0x0000000000fc8947 */ /* 0x002fea0003800000 */
[----:B------:R-:W1:Y:S01]  /*d1320*/  DADD R32, R64, R62 ;  /* 0x0000000040207229 */ /* 0x000e62000000003e */
[----:B------:R-:W-:Y:S01]  /*d1330*/  MOV R2, 0x1 ;  /* 0x0000000100027802 */ /* 0x000fe20000000f00 */
        /* <DEDUP_REMOVED lines=56> */
.L_x_11727:
[----:B------:R-:W-:Y:S05]  /*d16c0*/  BSYNC.RECONVERGENT B6 ;  /* 0x0000000000067941 */ /* 0x000fea0003800200 */
.L_x_11726:
[----:B------:R-:W-:Y:S02]  /*d16d0*/  IMAD.MOV.U32 R60, RZ, RZ, R2 ;  /* 0x000000ffff3c7224 */ /* 0x000fe400078e0002 */
[----:B------:R-:W-:Y:S01]  /*d16e0*/  IMAD.MOV.U32 R61, RZ, RZ, R3 ;  /* 0x000000ffff3d7224 */ /* 0x000fe200078e0003 */
[----:B------:R-:W-:Y:S06]  /*d16f0*/  BRA `(.L_x_11725) ;  /* 0x0000000000047947 */ /* 0x000fec0003800000 */
.L_x_11724:
[----:B------:R1:W2:Y:S02]  /*d1700*/  DADD R60, -R64, R62 ;  /* 0x00000000403c7229 */ /* 0x0002a4000000013e */
.L_x_11725:
[----:B------:R-:W-:Y:S05]  /*d1710*/  BSYNC.RECONVERGENT B5 ;  /* 0x0000000000057941 */ /* 0x000fea0003800200 */
.L_x_11723:
        /* <DEDUP_REMOVED lines=18> */
[----:B------:R-:W-:Y:S01]  /*d1840*/  VIADD R44, R33, 0xfcb00000 ;  /* 0xfcb00000212c7836 */ /* 0x000fe20000000000 */
[----:B------:R-:W-:Y:S01]  /*d1850*/  MOV R12, 0x0 ;  /* 0x00000000000c7802 */ /* 0x000fe20000000f00 */
[----:B------:R-:W-:-:S03]  /*d1860*/  IMAD.MOV.U32 R13, RZ, RZ, 0x3fd80000 ;  /* 0x3fd80000ff0d7424 */ /* 0x000fc600078e00ff */
[----:B------:R-:W-:-:S15]  /*d1870*/  ISETP.GE.U32.AND P0, PT, R44, 0x7ca00000, PT ;  /* 0x7ca000002c00780c */ /* 0x000fde0003f06070 */
[----:B------:R-:W-:-:S15]  /*d1880*/  NOP ;  /* 0x0000000000007918 */ /* 0x000fde0000000000 */
[----:B------:R-:W-:-:S15]  /*d1890*/  NOP ;  /* 0x0000000000007918 */ /* 0x000fde0000000000 */
[----:B------:R-:W-:-:S11]  /*d18a0*/  NOP ;  /* 0x0000000000007918 */ /* 0x000fd60000000000 */
        /* <DEDUP_REMOVED lines=47> */
[----:B01----:R-:W-:Y:S05]  /*d1ba0*/  CALL.REL.NOINC `($__internal_27_$__cuda_sm20_dsqrt_rn_f64_mediumpath_v1) ;  /* 0x000006dc00ec7944 */ /* 0x003fea0003c00000 */
.L_x_11729:
[----:B------:R-:W-:Y:S05]  /*d1bb0*/  BSYNC.RECONVERGENT B5 ;  /* 0x0000000000057941 */ /* 0x000fea0003800200 */
.L_x_11728:
[----:B------:R-:W-:Y:S02]  /*d1bc0*/  IMAD.MOV.U32 R60, RZ, RZ, R2 ;  /* 0x000000ffff3c7224 */ /* 0x000fe400078e0002 */
[----:B------:R-:W-:Y:S01]  /*d1bd0*/  IMAD.MOV.U32 R61, RZ, RZ, R3 ;  /* 0x000000ffff3d7224 */ /* 0x000fe200078e0003 */
[----:B------:R-:W-:Y:S06]  /*d1be0*/  BRA `(.L_x_11730) ;  /* 0x0000001000dc7947 */ /* 0x000fec0003800000 */
.L_x_11718:
        /* <DEDUP_REMOVED lines=63> */
.L_x_11733:
[----:B------:R-:W-:Y:S05]  /*d1fe0*/  BSYNC.RECONVERGENT B5 ;  /* 0x0000000000057941 */ /* 0x000fea0003800200 */
.L_x_11732:
[----:B------:R-:W-:Y:S02]  /*d1ff0*/  IMAD.MOV.U32 R60, RZ, RZ, R2 ;  /* 0x000000ffff3c7224 */ /* 0x000fe400078e0002 */
[----:B------:R-:W-:Y:S01]  /*d2000*/  IMAD.MOV.U32 R61, RZ, RZ, R3 ;  /* 0x000000ffff3d7224 */ /* 0x000fe200078e0003 */
[----:B------:R-:W-:Y:S06]  /*d2010*/  BRA `(.L_x_11730) ;  /* 0x0000000c00d07947 */ /* 0x000fec0003800000 */
.L_x_11731:
[----:B------:R-:W1:Y:S01]  /*d2020*/  DMUL R64, R68, R64 ;  /* 0x0000004044407228 */ /* 0x000e620000000000 */
[----:B------:R-:W-:Y:S01]  /*d2030*/  MOV R32, 0x0 ;  /* 0x0000000000207802 */ /* 0x000fe20000000f00 */
[----:B-1----:R-:W1:Y:S01]  /*d2040*/  MUFU.RSQ64H R45, R65 ;  /* 0x00000041002d7308 */ /* 0x002e620000001c00 */
[----:B------:R-:W-:Y:S01]  /*d2050*/  VIADD R44, R65, 0xfcb00000 ;  /* 0xfcb00000412c7836 */ /* 0x000fe20000000000 */
[----:B------:R-:W-:Y:S01]  /*d2060*/  BSSY.RECONVERGENT B5, `(.L_x_11734) ;  /* 0x0000041000057945 */ /* 0x000fe20003800200 */
        /* <DEDUP_REMOVED lines=61> */
[----:B0-----:R-:W-:Y:S05]  /*d2440*/  CALL.REL.NOINC `($__internal_27_$__cuda_sm20_dsqrt_rn_f64_mediumpath_v1) ;  /* 0x000006d400c47944 */ /* 0x001fea0003c00000 */
[----:B------:R-:W-:Y:S02]  /*d2450*/  IMAD.MOV.U32 R32, RZ, RZ, R2 ;  /* 0x000000ffff207224 */ /* 0x000fe400078e0002 */
[----:B------:R-:W-:-:S07]  /*d2460*/  IMAD.MOV.U32 R33, RZ, RZ, R3 ;  /* 0x000000ffff217224 */ /* 0x000fce00078e0003 */
.L_x_11735:
[----:B------:R-:W-:Y:S05]  /*d2470*/  BSYNC.RECONVERGENT B5 ;  /* 0x0000000000057941 */ /* 0x000fea0003800200 */
.L_x_11734:
        /* <DEDUP_REMOVED lines=48> */
.L_x_11737:
[----:B------:R-:W-:Y:S05]  /*d2780*/  BSYNC.RECONVERGENT B5 ;  /* 0x0000000000057941 */ /* 0x000fea0003800200 */
.L_x_11736:
[----:B------:R-:W2:Y:S01]  /*d2790*/  DMUL R58, R58, 8.11296384146066816958e+31 ;  /* 0x469000003a3a7828 */ /* 0x000ea20000000000 */
[----:B------:R-:W-:Y:S02]  /*d27a0*/  IMAD.MOV.U32 R60, RZ, RZ, R2 ;  /* 0x000000ffff3c7224 */ /* 0x000fe400078e0002 */
[----:B------:R-:W-:Y:S01]  /*d27b0*/  IMAD.MOV.U32 R61, RZ, RZ, R3 ;  /* 0x000000ffff3d7224 */ /* 0x000fe200078e0003 */
[----:B--2---:R-:W-:Y:S06]  /*d27c0*/  BRA `(.L_x_11730) ;  /* 0x0000000400e47947 */ /* 0x004fec0003800000 */
.L_x_11717:
        /* <DEDUP_REMOVED lines=53> */
.L_x_11739:
[----:B------:R-:W-:Y:S05]  /*d2b20*/  BSYNC.RECONVERGENT B5 ;  /* 0x0000000000057941 */ /* 0x000fea0003800200 */
.L_x_11738:
        /* <DEDUP_REMOVED lines=62> */
[----:B0-----:R-:W-:Y:S05]  /*d2f10*/  CALL.REL.NOINC `($__internal_27_$__cuda_sm20_dsqrt_rn_f64_mediumpath_v1) ;  /* 0x000006cc00107944 */ /* 0x001fea0003c00000 */
.L_x_11741:
[----:B------:R-:W-:Y:S05]  /*d2f20*/  BSYNC.RECONVERGENT B5 ;  /* 0x0000000000057941 */ /* 0x000fea0003800200 */
.L_x_11740:
[----:B------:R2:W3:Y:S01]  /*d2f30*/  DMUL R60, R2, R48 ;  /* 0x00000030023c7228 */ /* 0x0004e20000000000 */
[----:B------:R-:W-:Y:S02]  /*d2f40*/  IMAD.MOV.U32 R58, RZ, RZ, 0x0 ;  /* 0x00000000ff3a7424 */ /* 0x000fe400078e00ff */
[----:B--23--:R-:W-:-:S07]  /*d2f50*/  IMAD.MOV.U32 R59, RZ, RZ, 0x3ff00000 ;  /* 0x3ff00000ff3b7424 */ /* 0x00cfce00078e00ff */
.L_x_11730:
[----:B------:R-:W-:Y:S05]  /*d2f60*/  BSYNC.RECONVERGENT B4 ;  /* 0x0000000000047941 */ /* 0x000fea0003800200 */
.L_x_11716:
[----:B------:R-:W-:Y:S05]  /*d2f70*/  BRA `(.L_x_11742) ;  /* 0x0000000000187947 */ /* 0x000fea0003800000 */
.L_x_11708:
[----:B------:R1:W2:-:S15]  /*d2f80*/  DMUL R60, R12, 9.00719925474099200000e+15 ;  /* 0x434000000c3c7828 */ /* 0x00029e0000000000 */
[----:B------:R-:W-:-:S15]  /*d2f90*/  NOP ;  /* 0x0000000000007918 */ /* 0x000fde0000000000 */
[----:B------:R-:W-:-:S15]  /*d2fa0*/  NOP ;  /* 0x0000000000007918 */ /* 0x000fde0000000000 */
[----:B------:R-:W-:-:S15]  /*d2fb0*/  NOP ;  /* 0x0000000000007918 */ /* 0x000fde0000000000 */
[----:B------:R-:W-:-:S04]  /*d2fc0*/  NOP ;  /* 0x0000000000007918 */ /* 0x000fc80000000000 */
[----:B-12---:R-:W3:Y:S02]  /*d2fd0*/  DMUL R58, R58, 9.00719925474099200000e+15 ;  /* 0x434000003a3a7828 */ /* 0x006ee40000000000 */
.L_x_11742:
[----:B------:R-:W-:Y:S05]  /*d2fe0*/  BSYNC.RELIABLE B2 ;  /* 0x0000000000027941 */ /* 0x000fea0003800100 */
.L_x_11707:
[----:B------:R-:W-:-:S13]  /*d2ff0*/  ISETP.GT.AND P0, PT, R17, -0x1, PT ;  /* 0xffffffff1100780c */ /* 0x000fda0003f04270 */
[----:B------:R-:W-:Y:S05]  /*d3000*/  @P0 BRA `(.L_x_11743) ;  /* 0x0000001000000947 */ /* 0x000fea0003800000 */
[----:B---3--:R-:W-:Y:S01]  /*d3010*/  DSETP.GT.AND P1, PT, |R60|, R58, PT ;  /* 0x0000003a3c00722a */ /* 0x008fe20003f24200 */
        /* <DEDUP_REMOVED lines=64> */
[----:B01----:R-:W-:Y:S05]  /*d3420*/  CALL.REL.NOINC `($__internal_26_$__cuda_sm20_div_rn_f64_full) ;  /* 0x000006bc00987944 */ /* 0x003fea0003c00000 */
.L_x_11745:
[----:B------:R-:W-:Y:S05]  /*d3430*/  BSYNC.RECONVERGENT B2 ;  /* 0x0000000000027941 */ /* 0x000fea0003800200 */
.L_x_11744:
        /* <DEDUP_REMOVED lines=176> */
.L_x_11747:
[----:B------:R-:W-:Y:S02]  /*d3f40*/  FSEL R2, RZ, 3.37028055040000000000e+12, P0 ;  /* 0x54442d18ff027808 */ /* 0x000fe40000000000 */
[----:B------:R-:W-:-:S07]  /*d3f50*/  FSEL R3, RZ, 2.1426990032196044922, P0 ;  /* 0x400921fbff037808 */ /* 0x000fce0000000000 */
.L_x_11748:
[----:B------:R-:W-:Y:S05]  /*d3f60*/  BSYNC.RECONVERGENT B0 ;  /* 0x0000000000007941 */ /* 0x000fea0003800200 */
.L_x_11746:
        /* <DEDUP_REMOVED lines=10> */
.L_x_11743:
        /* <DEDUP_REMOVED lines=61> */
[----:B01----:R-:W-:Y:S05]  /*d43e0*/  CALL.REL.NOINC `($__internal_26_$__cuda_sm20_div_rn_f64_full) ;  /* 0x000006ac00a87944 */ /* 0x003fea0003c00000 */
.L_x_11750:
[----:B------:R-:W-:Y:S05]  /*d43f0*/  BSYNC.RECONVERGENT B2 ;  /* 0x0000000000027941 */ /* 0x000fea0003800200 */
.L_x_11749:
        /* <DEDUP_REMOVED lines=161> */
[----:B------:R-:W-:Y:S01]  /*d4e10*/  @P1 FSEL R13, R17, R13, !P0 ;  /* 0x0000000d110d1208 */ /* 0x000fe20004000000 */
[----:B------:R-:W-:-:S15]  /*d4e20*/  @P1 IMAD.MOV.U32 R17, RZ, RZ, 0x3ff921fb ;  /* 0x3ff921fbff111424 */ /* 0x000fde00078e00ff */
[----:B------:R-:W-:-:S15]  /*d4e30*/  NOP ;  /* 0x0000000000007918 */ /* 0x000fde0000000000 */
[----:B------:R-:W-:-:S15]  /*d4e40*/  NOP ;  /* 0x0000000000007918 */ /* 0x000fde0000000000 */
[----:B------:R-:W-:-:S14]  /*d4e50*/  NOP ;  /* 0x0000000000007918 */ /* 0x000fdc0000000000 */
[----:B------:R2:W3:Y:S02]  /*d4e60*/  @P1 DADD R2, R12, R16 ;  /* 0x000000000c021229 */ /* 0x0004e40000000010 */
[----:B--23--:R-:W-:Y:S05]  /*d4e70*/  @!P3 BRA `(.L_x_11752) ;  /* 0x000000000020b947 */ /* 0x00cfea0003800000 */
[----:B------:R-:W-:Y:S01]  /*d4e80*/  IMAD.MOV.U32 R17, RZ, RZ, 0x4002d97c ;  /* 0x4002d97cff117424 */ /* 0x000fe200078e00ff */
[----:B------:R-:W-:-:S04]  /*d4e90*/  MOV R13, 0x7f3321d2 ;  /* 0x7f3321d2000d7802 */ /* 0x000fc80000000f00 */
[----:B------:R-:W-:Y:S02]  /*d4ea0*/  FSEL R13, R13, 3.37028055040000000000e+12, !P0 ;  /* 0x54442d180d0d7808 */ /* 0x000fe40004000000 */
[----:B------:R-:W-:Y:S01]  /*d4eb0*/  FSEL R17, R17, 1.8213495016098022461, !P0 ;  /* 0x3fe921fb11117808 */ /* 0x000fe20004000000 */
[----:B------:R-:W2:Y:S02]  /*d4ec0*/  DSETP.NEU.AND P0, PT, R58, |R60|, PT ;  /* 0x4000003c3a00722a */ /* 0x000ea40003f0d000 */
[----:B--2---:R-:W-:Y:S02]  /*d4ed0*/  FSEL R2, R13, R2, !P0 ;  /* 0x000000020d027208 */ /* 0x004fe40004000000 */
[----:B------:R-:W-:Y:S01]  /*d4ee0*/  FSEL R3, R17, R3, !P0 ;  /* 0x0000000311037208 */ /* 0x000fe20004000000 */
[----:B------:R-:W-:Y:S06]  /*d4ef0*/  BRA `(.L_x_11753) ;  /* 0x0000000000087947 */ /* 0x000fec0003800000 */
.L_x_11752:
[----:B------:R-:W-:Y:S02]  /*d4f00*/  FSEL R2, RZ, 3.37028055040000000000e+12, P0 ;  /* 0x54442d18ff027808 */ /* 0x000fe40000000000 */
[----:B------:R-:W-:-:S07]  /*d4f10*/  FSEL R3, RZ, 2.1426990032196044922, P0 ;  /* 0x400921fbff037808 */ /* 0x000fce0000000000 */
.L_x_11753:
[----:B------:R-:W-:Y:S05]  /*d4f20*/  BSYNC.RECONVERGENT B0 ;  /* 0x0000000000007941 */ /* 0x000fea0003800200 */
.L_x_11751:
        /* <DEDUP_REMOVED lines=9> */
.L_x_11714:
[----:B------:R-:W-:Y:S05]  /*d4fc0*/  BSYNC.RECONVERGENT B3 ;  /* 0x0000000000037941 */ /* 0x000fea0003800200 */
.L_x_11706:
[----:B------:R-:W-:Y:S01]  /*d4fd0*/  ISETP.GE.AND P0, PT, R19, RZ, PT ;  /* 0x000000ff1300720c */ /* 0x000fe20003f06270 */
[----:B------:R-:W2:Y:S03]  /*d4fe0*/  DADD R12, -RZ, -R14 ;  /* 0x00000000ff0c7229 */ /* 0x000ea6000000090e */
[----:B--2---:R-:W-:Y:S02]  /*d4ff0*/  FSEL R12, R14, R12, !P0 ;  /* 0x0000000c0e0c7208 */ /* 0x004fe40004000000 */
[----:B------:R-:W-:Y:S01]  /*d5000*/  FSEL R13, R15, R13, !P0 ;  /* 0x0000000d0f0d7208 */ /* 0x000fe20004000000 */
[----:B------:R-:W-:Y:S06]  /*d5010*/  BRA `(.L_x_11670) ;  /* 0x0000006800187947 */ /* 0x000fec0003800000 */
.L_x_11673:
        /* <DEDUP_REMOVED lines=8> */
[----:B--2---:R-:W2:-:S15]  /*d50a0*/  DADD R2, -R16, R2 ;  /* 0x0000000010027229 */ /* 0x004e9e0000000102 */
[----:B------:R-:W-:-:S15]  /*d50b0*/  NOP ;  /* 0x0000000000007918 */ /* 0x000fde0000000000 */
[----:B------:R-:W-:-:S15]  /*d50c0*/  NOP ;  /* 0x0000000000007918 */ /* 0x000fde0000000000 */
[----:B------:R-:W-:-:S15]  /*d50d0*/  NOP ;  /* 0x0000000000007918 */ /* 0x000fde0000000000 */
[----:B------:R-:W-:-:S04]  /*d50e0*/  NOP ;  /* 0x0000000000007918 */ /* 0x000fc80000000000 */
[----:B--2---:R-:W3:Y:S02]  /*d50f0*/  DADD R2, R2, UR6 ;  /* 0x0000000602027e29 */ /* 0x004ee40008000000 */
[----:B---3--:R-:W-:Y:S05]  /*d5100*/  BRA `(.L_x_11670) ;  /* 0x0000006400dc7947 */ /* 0x008fea0003800000 */
.L_x_11672:
[----:B------:R3:W4:Y:S01]  /*d5110*/  DADD R12, -RZ, -R18 ;  /* 0x00000000ff0c7229 */ /* 0x0007220000000912 */
[----:B------:R-:W-:Y:S01]  /*d5120*/  CS2R R2, SRZ ;  /* 0x0000000000027805 */ /* 0x000fe2000001ff00 */
[----:B---34-:R-:W-:Y:S06]  /*d5130*/  BRA `(.L_x_11670) ;  /* 0x0000006400d07947 */ /* 0x018fec0003800000 */
.L_x_11671:
[----:B------:R-:W2:Y:S01]  /*d5140*/  DSETP.GEU.AND P1, PT, R58, R60, PT ;  /* 0x0000003c3a00722a */ /* 0x000ea20003f2e000 */
[----:B------:R-:W-:Y:S01]  /*d5150*/  UMOV UR6, 0xffffffff ;  /* 0xffffffff00067882 */ /* 0x000fe20000000000 */
[----:B--2---:R-:W-:Y:S01]  /*d5160*/  FSEL R14, R60, R58, !P1 ;  /* 0x0000003a3c0e7208 */ /* 0x004fe20004800000 */
        /* <DEDUP_REMOVED lines=8> */
[----:B------:R-:W2:Y:S02]  /*d51f0*/  DSETP.GT.AND P0, PT, R14, UR6, PT ;  /* 0x000000060e007e2a */ /* 0x000ea4000bf04000 */
[----:B--2---:R-:W-:Y:S05]  /*d5200*/  @P0 BRA `(.L_x_11755) ;  /* 0x0000003c00500947 */ /* 0x004fea0003800000 */
[----:B------:R-:W2:-:S15]  /*d5210*/  DSETP.GEU.AND P0, PT, R12, 1.4916681462400413487e-154, PT ;  /* 0x200000000c00742a */ /* 0x000e9e0003f0e000 */
[----:B------:R-:W-:-:S15]  /*d5220*/  NOP ;  /* 0x0000000000007918 */ /* 0x000fde0000000000 */
[----:B------:R-:W-:-:S15]  /*d5230*/  NOP ;  /* 0x0000000000007918 */ /* 0x000fde0000000000 */
[----:B------:R-:W-:-:S15]  /*d5240*/  NOP ;  /* 0x0000000000007918 */ /* 0x000fde0000000000 */
[----:B------:R-:W-:-:S04]  /*d5250*/  NOP ;  /* 0x0000000000007918 */ /* 0x000fc80000000000 */
[----:B--2---:R-:W2:Y:S02]  /*d5260*/  DSETP.GT.OR P0, PT, R14, 5.9666725849601653946e-154, !P0 ;  /* 0x202000000e00742a */ /* 0x004ea40004704400 */
[----:B--2---:R-:W-:Y:S05]  /*d5270*/  @P0 BRA `(.L_x_11756) ;  /* 0x0000001c00080947 */ /* 0x004fea0003800000 */
[----:B-1----:R-:W1:Y:S01]  /*d5280*/  DMUL R34, R12, R12 ;  /* 0x0000000c0c227228 */ /* 0x002e620000000000 */
        /* <DEDUP_REMOVED lines=17> */
[----:B-1----:R-:W-:Y:S02]  /*d53a0*/  @!P0 IMAD.MOV.U32 R0, RZ, RZ, R33 ;  /* 0x000000ffff008224 */ /* 0x002fe400078e0021 */
[----:B------:R-:W-:-:S03]  /*d53b0*/  @!P0 IMAD.MOV.U32 R46, RZ, RZ, R32 ;  /* 0x000000ffff2e8224 */ /* 0x000fc600078e0020 */
[----:B------:R-:W-:-:S04]  /*d53c0*/  IADD3 R35, PT, PT, R0, -0x1, RZ ;  /* 0xffffffff00237810 */ /* 0x000fc80007ffe0ff */
[----:B------:R-:W-:-:S13]  /*d53d0*/  ISETP.GE.U32.AND P2, PT, R35, 0x7fefffff, PT ;  /* 0x7fefffff2300780c */ /* 0x000fda0003f46070 */
[----:B------:R-:W-:-:S15]  /*d53e0*/  @P2 LOP3.LUT P3, RZ, R33, 0x7fffffff, RZ, 0xc0, !PT ;  /* 0x7fffffff21ff2812 */ /* 0x000fde000786c0ff */
[----:B------:R-:W-:-:S15]  /*d53f0*/  NOP ;  /* 0x0000000000007918 */ /* 0x000fde0000000000 */
[----:B------:R-:W-:-:S10]  /*d5400*/  NOP ;  /* 0x0000000000007918 */ /* 0x000fd40000000000 */
        /* <DEDUP_REMOVED lines=74> */
[----:B-1----:R-:W-:Y:S01]  /*d58b0*/  IMAD.MOV.U32 R50, RZ, RZ, -0x748574fc ;  /* 0x8b7a8b04ff327424 */ /* 0x002fe200078e00ff */
[----:B------:R-:W-:-:S15]  /*d58c0*/  MOV R51, 0x3ed0ee25 ;  /* 0x3ed0ee2500337802 */ /* 0x000fde0000000f00 */
        /* <DEDUP_REMOVED lines=145> */
.L_x_11758:
[----:B------:R-:W-:Y:S05]  /*d61e0*/  BSYNC.RECONVERGENT B0 ;  /* 0x0000000000007941 */ /* 0x000fea0003800200 */
.L_x_11757:
[----:B------:R-:W-:Y:S04]  /*d61f0*/  BSSY.RECONVERGENT B3, `(.L_x_11759) ;  /* 0x0000008000037945 */ /* 0x000fe80003800200 */
[----:B------:R-:W-:Y:S05]  /*d6200*/  @P4 BRA P5, `(.L_x_11760) ;  /* 0x0000000000184947 */ /* 0x000fea0002800000 */
[----:B------:R-:W-:Y:S01]  /*d6210*/  IMAD.MOV.U32 R2, RZ, RZ, R12 ;  /* 0x000000ffff027224 */ /* 0x000fe200078e000c */
[----:B------:R-:W-:Y:S01]  /*d6220*/  MOV R32, 0xd6270 ;  /* 0x000d627000207802 */ /* 0x000fe20000000f00 */
[----:B------:R-:W-:Y:S02]  /*d6230*/  IMAD.MOV.U32 R3, RZ, RZ, R13 ;  /* 0x000000ffff037224 */ /* 0x000fe400078e000d */
[----:B------:R-:W-:Y:S02]  /*d6240*/  IMAD.MOV.U32 R34, RZ, RZ, R14 ;  /* 0x000000ffff227224 */ /* 0x000fe400078e000e */
[----:B------:R-:W-:-:S07]  /*d6250*/  IMAD.MOV.U32 R33, RZ, RZ, R15 ;  /* 0x000000ffff217224 */ /* 0x000fce00078e000f */
[----:B012---:R-:W-:Y:S05]  /*d6260*/  CALL.REL.NOINC `($__internal_26_$__cuda_sm20_div_rn_f64_full) ;  /* 0x0000069000087944 */ /* 0x007fea0003c00000 */
.L_x_11760:
[----:B------:R-:W-:Y:S05]  /*d6270*/  BSYNC.RECONVERGENT B3 ;  /* 0x0000000000037941 */ /* 0x000fea0003800200 */
.L_x_11759:
        /* <DEDUP_REMOVED lines=177> */
.L_x_11762:
[----:B------:R-:W-:Y:S02]  /*d6d90*/  FSEL R2, RZ, 3.37028055040000000000e+12, P0 ;  /* 0x54442d18ff027808 */ /* 0x000fe40000000000 */
[----:B------:R-:W-:-:S07]  /*d6da0*/  FSEL R3, RZ, 2.1426990032196044922, P0 ;  /* 0x400921fbff037808 */ /* 0x000fce0000000000 */
.L_x_11763:
[----:B------:R-:W-:Y:S05]  /*d6db0*/  BSYNC.RECONVERGENT B0 ;  /* 0x0000000000007941 */ /* 0x000fea0003800200 */
.L_x_11761:
        /* <DEDUP_REMOVED lines=14> */
.L_x_11756:
[----:B------:R-:W2:Y:S01]  /*d6ea0*/  MUFU.RCP64H R3, R15 ;  /* 0x0000000f00037308 */ /* 0x000ea20000001800 */
        /* <DEDUP_REMOVED lines=10> */
[----:B--2---:R-:W2:-:S15]  /*d6f50*/  DFMA R32, -R14, R2, 1 ;  /* 0x3ff000000e20742b */ /* 0x004e9e0000000102 */
[----:B------:R-:W-:-:S15]  /*d6f60*/  NOP ;  /* 0x0000000000007918 */ /* 0x000fde0000000000 */
[----:B------:R-:W-:-:S15]  /*d6f70*/  NOP ;  /* 0x0000000000007918 */ /* 0x000fde0000000000 */
[----:B------:R-:W-:-:S15]  /*d6f80*/  NOP ;  /* 0x0000000000007918 */ /* 0x000fde0000000000 */
[----:B------:R-:W-:-:S04]  /*d6f90*/  NOP ;  /* 0x0000000000007918 */ /* 0x000fc80000000000 */
[----:B--2---:R-:W1:-:S15]  /*d6fa0*/  DFMA R32, R32, R32, R32 ;  /* 0x000000202020722b */ /* 0x004e5e0000000020 */
[----:B------:R-:W-:-:S15]  /*d6fb0*/  NOP ;  /* 0x0000000000007918 */ /* 0x000fde0000000000 */
[----:B------:R-:W-:-:S15]  /*d6fc0*/  NOP ;  /* 0x0000000000007918 */ /* 0x000fde0000000000 */
[----:B------:R-:W-:-:S15]  /*d6fd0*/  NOP ;  /* 0x0000000000007918 */ /* 0x000fde0000000000 */
[----:B------:R-:W-:-:S04]  /*d6fe0*/  NOP ;  /* 0x0000000000007918 */ /* 0x000fc80000000000 */
[----:B-1----:R1:W2:Y:S02]  /*d6ff0*/  DFMA R48, R2, R32, R2 ;  /* 0x000000200230722b */ /* 0x0022a40000000002 */
[----:B-1----:R-:W-:Y:S02]  /*d7000*/  SEL R32, R60, R58, P0 ;  /* 0x0000003a3c207207 */ /* 0x002fe40000000000 */
        /* <DEDUP_REMOVED lines=93> */
[----:B-1----:R-:W-:Y:S02]  /*d75e0*/  LOP3.LUT R45, R0, 0x100000, RZ, 0xfc, !PT ;  /* 0x00100000002d7812 */ /* 0x002fe400078efcff */
        /* <DEDUP_REMOVED lines=207> */
.L_x_11766:
[----:B------:R-:W-:Y:S05]  /*d82e0*/  BSYNC.RECONVERGENT B0 ;  /* 0x0000000000007941 */ /* 0x000fea0003800200 */
.L_x_11765:
[----:B------:R-:W-:Y:S04]  /*d82f0*/  BSSY.RECONVERGENT B3, `(.L_x_11767) ;  /* 0x0000008000037945 */ /* 0x000fe80003800200 */
[----:B------:R-:W-:Y:S05]  /*d8300*/  @P4 BRA P5, `(.L_x_11768) ;  /* 0x0000000000184947 */ /* 0x000fea0002800000 */
[----:B------:R-:W-:Y:S01]  /*d8310*/  IMAD.MOV.U32 R2, RZ, RZ, R12 ;  /* 0x000000ffff027224 */ /* 0x000fe200078e000c */
[----:B------:R-:W-:Y:S01]  /*d8320*/  MOV R33, R15 ;  /* 0x0000000f00217202 */ /* 0x000fe20000000f00 */
[----:B------:R-:W-:Y:S01]  /*d8330*/  IMAD.MOV.U32 R3, RZ, RZ, R13 ;  /* 0x000000ffff037224 */ /* 0x000fe200078e000d */
[----:B------:R-:W-:Y:S01]  /*d8340*/  MOV R32, 0xd8370 ;  /* 0x000d837000207802 */ /* 0x000fe20000000f00 */
[----:B-1----:R-:W-:-:S07]  /*d8350*/  IMAD.MOV.U32 R34, RZ, RZ, R14 ;  /* 0x000000ffff227224 */ /* 0x002fce00078e000e */
[----:B0-2---:R-:W-:Y:S05]  /*d8360*/  CALL.REL.NOINC `($__internal_26_$__cuda_sm20_div_rn_f64_full) ;  /* 0x0000066c00c87944 */ /* 0x005fea0003c00000 */
.L_x_11768:
[----:B------:R-:W-:Y:S05]  /*d8370*/  BSYNC.RECONVERGENT B3 ;  /* 0x0000000000037941 */ /* 0x000fea0003800200 */
.L_x_11767:
        /* <DEDUP_REMOVED lines=176> */
.L_x_11770:
[----:B------:R-:W-:Y:S02]  /*d8e80*/  FSEL R2, RZ, 3.37028055040000000000e+12, P0 ;  /* 0x54442d18ff027808 */ /* 0x000fe40000000000 */
[----:B------:R-:W-:-:S07]  /*d8e90*/  FSEL R3, RZ, 2.1426990032196044922, P0 ;  /* 0x400921fbff037808 */ /* 0x000fce0000000000 */
.L_x_11771:
[----:B------:R-:W-:Y:S05]  /*d8ea0*/  BSYNC.RECONVERGENT B0 ;  /* 0x0000000000007941 */ /* 0x000fea0003800200 */
.L_x_11769:
        /* <DEDUP_REMOVED lines=10> */
.L_x_11755:
        /* <DEDUP_REMOVED lines=49> */
[----:B------:R-:W-:-:S07]  /*d9260*/  IMAD.MOV.U32 R33, RZ, RZ, 0x4005bf0a ;  /* 0x4005bf0aff217424 */ /* 0x000fce00078e00ff */
[----:B0-----:R-:W-:Y:S05]  /*d9270*/  CALL.REL.NOINC `($__internal_26_$__cuda_sm20_div_rn_f64_full) ;  /* 0x0000066000047944 */ /* 0x001fea0003c00000 */
[----:B------:R-:W-:Y:S02]  /*d9280*/  IMAD.MOV.U32 R62, RZ, RZ, R2 ;  /* 0x000000ffff3e7224 */ /* 0x000fe400078e0002 */
[----:B------:R-:W-:-:S07]  /*d9290*/  IMAD.MOV.U32 R63, RZ, RZ, R3 ;  /* 0x000000ffff3f7224 */ /* 0x000fce00078e0003 */
.L_x_11773:
[----:B------:R-:W-:Y:S05]  /*d92a0*/  BSYNC.RECONVERGENT B3 ;  /* 0x0000000000037941 */ /* 0x000fea0003800200 */
.L_x_11772:
        /* <DEDUP_REMOVED lines=50> */
[----:B0-----:R-:W-:Y:S05]  /*d95d0*/  CALL.REL.NOINC `($__internal_26_$__cuda_sm20_div_rn_f64_full) ;  /* 0x0000065c002c7944 */ /* 0x001fea0003c00000 */
.L_x_11775:
[----:B------:R-:W-:Y:S05]  /*d95e0*/  BSYNC.RECONVERGENT B3 ;  /* 0x0000000000037941 */ /* 0x000fea0003800200 */
.L_x_11774:
        /* <DEDUP_REMOVED lines=67> */
[----:B-1----:R-:W-:Y:S01]  /*d9a20*/  IMAD.U32 R48, RZ, RZ, UR5 ;  /* 0x00000005ff307e24 */ /* 0x002fe2000f8e00ff */
[----:B--2---:R-:W-:-:S15]  /*d9a30*/  MOV R46, R45 ;  /* 0x0000002d002e7202 */ /* 0x004fde0000000f00 */
        /* <DEDUP_REMOVED lines=70> */
[----:B------:R-:W-:Y:S02]  /*d9ea0*/  ISETP.GT.AND P0, PT, R33, 0xfffff, PT ;  /* 0x000fffff2100780c */ /* 0x000fe40003f04270 */
[----:B------:R-:W-:Y:S01]  /*d9eb0*/  MOV R35, R33 ;  /* 0x0000002100237202 */ /* 0x000fe20000000f00 */
        /* <DEDUP_REMOVED lines=194> */
.L_x_11777:
[----:B------:R-:W-:Y:S05]  /*daae0*/  BSYNC.RECONVERGENT B0 ;  /* 0x0000000000007941 */ /* 0x000fea0003800200 */
.L_x_11776:
[----:B------:R-:W-:Y:S04]  /*daaf0*/  BSSY.RECONVERGENT B3, `(.L_x_11778) ;  /* 0x0000008000037945 */ /* 0x000fe80003800200 */
[----:B------:R-:W-:Y:S05]  /*dab00*/  @P4 BRA P5, `(.L_x_11779) ;  /* 0x0000000000184947 */ /* 0x000fea0002800000 */
[----:B------:R-:W-:Y:S01]  /*dab10*/  IMAD.MOV.U32 R2, RZ, RZ, R12 ;  /* 0x000000ffff027224 */ /* 0x000fe200078e000c */
[----:B------:R-:W-:Y:S01]  /*dab20*/  MOV R32, 0xdab70 ;  /* 0x000dab7000207802 */ /* 0x000fe20000000f00 */
[----:B------:R-:W-:Y:S02]  /*dab30*/  IMAD.MOV.U32 R3, RZ, RZ, R13 ;  /* 0x000000ffff037224 */ /* 0x000fe400078e000d */
[----:B-1----:R-:W-:Y:S02]  /*dab40*/  IMAD.MOV.U32 R34, RZ, RZ, R14 ;  /* 0x000000ffff227224 */ /* 0x002fe400078e000e */
[----:B------:R-:W-:-:S07]  /*dab50*/  IMAD.MOV.U32 R33, RZ, RZ, R15 ;  /* 0x000000ffff217224 */ /* 0x000fce00078e000f */
[----:B0-2---:R-:W-:Y:S05]  /*dab60*/  CALL.REL.NOINC `($__internal_26_$__cuda_sm20_div_rn_f64_full) ;  /* 0x0000064400c87944 */ /* 0x005fea0003c00000 */
.L_x_11779:
[----:B------:R-:W-:Y:S05]  /*dab70*/  BSYNC.RECONVERGENT B3 ;  /* 0x0000000000037941 */ /* 0x000fea0003800200 */
.L_x_11778:
        /* <DEDUP_REMOVED lines=176> */
.L_x_11781:
[----:B------:R-:W-:Y:S02]  /*db680*/  FSEL R2, RZ, 3.37028055040000000000e+12, P0 ;  /* 0x54442d18ff027808 */ /* 0x000fe40000000000 */
[----:B------:R-:W-:-:S07]  /*db690*/  FSEL R3, RZ, 2.1426990032196044922, P0 ;  /* 0x400921fbff037808 */ /* 0x000fce0000000000 */
.L_x_11782:
[----:B------:R-:W-:Y:S05]  /*db6a0*/  BSYNC.RECONVERGENT B0 ;  /* 0x0000000000007941 */ /* 0x000fea0003800200 */
.L_x_11780:
        /* <DEDUP_REMOVED lines=13> */
.L_x_11764:
[----:B------:R-:W-:Y:S05]  /*db780*/  BSYNC.RECONVERGENT B2 ;  /* 0x0000000000027941 */ /* 0x000fea0003800200 */
.L_x_11754:
        /* <DEDUP_REMOVED lines=15> */
.L_x_11670:
[----:B------:R-:W-:Y:S05]  /*db880*/  BSYNC.RECONVERGENT B1 ;  /* 0x0000000000017941 */ /* 0x000fea0003800200 */
.L_x_11668:
[----:B------:R-:W-:Y:S05]  /*db890*/  WARPSYNC.ALL ;  /* 0x0000000000007948 */ /* 0x000fea0003800000 */
[----:B------:R-:W-:Y:S01]  /*db8a0*/  MOV R16, 0x33145c07 ;  /* 0x33145c0700107802 */ /* 0x000fe20000000f00 */
[----:B------:R-:W-:Y:S01]  /*db8b0*/  IMAD.MOV.U32 R17, RZ, RZ, 0x3c91a626 ;  /* 0x3c91a626ff117424 */ /* 0x000fe200078e00ff */
[----:B--2---:R-:W2:Y:S01]  /*db8c0*/  DSETP.NAN.AND P0, PT, R2, R2, PT ;  /* 0x000000020200722a */ /* 0x004ea20003f08000 */
[----:B------:R-:W-:Y:S03]  /*db8d0*/  BSSY.RECONVERGENT B0, `(.L_x_11783) ;  /* 0x000002a000007945 */ /* 0x000fe60003800200 */
[----:B------:R3:W-:-:S15]  /*db8e0*/  STL.64 [R1+0x8], R16 ;  /* 0x0000081001007387 */ /* 0x0007de0000100a00 */
[----:B------:R-:W-:-:S15]  /*db8f0*/  NOP ;  /* 0x0000000000007918 */ /* 0x000fde0000000000 */
[----:B------:R-:W-:-:S15]  /*db900*/  NOP ;  /* 0x0000000000007918 */ /* 0x000fde0000000000 */
[----:B------:R-:W-:-:S15]  /*db910*/  NOP ;  /* 0x0000000000007918 */ /* 0x000fde0000000000 */
        /* <DEDUP_REMOVED lines=15> */
[----:B------:R3:W2:-:S15]  /*dba10*/  DSETP.NAN.AND P2, PT, R22, R22, PT ;  /* 0x000000161600722a */ /* 0x00069e0003f48000 */
        /* <DEDUP_REMOVED lines=12> */
[----:B------:R-:W-:Y:S01]  /*dbae0*/  IMAD.MOV.U32 R14, RZ, RZ, R12 ;  /* 0x000000ffff0e7224 */ /* 0x000fe200078e000c */
[----:B0-----:R-:W-:Y:S01]  /*dbaf0*/  @!P0 LOP3.LUT R19, R3, 0x80000000, R19, 0xb8, !PT ;  /* 0x8000000003138812 */ /* 0x001fe200078eb813 */
[----:B------:R-:W-:Y:S01]  /*dbb00*/  @!P0 IMAD.MOV.U32 R14, RZ, RZ, R2 ;  /* 0x000000ffff0e8224 */ /* 0x000fe200078e0002 */
[----:B------:R-:W-:-:S03]  /*dbb10*/  MOV R15, R13 ;  /* 0x0000000d000f7202 */ /* 0x000fc60000000f00 */
[----:B------:R-:W-:-:S15]  /*dbb20*/  @!P0 IMAD.MOV.U32 R15, RZ, RZ, R19 ;  /* 0x000000ffff0f8224 */ /* 0x000fde00078e0013 */
[----:B------:R-:W-:-:S15]  /*dbb30*/  NOP ;  /* 0x0000000000007918 */ /* 0x000fde0000000000 */
[----:B------:R-:W-:-:S15]  /*dbb40*/  NOP ;  /* 0x0000000000007918 */ /* 0x000fde0000000000 */
[----:B------:R-:W-:-:S12]  /*dbb50*/  NOP ;  /* 0x0000000000007918 */ /* 0x000fd80000000000 */
[----:B------:R-:W0:Y:S02]  /*dbb60*/  @!P0 DADD R12, -RZ, |R12| ;  /* 0x00000000ff0c8229 */ /* 0x000e24000000050c */
.L_x_11784:
[----:B------:R-:W-:Y:S05]  /*dbb70*/  BSYNC.RECONVERGENT B0 ;  /* 0x0000000000007941 */ /* 0x000fea0003800200 */
.L_x_11783:
        /* <DEDUP_REMOVED lines=11> */
[----:B------:R2:W3:Y:S02]  /*dbc30*/  @!P0 DADD R2, R22, R22 ;  /* 0x0000000016028229 */ /* 0x0004e40000000016 */
[----:B--23--:R-:W-:Y:S05]  /*dbc40*/  @!P0 BRA `(.L_x_11787) ;  /* 0x00000138008c8947 */ /* 0x00cfea0003800000 */
[----:B------:R-:W2:-:S15]  /*dbc50*/  DSETP.NEU.AND P0, PT, R60, +INF , PT ;  /* 0x7ff000003c00742a */ /* 0x000e9e0003f0d000 */
[----:B------:R-:W-:-:S15]  /*dbc60*/  NOP ;  /* 0x0000000000007918 */ /* 0x000fde0000000000 */
[----:B------:R-:W-:-:S15]  /*dbc70*/  NOP ;  /* 0x0000000000007918 */ /* 0x000fde0000000000 */
[----:B------:R-:W-:-:S15]  /*dbc80*/  NOP ;  /* 0x0000000000007918 */ /* 0x000fde0000000000 */
[----:B------:R-:W-:-:S04]  /*dbc90*/  NOP ;  /* 0x0000000000007918 */ /* 0x000fc80000000000 */
[----:B--2---:R2:W3:-:S15]  /*dbca0*/  @!P0 DADD R2, R20, R20 ;  /* 0x0000000014028229 */ /* 0x0044de0000000014 */
[----:B------:R-:W-:-:S15]  /*dbcb0*/  NOP ;  /* 0x0000000000007918 */ /* 0x000fde0000000000 */
[----:B------:R-:W-:-:S15]  /*dbcc0*/  NOP ;  /* 0x0000000000007918 */ /* 0x000fde0000000000 */
[----:B------:R-:W-:-:S15]  /*dbcd0*/  NOP ;  /* 0x0000000000007918 */ /* 0x000fde0000000000 */
[----:B------:R-:W-:-:S04]  /*dbce0*/  NOP ;  /* 0x0000000000007918 */ /* 0x000fc80000000000 */
[----:B------:R2:W4:Y:S02]  /*dbcf0*/  @!P0 DADD R16, -RZ, -R22 ;  /* 0x00000000ff108229 */ /* 0x0005240000000916 */
[----:B--234-:R-:W-:Y:S05]  /*dbd00*/  @!P0 BRA `(.L_x_11787) ;  /* 0x00000138005c8947 */ /* 0x01cfea0003800000 */
[----:B------:R-:W2:Y:S02]  /*dbd10*/  DSETP.NEU.AND P0, PT, R20, RZ, PT ;  /* 0x000000ff1400722a */ /* 0x000ea40003f0d000 */
[----:B--2---:R-:W-:Y:S02]  /*dbd20*/  @!P0 IMAD.MOV.U32 R18, RZ, RZ, 0x54442d18 ;  /* 0x54442d18ff128424 */ /* 0x004fe400078e00ff */
        /* <DEDUP_REMOVED lines=15> */
[----:B--2---:R-:W-:Y:S01]  /*dbe20*/  @P0 MOV R2, R16 ;  /* 0x0000001000020202 */ /* 0x004fe20000000f00 */
[----:B------:R-:W-:-:S15]  /*dbe30*/  @P0 IMAD.MOV.U32 R3, RZ, RZ, R17 ;  /* 0x000000ffff030224 */ /* 0x000fde00078e0011 */
[----:B------:R-:W-:-:S15]  /*dbe40*/  NOP ;  /* 0x0000000000007918 */ /* 0x000fde0000000000 */
[----:B------:R-:W-:-:S15]  /*dbe50*/  NOP ;  /* 0x0000000000007918 */ /* 0x000fde0000000000 */
[----:B------:R-:W-:-:S15]  /*dbe60*/  NOP ;  /* 0x0000000000007918 */ /* 0x000fde0000000000 */
[----:B------:R-:W-:-:S01]  /*dbe70*/  NOP ;  /* 0x0000000000007918 */ /* 0x000fc20000000000 */
[----:B------:R2:W3:-:S15]  /*dbe80*/  @!P0 DADD R2, R18, UR10 ;  /* 0x0000000a12028e29 */ /* 0x0004de0008000000 */
[----:B------:R-:W-:-:S15]  /*dbe90*/  NOP ;  /* 0x0000000000007918 */ /* 0x000fde0000000000 */
[----:B------:R-:W-:-:S15]  /*dbea0*/  NOP ;  /* 0x0000000000007918 */ /* 0x000fde0000000000 */
[----:B------:R-:W-:-:S15]  /*dbeb0*/  NOP ;  /* 0x0000000000007918 */ /* 0x000fde0000000000 */
[----:B------:R-:W-:-:S04]  /*dbec0*/  NOP ;  /* 0x0000000000007918 */ /* 0x000fc80000000000 */
[----:B------:R2:W4:Y:S02]  /*dbed0*/  @!P0 DADD R16, R22, R22 ;  /* 0x0000000016108229 */ /* 0x0005240000000016 */
[----:B--234-:R-:W-:Y:S05]  /*dbee0*/  BRA `(.L_x_11787) ;  /* 0x0000013400e47947 */ /* 0x01cfea0003800000 */
.L_x_11786:
[----:B------:R-:W-:Y:S01]  /*dbef0*/  IMAD.MOV.U32 R0, RZ, RZ, R59 ;  /* 0x000000ffff007224 */ /* 0x000fe200078e003b */
[----:B------:R-:W2:Y:S01]  /*dbf00*/  DSETP.MAX.AND P0, P1, R58, R60, PT ;  /* 0x0000003c3a00722a */ /* 0x000ea2000390f000 */
[----:B------:R-:W-:Y:S02]  /*dbf10*/  IMAD.MOV.U32 R17, RZ, RZ, R61 ;  /* 0x000000ffff117224 */ /* 0x000fe400078e003d */
[----:B------:R-:W-:-:S03]  /*dbf20*/  IMAD.MOV.U32 R3, RZ, RZ, R60 ;  /* 0x000000ffff037224 */ /* 0x000fc600078e003c */
[----:B--2---:R-:W-:Y:S01]  /*dbf30*/  FSEL R19, R0, R17, P0 ;  /* 0x0000001100137208 */ /* 0x004fe20000000000 */
[----:B------:R-:W-:Y:S01]  /*dbf40*/  IMAD.MOV.U32 R0, RZ, RZ, R58 ;  /* 0x000000ffff007224 */ /* 0x000fe200078e003a */
[----:B------:R-:W-:-:S04]  /*dbf50*/  @P1 LOP3.LUT R19, R17, 0x80000, RZ, 0xfc, !PT ;  /* 0x0008000011131812 */ /* 0x000fc800078efcff */
[----:B------:R-:W-:Y:S01]  /*dbf60*/  SEL R2, R0, R3, P0 ;  /* 0x0000000300027207 */ /* 0x000fe20000000000 */
[----:B------:R-:W-:-:S15]  /*dbf70*/  IMAD.MOV.U32 R3, RZ, RZ, R19 ;  /* 0x000000ffff037224 */ /* 0x000fde00078e0013 */
[----:B------:R-:W-:-:S15]  /*dbf80*/  NOP ;  /* 0x0000000000007918 */ /* 0x000fde0000000000 */
[----:B------:R-:W-:-:S15]  /*dbf90*/  NOP ;  /* 0x0000000000007918 */ /* 0x000fde0000000000 */
[----:B------:R-:W-:-:S06]  /*dbfa0*/  NOP ;  /* 0x0000000000007918 */ /* 0x000fcc0000000000 */
        /* <DEDUP_REMOVED lines=95> */
[----:B-1----:R-:W-:Y:S01]  /*dc5a0*/  MOV R2, 0x0 ;  /* 0x0000000000027802 */ /* 0x002fe20000000f00 */
[----:B------:R-:W-:Y:S01]  /*dc5b0*/  IMAD.MOV.U32 R3, RZ, RZ, 0x3fd80000 ;  /* 0x3fd80000ff037424 */ /* 0x000fe200078e00ff */
[----:B------:R-:W-:Y:S01]  /*dc5c0*/  LOP3.LUT R35, R0, 0x7fd00000, RZ, 0x3c, !PT ;  /* 0x7fd0000000237812 */ /* 0x000fe200078e3cff */
[----:B------:R-:W-:-:S15]  /*dc5d0*/  IMAD.MOV.U32 R34, RZ, RZ, RZ ;  /* 0x000000ffff227224 */ /* 0x000fde00078e00ff */
[----:B------:R-:W-:-:S15]  /*dc5e0*/  NOP ;  /* 0x0000000000007918 */ /* 0x000fde0000000000 */
[----:B------:R-:W-:-:S15]  /*dc5f0*/  NOP ;  /* 0x0000000000007918 */ /* 0x000fde0000000000 */
[----:B------:R-:W-:-:S14]  /*dc600*/  NOP ;  /* 0x0000000000007918 */ /* 0x000fdc0000000000 */
        /* <DEDUP_REMOVED lines=75> */
[----:B--2---:R-:W-:Y:S02]  /*dcac0*/  LOP3.LUT R45, R46, 0x100000, RZ, 0xfc, !PT ;  /* 0x001000002e2d7812 */ /* 0x004fe400078efcff */
[----:B------:R-:W-:-:S15]  /*dcad0*/  MOV R44, RZ ;  /* 0x000000ff002c7202 */ /* 0x000fde0000000f00 */
[----:B------:R-:W-:-:S15]  /*dcae0*/  NOP ;  /* 0x0000000000007918 */ /* 0x000fde0000000000 */
[----:B------:R-:W-:-:S15]  /*dcaf0*/  NOP ;  /* 0x0000000000007918 */ /* 0x000fde0000000000 */
[----:B------:R-:W-:-:S15]  /*dcb00*/  NOP ;  /* 0x0000000000007918 */ /* 0x000fde0000000000 */
        /* <DEDUP_REMOVED lines=100> */
.L_x_11794:
[----:B------:R-:W-:Y:S05]  /*dd150*/  BSYNC.RECONVERGENT B3 ;  /* 0x0000000000037941 */ /* 0x000fea0003800200 */
.L_x_11793:
        /* <DEDUP_REMOVED lines=193> */
.L_x_11792:
        /* <DEDUP_REMOVED lines=77> */
.L_x_11801:
[----:B------:R-:W-:Y:S05]  /*de240*/  BSYNC.RECONVERGENT B4 ;  /* 0x0000000000047941 */ /* 0x000fea0003800200 */
.L_x_11800:
[----:B------:R-:W-:Y:S02]  /*de250*/  IMAD.MOV.U32 R18, RZ, RZ, R2 ;  /* 0x000000ffff127224 */ /* 0x000fe400078e0002 */
[----:B------:R-:W-:-:S07]  /*de260*/  IMAD.MOV.U32 R19, RZ, RZ, R3 ;  /* 0x000000ffff137224 */ /* 0x000fce00078e0003 */
.L_x_11799:
[----:B------:R-:W-:Y:S05]  /*de270*/  BSYNC.RECONVERGENT B3 ;  /* 0x0000000000037941 */ /* 0x000fea0003800200 */
.L_x_11798:
        /* <DEDUP_REMOVED lines=9> */
[----:B------:R-:W-:Y:S01]  /*de310*/  MOV R2, R60 ;  /* 0x0000003c00027202 */ /* 0x000fe20000000f00 */
        /* <DEDUP_REMOVED lines=60> */
.L_x_11806:
[----:B------:R-:W-:Y:S05]  /*de6e0*/  BSYNC.RECONVERGENT B4 ;  /* 0x0000000000047941 */ /* 0x000fea0003800200 */
.L_x_11805:
[----:B------:R-:W-:Y:S05]  /*de6f0*/  BRA `(.L_x_11804) ;  /* 0x0000000000047947 */ /* 0x000fea0003800000 */
.L_x_11803:
[----:B------:R1:W2:Y:S02]  /*de700*/  DADD R2, R62, -R32 ;  /* 0x000000003e027229 */ /* 0x0002a40000000820 */
.L_x_11804:
[----:B------:R-:W-:Y:S05]  /*de710*/  BSYNC.RECONVERGENT B3 ;  /* 0x0000000000037941 */ /* 0x000fea0003800200 */
.L_x_11802:
[----:B--2---:R-:W2:Y:S01]  /*de720*/  DMUL R2, R2, 0.5 ;  /* 0x3fe0000002027828 */ /* 0x004ea20000000000 */
[----:B------:R-:W-:Y:S01]  /*de730*/  MOV R34, 0x0 ;  /* 0x0000000000227802 */ /* 0x000fe20000000f00 */
[----:B------:R-:W-:Y:S01]  /*de740*/  IMAD.MOV.U32 R35, RZ, RZ, 0x3fd80000 ;  /* 0x3fd80000ff237424 */ /* 0x000fe200078e00ff */
[----:B------:R-:W-:-:S15]  /*de750*/  BSSY.RECONVERGENT B3, `(.L_x_11807) ;  /* 0x0000045000037945 */ /* 0x000fde0003800200 */
        /* <DEDUP_REMOVED lines=68> */
.L_x_11808:
[----:B------:R-:W-:Y:S05]  /*deba0*/  BSYNC.RECONVERGENT B3 ;  /* 0x0000000000037941 */ /* 0x000fea0003800200 */
.L_x_11807:
        /* <DEDUP_REMOVED lines=197> */
.L_x_11809:
[----:B------:R-:W1:Y:S01]  /*df800*/  DADD R32, R18, 2 ;  /* 0x4000000012207429 */ /* 0x000e620000000000 */
[----:B------:R-:W-:Y:S01]  /*df810*/  MOV R2, 0x1 ;  /* 0x0000000100027802 */ /* 0x000fe20000000f00 */
        /* <DEDUP_REMOVED lines=50> */
.L_x_11811:
[----:B------:R-:W-:Y:S05]  /*dfb40*/  BSYNC.RECONVERGENT B3 ;  /* 0x0000000000037941 */ /* 0x000fea0003800200 */
.L_x_11810:
        /* <DEDUP_REMOVED lines=78> */
.L_x_11797:
        /* <DEDUP_REMOVED lines=54> */
[----:B------:R-:W-:Y:S02]  /*e0390*/  IMAD.MOV.U32 R48, RZ, RZ, R2 ;  /* 0x000000ffff307224 */ /* 0x000fe400078e0002 */
[----:B------:R-:W-:-:S07]  /*e03a0*/  IMAD.MOV.U32 R49, RZ, RZ, R3 ;  /* 0x000000ffff317224 */ /* 0x000fce00078e0003 */
.L_x_11814:
[----:B------:R-:W-:Y:S05]  /*e03b0*/  BSYNC.RECONVERGENT B3 ;  /* 0x0000000000037941 */ /* 0x000fea0003800200 */
.L_x_11813:
        /* <DEDUP_REMOVED lines=12> */
[----:B-1----:R-:W-:Y:S01]  /*e0480*/  @!P0 IMAD.MOV.U32 R3, RZ, RZ, R33 ;  /* 0x000000ffff038224 */ /* 0x002fe200078e0021 */
        /* <DEDUP_REMOVED lines=184> */
.L_x_11815:
        /* <DEDUP_REMOVED lines=52> */
.L_x_11817:
[----:B------:R-:W-:Y:S05]  /*e1350*/  BSYNC.RECONVERGENT B3 ;  /* 0x0000000000037941 */ /* 0x000fea0003800200 */
.L_x_11816:
[----:B------:R-:W-:Y:S01]  /*e1360*/  MOV R44, 0xceb2dc44 ;  /* 0xceb2dc44002c7802 */ /* 0x000fe20000000f00 */
[----:B------:R-:W-:Y:S01]  /*e1370*/  IMAD.MOV.U32 R45, RZ, RZ, 0x3ed087ff ;  /* 0x3ed087ffff2d7424 */ /* 0x000fe200078e00ff */
        /* <DEDUP_REMOVED lines=76> */
.L_x_11812:
        /* <DEDUP_REMOVED lines=60> */
.L_x_11819:
[----:B------:R-:W-:Y:S05]  /*e1c00*/  BSYNC.RECONVERGENT B3 ;  /* 0x0000000000037941 */ /* 0x000fea0003800200 */
.L_x_11818:
        /* <DEDUP_REMOVED lines=48> */
.L_x_11821:
[----:B------:R-:W-:Y:S05]  /*e1f10*/  BSYNC.RECONVERGENT B3 ;  /* 0x0000000000037941 */ /* 0x000fea0003800200 */
.L_x_11820:
[----:B------:R-:W-:Y:S02]  /*e1f20*/  IMAD.MOV.U32 R18, RZ, RZ, R2 ;  /* 0x000000ffff127224 */ /* 0x000fe400078e0002 */
[----:B------:R-:W-:Y:S01]  /*e1f30*/  IMAD.MOV.U32 R19, RZ, RZ, R3 ;  /* 0x000000ffff137224 */ /* 0x000fe200078e0003 */
[----:B------:R-:W-:Y:S06]  /*e1f40*/  BRA `(.L_x_11795) ;  /* 0x0000000000d07947 */ /* 0x000fec0003800000 */
.L_x_11796:
        /* <DEDUP_REMOVED lines=48> */
[----:B0-----:R-:W-:Y:S05]  /*e2250*/  CALL.REL.NOINC `($__internal_27_$__cuda_sm20_dsqrt_rn_f64_mediumpath_v1) ;  /* 0x000005d800407944 */ /* 0x001fea0003c00000 */
[----:B------:R-:W-:Y:S02]  /*e2260*/  IMAD.MOV.U32 R18, RZ, RZ, R2 ;  /* 0x000000ffff127224 */ /* 0x000fe400078e0002 */
[----:B------:R-:W-:-:S07]  /*e2270*/  IMAD.MOV.U32 R19, RZ, RZ, R3 ;  /* 0x000000ffff137224 */ /* 0x000fce00078e0003 */
.L_x_11822:
[----:B------:R-:W-:Y:S05]  /*e2280*/  BSYNC.RECONVERGENT B3 ;  /* 0x0000000000037941 */ /* 0x000fea0003800200 */
.L_x_11795:
[----:B------:R-:W-:Y:S05]  /*e2290*/  BSYNC.RECONVERGENT B2 ;  /* 0x0000000000027941 */ /* 0x000fea0003800200 */
.L_x_11791:
[----:B------:R-:W1:Y:S01]  /*e22a0*/  DSETP.GEU.AND P0, PT, R58, 5.9666725849601653946e-154, PT ;  /* 0x202000003a00742a */ /* 0x000e620003f0e000 */
[----:B------:R-:W-:Y:S04]  /*e22b0*/  BSSY.RECONVERGENT B3, `(.L_x_11823) ;  /* 0x00006b0000037945 */ /* 0x000fe80003800200 */
[----:B------:R-:W-:Y:S04]  /*e22c0*/  BSSY.RELIABLE B2, `(.L_x_11824) ;  /* 0x00004b1000027945 */ /* 0x000fe80003800100 */
[----:B-1----:R-:W-:Y:S05]  /*e22d0*/  @!P0 BRA `(.L_x_11825) ;  /* 0x0000004800a48947 */ /* 0x002fea0003800000 */
[----:B------:R-:W1:Y:S01]  /*e22e0*/  MUFU.RCP64H R3, R17 ;  /* 0x0000001100037308 */ /* 0x000e620000001800 */
[----:B------:R-:W-:Y:S01]  /*e22f0*/  MOV R2, 0x1 ;  /* 0x0000000100027802 */ /* 0x000fe20000000f00 */
[----:B------:R-:W-:Y:S01]  /*e2300*/  BSSY.RECONVERGENT B4, `(.L_x_11826) ;  /* 0x000002f000047945 */ /* 0x000fe20003800200 */
[----:B------:R-:W-:-:S04]  /*e2310*/  FSETP.GEU.AND P1, PT, |R59|, 6.5827683646048100446e-37, PT ;  /* 0x036000003b00780b */ /* 0x000fc80003f2e200 */
        /* <DEDUP_REMOVED lines=45> */
.L_x_11827:
[----:B------:R-:W-:Y:S05]  /*e25f0*/  BSYNC.RECONVERGENT B4 ;  /* 0x0000000000047941 */ /* 0x000fea0003800200 */
.L_x_11826:
        /* <DEDUP_REMOVED lines=16> */
[----:B------:R-:W-:Y:S01]  /*e2700*/  UMOV UR6, 0x71155f70 ;  /* 0x71155f7000067882 */ /* 0x000fe20000000000 */
[----:B------:R-:W-:Y:S01]  /*e2710*/  IMAD.MOV.U32 R33, RZ, RZ, 0x3ebac2fe ;  /* 0x3ebac2feff217424 */ /* 0x000fe200078e00ff */
        /* <DEDUP_REMOVED lines=31> */
[----:B-1----:R-:W-:Y:S01]  /*e2910*/  IADD3 R33, PT, PT, R17, -0x100000, RZ ;  /* 0xfff0000011217810 */ /* 0x002fe20007ffe0ff */
        /* <DEDUP_REMOVED lines=134> */
.L_x_11830:
[----:B------:R-:W-:Y:S01]  /*e3180*/  IMAD.MOV.U32 R32, RZ, RZ, 0x180754af ;  /* 0x180754afff207424 */ /* 0x000fe200078e00ff */
[----:B------:R-:W-:Y:S01]  /*e3190*/  MOV R33, 0x3fb3823b ;  /* 0x3fb3823b00217802 */ /* 0x000fe20000000f00 */
        /* <DEDUP_REMOVED lines=121> */
.L_x_11829:
[----:B------:R-:W1:Y:S02]  /*e3930*/  DADD R16, -RZ, |R2| ;  /* 0x00000000ff107229 */ /* 0x000e640000000502 */
[----:B-1----:R-:W-:-:S13]  /*e3940*/  ISETP.GE.AND P0, PT, R17, 0x3fe26666, PT ;  /* 0x3fe266661100780c */ /* 0x002fda0003f06270 */
[----:B------:R-:W-:Y:S05]  /*e3950*/  @!P0 BRA `(.L_x_11832) ;  /* 0x0000000800a48947 */ /* 0x000fea0003800000 */
        /* <DEDUP_REMOVED lines=169> */
.L_x_11832:
        /* <DEDUP_REMOVED lines=123> */
.L_x_11828:
        /* <DEDUP_REMOVED lines=78> */
.L_x_11839:
[----:B------:R-:W-:Y:S05]  /*e5080*/  BSYNC.RECONVERGENT B6 ;  /* 0x0000000000067941 */ /* 0x000fea0003800200 */
.L_x_11838:
[----:B------:R-:W-:Y:S02]  /*e5090*/  IMAD.MOV.U32 R70, RZ, RZ, R2 ;  /* 0x000000ffff467224 */ /* 0x000fe400078e0002 */
[----:B------:R-:W-:-:S07]  /*e50a0*/  IMAD.MOV.U32 R71, RZ, RZ, R3 ;  /* 0x000000ffff477224 */ /* 0x000fce00078e0003 */
.L_x_11837:
[----:B------:R-:W-:Y:S05]  /*e50b0*/  BSYNC.RECONVERGENT B5 ;  /* 0x0000000000057941 */ /* 0x000fea0003800200 */
.L_x_11836:
        /* <DEDUP_REMOVED lines=63> */
.L_x_11844:
[----:B------:R-:W-:Y:S05]  /*e54b0*/  BSYNC.RECONVERGENT B6 ;  /* 0x0000000000067941 */ /* 0x000fea0003800200 */
.L_x_11843:
[----:B------:R-:W-:Y:S02]  /*e54c0*/  IMAD.MOV.U32 R60, RZ, RZ, R2 ;  /* 0x000000ffff3c7224 */ /* 0x000fe400078e0002 */
[----:B------:R-:W-:Y:S01]  /*e54d0*/  IMAD.MOV.U32 R61, RZ, RZ, R3 ;  /* 0x000000ffff3d7224 */ /* 0x000fe200078e0003 */
[----:B------:R-:W-:Y:S06]  /*e54e0*/  BRA `(.L_x_11842) ;  /* 0x0000000000047947 */ /* 0x000fec0003800000 */
.L_x_11841:
[----:B------:R1:W2:Y:S02]  /*e54f0*/  DADD R60, -R64, R62 ;  /* 0x00000000403c7229 */ /* 0x0002a4000000013e */
.L_x_11842:
[----:B------:R-:W-:Y:S05]  /*e5500*/  BSYNC.RECONVERGENT B5 ;  /* 0x0000000000057941 */ /* 0x000fea0003800200 */
.L_x_11840:
        /* <DEDUP_REMOVED lines=72> */
[----:B01----:R-:W-:Y:S05]  /*e5990*/  CALL.REL.NOINC `($__internal_27_$__cuda_sm20_dsqrt_rn_f64_mediumpath_v1) ;  /* 0x000005a000707944 */ /* 0x003fea0003c00000 */
.L_x_11846:
[----:B------:R-:W-:Y:S05]  /*e59a0*/  BSYNC.RECONVERGENT B5 ;  /* 0x0000000000057941 */ /* 0x000fea0003800200 */
.L_x_11845:
[----:B------:R-:W-:Y:S02]  /*e59b0*/  IMAD.MOV.U32 R60, RZ, RZ, R2 ;  /* 0x000000ffff3c7224 */ /* 0x000fe400078e0002 */
[----:B------:R-:W-:Y:S01]  /*e59c0*/  IMAD.MOV.U32 R61, RZ, RZ, R3 ;  /* 0x000000ffff3d7224 */ /* 0x000fe200078e0003 */
[----:B------:R-:W-:Y:S06]  /*e59d0*/  BRA `(.L_x_11847) ;  /* 0x0000001000dc7947 */ /* 0x000fec0003800000 */
.L_x_11835:
[----:B------:R-:W1:Y:S02]  /*e59e0*/  DSETP.GT.AND P0, PT, R58, 1, PT ;  /* 0x3ff000003a00742a */ /* 0x000e640003f04000 */
[----:B-1----:R-:W-:Y:S05]  /*e59f0*/  @P0 BRA `(.L_x_11848) ;  /* 0x0000000400040947 */ /* 0x002fea0003800000 */
[----:B------:R-:W1:Y:S01]  /*e5a00*/  DADD R2, -R58, 1 ;  /* 0x3ff000003a027429 */ /* 0x000e620000000100 */
[----:B------:R-:W-:Y:S01]  /*e5a10*/  MOV R16, 0x0 ;  /* 0x0000000000107802 */ /* 0x000fe20000000f00 */
[----:B------:R-:W-:Y:S01]  /*e5a20*/  IMAD.MOV.U32 R17, RZ, RZ, 0x3fd80000 ;  /* 0x3fd80000ff117424 */ /* 0x000fe200078e00ff */
[----:B------:R-:W-:-:S15]  /*e5a30*/  BSSY.RECONVERGENT B5, `(.L_x_11849) ;  /* 0x000003a000057945 */ /* 0x000fde0003800200 */
        /* <DEDUP_REMOVED lines=57> */
.L_x_11850:
[----:B------:R-:W-:Y:S05]  /*e5dd0*/  BSYNC.RECONVERGENT B5 ;  /* 0x0000000000057941 */ /* 0x000fea0003800200 */
.L_x_11849:
[----:B------:R-:W-:Y:S02]  /*e5de0*/  IMAD.MOV.U32 R60, RZ, RZ, R2 ;  /* 0x000000ffff3c7224 */ /* 0x000fe400078e0002 */
[----:B------:R-:W-:Y:S01]  /*e5df0*/  IMAD.MOV.U32 R61, RZ, RZ, R3 ;  /* 0x000000ffff3d7224 */ /* 0x000fe200078e0003 */
[----:B------:R-:W-:Y:S06]  /*e5e00*/  BRA `(.L_x_11847) ;  /* 0x0000000c00d07947 */ /* 0x000fec0003800000 */
.L_x_11848:
[----:B------:R-:W1:Y:S01]  /*e5e10*/  DMUL R64, R68, R64 ;  /* 0x0000004044407228 */ /* 0x000e620000000000 */
[----:B------:R-:W-:Y:S01]  /*e5e20*/  IMAD.MOV.U32 R32, RZ, RZ, 0x0 ;  /* 0x00000000ff207424 */ /* 0x000fe200078e00ff */
[----:B-1----:R-:W1:Y:S01]  /*e5e30*/  MUFU.RSQ64H R45, R65 ;  /* 0x00000041002d7308 */ /* 0x002e620000001c00 */
[----:B------:R-:W-:Y:S01]  /*e5e40*/  VIADD R44, R65, 0xfcb00000 ;  /* 0xfcb00000412c7836 */ /* 0x000fe20000000000 */
[----:B------:R-:W-:Y:S01]  /*e5e50*/  MOV R33, 0x3fd80000 ;  /* 0x3fd8000000217802 */ /* 0x000fe20000000f00 */
[----:B------:R-:W-:Y:S03]  /*e5e60*/  BSSY.RECONVERGENT B5, `(.L_x_11851) ;  /* 0x0000040000057945 */ /* 0x000fe60003800200 */
        /* <DEDUP_REMOVED lines=63> */
.L_x_11852:
[----:B------:R-:W-:Y:S05]  /*e6260*/  BSYNC.RECONVERGENT B5 ;  /* 0x0000000000057941 */ /* 0x000fea0003800200 */
.L_x_11851:
        /* <DEDUP_REMOVED lines=48> */
.L_x_11854:
[----:B------:R-:W-:Y:S05]  /*e6570*/  BSYNC.RECONVERGENT B5 ;  /* 0x0000000000057941 */ /* 0x000fea0003800200 */
.L_x_11853:
[----:B------:R-:W1:Y:S01]  /*e6580*/  DMUL R58, R58, 8.11296384146066816958e+31 ;  /* 0x469000003a3a7828 */ /* 0x000e620000000000 */
[----:B------:R-:W-:Y:S02]  /*e6590*/  IMAD.MOV.U32 R60, RZ, RZ, R2 ;  /* 0x000000ffff3c7224 */ /* 0x000fe400078e0002 */
[----:B------:R-:W-:Y:S01]  /*e65a0*/  IMAD.MOV.U32 R61, RZ, RZ, R3 ;  /* 0x000000ffff3d7224 */ /* 0x000fe200078e0003 */
[----:B-1----:R-:W-:Y:S06]  /*e65b0*/  BRA `(.L_x_11847) ;  /* 0x0000000400e47947 */ /* 0x002fec0003800000 */
.L_x_11834:
[----:B------:R-:W1:Y:S01]  /*e65c0*/  MUFU.RSQ64H R45, R61 ;  /* 0x0000003d002d7308 */ /* 0x000e620000001c00 */
[----:B------:R-:W-:Y:S01]  /*e65d0*/  VIADD R44, R61, 0xfcb00000 ;  /* 0xfcb000003d2c7836 */ /* 0x000fe20000000000 */
[----:B------:R-:W-:Y:S01]  /*e65e0*/  BSSY.RECONVERGENT B5, `(.L_x_11855) ;  /* 0x0000034000057945 */ /* 0x000fe20003800200 */
[----:B------:R-:W-:Y:S02]  /*e65f0*/  IMAD.MOV.U32 R32, RZ, RZ, 0x0 ;  /* 0x00000000ff207424 */ /* 0x000fe400078e00ff */
[----:B------:R-:W-:Y:S01]  /*e6600*/  IMAD.MOV.U32 R33, RZ, RZ, 0x3fd80000 ;  /* 0x3fd80000ff217424 */ /* 0x000fe200078e00ff */
        /* <DEDUP_REMOVED lines=47> */
[----:B------:R-:W-:Y:S01]  /*e6900*/  MOV R48, R2 ;  /* 0x0000000200307202 */ /* 0x000fe20000000f00 */
[----:B------:R-:W-:-:S07]  /*e6910*/  IMAD.MOV.U32 R49, RZ, RZ, R3 ;  /* 0x000000ffff317224 */ /* 0x000fce00078e0003 */
.L_x_11856:
[----:B------:R-:W-:Y:S05]  /*e6920*/  BSYNC.RECONVERGENT B5 ;  /* 0x0000000000057941 */ /* 0x000fea0003800200 */
.L_x_11855:
        /* <DEDUP_REMOVED lines=62> */
.L_x_11858:
[----:B------:R-:W-:Y:S05]  /*e6d10*/  BSYNC.RECONVERGENT B5 ;  /* 0x0000000000057941 */ /* 0x000fea0003800200 */
.L_x_11857:
[----:B------:R1:W2:Y:S01]  /*e6d20*/  DMUL R60, R2, R48 ;  /* 0x00000030023c7228 */ /* 0x0002a20000000000 */
[----:B------:R-:W-:Y:S02]  /*e6d30*/  IMAD.MOV.U32 R58, RZ, RZ, 0x0 ;  /* 0x00000000ff3a7424 */ /* 0x000fe400078e00ff */
[----:B-12---:R-:W-:-:S07]  /*e6d40*/  IMAD.MOV.U32 R59, RZ, RZ, 0x3ff00000 ;  /* 0x3ff00000ff3b7424 */ /* 0x006fce00078e00ff */
.L_x_11847:
[----:B------:R-:W-:Y:S05]  /*e6d50*/  BSYNC.RECONVERGENT B4 ;  /* 0x0000000000047941 */ /* 0x000fea0003800200 */
.L_x_11833:
[----:B------:R-:W-:Y:S05]  /*e6d60*/  BRA `(.L_x_11859) ;  /* 0x0000000000187947 */ /* 0x000fea0003800000 */
.L_x_11825:
[----:B------:R1:W2:-:S15]  /*e6d70*/  DMUL R60, R16, 9.00719925474099200000e+15 ;  /* 0x43400000103c7828 */ /* 0x00029e0000000000 */
[----:B------:R-:W-:-:S15]  /*e6d80*/  NOP ;  /* 0x0000000000007918 */ /* 0x000fde0000000000 */
[----:B------:R-:W-:-:S15]  /*e6d90*/  NOP ;  /* 0x0000000000007918 */ /* 0x000fde0000000000 */
[----:B------:R-:W-:-:S15]  /*e6da0*/  NOP ;  /* 0x0000000000007918 */ /* 0x000fde0000000000 */
[----:B------:R-:W-:-:S04]  /*e6db0*/  NOP ;  /* 0x0000000000007918 */ /* 0x000fc80000000000 */
[----:B-12---:R-:W3:Y:S02]  /*e6dc0*/  DMUL R58, R58, 9.00719925474099200000e+15 ;  /* 0x434000003a3a7828 */ /* 0x006ee40000000000 */
.L_x_11859:
[----:B------:R-:W-:Y:S05]  /*e6dd0*/  BSYNC.RELIABLE B2 ;  /* 0x0000000000027941 */ /* 0x000fea0003800100 */
.L_x_11824:
        /* <DEDUP_REMOVED lines=68> */
.L_x_11862:
[----:B------:R-:W-:Y:S05]  /*e7220*/  BSYNC.RECONVERGENT B2 ;  /* 0x0000000000027941 */ /* 0x000fea0003800200 */
.L_x_11861:
        /* <DEDUP_REMOVED lines=176> */
.L_x_11864:
[----:B------:R-:W-:Y:S02]  /*e7d30*/  FSEL R2, RZ, 3.37028055040000000000e+12, P0 ;  /* 0x54442d18ff027808 */ /* 0x000fe40000000000 */
[----:B------:R-:W-:-:S07]  /*e7d40*/  FSEL R3, RZ, 2.1426990032196044922, P0 ;  /* 0x400921fbff037808 */ /* 0x000fce0000000000 */
.L_x_11865:
[----:B------:R-:W-:Y:S05]  /*e7d50*/  BSYNC.RECONVERGENT B0 ;  /* 0x0000000000007941 */ /* 0x000fea0003800200 */
.L_x_11863:
        /* <DEDUP_REMOVED lines=10> */
.L_x_11860:
        /* <DEDUP_REMOVED lines=58> */
[----:B------:R-:W-:Y:S02]  /*e81a0*/  IMAD.MOV.U32 R3, RZ, RZ, R35 ;  /* 0x000000ffff037224 */ /* 0x000fe400078e0023 */
[----:B------:R-:W-:Y:S02]  /*e81b0*/  IMAD.MOV.U32 R34, RZ, RZ, R16 ;  /* 0x000000ffff227224 */ /* 0x000fe400078e0010 */
[----:B------:R-:W-:-:S07]  /*e81c0*/  IMAD.MOV.U32 R33, RZ, RZ, R17 ;  /* 0x000000ffff217224 */ /* 0x000fce00078e0011 */
[----:B01----:R-:W-:Y:S05]  /*e81d0*/  CALL.REL.NOINC `($__internal_26_$__cuda_sm20_div_rn_f64_full) ;  /* 0x00000570002c7944 */ /* 0x003fea0003c00000 */
.L_x_11867:
[----:B------:R-:W-:Y:S05]  /*e81e0*/  BSYNC.RECONVERGENT B2 ;  /* 0x0000000000027941 */ /* 0x000fea0003800200 */
.L_x_11866:
        /* <DEDUP_REMOVED lines=176> */
.L_x_11869:
[----:B------:R-:W-:Y:S02]  /*e8cf0*/  FSEL R2, RZ, 3.37028055040000000000e+12, P0 ;  /* 0x54442d18ff027808 */ /* 0x000fe40000000000 */
[----:B------:R-:W-:-:S07]  /*e8d00*/  FSEL R3, RZ, 2.1426990032196044922, P0 ;  /* 0x400921fbff037808 */ /* 0x000fce0000000000 */
.L_x_11870:
[----:B------:R-:W-:Y:S05]  /*e8d10*/  BSYNC.RECONVERGENT B0 ;  /* 0x0000000000007941 */ /* 0x000fea0003800200 */
.L_x_11868:
        /* <DEDUP_REMOVED lines=9> */
.L_x_11831:
[----:B------:R-:W-:Y:S05]  /*e8db0*/  BSYNC.RECONVERGENT B3 ;  /* 0x0000000000037941 */ /* 0x000fea0003800200 */
.L_x_11823:
[----:B------:R-:W-:Y:S01]  /*e8dc0*/  ISETP.GE.AND P0, PT, R23, RZ, PT ;  /* 0x000000ff1700720c */ /* 0x000fe20003f06270 */
[----:B------:R-:W2:Y:S03]  /*e8dd0*/  DADD R16, -RZ, -R18 ;  /* 0x00000000ff107229 */ /* 0x000ea60000000912 */
[----:B--2---:R-:W-:Y:S02]  /*e8de0*/  FSEL R16, R18, R16, !P0 ;  /* 0x0000001012107208 */ /* 0x004fe40004000000 */
[----:B------:R-:W-:Y:S01]  /*e8df0*/  FSEL R17, R19, R17, !P0 ;  /* 0x0000001113117208 */ /* 0x000fe20004000000 */
[----:B------:R-:W-:Y:S06]  /*e8e00*/  BRA `(.L_x_11787) ;  /* 0x00000068001c7947 */ /* 0x000fec0003800000 */
.L_x_11790:
        /* <DEDUP_REMOVED lines=15> */
.L_x_11789:
[----:B------:R3:W4:Y:S01]  /*e8f00*/  DADD R16, -RZ, -R22 ;  /* 0x00000000ff107229 */ /* 0x0007220000000916 */
[----:B------:R-:W-:Y:S01]  /*e8f10*/  CS2R R2, SRZ ;  /* 0x0000000000027805 */ /* 0x000fe2000001ff00 */
[----:B---34-:R-:W-:Y:S06]  /*e8f20*/  BRA `(.L_x_11787) ;  /* 0x0000006400d47947 */ /* 0x018fec0003800000 */
.L_x_11788:
        /* <DEDUP_REMOVED lines=81> */
[----:B-1----:R-:W-:Y:S01]  /*e9440*/  @P2 MOV R44, 0x0 ;  /* 0x00000000002c2802 */ /* 0x002fe20000000f00 */
[----:B------:R-:W-:Y:S02]  /*e9450*/  @P2 IMAD.MOV.U32 R45, RZ, RZ, 0x7ff00000 ;  /* 0x7ff00000ff2d2424 */ /* 0x000fe400078e00ff */
[----:B--2---:R-:W-:-:S05]  /*e9460*/  FFMA R35, RZ, R19, R3 ;  /* 0x00000013ff237223 */ /* 0x004fca0000000003 */
[----:B------:R-:W-:-:S15]  /*e9470*/  FSETP.GT.AND P4, PT, |R35|, 1.469367938527859385e-39, PT ;  /* 0x001000002300780b */ /* 0x000fde0003f84200 */
[----:B------:R-:W-:-:S15]  /*e9480*/  NOP ;  /* 0x0000000000007918 */ /* 0x000fde0000000000 */
[----:B------:R-:W-:-:S15]  /*e9490*/  NOP ;  /* 0x0000000000007918 */ /* 0x000fde0000000000 */
[----:B------:R-:W-:-:S09]  /*e94a0*/  NOP ;  /* 0x0000000000007918 */ /* 0x000fd20000000000 */
        /* <DEDUP_REMOVED lines=177> */
.L_x_11875:
[----:B------:R-:W-:Y:S05]  /*e9fc0*/  BSYNC.RECONVERGENT B0 ;  /* 0x0000000000007941 */ /* 0x000fea0003800200 */
.L_x_11874:
[----:B------:R-:W-:Y:S04]  /*e9fd0*/  BSSY.RECONVERGENT B3, `(.L_x_11876) ;  /* 0x0000008000037945 */ /* 0x000fe80003800200 */
[----:B------:R-:W-:Y:S05]  /*e9fe0*/  @P4 BRA P5, `(.L_x_11877) ;  /* 0x0000000000184947 */ /* 0x000fea0002800000 */
[----:B------:R-:W-:Y:S01]  /*e9ff0*/  MOV R2, R16 ;  /* 0x0000001000027202 */ /* 0x000fe20000000f00 */
[----:B------:R-:W-:Y:S01]  /*ea000*/  IMAD.MOV.U32 R3, RZ, RZ, R17 ;  /* 0x000000ffff037224 */ /* 0x000fe200078e0011 */
[----:B------:R-:W-:Y:S01]  /*ea010*/  MOV R32, 0xea050 ;  /* 0x000ea05000207802 */ /* 0x000fe20000000f00 */
[----:B------:R-:W-:Y:S02]  /*ea020*/  IMAD.MOV.U32 R34, RZ, RZ, R18 ;  /* 0x000000ffff227224 */ /* 0x000fe400078e0012 */
[----:B------:R-:W-:-:S07]  /*ea030*/  IMAD.MOV.U32 R33, RZ, RZ, R19 ;  /* 0x000000ffff217224 */ /* 0x000fce00078e0013 */
[----:B012---:R-:W-:Y:S05]  /*ea040*/  CALL.REL.NOINC `($__internal_26_$__cuda_sm20_div_rn_f64_full) ;  /* 0x0000055000907944 */ /* 0x007fea0003c00000 */
.L_x_11877:
[----:B------:R-:W-:Y:S05]  /*ea050*/  BSYNC.RECONVERGENT B3 ;  /* 0x0000000000037941 */ /* 0x000fea0003800200 */
.L_x_11876:
        /* <DEDUP_REMOVED lines=146> */
[----:B---3--:R-:W-:Y:S01]  /*ea980*/  @P1 IMAD.MOV.U32 R2, RZ, RZ, 0x54442d18 ;  /* 0x54442d18ff021424 */ /* 0x008fe200078e00ff */
[----:B------:R-:W-:-:S15]  /*ea990*/  @P1 MOV R3, 0x400921fb ;  /* 0x400921fb00031802 */ /* 0x000fde0000000f00 */
        /* <DEDUP_REMOVED lines=29> */
.L_x_11879:
[----:B------:R-:W-:Y:S02]  /*eab70*/  FSEL R2, RZ, 3.37028055040000000000e+12, P0 ;  /* 0x54442d18ff027808 */ /* 0x000fe40000000000 */
[----:B------:R-:W-:-:S07]  /*eab80*/  FSEL R3, RZ, 2.1426990032196044922, P0 ;  /* 0x400921fbff037808 */ /* 0x000fce0000000000 */
.L_x_11880:
[----:B------:R-:W-:Y:S05]  /*eab90*/  BSYNC.RECONVERGENT B0 ;  /* 0x0000000000007941 */ /* 0x000fea0003800200 */
.L_x_11878:
        /* <DEDUP_REMOVED lines=14> */
.L_x_11873:
        /* <DEDUP_REMOVED lines=53> */
[----:B--2---:R-:W-:-:S15]  /*eafd0*/  DFMA R50, R48, R50, R48 ;  /* 0x000000323032722b */ /* 0x004fde0000000030 */
        /* <DEDUP_REMOVED lines=21> */
[----:B-1----:R-:W-:Y:S01]  /*eb130*/  MOV R48, UR5 ;  /* 0x0000000500307c02 */ /* 0x002fe20008000f00 */
[----:B------:R-:W-:-:S15]  /*eb140*/  IMAD.MOV.U32 R50, RZ, RZ, RZ ;  /* 0x000000ffff327224 */ /* 0x000fde00078e00ff */
        /* <DEDUP_REMOVED lines=249> */
.L_x_11883:
[----:B------:R-:W-:Y:S05]  /*ec0e0*/  BSYNC.RECONVERGENT B0 ;  /* 0x0000000000007941 */ /* 0x000fea0003800200 */
.L_x_11882:
        /* <DEDUP_REMOVED lines=8> */
.L_x_11885:
[----:B------:R-:W-:Y:S05]  /*ec170*/  BSYNC.RECONVERGENT B3 ;  /* 0x0000000000037941 */ /* 0x000fea0003800200 */
.L_x_11884:
        /* <DEDUP_REMOVED lines=176> */
.L_x_11887:
[----:B------:R-:W-:Y:S02]  /*ecc80*/  FSEL R2, RZ, 3.37028055040000000000e+12, P0 ;  /* 0x54442d18ff027808 */ /* 0x000fe40000000000 */
[----:B------:R-:W-:-:S07]  /*ecc90*/  FSEL R3, RZ, 2.1426990032196044922, P0 ;  /* 0x400921fbff037808 */ /* 0x000fce0000000000 */
.L_x_11888:
[----:B------:R-:W-:Y:S05]  /*ecca0*/  BSYNC.RECONVERGENT B0 ;  /* 0x0000000000007941 */ /* 0x000fea0003800200 */
.L_x_11886:
        /* <DEDUP_REMOVED lines=10> */
.L_x_11872:
        /* <DEDUP_REMOVED lines=50> */
[----:B0-----:R-:W-:Y:S05]  /*ed070*/  CALL.REL.NOINC `($__internal_26_$__cuda_sm20_div_rn_f64_full) ;  /* 0x0000052000847944 */ /* 0x001fea0003c00000 */
[----:B------:R-:W-:Y:S02]  /*ed080*/  IMAD.MOV.U32 R62, RZ, RZ, R2 ;  /* 0x000000ffff3e7224 */ /* 0x000fe400078e0002 */
[----:B------:R-:W-:-:S07]  /*ed090*/  IMAD.MOV.U32 R63, RZ, RZ, R3 ;  /* 0x000000ffff3f7224 */ /* 0x000fce00078e0003 */
.L_x_11890:
[----:B------:R-:W-:Y:S05]  /*ed0a0*/  BSYNC.RECONVERGENT B3 ;  /* 0x0000000000037941 */ /* 0x000fea0003800200 */
.L_x_11889:
        /* <DEDUP_REMOVED lines=50> */
[----:B0-----:R-:W-:Y:S05]  /*ed3d0*/  CALL.REL.NOINC `($__internal_26_$__cuda_sm20_div_rn_f64_full) ;  /* 0x0000051c00ac7944 */ /* 0x001fea0003c00000 */
.L_x_11892:
[----:B------:R-:W-:Y:S05]  /*ed3e0*/  BSYNC.RECONVERGENT B3 ;  /* 0x0000000000037941 */ /* 0x000fea0003800200 */
.L_x_11891:
        /* <DEDUP_REMOVED lines=73> */
[----:B-1----:R-:W-:Y:S02]  /*ed880*/  FSEL R49, R46, UR5, P0 ;  /* 0x000000052e317c08 */ /* 0x002fe40008000000 */
[----:B------:R-:W-:Y:S02]  /*ed890*/  @P3 LOP3.LUT R49, R48, 0x80000, RZ, 0xfc, !PT ;  /* 0x0008000030313812 */ /* 0x000fe400078efcff */
[----:B------:R-:W-:Y:S02]  /*ed8a0*/  MOV R46, R44 ;  /* 0x0000002c002e7202 */ /* 0x000fe40000000f00 */
[----:B------:R-:W-:Y:S02]  /*ed8b0*/  ISETP.GE.U32.AND P3, PT, R33, 0x7ff00000, PT ;  /* 0x7ff000002100780c */ /* 0x000fe40003f66070 */
[----:B------:R-:W-:-:S15]  /*ed8c0*/  SEL R48, R46, UR6, P0 ;  /* 0x000000062e307c07 */ /* 0x000fde0008000000 */
        /* <DEDUP_REMOVED lines=256> */
.L_x_11894:
[----:B------:R-:W-:Y:S05]  /*ee8d0*/  BSYNC.RECONVERGENT B0 ;  /* 0x0000000000007941 */ /* 0x000fea0003800200 */
.L_x_11893:
        /* <DEDUP_REMOVED lines=8> */
.L_x_11896:
[----:B------:R-:W-:Y:S05]  /*ee960*/  BSYNC.RECONVERGENT B3 ;  /* 0x0000000000037941 */ /* 0x000fea0003800200 */
.L_x_11895:
        /* <DEDUP_REMOVED lines=177> */
.L_x_11898:
[----:B------:R-:W-:Y:S02]  /*ef480*/  FSEL R2, RZ, 3.37028055040000000000e+12, P0 ;  /* 0x54442d18ff027808 */ /* 0x000fe40000000000 */
[----:B------:R-:W-:-:S07]  /*ef490*/  FSEL R3, RZ, 2.1426990032196044922, P0 ;  /* 0x400921fbff037808 */ /* 0x000fce0000000000 */
.L_x_11899:
[----:B------:R-:W-:Y:S05]  /*ef4a0*/  BSYNC.RECONVERGENT B0 ;  /* 0x0000000000007941 */ /* 0x000fea0003800200 */
.L_x_11897:
        /* <DEDUP_REMOVED lines=12> */
[----:B--2---:R-:W2:Y:S02]  /*ef570*/  DADD R62, R62, 1 ;  /* 0x3ff000003e3e7429 */ /* 0x004ea40000000000 */
.L_x_11881:
[----:B------:R-:W-:Y:S05]  /*ef580*/  BSYNC.RECONVERGENT B2 ;  /* 0x0000000000027941 */ /* 0x000fea0003800200 */
.L_x_11871:
[----:B------:R-:W-:Y:S01]  /*ef590*/  UMOV UR6, 0xfefa39ef ;  /* 0xfefa39ef00067882 */ /* 0x000fe20000000000 */
[----:B------:R-:W-:Y:S01]  /*ef5a0*/  UMOV UR7, 0x3fe62e42 ;  /* 0x3fe62e4200077882 */ /* 0x000fe20000000000 */
[----:B------:R-:W-:Y:S01]  /*ef5b0*/  ISETP.GE.AND P0, PT, R23, RZ, PT ;  /* 0x000000ff1700720c */ /* 0x000fe20003f06270 */
[----:B--2---:R-:W2:-:S15]  /*ef5c0*/  DADD R62, R62, UR6 ;  /* 0x000000063e3e7e29 */ /* 0x004e9e0008000000 */
        /* <DEDUP_REMOVED lines=11> */
.L_x_11787:
[----:B------:R-:W-:Y:S05]  /*ef680*/  BSYNC.RECONVERGENT B1 ;  /* 0x0000000000017941 */ /* 0x000fea0003800200 */
.L_x_11785:
[----:B------:R-:W-:Y:S05]  /*ef690*/  WARPSYNC.ALL ;  /* 0x0000000000007948 */ /* 0x000fea0003800000 */
[----:B------:R-:W-:Y:S01]  /*ef6a0*/  IMAD.MOV.U32 R20, RZ, RZ, 0x33145c07 ;  /* 0x33145c07ff147424 */ /* 0x000fe200078e00ff */
[----:B------:R-:W-:Y:S01]  /*ef6b0*/  MOV R21, 0x3c91a626 ;  /* 0x3c91a62600157802 */ /* 0x000fe20000000f00 */
        /* <DEDUP_REMOVED lines=36> */
[----:B------:R-:W-:Y:S01]  /*ef900*/  IMAD.MOV.U32 R19, RZ, RZ, R17 ;  /* 0x000000ffff137224 */ /* 0x000fe200078e0011 */
[----:B------:R-:W-:-:S03]  /*ef910*/  @!P0 MOV R18, R2 ;  /* 0x0000000200128202 */ /* 0x000fc60000000f00 */
[----:B------:R-:W-:-:S15]  /*ef920*/  @!P0 IMAD.MOV.U32 R19, RZ, RZ, R23 ;  /* 0x000000ffff138224 */ /* 0x000fde00078e0017 */
[----:B------:R-:W-:-:S15]  /*ef930*/  NOP ;  /* 0x0000000000007918 */ /* 0x000fde0000000000 */
[----:B------:R-:W-:-:S15]  /*ef940*/  NOP ;  /* 0x0000000000007918 */ /* 0x000fde0000000000 */
[----:B------:R-:W-:-:S12]  /*ef950*/  NOP ;  /* 0x0000000000007918 */ /* 0x000fd80000000000 */
[----:B------:R-:W0:Y:S02]  /*ef960*/  @!P0 DADD R16, -RZ, |R16| ;  /* 0x00000000ff108229 */ /* 0x000e240000000510 */
.L_x_11901:
[----:B------:R-:W-:Y:S05]  /*ef970*/  BSYNC.RECONVERGENT B0 ;  /* 0x0000000000007941 */ /* 0x000fea0003800200 */
.L_x_11900:
        /* <DEDUP_REMOVED lines=42> */
[----:B--2---:R-:W-:Y:S01]  /*efc20*/  @P0 IMAD.MOV.U32 R2, RZ, RZ, R20 ;  /* 0x000000ffff020224 */ /* 0x004fe200078e0014 */
[----:B------:R-:W-:-:S15]  /*efc30*/  @P0 MOV R3, R21 ;  /* 0x0000001500030202 */ /* 0x000fde0000000f00 */
[----:B------:R-:W-:-:S15]  /*efc40*/  NOP ;  /* 0x0000000000007918 */ /* 0x000fde0000000000 */
[----:B------:R-:W-:-:S15]  /*efc50*/  NOP ;  /* 0x0000000000007918 */ /* 0x000fde0000000000 */
[----:B------:R-:W-:-:S15]  /*efc60*/  NOP ;  /* 0x0000000000007918 */ /* 0x000fde0000000000 */
[----:B------:R-:W-:-:S01]  /*efc70*/  NOP ;  /* 0x0000000000007918 */ /* 0x000fc20000000000 */
[----:B------:R3:W4:-:S15]  /*efc80*/  @!P0 DADD R2, R22, UR10 ;  /* 0x0000000a16028e29 */ /* 0x00071e0008000000 */
[----:B------:R-:W-:-:S15]  /*efc90*/  NOP ;  /* 0x0000000000007918 */ /* 0x000fde0000000000 */
[----:B------:R-:W-:-:S15]  /*efca0*/  NOP ;  /* 0x0000000000007918 */ /* 0x000fde0000000000 */
[----:B------:R-:W-:-:S15]  /*efcb0*/  NOP ;  /* 0x0000000000007918 */ /* 0x000fde0000000000 */
[----:B------:R-:W-:-:S04]  /*efcc0*/  NOP ;  /* 0x0000000000007918 */ /* 0x000fc80000000000 */
[----:B------:R3:W2:Y:S02]  /*efcd0*/  @!P0 DADD R20, R26, R26 ;  /* 0x000000001a148229 */ /* 0x0006a4000000001a */
[----:B--234-:R-:W-:Y:S05]  /*efce0*/  BRA `(.L_x_11904) ;  /* 0x0000013400f07947 */ /* 0x01cfea0003800000 */
.L_x_11903:
        /* <DEDUP_REMOVED lines=108> */
[----:B------:R-:W-:Y:S01]  /*f03b0*/  MOV R3, 0x3fd80000 ;  /* 0x3fd8000000037802 */ /* 0x000fe20000000f00 */
[----:B------:R-:W-:Y:S01]  /*f03c0*/  IMAD.MOV.U32 R34, RZ, RZ, RZ ;  /* 0x000000ffff227224 */ /* 0x000fe200078e00ff */
[----:B------:R-:W-:-:S15]  /*f03d0*/  LOP3.LUT R35, R0, 0x7fd00000, RZ, 0x3c, !PT ;  /* 0x7fd0000000237812 */ /* 0x000fde00078e3cff */
        /* <DEDUP_REMOVED lines=181> */
[----:B------:R-:W-:Y:S01]  /*f0f30*/  MOV R48, R2 ;  /* 0x0000000200307202 */ /* 0x000fe20000000f00 */
[----:B------:R-:W-:-:S07]  /*f0f40*/  IMAD.MOV.U32 R49, RZ, RZ, R3 ;  /* 0x000000ffff317224 */ /* 0x000fce00078e0003 */
.L_x_11911:
[----:B------:R-:W-:Y:S05]  /*f0f50*/  BSYNC.RECONVERGENT B3 ;  /* 0x0000000000037941 */ /* 0x000fea0003800200 */
.L_x_11910:
        /* <DEDUP_REMOVED lines=193> */
.L_x_11909:
        /* <DEDUP_REMOVED lines=77> */
.L_x_11918:
[----:B------:R-:W-:Y:S05]  /*f2040*/  BSYNC.RECONVERGENT B4 ;  /* 0x0000000000047941 */ /* 0x000fea0003800200 */
.L_x_11917:
[----:B------:R-:W-:Y:S02]  /*f2050*/  IMAD.MOV.U32 R22, RZ, RZ, R2 ;  /* 0x000000ffff167224 */ /* 0x000fe400078e0002 */
[----:B------:R-:W-:-:S07]  /*f2060*/  IMAD.MOV.U32 R23, RZ, RZ, R3 ;  /* 0x000000ffff177224 */ /* 0x000fce00078e0003 */
.L_x_11916:
[----:B------:R-:W-:Y:S05]  /*f2070*/  BSYNC.RECONVERGENT B3 ;  /* 0x0000000000037941 */ /* 0x000fea0003800200 */
.L_x_11915:
        /* <DEDUP_REMOVED lines=9> */
[----:B------:R-:W-:Y:S01]  /*f2110*/  IMAD.MOV.U32 R2, RZ, RZ, R60 ;  /* 0x000000ffff027224 */ /* 0x000fe200078e003c */
[----:B------:R-:W-:Y:S01]  /*f2120*/  MOV R3, R61 ;  /* 0x0000003d00037202 */ /* 0x000fe20000000f00 */
        /* <DEDUP_REMOVED lines=59> */
.L_x_11923:
[----:B------:R-:W-:Y:S05]  /*f24e0*/  BSYNC.RECONVERGENT B4 ;  /* 0x0000000000047941 */ /* 0x000fea0003800200 */
.L_x_11922:
[----:B------:R-:W-:Y:S05]  /*f24f0*/  BRA `(.L_x_11921) ;  /* 0x0000000000047947 */ /* 0x000fea0003800000 */
.L_x_11920:
[----:B------:R1:W2:Y:S02]  /*f2500*/  DADD R2, R62, -R32 ;  /* 0x000000003e027229 */ /* 0x0002a40000000820 */
.L_x_11921:
[----:B------:R-:W-:Y:S05]  /*f2510*/  BSYNC.RECONVERGENT B3 ;  /* 0x0000000000037941 */ /* 0x000fea0003800200 */
.L_x_11919:
[----:B--2---:R-:W2:Y:S01]  /*f2520*/  DMUL R2, R2, 0.5 ;  /* 0x3fe0000002027828 */ /* 0x004ea20000000000 */
[----:B------:R-:W-:Y:S01]  /*f2530*/  IMAD.MOV.U32 R34, RZ, RZ, 0x0 ;  /* 0x00000000ff227424 */ /* 0x000fe200078e00ff */
[----:B------:R-:W-:Y:S01]  /*f2540*/  MOV R35, 0x3fd80000 ;  /* 0x3fd8000000237802 */ /* 0x000fe20000000f00 */
        /* <DEDUP_REMOVED lines=65> */
[----:B------:R-:W-:-:S07]  /*f2960*/  IMAD.MOV.U32 R32, RZ, RZ, R48 ;  /* 0x000000ffff207224 */ /* 0x000fce00078e0030 */
[----:B0-----:R-:W-:Y:S05]  /*f2970*/  CALL.REL.NOINC `($__internal_27_$__cuda_sm20_dsqrt_rn_f64_mediumpath_v1) ;  /* 0x000004d000787944 */ /* 0x001fea0003c00000 */
[----:B------:R-:W-:Y:S02]  /*f2980*/  IMAD.MOV.U32 R50, RZ, RZ, R2 ;  /* 0x000000ffff327224 */ /* 0x000fe400078e0002 */
[----:B------:R-:W-:-:S07]  /*f2990*/  IMAD.MOV.U32 R51, RZ, RZ, R3 ;  /* 0x000000ffff337224 */ /* 0x000fce00078e0003 */
.L_x_11925:
[----:B------:R-:W-:Y:S05]  /*f29a0*/  BSYNC.RECONVERGENT B3 ;  /* 0x0000000000037941 */ /* 0x000fea0003800200 */
.L_x_11924:
        /* <DEDUP_REMOVED lines=197> */
.L_x_11926:
        /* <DEDUP_REMOVED lines=52> */
.L_x_11928:
[----:B------:R-:W-:Y:S05]  /*f3940*/  BSYNC.RECONVERGENT B3 ;  /* 0x0000000000037941 */ /* 0x000fea0003800200 */
.L_x_11927:
        /* <DEDUP_REMOVED lines=78> */
.L_x_11914:
        /* <DEDUP_REMOVED lines=56> */
.L_x_11931:
[----:B------:R-:W-:Y:S05]  /*f41b0*/  BSYNC.RECONVERGENT B3 ;  /* 0x0000000000037941 */ /* 0x000fea0003800200 */
.L_x_11930:
        /* <DEDUP_REMOVED lines=198> */
.L_x_11932:
        /* <DEDUP_REMOVED lines=52> */
.L_x_11934:
[----:B------:R-:W-:Y:S05]  /*f5160*/  BSYNC.RECONVERGENT B3 ;  /* 0x0000000000037941 */ /* 0x000fea0003800200 */
.L_x_11933:
        /* <DEDUP_REMOVED lines=78> */
.L_x_11929:
        /* <DEDUP_REMOVED lines=60> */
.L_x_11936:
[----:B------:R-:W-:Y:S05]  /*f5a10*/  BSYNC.RECONVERGENT B3 ;  /* 0x0000000000037941 */ /* 0x000fea0003800200 */
.L_x_11935:
        /* <DEDUP_REMOVED lines=48> */
.L_x_11938:
[----:B------:R-:W-:Y:S05]  /*f5d20*/  BSYNC.RECONVERGENT B3 ;  /* 0x0000000000037941 */ /* 0x000fea0003800200 */
.L_x_11937:
[----:B------:R-:W-:Y:S02]  /*f5d30*/  IMAD.MOV.U32 R22, RZ, RZ, R2 ;  /* 0x000000ffff167224 */ /* 0x000fe400078e0002 */
[----:B------:R-:W-:Y:S01]  /*f5d40*/  IMAD.MOV.U32 R23, RZ, RZ, R3 ;  /* 0x000000ffff177224 */ /* 0x000fe200078e0003 */
[----:B------:R-:W-:Y:S06]  /*f5d50*/  BRA `(.L_x_11912) ;  /* 0x0000000000d07947 */ /* 0x000fec0003800000 */
.L_x_11913:
        /* <DEDUP_REMOVED lines=51> */
.L_x_11939:
[----:B------:R-:W-:Y:S05]  /*f6090*/  BSYNC.RECONVERGENT B3 ;  /* 0x0000000000037941 */ /* 0x000fea0003800200 */
.L_x_11912:
[----:B------:R-:W-:Y:S05]  /*f60a0*/  BSYNC.RECONVERGENT B2 ;  /* 0x0000000000027941 */ /* 0x000fea0003800200 */
.L_x_11908:
        /* <DEDUP_REMOVED lines=53> */
.L_x_11944:
[----:B------:R-:W-:Y:S05]  /*f6400*/  BSYNC.RECONVERGENT B4 ;  /* 0x0000000000047941 */ /* 0x000fea0003800200 */
.L_x_11943:
        /* <DEDUP_REMOVED lines=51> */
[----:B------:R-:W-:Y:S02]  /*f6740*/  MOV R32, R20 ;  /* 0x0000001400207202 */ /* 0x000fe40000000f00 */
        /* <DEDUP_REMOVED lines=132> */
.L_x_11947:
        /* <DEDUP_REMOVED lines=101> */
[----:B-1----:R-:W-:Y:S01]  /*f75e0*/  @P0 MOV R2, 0x33145c07 ;  /* 0x33145c0700020802 */ /* 0x002fe20000000f00 */
[----:B------:R-:W-:-:S15]  /*f75f0*/  @P0 IMAD.MOV.U32 R3, RZ, RZ, 0x3c91a626 ;  /* 0x3c91a626ff030424 */ /* 0x000fde00078e00ff */
[----:B------:R-:W-:-:S15]  /*f7600*/  NOP ;  /* 0x0000000000007918 */ /* 0x000fde0000000000 */
[----:B------:R-:W-:-:S15]  /*f7610*/  NOP ;  /* 0x0000000000007918 */ /* 0x000fde0000000000 */
[----:B------:R-:W-:-:S15]  /*f7620*/  NOP ;  /* 0x0000000000007918 */ /* 0x000fde0000000000 */
[----:B------:R-:W-:-:S01]  /*f7630*/  NOP ;  /* 0x0000000000007918 */ /* 0x000fc20000000000 */
        /* <DEDUP_REMOVED lines=17> */
.L_x_11946:
        /* <DEDUP_REMOVED lines=172> */
.L_x_11949:
        /* <DEDUP_REMOVED lines=124> */
.L_x_11945:
        /* <DEDUP_REMOVED lines=78> */
.L_x_11956:
[----:B------:R-:W-:Y:S05]  /*f8eb0*/  BSYNC.RECONVERGENT B6 ;  /* 0x0000000000067941 */ /* 0x000fea0003800200 */
.L_x_11955:
[----:B------:R-:W-:Y:S02]  /*f8ec0*/  IMAD.MOV.U32 R70, RZ, RZ, R2 ;  /* 0x000000ffff467224 */ /* 0x000fe400078e0002 */
[----:B------:R-:W-:-:S07]  /*f8ed0*/  IMAD.MOV.U32 R71, RZ, RZ, R3 ;  /* 0x000000ffff477224 */ /* 0x000fce00078e0003 */
.L_x_11954:
[----:B------:R-:W-:Y:S05]  /*f8ee0*/  BSYNC.RECONVERGENT B5 ;  /* 0x0000000000057941 */ /* 0x000fea0003800200 */
.L_x_11953:
        /* <DEDUP_REMOVED lines=63> */
.L_x_11961:
[----:B------:R-:W-:Y:S05]  /*f92e0*/  BSYNC.RECONVERGENT B6 ;  /* 0x0000000000067941 */ /* 0x000fea0003800200 */
.L_x_11960:
[----:B------:R-:W-:Y:S02]  /*f92f0*/  IMAD.MOV.U32 R60, RZ, RZ, R2 ;  /* 0x000000ffff3c7224 */ /* 0x000fe400078e0002 */
[----:B------:R-:W-:Y:S01]  /*f9300*/  IMAD.MOV.U32 R61, RZ, RZ, R3 ;  /* 0x000000ffff3d7224 */ /* 0x000fe200078e0003 */
[----:B------:R-:W-:Y:S06]  /*f9310*/  BRA `(.L_x_11959) ;  /* 0x0000000000047947 */ /* 0x000fec0003800000 */
.L_x_11958:
[----:B------:R1:W2:Y:S02]  /*f9320*/  DADD R60, -R64, R62 ;  /* 0x00000000403c7229 */ /* 0x0002a4000000013e */
.L_x_11959:
[----:B------:R-:W-:Y:S05]  /*f9330*/  BSYNC.RECONVERGENT B5 ;  /* 0x0000000000057941 */ /* 0x000fea0003800200 */
.L_x_11957:
        /* <DEDUP_REMOVED lines=18> */
[----:B------:R-:W-:Y:S02]  /*f9460*/  VIADD R44, R33, 0xfcb00000 ;  /* 0xfcb00000212c7836 */ /* 0x000fe40000000000 */
[----:B------:R-:W-:Y:S02]  /*f9470*/  IMAD.MOV.U32 R20, RZ, RZ, 0x0 ;  /* 0x00000000ff147424 */ /* 0x000fe400078e00ff */
[----:B------:R-:W-:Y:S01]  /*f9480*/  IMAD.MOV.U32 R21, RZ, RZ, 0x3fd80000 ;  /* 0x3fd80000ff157424 */ /* 0x000fe200078e00ff */
        /* <DEDUP_REMOVED lines=25> */
[----:B--2---:R-:W-:Y:S01]  /*f9620*/  IADD3 R21, PT, PT, R35, -0x100000, RZ ;  /* 0xfff0000023157810 */ /* 0x004fe20007ffe0ff */
[----:B------:R-:W-:-:S15]  /*f9630*/  IMAD.MOV.U32 R20, RZ, RZ, R34 ;  /* 0x000000ffff147224 */ /* 0x000fde00078e0022 */
[----:B------:R-:W-:-:S15]  /*f9640*/  NOP ;  /* 0x0000000000007918 */ /* 0x000fde0000000000 */
[----:B------:R-:W-:-:S15]  /*f9650*/  NOP ;  /* 0x0000000000007918 */ /* 0x000fde0000000000 */
[----:B------:R-:W-:-:S15]  /*f9660*/  NOP ;  /* 0x0000000000007918 */ /* 0x000fde0000000000 */
[----:B------:R-:W-:-:S01]  /*f9670*/  NOP ;  /* 0x0000000000007918 */ /* 0x000fc20000000000 */
        /* <DEDUP_REMOVED lines=21> */
[----:B01----:R-:W-:Y:S05]  /*f97d0*/  CALL.REL.NOINC `($__internal_27_$__cuda_sm20_dsqrt_rn_f64_mediumpath_v1) ;  /* 0x0000046000e07944 */ /* 0x003fea0003c00000 */
.L_x_11963:
[----:B------:R-:W-:Y:S05]  /*f97e0*/  BSYNC.RECONVERGENT B5 ;  /* 0x0000000000057941 */ /* 0x000fea0003800200 */
.L_x_11962:
[----:B------:R-:W-:Y:S02]  /*f97f0*/  IMAD.MOV.U32 R60, RZ, RZ, R2 ;  /* 0x000000ffff3c7224 */ /* 0x000fe400078e0002 */
[----:B------:R-:W-:Y:S01]  /*f9800*/  IMAD.MOV.U32 R61, RZ, RZ, R3 ;  /* 0x000000ffff3d7224 */ /* 0x000fe200078e0003 */
[----:B------:R-:W-:Y:S06]  /*f9810*/  BRA `(.L_x_11964) ;  /* 0x0000001000e07947 */ /* 0x000fec0003800000 */
.L_x_11952:
[----:B------:R-:W1:Y:S02]  /*f9820*/  DSETP.GT.AND P0, PT, R58, 1, PT ;  /* 0x3ff000003a00742a */ /* 0x000e640003f04000 */
[----:B-1----:R-:W-:Y:S05]  /*f9830*/  @P0 BRA `(.L_x_11965) ;  /* 0x0000000400040947 */ /* 0x002fea0003800000 */
[----:B------:R-:W1:Y:S01]  /*f9840*/  DADD R2, -R58, 1 ;  /* 0x3ff000003a027429 */ /* 0x000e620000000100 */
[----:B------:R-:W-:Y:S01]  /*f9850*/  IMAD.MOV.U32 R20, RZ, RZ, 0x0 ;  /* 0x00000000ff147424 */ /* 0x000fe200078e00ff */
[----:B------:R-:W-:Y:S01]  /*f9860*/  MOV R21, 0x3fd80000 ;  /* 0x3fd8000000157802 */ /* 0x000fe20000000f00 */
        /* <DEDUP_REMOVED lines=58> */
.L_x_11967:
[----:B------:R-:W-:Y:S05]  /*f9c10*/  BSYNC.RECONVERGENT B5 ;  /* 0x0000000000057941 */ /* 0x000fea0003800200 */
.L_x_11966:
[----:B------:R-:W-:Y:S02]  /*f9c20*/  IMAD.MOV.U32 R60, RZ, RZ, R2 ;  /* 0x000000ffff3c7224 */ /* 0x000fe400078e0002 */
[----:B------:R-:W-:Y:S01]  /*f9c30*/  IMAD.MOV.U32 R61, RZ, RZ, R3 ;  /* 0x000000ffff3d7224 */ /* 0x000fe200078e0003 */
[----:B------:R-:W-:Y:S06]  /*f9c40*/  BRA `(.L_x_11964) ;  /* 0x0000000c00d47947 */ /* 0x000fec0003800000 */
.L_x_11965:
[----:B------:R-:W1:Y:S01]  /*f9c50*/  DMUL R64, R68, R64 ;  /* 0x0000004044407228 */ /* 0x000e620000000000 */
[----:B------:R-:W-:Y:S01]  /*f9c60*/  IMAD.MOV.U32 R32, RZ, RZ, 0x0 ;  /* 0x00000000ff207424 */ /* 0x000fe200078e00ff */
        /* <DEDUP_REMOVED lines=68> */
.L_x_11969:
[----:B------:R-:W-:Y:S05]  /*fa0b0*/  BSYNC.RECONVERGENT B5 ;  /* 0x0000000000057941 */ /* 0x000fea0003800200 */
.L_x_11968:
        /* <DEDUP_REMOVED lines=48> */
.L_x_11971:
[----:B------:R-:W-:Y:S05]  /*fa3c0*/  BSYNC.RECONVERGENT B5 ;  /* 0x0000000000057941 */ /* 0x000fea0003800200 */
.L_x_11970:
[----:B------:R-:W2:Y:S01]  /*fa3d0*/  DMUL R58, R58, 8.11296384146066816958e+31 ;  /* 0x469000003a3a7828 */ /* 0x000ea20000000000 */
[----:B------:R-:W-:Y:S02]  /*fa3e0*/  IMAD.MOV.U32 R60, RZ, RZ, R2 ;  /* 0x000000ffff3c7224 */ /* 0x000fe400078e0002 */
[----:B------:R-:W-:Y:S01]  /*fa3f0*/  IMAD.MOV.U32 R61, RZ, RZ, R3 ;  /* 0x000000ffff3d7224 */ /* 0x000fe200078e0003 */
[----:B--2---:R-:W-:Y:S06]  /*fa400*/  BRA `(.L_x_11964) ;  /* 0x0000000400e47947 */ /* 0x004fec0003800000 */
.L_x_11951:
        /* <DEDUP_REMOVED lines=54> */
.L_x_11973:
[----:B------:R-:W-:Y:S05]  /*fa770*/  BSYNC.RECONVERGENT B5 ;  /* 0x0000000000057941 */ /* 0x000fea0003800200 */
.L_x_11972:
        /* <DEDUP_REMOVED lines=62> */
.L_x_11975:
[----:B------:R-:W-:Y:S05]  /*fab60*/  BSYNC.RECONVERGENT B5 ;  /* 0x0000000000057941 */ /* 0x000fea0003800200 */
.L_x_11974:
[----:B------:R2:W3:Y:S01]  /*fab70*/  DMUL R60, R2, R48 ;  /* 0x00000030023c7228 */ /* 0x0004e20000000000 */
[----:B------:R-:W-:Y:S01]  /*fab80*/  MOV R58, 0x0 ;  /* 0x00000000003a7802 */ /* 0x000fe20000000f00 */
[----:B--23--:R-:W-:-:S07]  /*fab90*/  IMAD.MOV.U32 R59, RZ, RZ, 0x3ff00000 ;  /* 0x3ff00000ff3b7424 */ /* 0x00cfce00078e00ff */
.L_x_11964:
[----:B------:R-:W-:Y:S05]  /*faba0*/  BSYNC.RECONVERGENT B4 ;  /* 0x0000000000047941 */ /* 0x000fea0003800200 */
.L_x_11950:
[----:B------:R-:W-:Y:S05]  /*fabb0*/  BRA `(.L_x_11976) ;  /* 0x0000000000187947 */ /* 0x000fea0003800000 */
.L_x_11942:
[----:B------:R2:W3:-:S15]  /*fabc0*/  DMUL R60, R20, 9.00719925474099200000e+15 ;  /* 0x43400000143c7828 */ /* 0x0004de0000000000 */
[----:B------:R-:W-:-:S15]  /*fabd0*/  NOP ;  /* 0x0000000000007918 */ /* 0x000fde0000000000 */
[----:B------:R-:W-:-:S15]  /*fabe0*/  NOP ;  /* 0x0000000000007918 */ /* 0x000fde0000000000 */
[----:B------:R-:W-:-:S15]  /*fabf0*/  NOP ;  /* 0x0000000000007918 */ /* 0x000fde0000000000 */
[----:B------:R-:W-:-:S04]  /*fac00*/  NOP ;  /* 0x0000000000007918 */ /* 0x000fc80000000000 */
[----:B--23--:R-:W4:Y:S02]  /*fac10*/  DMUL R58, R58, 9.00719925474099200000e+15 ;  /* 0x434000003a3a7828 */ /* 0x00cf240000000000 */
.L_x_11976:
[----:B------:R-:W-:Y:S05]  /*fac20*/  BSYNC.RELIABLE B2 ;  /* 0x0000000000027941 */ /* 0x000fea0003800100 */
.L_x_11941:
        /* <DEDUP_REMOVED lines=63> */
[----:B------:R-:W-:Y:S01]  /*fb020*/  MOV R32, 0xfb070 ;  /* 0x000fb07000207802 */ /* 0x000fe20000000f00 */
[----:B------:R-:W-:Y:S02]  /*fb030*/  IMAD.MOV.U32 R3, RZ, RZ, R35 ;  /* 0x000000ffff037224 */ /* 0x000fe400078e0023 */
[----:B------:R-:W-:Y:S02]  /*fb040*/  IMAD.MOV.U32 R34, RZ, RZ, R24 ;  /* 0x000000ffff227224 */ /* 0x000fe400078e0018 */
[----:B------:R-:W-:-:S07]  /*fb050*/  IMAD.MOV.U32 R33, RZ, RZ, R25 ;  /* 0x000000ffff217224 */ /* 0x000fce00078e0019 */
[----:B01----:R-:W-:Y:S05]  /*fb060*/  CALL.REL.NOINC `($__internal_26_$__cuda_sm20_div_rn_f64_full) ;  /* 0x0000044000887944 */ /* 0x003fea0003c00000 */
.L_x_11979:
[----:B------:R-:W-:Y:S05]  /*fb070*/  BSYNC.RECONVERGENT B2 ;  /* 0x0000000000027941 */ /* 0x000fea0003800200 */
.L_x_11978:
        /* <DEDUP_REMOVED lines=176> */
.L_x_11981:
[----:B------:R-:W-:Y:S02]  /*fbb80*/  FSEL R2, RZ, 3.37028055040000000000e+12, P0 ;  /* 0x54442d18ff027808 */ /* 0x000fe40000000000 */
[----:B------:R-:W-:-:S07]  /*fbb90*/  FSEL R3, RZ, 2.1426990032196044922, P0 ;  /* 0x400921fbff037808 */ /* 0x000fce0000000000 */
.L_x_11982:
[----:B------:R-:W-:Y:S05]  /*fbba0*/  BSYNC.RECONVERGENT B0 ;  /* 0x0000000000007941 */ /* 0x000fea0003800200 */
.L_x_11980:
        /* <DEDUP_REMOVED lines=10> */
.L_x_11977:
        /* <DEDUP_REMOVED lines=62> */
.L_x_11984:
[----:B------:R-:W-:Y:S05]  /*fc030*/  BSYNC.RECONVERGENT B2 ;  /* 0x0000000000027941 */ /* 0x000fea0003800200 */
.L_x_11983:
        /* <DEDUP_REMOVED lines=176> */
.L_x_11986:
[----:B------:R-:W-:Y:S02]  /*fcb40*/  FSEL R2, RZ, 3.37028055040000000000e+12, P0 ;  /* 0x54442d18ff027808 */ /* 0x000fe40000000000 */
[----:B------:R-:W-:-:S07]  /*fcb50*/  FSEL R3, RZ, 2.1426990032196044922, P0 ;  /* 0x400921fbff037808 */ /* 0x000fce0000000000 */
.L_x_11987:
[----:B------:R-:W-:Y:S05]  /*fcb60*/  BSYNC.RECONVERGENT B0 ;  /* 0x0000000000007941 */ /* 0x000fea0003800200 */
.L_x_11985:
        /* <DEDUP_REMOVED lines=9> */
.L_x_11948:
[----:B------:R-:W-:Y:S05]  /*fcc00*/  BSYNC.RECONVERGENT B3 ;  /* 0x0000000000037941 */ /* 0x000fea0003800200 */
.L_x_11940:
[----:B------:R-:W-:Y:S01]  /*fcc10*/  ISETP.GE.AND P0, PT, R27, RZ, PT ;  /* 0x000000ff1b00720c */ /* 0x000fe20003f06270 */
[----:B------:R-:W2:Y:S03]  /*fcc20*/  DADD R20, -RZ, -R22 ;  /* 0x00000000ff147229 */ /* 0x000ea60000000916 */
[----:B--2---:R-:W-:Y:S02]  /*fcc30*/  FSEL R20, R22, R20, !P0 ;  /* 0x0000001416147208 */ /* 0x004fe40004000000 */
[----:B------:R-:W-:Y:S01]  /*fcc40*/  FSEL R21, R23, R21, !P0 ;  /* 0x0000001517157208 */ /* 0x000fe20004000000 */
[----:B------:R-:W-:Y:S06]  /*fcc50*/  BRA `(.L_x_11904) ;  /* 0x0000006800147947 */ /* 0x000fec0003800000 */
.L_x_11907:
        /* <DEDUP_REMOVED lines=15> */
.L_x_11906:
[----:B------:R3:W4:Y:S01]  /*fcd50*/  DADD R20, -RZ, -R26 ;  /* 0x00000000ff147229 */ /* 0x000722000000091a */
[----:B------:R-:W-:Y:S01]  /*fcd60*/  CS2R R2, SRZ ;  /* 0x0000000000027805 */ /* 0x000fe2000001ff00 */
[----:B---34-:R-:W-:Y:S06]  /*fcd70*/  BRA `(.L_x_11904) ;  /* 0x0000006400cc7947 */ /* 0x018fec0003800000 */
.L_x_11905:
        /* <DEDUP_REMOVED lines=22> */
[----:B------:R-:W-:Y:S01]  /*fcee0*/  MOV R2, 0x1 ;  /* 0x0000000100027802 */ /* 0x000fe20000000f00 */
        /* <DEDUP_REMOVED lines=58> */
[----:B-1----:R-:W-:Y:S01]  /*fd290*/  @P2 IMAD.MOV.U32 R44, RZ, RZ, 0x0 ;  /* 0x00000000ff2c2424 */ /* 0x002fe200078e00ff */
[----:B------:R-:W-:Y:S01]  /*fd2a0*/  @P2 MOV R45, 0x7ff00000 ;  /* 0x7ff00000002d2802 */ /* 0x000fe20000000f00 */
[----:B--2---:R-:W-:-:S05]  /*fd2b0*/  FFMA R35, RZ, R23, R3 ;  /* 0x00000017ff237223 */ /* 0x004fca0000000003 */
        /* <DEDUP_REMOVED lines=181> */
.L_x_11992:
[----:B------:R-:W-:Y:S05]  /*fde10*/  BSYNC.RECONVERGENT B0 ;  /* 0x0000000000007941 */ /* 0x000fea0003800200 */
.L_x_11991:
[----:B------:R-:W-:Y:S04]  /*fde20*/  BSSY.RECONVERGENT B3, `(.L_x_11993) ;  /* 0x0000008000037945 */ /* 0x000fe80003800200 */
[----:B------:R-:W-:Y:S05]  /*fde30*/  @P4 BRA P5, `(.L_x_11994) ;  /* 0x0000000000184947 */ /* 0x000fea0002800000 */
[----:B------:R-:W-:Y:S01]  /*fde40*/  IMAD.MOV.U32 R2, RZ, RZ, R20 ;  /* 0x000000ffff027224 */ /* 0x000fe200078e0014 */
[----:B------:R-:W-:Y:S01]  /*fde50*/  MOV R3, R21 ;  /* 0x0000001500037202 */ /* 0x000fe20000000f00 */
[----:B------:R-:W-:Y:S01]  /*fde60*/  IMAD.MOV.U32 R34, RZ, RZ, R22 ;  /* 0x000000ffff227224 */ /* 0x000fe200078e0016 */
[----:B------:R-:W-:Y:S01]  /*fde70*/  MOV R32, 0xfdea0 ;  /* 0x000fdea000207802 */ /* 0x000fe20000000f00 */
[----:B------:R-:W-:-:S07]  /*fde80*/  IMAD.MOV.U32 R33, RZ, RZ, R23 ;  /* 0x000000ffff217224 */ /* 0x000fce00078e0017 */
[----:B012---:R-:W-:Y:S05]  /*fde90*/  CALL.REL.NOINC `($__internal_26_$__cuda_sm20_div_rn_f64_full) ;  /* 0x0000041000fc7944 */ /* 0x007fea0003c00000 */
.L_x_11994:
[----:B------:R-:W-:Y:S05]  /*fdea0*/  BSYNC.RECONVERGENT B3 ;  /* 0x0000000000037941 */ /* 0x000fea0003800200 */
.L_x_11993:
        /* <DEDUP_REMOVED lines=159> */
[----:B---3--:R-:W-:Y:S02]  /*fe8a0*/  @!P1 FSEL R20, R22, R20, !P0 ;  /* 0x0000001416149208 */ /* 0x008fe40004000000 */
[----:B------:R-:W-:Y:S01]  /*fe8b0*/  @!P1 FSEL R21, R23, R21, !P0 ;  /* 0x0000001517159208 */ /* 0x000fe20004000000 */
[----:B------:R-:W-:Y:S01]  /*fe8c0*/  @!P1 IMAD.MOV.U32 R23, RZ, RZ, 0x3ff921fb ;  /* 0x3ff921fbff179424 */ /* 0x000fe200078e00ff */
        /* <DEDUP_REMOVED lines=14> */
.L_x_11996:
[----:B------:R-:W-:Y:S02]  /*fe9b0*/  FSEL R2, RZ, 3.37028055040000000000e+12, P0 ;  /* 0x54442d18ff027808 */ /* 0x000fe40000000000 */
[----:B------:R-:W-:-:S07]  /*fe9c0*/  FSEL R3, RZ, 2.1426990032196044922, P0 ;  /* 0x400921fbff037808 */ /* 0x000fce0000000000 */
.L_x_11997:
[----:B------:R-:W-:Y:S05]  /*fe9d0*/  BSYNC.RECONVERGENT B0 ;  /* 0x0000000000007941 */ /* 0x000fea0003800200 */
.L_x_11995:
        /* <DEDUP_REMOVED lines=14> */
.L_x_11990:
        /* <DEDUP_REMOVED lines=64> */
[----:B-1----:R-:W-:-:S15]  /*feec0*/  MOV R46, R45 ;  /* 0x0000002d002e7202 */ /* 0x002fde0000000f00 */
        /* <DEDUP_REMOVED lines=261> */
.L_x_12000:
[----:B------:R-:W-:Y:S05]  /*fff20*/  BSYNC.RECONVERGENT B0 ;  /* 0x0000000000007941 */ /* 0x000fea0003800200 */
.L_x_11999:
        /* <DEDUP_REMOVED lines=8> */
.L_x_12002:
[----:B------:R-:W-:Y:S05]  /*fffb0*/  BSYNC.RECONVERGENT B3 ;  /* 0x0000000000037941 */ /* 0x000fea0003800200 */
.L_x_12001:
        /* <DEDUP_REMOVED lines=176> */
.L_x_12004:
[----:B------:R-:W-:Y:S02]  /*100ac0*/  FSEL R2, RZ, 3.37028055040000000000e+12, P0 ;  /* 0x54442d18ff027808 */ /* 0x000fe40000000000 */
[----:B------:R-:W-:-:S07]  /*100ad0*/  FSEL R3, RZ, 2.1426990032196044922, P0 ;  /* 0x400921fbff037808 */ /* 0x000fce0000000000 */
.L_x_12005:
[----:B------:R-:W-:Y:S05]  /*100ae0*/  BSYNC.RECONVERGENT B0 ;  /* 0x0000000000007941 */ /* 0x000fea0003800200 */
.L_x_12003:
        /* <DEDUP_REMOVED lines=10> */
.L_x_11989:
        /* <DEDUP_REMOVED lines=50> */
[----:B0-----:R-:W-:Y:S05]  /*100eb0*/  CALL.REL.NOINC `($__internal_26_$__cuda_sm20_div_rn_f64_full) ;  /* 0x000003e000f47944 */ /* 0x001fea0003c00000 */
[----:B------:R-:W-:Y:S01]  /*100ec0*/  MOV R62, R2 ;  /* 0x00000002003e7202 */ /* 0x000fe20000000f00 */
[----:B------:R-:W-:-:S07]  /*100ed0*/  IMAD.MOV.U32 R63, RZ, RZ, R3 ;  /* 0x000000ffff3f7224 */ /* 0x000fce00078e0003 */
.L_x_12007:
[----:B------:R-:W-:Y:S05]  /*100ee0*/  BSYNC.RECONVERGENT B3 ;  /* 0x0000000000037941 */ /* 0x000fea0003800200 */
.L_x_12006:
        /* <DEDUP_REMOVED lines=51> */
.L_x_12009:
[----:B------:R-:W-:Y:S05]  /*101220*/  BSYNC.RECONVERGENT B3 ;  /* 0x0000000000037941 */ /* 0x000fea0003800200 */
.L_x_12008:
        /* <DEDUP_REMOVED lines=93> */
[----:B------:R-:W-:-:S15]  /*101800*/  HFMA2 R50, -RZ, RZ, 0, 0 ;  /* 0x00000000ff327431 */ /* 0x000fde00000001ff */
        /* <DEDUP_REMOVED lines=239> */
.L_x_12011:
[----:B------:R-:W-:Y:S05]  /*102700*/  BSYNC.RECONVERGENT B0 ;  /* 0x0000000000007941 */ /* 0x000fea0003800200 */
.L_x_12010:
[----:B------:R-:W-:Y:S04]  /*102710*/  BSSY.RECONVERGENT B3, `(.L_x_12012) ;  /* 0x0000008000037945 */ /* 0x000fe80003800200 */
[----:B------:R-:W-:Y:S05]  /*102720*/  @P4 BRA P5, `(.L_x_12013) ;  /* 0x0000000000184947 */ /* 0x000fea0002800000 */
[----:B------:R-:W-:Y:S01]  /*102730*/  MOV R2, R20 ;  /* 0x0000001400027202 */ /* 0x000fe20000000f00 */
[----:B------:R-:W-:Y:S01]  /*102740*/  IMAD.MOV.U32 R3, RZ, RZ, R21 ;  /* 0x000000ffff037224 */ /* 0x000fe200078e0015 */
[----:B------:R-:W-:Y:S01]  /*102750*/  MOV R32, 0x102790 ;  /* 0x0010279000207802 */ /* 0x000fe20000000f00 */
[----:B-1----:R-:W-:Y:S02]  /*102760*/  IMAD.MOV.U32 R34, RZ, RZ, R22 ;  /* 0x000000ffff227224 */ /* 0x002fe400078e0016 */
[----:B------:R-:W-:-:S07]  /*102770*/  IMAD.MOV.U32 R33, RZ, RZ, R23 ;  /* 0x000000ffff217224 */ /* 0x000fce00078e0017 */
[----:B0-2---:R-:W-:Y:S05]  /*102780*/  CALL.REL.NOINC `($__internal_26_$__cuda_sm20_div_rn_f64_full) ;  /* 0x000003c800c07944 */ /* 0x005fea0003c00000 */
.L_x_12013:
[----:B------:R-:W-:Y:S05]  /*102790*/  BSYNC.RECONVERGENT B3 ;  /* 0x0000000000037941 */ /* 0x000fea0003800200 */
.L_x_12012:
        /* <DEDUP_REMOVED lines=177> */
.L_x_12015:
[----:B------:R-:W-:Y:S02]  /*1032b0*/  FSEL R2, RZ, 3.37028055040000000000e+12, P0 ;  /* 0x54442d18ff027808 */ /* 0x000fe40000000000 */
[----:B------:R-:W-:-:S07]  /*1032c0*/  FSEL R3, RZ, 2.1426990032196044922, P0 ;  /* 0x400921fbff037808 */ /* 0x000fce0000000000 */
.L_x_12016:
[----:B------:R-:W-:Y:S05]  /*1032d0*/  BSYNC.RECONVERGENT B0 ;  /* 0x0000000000007941 */ /* 0x000fea0003800200 */
.L_x_12014:
        /* <DEDUP_REMOVED lines=13> */
.L_x_11998:
[----:B------:R-:W-:Y:S05]  /*1033b0*/  BSYNC.RECONVERGENT B2 ;  /* 0x0000000000027941 */ /* 0x000fea0003800200 */
.L_x_11988:
        /* <DEDUP_REMOVED lines=15> */
.L_x_11904:
[----:B------:R-:W-:Y:S05]  /*1034b0*/  BSYNC.RECONVERGENT B1 ;  /* 0x0000000000017941 */ /* 0x000fea0003800200 */
.L_x_11902:
        /* <DEDUP_REMOVED lines=39> */
[----:B------:R-:W-:Y:S02]  /*103730*/  IMAD.MOV.U32 R23, RZ, RZ, R21 ;  /* 0x000000ffff177224 */ /* 0x000fe400078e0015 */
[----:B------:R-:W-:Y:S01]  /*103740*/  @!P0 IMAD.MOV.U32 R22, RZ, RZ, R2 ;  /* 0x000000ffff168224 */ /* 0x000fe200078e0002 */
[----:B------:R-:W-:-:S15]  /*103750*/  @!P0 MOV R23, R27 ;  /* 0x0000001b00178202 */ /* 0x000fde0000000f00 */
[----:B------:R-:W-:-:S15]  /*103760*/  NOP ;  /* 0x0000000000007918 */ /* 0x000fde0000000000 */
[----:B------:R-:W-:-:S15]  /*103770*/  NOP ;  /* 0x0000000000007918 */ /* 0x000fde0000000000 */
[----:B------:R-:W-:-:S13]  /*103780*/  NOP ;  /* 0x0000000000007918 */ /* 0x000fda0000000000 */
[----:B------:R-:W0:Y:S02]  /*103790*/  @!P0 DADD R20, -RZ, |R20| ;  /* 0x00000000ff148229 */ /* 0x000e240000000514 */
.L_x_12018:
[----:B------:R-:W-:Y:S05]  /*1037a0*/  BSYNC.RECONVERGENT B0 ;  /* 0x0000000000007941 */ /* 0x000fea0003800200 */
.L_x_12017:
        /* <DEDUP_REMOVED lines=47> */
[----:B------:R2:W3:-:S15]  /*103aa0*/  @!P0 DADD R2, R26, UR10 ;  /* 0x0000000a1a028e29 */ /* 0x0004de0008000000 */
[----:B------:R-:W-:-:S15]  /*103ab0*/  NOP ;  /* 0x0000000000007918 */ /* 0x000fde0000000000 */
[----:B------:R-:W-:-:S15]  /*103ac0*/  NOP ;  /* 0x0000000000007918 */ /* 0x000fde0000000000 */
[----:B------:R-:W-:-:S15]  /*103ad0*/  NOP ;  /* 0x0000000000007918 */ /* 0x000fde0000000000 */
[----:B------:R-:W-:-:S04]  /*103ae0*/  NOP ;  /* 0x0000000000007918 */ /* 0x000fc80000000000 */
[----:B------:R2:W4:Y:S02]  /*103af0*/  @!P0 DADD R24, R30, R30 ;  /* 0x000000001e188229 */ /* 0x000524000000001e */
[----:B--234-:R-:W-:Y:S05]  /*103b00*/  BRA `(.L_x_12021) ;  /* 0x0000013400f87947 */ /* 0x01cfea0003800000 */
.L_x_12020:
[----:B------:R-:W-:Y:S01]  /*103b10*/  IMAD.MOV.U32 R25, RZ, RZ, R61 ;  /* 0x000000ffff197224 */ /* 0x000fe200078e003d */
[----:B------:R-:W-:Y:S01]  /*103b20*/  MOV R0, R59 ;  /* 0x0000003b00007202 */ /* 0x000fe20000000f00 */
[----:B------:R-:W2:Y:S01]  /*103b30*/  DSETP.MAX.AND P0, P1, R58, R60, PT ;  /* 0x0000003c3a00722a */ /* 0x000ea2000390f000 */
[----:B------:R-:W-:Y:S02]  /*103b40*/  IMAD.MOV.U32 R3, RZ, RZ, R60 ;  /* 0x000000ffff037224 */ /* 0x000fe400078e003c */
[----:B--2---:R-:W-:Y:S01]  /*103b50*/  FSEL R27, R0, R25, P0 ;  /* 0x00000019001b7208 */ /* 0x004fe20000000000 */
[----:B------:R-:W-:Y:S01]  /*103b60*/  IMAD.MOV.U32 R0, RZ, RZ, R58 ;  /* 0x000000ffff007224 */ /* 0x000fe200078e003a */
[----:B------:R-:W-:-:S04]  /*103b70*/  @P1 LOP3.LUT R27, R25, 0x80000, RZ, 0xfc, !PT ;  /* 0x00080000191b1812 */ /* 0x000fc800078efcff */
[----:B------:R-:W-:Y:S01]  /*103b80*/  SEL R2, R0, R3, P0 ;  /* 0x0000000300027207 */ /* 0x000fe20000000000 */
[----:B------:R-:W-:-:S15]  /*103b90*/  IMAD.MOV.U32 R3, RZ, RZ, R27 ;  /* 0x000000ffff037224 */ /* 0x000fde00078e001b */
[----:B------:R-:W-:-:S15]  /*103ba0*/  NOP ;  /* 0x0000000000007918 */ /* 0x000fde0000000000 */
[----:B------:R-:W-:-:S15]  /*103bb0*/  NOP ;  /* 0x0000000000007918 */ /* 0x000fde0000000000 */
[----:B------:R-:W-:-:S09]  /*103bc0*/  NOP ;  /* 0x0000000000007918 */ /* 0x000fd20000000000 */
        /* <DEDUP_REMOVED lines=22> */
[----:B------:R-:W-:Y:S01]  /*103d30*/  MOV R2, RZ ;  /* 0x000000ff00027202 */ /* 0x000fe20000000f00 */
[----:B------:R-:W-:Y:S01]  /*103d40*/  UMOV UR6, 0xffffffff ;  /* 0xffffffff00067882 */ /* 0x000fe20000000000 */
[CC--:B--2---:R-:W-:Y:S01]  /*103d50*/  ISETP.LT.U32.AND P0, PT, R68.reuse, R60.reuse, PT ;  /* 0x0000003c4400720c */ /* 0x0c4fe20003f01070 */
        /* <DEDUP_REMOVED lines=72> */
[----:B------:R-:W-:Y:S01]  /*1041e0*/  IMAD.MOV.U32 R3, RZ, RZ, 0x3fd80000 ;  /* 0x3fd80000ff037424 */ /* 0x000fe200078e00ff */
[----:B------:R-:W-:-:S15]  /*1041f0*/  MOV R34, RZ ;  /* 0x000000ff00227202 */ /* 0x000fde0000000f00 */
        /* <DEDUP_REMOVED lines=184> */
.L_x_12028:
[----:B------:R-:W-:Y:S05]  /*104d80*/  BSYNC.RECONVERGENT B3 ;  /* 0x0000000000037941 */ /* 0x000fea0003800200 */
.L_x_12027:
        /* <DEDUP_REMOVED lines=193> */
.L_x_12026:
        /* <DEDUP_REMOVED lines=77> */
.L_x_12035:
[----:B------:R-:W-:Y:S05]  /*105e70*/  BSYNC.RECONVERGENT B4 ;  /* 0x0000000000047941 */ /* 0x000fea0003800200 */
.L_x_12034:
[----:B------:R-:W-:Y:S02]  /*105e80*/  IMAD.MOV.U32 R26, RZ, RZ, R2 ;  /* 0x000000ffff1a7224 */ /* 0x000fe400078e0002 */
[----:B------:R-:W-:-:S07]  /*105e90*/  IMAD.MOV.U32 R27, RZ, RZ, R3 ;  /* 0x000000ffff1b7224 */ /* 0x000fce00078e0003 */
.L_x_12033:
[----:B------:R-:W-:Y:S05]  /*105ea0*/  BSYNC.RECONVERGENT B3 ;  /* 0x0000000000037941 */ /* 0x000fea0003800200 */
.L_x_12032:
        /* <DEDUP_REMOVED lines=70> */
.L_x_12040:
[----:B------:R-:W-:Y:S05]  /*106310*/  BSYNC.RECONVERGENT B4 ;  /* 0x0000000000047941 */ /* 0x000fea0003800200 */
.L_x_12039:
[----:B------:R-:W-:Y:S05]  /*106320*/  BRA `(.L_x_12038) ;  /* 0x0000000000047947 */ /* 0x000fea0003800000 */
.L_x_12037:
[----:B------:R1:W2:Y:S02]  /*106330*/  DADD R2, R62, -R32 ;  /* 0x000000003e027229 */ /* 0x0002a40000000820 */
.L_x_12038:
[----:B------:R-:W-:Y:S05]  /*106340*/  BSYNC.RECONVERGENT B3 ;  /* 0x0000000000037941 */ /* 0x000fea0003800200 */
.L_x_12036:
        /* <DEDUP_REMOVED lines=73> */
.L_x_12042:
[----:B------:R-:W-:Y:S05]  /*1067e0*/  BSYNC.RECONVERGENT B3 ;  /* 0x0000000000037941 */ /* 0x000fea0003800200 */
.L_x_12041:
        /* <DEDUP_REMOVED lines=197> */
.L_x_12043:
        /* <DEDUP_REMOVED lines=52> */
.L_x_12045:
[----:B------:R-:W-:Y:S05]  /*107780*/  BSYNC.RECONVERGENT B3 ;  /* 0x0000000000037941 */ /* 0x000fea0003800200 */
.L_x_12044:
        /* <DEDUP_REMOVED lines=78> */
.L_x_12031:
        /* <DEDUP_REMOVED lines=52> */
[----:B0-----:R-:W-:Y:S05]  /*107fb0*/  CALL.REL.NOINC `($__internal_27_$__cuda_sm20_dsqrt_rn_f64_mediumpath_v1) ;  /* 0x0000037800e87944 */ /* 0x001fea0003c00000 */
[----:B------:R-:W-:Y:S02]  /*107fc0*/  IMAD.MOV.U32 R48, RZ, RZ, R2 ;  /* 0x000000ffff307224 */ /* 0x000fe400078e0002 */
[----:B------:R-:W-:-:S07]  /*107fd0*/  IMAD.MOV.U32 R49, RZ, RZ, R3 ;  /* 0x000000ffff317224 */ /* 0x000fce00078e0003 */
.L_x_12048:
[----:B------:R-:W-:Y:S05]  /*107fe0*/  BSYNC.RECONVERGENT B3 ;  /* 0x0000000000037941 */ /* 0x000fea0003800200 */
.L_x_12047:
        /* <DEDUP_REMOVED lines=198> */
.L_x_12049:
        /* <DEDUP_REMOVED lines=52> */
.L_x_12051:
[----:B------:R-:W-:Y:S05]  /*108f90*/  BSYNC.RECONVERGENT B3 ;  /* 0x0000000000037941 */ /* 0x000fea0003800200 */
.L_x_12050:
        /* <DEDUP_REMOVED lines=78> */
.L_x_12046:
        /* <DEDUP_REMOVED lines=60> */
.L_x_12053:
[----:B------:R-:W-:Y:S05]  /*109840*/  BSYNC.RECONVERGENT B3 ;  /* 0x0000000000037941 */ /* 0x000fea0003800200 */
.L_x_12052:
        /* <DEDUP_REMOVED lines=48> */
.L_x_12055:
[----:B------:R-:W-:Y:S05]  /*109b50*/  BSYNC.RECONVERGENT B3 ;  /* 0x0000000000037941 */ /* 0x000fea0003800200 */
.L_x_12054:
[----:B------:R-:W-:Y:S01]  /*109b60*/  MOV R26, R2 ;  /* 0x00000002001a7202 */ /* 0x000fe20000000f00 */
[----:B------:R-:W-:Y:S01]  /*109b70*/  IMAD.MOV.U32 R27, RZ, RZ, R3 ;  /* 0x000000ffff1b7224 */ /* 0x000fe200078e0003 */
[----:B------:R-:W-:Y:S06]  /*109b80*/  BRA `(.L_x_12029) ;  /* 0x0000000000d07947 */ /* 0x000fec0003800000 */
.L_x_12030:
        /* <DEDUP_REMOVED lines=51> */
.L_x_12056:
[----:B------:R-:W-:Y:S05]  /*109ec0*/  BSYNC.RECONVERGENT B3 ;  /* 0x0000000000037941 */ /* 0x000fea0003800200 */
.L_x_12029:
[----:B------:R-:W-:Y:S05]  /*109ed0*/  BSYNC.RECONVERGENT B2 ;  /* 0x0000000000027941 */ /* 0x000fea0003800200 */
.L_x_12025:
        /* <DEDUP_REMOVED lines=53> */
.L_x_12061:
[----:B------:R-:W-:Y:S05]  /*10a230*/  BSYNC.RECONVERGENT B4 ;  /* 0x0000000000047941 */ /* 0x000fea0003800200 */
.L_x_12060:
        /* <DEDUP_REMOVED lines=20> */
[----:B------:R-:W-:Y:S02]  /*10a380*/  MOV R34, RZ ;  /* 0x000000ff00227202 */ /* 0x000fe40000000f00 */
[----:B-1----:R-:W-:-:S15]  /*10a390*/  ISETP.GE.AND P0, PT, R25, 0x1, PT ;  /* 0x000000011900780c */ /* 0x002fde0003f06270 */
[----:B------:R-:W-:-:S15]  /*10a3a0*/  NOP ;  /* 0x0000000000007918 */ /* 0x000fde0000000000 */
[----:B------:R-:W-:-:S15]  /*10a3b0*/  NOP ;  /* 0x0000000000007918 */ /* 0x000fde0000000000 */
[----:B------:R-:W-:-:S15]  /*10a3c0*/  NOP ;  /* 0x0000000000007918 */ /* 0x000fde0000000000 */
[----:B------:R-:W-:-:S01]  /*10a3d0*/  NOP ;  /* 0x0000000000007918 */ /* 0x000fc20000000000 */
        /* <DEDUP_REMOVED lines=158> */
.L_x_12064:
        /* <DEDUP_REMOVED lines=101> */
[----:B-1----:R-:W-:Y:S01]  /*10b410*/  @P0 IMAD.MOV.U32 R2, RZ, RZ, 0x33145c07 ;  /* 0x33145c07ff020424 */ /* 0x002fe200078e00ff */
[----:B------:R-:W-:-:S15]  /*10b420*/  @P0 MOV R3, 0x3c91a626 ;  /* 0x3c91a62600030802 */ /* 0x000fde0000000f00 */
        /* <DEDUP_REMOVED lines=21> */
.L_x_12063:
        /* <DEDUP_REMOVED lines=172> */
.L_x_12066:
        /* <DEDUP_REMOVED lines=124> */
.L_x_12062:
        /* <DEDUP_REMOVED lines=78> */
.L_x_12073:
[----:B------:R-:W-:Y:S05]  /*10cce0*/  BSYNC.RECONVERGENT B6 ;  /* 0x0000000000067941 */ /* 0x000fea0003800200 */
.L_x_12072:
[----:B------:R-:W-:Y:S02]  /*10ccf0*/  IMAD.MOV.U32 R70, RZ, RZ, R2 ;  /* 0x000000ffff467224 */ /* 0x000fe400078e0002 */
[----:B------:R-:W-:-:S07]  /*10cd00*/  IMAD.MOV.U32 R71, RZ, RZ, R3 ;  /* 0x000000ffff477224 */ /* 0x000fce00078e0003 */
.L_x_12071:
[----:B------:R-:W-:Y:S05]  /*10cd10*/  BSYNC.RECONVERGENT B5 ;  /* 0x0000000000057941 */ /* 0x000fea0003800200 */
.L_x_12070:
        /* <DEDUP_REMOVED lines=63> */
.L_x_12078:
[----:B------:R-:W-:Y:S05]  /*10d110*/  BSYNC.RECONVERGENT B6 ;  /* 0x0000000000067941 */ /* 0x000fea0003800200 */
.L_x_12077:
[----:B------:R-:W-:Y:S02]  /*10d120*/  IMAD.MOV.U32 R60, RZ, RZ, R2 ;  /* 0x000000ffff3c7224 */ /* 0x000fe400078e0002 */
[----:B------:R-:W-:Y:S01]  /*10d130*/  IMAD.MOV.U32 R61, RZ, RZ, R3 ;  /* 0x000000ffff3d7224 */ /* 0x000fe200078e0003 */
[----:B------:R-:W-:Y:S06]  /*10d140*/  BRA `(.L_x_12076) ;  /* 0x0000000000047947 */ /* 0x000fec0003800000 */
.L_x_12075:
[----:B------:R1:W2:Y:S02]  /*10d150*/  DADD R60, -R64, R62 ;  /* 0x00000000403c7229 */ /* 0x0002a4000000013e */
.L_x_12076:
[----:B------:R-:W-:Y:S05]  /*10d160*/  BSYNC.RECONVERGENT B5 ;  /* 0x0000000000057941 */ /* 0x000fea0003800200 */
.L_x_12074:
        /* <DEDUP_REMOVED lines=46> */
[----:B--2---:R-:W-:Y:S01]  /*10d450*/  VIADD R25, R35, 0xfff00000 ;  /* 0xfff0000023197836 */ /* 0x004fe20000000000 */
[----:B------:R-:W-:-:S15]  /*10d460*/  MOV R24, R34 ;  /* 0x0000002200187202 */ /* 0x000fde0000000f00 */
        /* <DEDUP_REMOVED lines=26> */
.L_x_12080:
[----:B------:R-:W-:Y:S05]  /*10d610*/  BSYNC.RECONVERGENT B5 ;  /* 0x0000000000057941 */ /* 0x000fea0003800200 */
.L_x_12079:
[----:B------:R-:W-:Y:S02]  /*10d620*/  IMAD.MOV.U32 R60, RZ, RZ, R2 ;  /* 0x000000ffff3c7224 */ /* 0x000fe400078e0002 */
[----:B------:R-:W-:Y:S01]  /*10d630*/  IMAD.MOV.U32 R61, RZ, RZ, R3 ;  /* 0x000000ffff3d7224 */ /* 0x000fe200078e0003 */
[----:B------:R-:W-:Y:S06]  /*10d640*/  BRA `(.L_x_12081) ;  /* 0x0000001000e07947 */ /* 0x000fec0003800000 */
.L_x_12069:
        /* <DEDUP_REMOVED lines=64> */
.L_x_12084:
[----:B------:R-:W-:Y:S05]  /*10da50*/  BSYNC.RECONVERGENT B5 ;  /* 0x0000000000057941 */ /* 0x000fea0003800200 */
.L_x_12083:
[----:B------:R-:W-:Y:S02]  /*10da60*/  IMAD.MOV.U32 R60, RZ, RZ, R2 ;  /* 0x000000ffff3c7224 */ /* 0x000fe400078e0002 */
[----:B------:R-:W-:Y:S01]  /*10da70*/  IMAD.MOV.U32 R61, RZ, RZ, R3 ;  /* 0x000000ffff3d7224 */ /* 0x000fe200078e0003 */
[----:B------:R-:W-:Y:S06]  /*10da80*/  BRA `(.L_x_12081) ;  /* 0x0000000c00d07947 */ /* 0x000fec0003800000 */
.L_x_12082:
        /* <DEDUP_REMOVED lines=70> */
.L_x_12086:
[----:B------:R-:W-:Y:S05]  /*10def0*/  BSYNC.RECONVERGENT B5 ;  /* 0x0000000000057941 */ /* 0x000fea0003800200 */
.L_x_12085:
        /* <DEDUP_REMOVED lines=48> */
.L_x_12088:
[----:B------:R-:W-:Y:S05]  /*10e200*/  BSYNC.RECONVERGENT B5 ;  /* 0x0000000000057941 */ /* 0x000fea0003800200 */
.L_x_12087:
[----:B------:R-:W2:Y:S01]  /*10e210*/  DMUL R58, R58, 8.11296384146066816958e+31 ;  /* 0x469000003a3a7828 */ /* 0x000ea20000000000 */
[----:B------:R-:W-:Y:S01]  /*10e220*/  MOV R60, R2 ;  /* 0x00000002003c7202 */ /* 0x000fe20000000f00 */
[----:B------:R-:W-:Y:S01]  /*10e230*/  IMAD.MOV.U32 R61, RZ, RZ, R3 ;  /* 0x000000ffff3d7224 */ /* 0x000fe200078e0003 */
[----:B--2---:R-:W-:Y:S06]  /*10e240*/  BRA `(.L_x_12081) ;  /* 0x0000000400e07947 */ /* 0x004fec0003800000 */
.L_x_12068:
        /* <DEDUP_REMOVED lines=53> */
.L_x_12090:
[----:B------:R-:W-:Y:S05]  /*10e5a0*/  BSYNC.RECONVERGENT B5 ;  /* 0x0000000000057941 */ /* 0x000fea0003800200 */
.L_x_12089:
        /* <DEDUP_REMOVED lines=62> */
.L_x_12092:
[----:B------:R-:W-:Y:S05]  /*10e990*/  BSYNC.RECONVERGENT B5 ;  /* 0x0000000000057941 */ /* 0x000fea0003800200 */
.L_x_12091:
[----:B------:R2:W3:Y:S01]  /*10e9a0*/  DMUL R60, R2, R48 ;  /* 0x00000030023c7228 */ /* 0x0004e20000000000 */
[----:B------:R-:W-:Y:S01]  /*10e9b0*/  IMAD.MOV.U32 R58, RZ, RZ, 0x0 ;  /* 0x00000000ff3a7424 */ /* 0x000fe200078e00ff */
[----:B--23--:R-:W-:-:S07]  /*10e9c0*/  MOV R59, 0x3ff00000 ;  /* 0x3ff00000003b7802 */ /* 0x00cfce0000000f00 */
.L_x_12081:
[----:B------:R-:W-:Y:S05]  /*10e9d0*/  BSYNC.RECONVERGENT B4 ;  /* 0x0000000000047941 */ /* 0x000fea0003800200 */
.L_x_12067:
[----:B------:R-:W-:Y:S05]  /*10e9e0*/  BRA `(.L_x_12093) ;  /* 0x0000000000187947 */ /* 0x000fea0003800000 */
.L_x_12059:
[----:B------:R1:W2:-:S15]  /*10e9f0*/  DMUL R60, R24, 9.00719925474099200000e+15 ;  /* 0x43400000183c7828 */ /* 0x00029e0000000000 */
[----:B------:R-:W-:-:S15]  /*10ea00*/  NOP ;  /* 0x0000000000007918 */ /* 0x000fde0000000000 */
[----:B------:R-:W-:-:S15]  /*10ea10*/  NOP ;  /* 0x0000000000007918 */ /* 0x000fde0000000000 */
[----:B------:R-:W-:-:S15]  /*10ea20*/  NOP ;  /* 0x0000000000007918 */ /* 0x000fde0000000000 */
[----:B------:R-:W-:-:S04]  /*10ea30*/  NOP ;  /* 0x0000000000007918 */ /* 0x000fc80000000000 */
[----:B-12---:R-:W3:Y:S02]  /*10ea40*/  DMUL R58, R58, 9.00719925474099200000e+15 ;  /* 0x434000003a3a7828 */ /* 0x006ee40000000000 */
.L_x_12093:
[----:B------:R-:W-:Y:S05]  /*10ea50*/  BSYNC.RELIABLE B2 ;  /* 0x0000000000027941 */ /* 0x000fea0003800100 */
.L_x_12058:
        /* <DEDUP_REMOVED lines=68> */
.L_x_12096:
[----:B------:R-:W-:Y:S05]  /*10eea0*/  BSYNC.RECONVERGENT B2 ;  /* 0x0000000000027941 */ /* 0x000fea0003800200 */
.L_x_12095:
        /* <DEDUP_REMOVED lines=176> */
.L_x_12098:
[----:B------:R-:W-:Y:S02]  /*10f9b0*/  FSEL R2, RZ, 3.37028055040000000000e+12, P0 ;  /* 0x54442d18ff027808 */ /* 0x000fe40000000000 */
[----:B------:R-:W-:-:S07]  /*10f9c0*/  FSEL R3, RZ, 2.1426990032196044922, P0 ;  /* 0x400921fbff037808 */ /* 0x000fce0000000000 */
.L_x_12099:
[----:B------:R-:W-:Y:S05]  /*10f9d0*/  BSYNC.RECONVERGENT B0 ;  /* 0x0000000000007941 */ /* 0x000fea0003800200 */
.L_x_12097:
        /* <DEDUP_REMOVED lines=10> */
.L_x_12094:
[----:B---3--:R-:W-:Y:S01]  /*10fa80*/  DSETP.GT.AND P1, PT, |R60|, R58, PT ;  /* 0x0000003a3c00722a */ /* 0x008fe20003f24200 */
[----:B------:R-:W-:Y:S01]  /*10fa90*/  MOV R2, 0x1 ;  /* 0x0000000100027802 */ /* 0x000fe20000000f00 */
        /* <DEDUP_REMOVED lines=60> */
.L_x_12101:
[----:B------:R-:W-:Y:S05]  /*10fe60*/  BSYNC.RECONVERGENT B2 ;  /* 0x0000000000027941 */ /* 0x000fea0003800200 */
.L_x_12100:
        /* <DEDUP_REMOVED lines=146> */
[----:B--2---:R-:W-:Y:S01]  /*110790*/  @!P1 MOV R2, 0x54442d18 ;  /* 0x54442d1800029802 */ /* 0x004fe20000000f00 */
[----:B------:R-:W-:-:S15]  /*1107a0*/  @!P1 IMAD.MOV.U32 R3, RZ, RZ, 0x400921fb ;  /* 0x400921fbff039424 */ /* 0x000fde00078e00ff */
[----:B------:R-:W-:-:S15]  /*1107b0*/  NOP ;  /* 0x0000000000007918 */ /* 0x000fde0000000000 */
[----:B------:R-:W-:-:S15]  /*1107c0*/  NOP ;  /* 0x0000000000007918 */ /* 0x000fde0000000000 */
[----:B------:R-:W-:-:S15]  /*1107d0*/  NOP ;  /* 0x0000000000007918 */ /* 0x000fde0000000000 */
[----:B------:R-:W-:-:S01]  /*1107e0*/  NOP ;  /* 0x0000000000007918 */ /* 0x000fc20000000000 */
        /* <DEDUP_REMOVED lines=25> */
.L_x_12103:
[----:B------:R-:W-:Y:S02]  /*110980*/  FSEL R2, RZ, 3.37028055040000000000e+12, P0 ;  /* 0x54442d18ff027808 */ /* 0x000fe40000000000 */
[----:B------:R-:W-:-:S07]  /*110990*/  FSEL R3, RZ, 2.1426990032196044922, P0 ;  /* 0x400921fbff037808 */ /* 0x000fce0000000000 */
.L_x_12104:
[----:B------:R-:W-:Y:S05]  /*1109a0*/  BSYNC.RECONVERGENT B0 ;  /* 0x0000000000007941 */ /* 0x000fea0003800200 */
.L_x_12102:
        /* <DEDUP_REMOVED lines=9> */
.L_x_12065:
[----:B------:R-:W-:Y:S05]  /*110a40*/  BSYNC.RECONVERGENT B3 ;  /* 0x0000000000037941 */ /* 0x000fea0003800200 */
.L_x_12057:
[----:B------:R-:W-:Y:S01]  /*110a50*/  ISETP.GE.AND P0, PT, R31, RZ, PT ;  /* 0x000000ff1f00720c */ /* 0x000fe20003f06270 */
[----:B------:R-:W2:Y:S03]  /*110a60*/  DADD R24, -RZ, -R26 ;  /* 0x00000000ff187229 */ /* 0x000ea6000000091a */
[----:B--2---:R-:W-:Y:S02]  /*110a70*/  FSEL R24, R26, R24, !P0 ;  /* 0x000000181a187208 */ /* 0x004fe40004000000 */
[----:B------:R-:W-:Y:S01]  /*110a80*/  FSEL R25, R27, R25, !P0 ;  /* 0x000000191b197208 */ /* 0x000fe20004000000 */
[----:B------:R-:W-:Y:S06]  /*110a90*/  BRA `(.L_x_12021) ;  /* 0x0000006800147947 */ /* 0x000fec0003800000 */
.L_x_12024:
        /* <DEDUP_REMOVED lines=15> */
.L_x_12023:
[----:B------:R3:W4:Y:S01]  /*110b90*/  DADD R24, -RZ, -R30 ;  /* 0x00000000ff187229 */ /* 0x000722000000091e */
[----:B------:R-:W-:Y:S01]  /*110ba0*/  CS2R R2, SRZ ;  /* 0x0000000000027805 */ /* 0x000fe2000001ff00 */
[----:B---34-:R-:W-:Y:S06]  /*110bb0*/  BRA `(.L_x_12021) ;  /* 0x0000006400cc7947 */ /* 0x018fec0003800000 */
.L_x_12022:
        /* <DEDUP_REMOVED lines=30> */
[--C-:B------:R-:W-:Y:S01]  /*110da0*/  IMAD.MOV.U32 R33, RZ, RZ, R35.reuse ;  /* 0x000000ffff217224 */ /* 0x100fe200078e0023 */
[-C--:B------:R-:W-:Y:S01]  /*110db0*/  MOV R32, R34.reuse ;  /* 0x0000002200207202 */ /* 0x080fe20000000f00 */
[----:B------:R-:W-:Y:S01]  /*110dc0*/  IMAD.MOV.U32 R0, RZ, RZ, R35 ;  /* 0x000000ffff007224 */ /* 0x000fe200078e0023 */
[----:B------:R-:W-:-:S15]  /*110dd0*/  MOV R46, R34 ;  /* 0x00000022002e7202 */ /* 0x000fde0000000f00 */
[----:B------:R-:W-:-:S15]  /*110de0*/  NOP ;  /* 0x0000000000007918 */ /* 0x000fde0000000000 */
[----:B------:R-:W-:-:S15]  /*110df0*/  NOP ;  /* 0x0000000000007918 */ /* 0x000fde0000000000 */
[----:B------:R-:W-:-:S13]  /*110e00*/  NOP ;  /* 0x0000000000007918 */ /* 0x000fda0000000000 */
        /* <DEDUP_REMOVED lines=228> */
.L_x_12109:
[----:B------:R-:W-:Y:S05]  /*111c50*/  BSYNC.RECONVERGENT B0 ;  /* 0x0000000000007941 */ /* 0x000fea0003800200 */
.L_x_12108:
        /* <DEDUP_REMOVED lines=8> */
.L_x_12111:
[----:B------:R-:W-:Y:S05]  /*111ce0*/  BSYNC.RECONVERGENT B3 ;  /* 0x0000000000037941 */ /* 0x000fea0003800200 */
.L_x_12110:
        /* <DEDUP_REMOVED lines=176> */
.L_x_12113:
[----:B------:R-:W-:Y:S02]  /*1127f0*/  FSEL R2, RZ, 3.37028055040000000000e+12, P0 ;  /* 0x54442d18ff027808 */ /* 0x000fe40000000000 */
[----:B------:R-:W-:-:S07]  /*112800*/  FSEL R3, RZ, 2.1426990032196044922, P0 ;  /* 0x400921fbff037808 */ /* 0x000fce0000000000 */
.L_x_12114:
[----:B------:R-:W-:Y:S05]  /*112810*/  BSYNC.RECONVERGENT B0 ;  /* 0x0000000000007941 */ /* 0x000fea0003800200 */
.L_x_12112:
        /* <DEDUP_REMOVED lines=14> */
.L_x_12107:
        /* <DEDUP_REMOVED lines=81> */
[----:B-1----:R-:W-:Y:S02]  /*112e10*/  FSEL R49, R46, UR5, P0 ;  /* 0x000000052e317c08 */ /* 0x002fe40008000000 */
[----:B------:R-:W-:Y:S02]  /*112e20*/  @P3 LOP3.LUT R49, R48, 0x80000, RZ, 0xfc, !PT ;  /* 0x0008000030313812 */ /* 0x000fe400078efcff */
[----:B------:R-:W-:Y:S02]  /*112e30*/  MOV R46, R44 ;  /* 0x0000002c002e7202 */ /* 0x000fe40000000f00 */
[----:B------:R-:W1:Y:S01]  /*112e40*/  MUFU.RSQ64H R51, R49 ;  /* 0x0000003100337308 */ /* 0x000e620000001c00 */
[----:B------:R-:W-:Y:S02]  /*112e50*/  ISETP.GE.U32.AND P3, PT, R33, 0x7ff00000, PT ;  /* 0x7ff000002100780c */ /* 0x000fe40003f66070 */
[----:B------:R-:W-:-:S15]  /*112e60*/  SEL R48, R46, UR6, P0 ;  /* 0x000000062e307c07 */ /* 0x000fde0008000000 */
[----:B------:R-:W-:-:S15]  /*112e70*/  NOP ;  /* 0x0000000000007918 */ /* 0x000fde0000000000 */
[----:B------:R-:W-:-:S15]  /*112e80*/  NOP ;  /* 0x0000000000007918 */ /* 0x000fde0000000000 */
[----:B------:R-:W-:-:S08]  /*112e90*/  NOP ;  /* 0x0000000000007918 */ /* 0x000fd00000000000 */
        /* <DEDUP_REMOVED lines=236> */
.L_x_12117:
[----:B------:R-:W-:Y:S05]  /*113d60*/  BSYNC.RECONVERGENT B0 ;  /* 0x0000000000007941 */ /* 0x000fea0003800200 */
.L_x_12116:
        /* <DEDUP_REMOVED lines=8> */
.L_x_12119:
[----:B------:R-:W-:Y:S05]  /*113df0*/  BSYNC.RECONVERGENT B3 ;  /* 0x0000000000037941 */ /* 0x000fea0003800200 */
.L_x_12118:
        /* <DEDUP_REMOVED lines=177> */
.L_x_12121:
[----:B------:R-:W-:Y:S02]  /*114910*/  FSEL R2, RZ, 3.37028055040000000000e+12, P0 ;  /* 0x54442d18ff027808 */ /* 0x000fe40000000000 */
[----:B------:R-:W-:-:S07]  /*114920*/  FSEL R3, RZ, 2.1426990032196044922, P0 ;  /* 0x400921fbff037808 */ /* 0x000fce0000000000 */
.L_x_12122:
[----:B------:R-:W-:Y:S05]  /*114930*/  BSYNC.RECONVERGENT B0 ;  /* 0x0000000000007941 */ /* 0x000fea0003800200 */
.L_x_12120:
        /* <DEDUP_REMOVED lines=10> */
.L_x_12106:
        /* <DEDUP_REMOVED lines=51> */
[----:B------:R-:W-:Y:S01]  /*114d10*/  IMAD.MOV.U32 R62, RZ, RZ, R2 ;  /* 0x000000ffff3e7224 */ /* 0x000fe200078e0002 */
[----:B------:R-:W-:-:S07]  /*114d20*/  MOV R63, R3 ;  /* 0x00000003003f7202 */ /* 0x000fce0000000f00 */
.L_x_12124:
[----:B------:R-:W-:Y:S05]  /*114d30*/  BSYNC.RECONVERGENT B3 ;  /* 0x0000000000037941 */ /* 0x000fea0003800200 */
.L_x_12123:
        /* <DEDUP_REMOVED lines=51> */
.L_x_12126:
[----:B------:R-:W-:Y:S05]  /*115070*/  BSYNC.RECONVERGENT B3 ;  /* 0x0000000000037941 */ /* 0x000fea0003800200 */
.L_x_12125:
[----:B------:R-:W1:Y:S01]  /*115080*/  MUFU.RCP64H R33, R27 ;  /* 0x0000001b00217308 */ /* 0x000e620000001800 */
        /* <DEDUP_REMOVED lines=332> */
.L_x_12128:
[----:B------:R-:W-:Y:S05]  /*116550*/  BSYNC.RECONVERGENT B0 ;  /* 0x0000000000007941 */ /* 0x000fea0003800200 */
.L_x_12127:
[----:B------:R-:W-:Y:S04]  /*116560*/  BSSY.RECONVERGENT B3, `(.L_x_12129) ;  /* 0x0000008000037945 */ /* 0x000fe80003800200 */
[----:B------:R-:W-:Y:S05]  /*116570*/  @P4 BRA P5, `(.L_x_12130) ;  /* 0x0000000000184947 */ /* 0x000fea0002800000 */
[----:B------:R-:W-:Y:S01]  /*116580*/  IMAD.MOV.U32 R2, RZ, RZ, R24 ;  /* 0x000000ffff027224 */ /* 0x000fe200078e0018 */
[----:B------:R-:W-:Y:S01]  /*116590*/  MOV R3, R25 ;  /* 0x0000001900037202 */ /* 0x000fe20000000f00 */
[----:B-1----:R-:W-:Y:S01]  /*1165a0*/  IMAD.MOV.U32 R34, RZ, RZ, R26 ;  /* 0x000000ffff227224 */ /* 0x002fe200078e001a */
[----:B------:R-:W-:Y:S01]  /*1165b0*/  MOV R32, 0x1165e0 ;  /* 0x001165e000207802 */ /* 0x000fe20000000f00 */
[----:B------:R-:W-:-:S07]  /*1165c0*/  IMAD.MOV.U32 R33, RZ, RZ, R27 ;  /* 0x000000ffff217224 */ /* 0x000fce00078e001b */
[----:B0-2---:R-:W-:Y:S05]  /*1165d0*/  CALL.REL.NOINC `($__internal_26_$__cuda_sm20_div_rn_f64_full) ;  /* 0x0000028c002c7944 */ /* 0x005fea0003c00000 */
.L_x_12130:
[----:B------:R-:W-:Y:S05]  /*1165e0*/  BSYNC.RECONVERGENT B3 ;  /* 0x0000000000037941 */ /* 0x000fea0003800200 */
.L_x_12129:
        /* <DEDUP_REMOVED lines=176> */
.L_x_12132:
[----:B------:R-:W-:Y:S02]  /*1170f0*/  FSEL R2, RZ, 3.37028055040000000000e+12, P0 ;  /* 0x54442d18ff027808 */ /* 0x000fe40000000000 */
[----:B------:R-:W-:-:S07]  /*117100*/  FSEL R3, RZ, 2.1426990032196044922, P0 ;  /* 0x400921fbff037808 */ /* 0x000fce0000000000 */
.L_x_12133:
[----:B------:R-:W-:Y:S05]  /*117110*/  BSYNC.RECONVERGENT B0 ;  /* 0x0000000000007941 */ /* 0x000fea0003800200 */
.L_x_12131:
        /* <DEDUP_REMOVED lines=13> */
.L_x_12115:
[----:B------:R-:W-:Y:S05]  /*1171f0*/  BSYNC.RECONVERGENT B2 ;  /* 0x0000000000027941 */ /* 0x000fea0003800200 */
.L_x_12105:
        /* <DEDUP_REMOVED lines=15> */
.L_x_12021:
[----:B------:R-:W-:Y:S05]  /*1172f0*/  BSYNC.RECONVERGENT B1 ;  /* 0x0000000000017941 */ /* 0x000fea0003800200 */
.L_x_12019:
        /* <DEDUP_REMOVED lines=15> */
[----:B--2---:R-:W-:Y:S01]  /*1173f0*/  @P0 FSEL R0, R26, R24, !P1 ;  /* 0x000000181a000208 */ /* 0x004fe20004800000 */
[----:B------:R-:W-:Y:S01]  /*117400*/  @P0 IMAD.MOV.U32 R26, RZ, RZ, R2 ;  /* 0x000000ffff1a0224 */ /* 0x000fe200078e0002 */
[----:B------:R-:W-:-:S03]  /*117410*/  @P0 FSEL R27, R27, R25, !P1 ;  /* 0x000000191b1b0208 */ /* 0x000fc60004800000 */
        /* <DEDUP_REMOVED lines=28> */
.L_x_12135:
[----:B------:R-:W-:Y:S05]  /*1175e0*/  BSYNC.RECONVERGENT B0 ;  /* 0x0000000000007941 */ /* 0x000fea0003800200 */
.L_x_12134:
[----:B------:R-:W-:Y:S01]  /*1175f0*/  UMOV UR10, 0x33145c07 ;  /* 0x33145c07000a7882 */ /* 0x000fe20000000000 */
[----:B------:R-:W-:Y:S01]  /*117600*/  UMOV UR11, 0x3c91a626 ;  /* 0x3c91a626000b7882 */ /* 0x000fe20000000000 */
[----:B------:R-:W-:Y:S01]  /*117610*/  BSSY.RECONVERGENT B1, `(.L_x_12136) ;  /* 0x00013b4000017945 */ /* 0x000fe20003800200 */
[----:B------:R2:W3:Y:S03]  /*117620*/  DADD R60, -RZ, |R38| ;  /* 0x00000000ff3c7229 */ /* 0x0004e60000000526 */
[----:B--23--:R-:W-:Y:S05]  /*117630*/  @!P2 BRA P3, `(.L_x_12137) ;  /* 0x0000000000c8a947 */ /* 0x00cfea0001800000 */
[----:B------:R-:W2:Y:S02]  /*117640*/  DSETP.NEU.AND P0, PT, R58, +INF , PT ;  /* 0x7ff000003a00742a */ /* 0x000ea40003f0d000 */
[----:B--2---:R-:W-:Y:S01]  /*117650*/  @!P0 MOV R28, 0x0 ;  /* 0x00000000001c8802 */ /* 0x004fe20000000f00 */
[----:B------:R-:W-:-:S15]  /*117660*/  @!P0 IMAD.MOV.U32 R29, RZ, RZ, -0x100000 ;  /* 0xfff00000ff1d8424 */ /* 0x000fde00078e00ff */
[----:B------:R-:W-:-:S15]  /*117670*/  NOP ;  /* 0x0000000000007918 */ /* 0x000fde0000000000 */
[----:B------:R-:W-:-:S15]  /*117680*/  NOP ;  /* 0x0000000000007918 */ /* 0x000fde0000000000 */
[----:B------:R-:W-:-:S15]  /*117690*/  NOP ;  /* 0x0000000000007918 */ /* 0x000fde0000000000 */
[----:B------:R-:W-:-:S01]  /*1176a0*/  NOP ;  /* 0x0000000000007918 */ /* 0x000fc20000000000 */
        /* <DEDUP_REMOVED lines=43> */
.L_x_12137:
        /* <DEDUP_REMOVED lines=68> */
[----:B--2---:R-:W-:Y:S01]  /*117da0*/  IMAD.MOV.U32 R0, RZ, RZ, R45 ;  /* 0x000000ffff007224 */ /* 0x004fe200078e002d */
        /* <DEDUP_REMOVED lines=78> */
[----:B-1----:R-:W-:-:S15]  /*118290*/  MOV R48, R35 ;  /* 0x0000002300307202 */ /* 0x002fde0000000f00 */
        /* <DEDUP_REMOVED lines=149> */
.L_x_12145:
[----:B------:R-:W-:Y:S05]  /*118bf0*/  BSYNC.RECONVERGENT B3 ;  /* 0x0000000000037941 */ /* 0x000fea0003800200 */
.L_x_12144:
[----:B------:R-:W1:Y:S02]  /*118c00*/  DADD R2, R28, R48 ;  /* 0x000000001c027229 */ /* 0x000e640000000030 */
        /* <DEDUP_REMOVED lines=192> */
.L_x_12143:
        /* <DEDUP_REMOVED lines=77> */
.L_x_12152:
[----:B------:R-:W-:Y:S05]  /*119ce0*/  BSYNC.RECONVERGENT B4 ;  /* 0x0000000000047941 */ /* 0x000fea0003800200 */
.L_x_12151:
[----:B------:R-:W-:Y:S02]  /*119cf0*/  IMAD.MOV.U32 R30, RZ, RZ, R2 ;  /* 0x000000ffff1e7224 */ /* 0x000fe400078e0002 */
[----:B------:R-:W-:-:S07]  /*119d00*/  IMAD.MOV.U32 R31, RZ, RZ, R3 ;  /* 0x000000ffff1f7224 */ /* 0x000fce00078e0003 */
.L_x_12150:
[----:B------:R-:W-:Y:S05]  /*119d10*/  BSYNC.RECONVERGENT B3 ;  /* 0x0000000000037941 */ /* 0x000fea0003800200 */
.L_x_12149:
        /* <DEDUP_REMOVED lines=70> */
.L_x_12157:
[----:B------:R-:W-:Y:S05]  /*11a180*/  BSYNC.RECONVERGENT B4 ;  /* 0x0000000000047941 */ /* 0x000fea0003800200 */
.L_x_12156:
[----:B------:R-:W-:Y:S05]  /*11a190*/  BRA `(.L_x_12155) ;  /* 0x0000000000047947 */ /* 0x000fea0003800000 */
.L_x_12154:
[----:B------:R1:W2:Y:S02]  /*11a1a0*/  DADD R2, R62, -R32 ;  /* 0x000000003e027229 */ /* 0x0002a40000000820 */
.L_x_12155:
[----:B------:R-:W-:Y:S05]  /*11a1b0*/  BSYNC.RECONVERGENT B3 ;  /* 0x0000000000037941 */ /* 0x000fea0003800200 */
.L_x_12153:
        /* <DEDUP_REMOVED lines=73> */
.L_x_12159:
[----:B------:R-:W-:Y:S05]  /*11a650*/  BSYNC.RECONVERGENT B3 ;  /* 0x0000000000037941 */ /* 0x000fea0003800200 */
.L_x_12158:
        /* <DEDUP_REMOVED lines=197> */
.L_x_12160:
        /* <DEDUP_REMOVED lines=52> */
.L_x_12162:
[----:B------:R-:W-:Y:S05]  /*11b5f0*/  BSYNC.RECONVERGENT B3 ;  /* 0x0000000000037941 */ /* 0x000fea0003800200 */
.L_x_12161:
        /* <DEDUP_REMOVED lines=78> */
.L_x_12148:
        /* <DEDUP_REMOVED lines=55> */
.L_x_12165:
[----:B------:R-:W-:Y:S05]  /*11be50*/  BSYNC.RECONVERGENT B3 ;  /* 0x0000000000037941 */ /* 0x000fea0003800200 */
.L_x_12164:
        /* <DEDUP_REMOVED lines=197> */
.L_x_12166:
        /* <DEDUP_REMOVED lines=52> */
.L_x_12168:
[----:B------:R-:W-:Y:S05]  /*11cdf0*/  BSYNC.RECONVERGENT B3 ;  /* 0x0000000000037941 */ /* 0x000fea0003800200 */
.L_x_12167:
        /* <DEDUP_REMOVED lines=78> */
.L_x_12163:
        /* <DEDUP_REMOVED lines=61> */
.L_x_12170:
[----:B------:R-:W-:Y:S05]  /*11d6b0*/  BSYNC.RECONVERGENT B3 ;  /* 0x0000000000037941 */ /* 0x000fea0003800200 */
.L_x_12169:
        /* <DEDUP_REMOVED lines=48> */
.L_x_12172:
[----:B------:R-:W-:Y:S05]  /*11d9c0*/  BSYNC.RECONVERGENT B3 ;  /* 0x0000000000037941 */ /* 0x000fea0003800200 */
.L_x_12171:
[----:B------:R-:W-:Y:S01]  /*11d9d0*/  IMAD.MOV.U32 R30, RZ, RZ, R2 ;  /* 0x000000ffff1e7224 */ /* 0x000fe200078e0002 */
[----:B------:R-:W-:Y:S01]  /*11d9e0*/  MOV R31, R3 ;  /* 0x00000003001f7202 */ /* 0x000fe20000000f00 */
[----:B------:R-:W-:Y:S06]  /*11d9f0*/  BRA `(.L_x_12146) ;  /* 0x0000000000d07947 */ /* 0x000fec0003800000 */
.L_x_12147:
        /* <DEDUP_REMOVED lines=51> */
.L_x_12173:
[----:B------:R-:W-:Y:S05]  /*11dd30*/  BSYNC.RECONVERGENT B3 ;  /* 0x0000000000037941 */ /* 0x000fea0003800200 */
.L_x_12146:
[----:B------:R-:W-:Y:S05]  /*11dd40*/  BSYNC.RECONVERGENT B2 ;  /* 0x0000000000027941 */ /* 0x000fea0003800200 */
.L_x_12142:
        /* <DEDUP_REMOVED lines=53> */
.L_x_12178:
[----:B------:R-:W-:Y:S05]  /*11e0a0*/  BSYNC.RECONVERGENT B4 ;  /* 0x0000000000047941 */ /* 0x000fea0003800200 */
.L_x_12177:
        /* <DEDUP_REMOVED lines=59> */
[----:B-1----:R-:W-:Y:S01]  /*11e460*/  IADD3 R45, PT, PT, R37, -0x100000, RZ ;  /* 0xfff00000252d7810 */ /* 0x002fe20007ffe0ff */
[----:B------:R-:W-:-:S15]  /*11e470*/  IMAD.MOV.U32 R44, RZ, RZ, RZ ;  /* 0x000000ffff2c7224 */ /* 0x000fde00078e00ff */
[----:B------:R-:W-:-:S15]  /*11e480*/  NOP ;  /* 0x0000000000007918 */ /* 0x000fde0000000000 */
[----:B------:R-:W-:-:S15]  /*11e490*/  NOP ;  /* 0x0000000000007918 */ /* 0x000fde0000000000 */
[----:B------:R-:W-:-:S15]  /*11e4a0*/  NOP ;  /* 0x0000000000007918 */ /* 0x000fde0000000000 */
        /* <DEDUP_REMOVED lines=120> */
.L_x_12181:
        /* <DEDUP_REMOVED lines=95> */
[----:B-1----:R-:W-:Y:S01]  /*11f220*/  @!P0 MOV R28, 0x33145c07 ;  /* 0x33145c07001c8802 */ /* 0x002fe20000000f00 */
[----:B------:R-:W-:-:S15]  /*11f230*/  @!P0 IMAD.MOV.U32 R29, RZ, RZ, 0x3c91a626 ;  /* 0x3c91a626ff1d8424 */ /* 0x000fde00078e00ff */
[----:B------:R-:W-:-:S15]  /*11f240*/  NOP ;  /* 0x0000000000007918 */ /* 0x000fde0000000000 */
[----:B------:R-:W-:-:S15]  /*11f250*/  NOP ;  /* 0x0000000000007918 */ /* 0x000fde0000000000 */
[----:B------:R-:W-:-:S15]  /*11f260*/  NOP ;  /* 0x0000000000007918 */ /* 0x000fde0000000000 */
[----:B------:R-:W-:-:S01]  /*11f270*/  NOP ;  /* 0x0000000000007918 */ /* 0x000fc20000000000 */
        /* <DEDUP_REMOVED lines=23> */
.L_x_12180:
        /* <DEDUP_REMOVED lines=172> */
.L_x_12183:
        /* <DEDUP_REMOVED lines=124> */
.L_x_12179:
        /* <DEDUP_REMOVED lines=78> */
.L_x_12190:
[----:B------:R-:W-:Y:S05]  /*120b50*/  BSYNC.RECONVERGENT B6 ;  /* 0x0000000000067941 */ /* 0x000fea0003800200 */
.L_x_12189:
[----:B------:R-:W-:Y:S02]  /*120b60*/  IMAD.MOV.U32 R70, RZ, RZ, R2 ;  /* 0x000000ffff467224 */ /* 0x000fe400078e0002 */
[----:B------:R-:W-:-:S07]  /*120b70*/  IMAD.MOV.U32 R71, RZ, RZ, R3 ;  /* 0x000000ffff477224 */ /* 0x000fce00078e0003 */
.L_x_12188:
[----:B------:R-:W-:Y:S05]  /*120b80*/  BSYNC.RECONVERGENT B5 ;  /* 0x0000000000057941 */ /* 0x000fea0003800200 */
.L_x_12187:
        /* <DEDUP_REMOVED lines=63> */
.L_x_12195:
[----:B------:R-:W-:Y:S05]  /*120f80*/  BSYNC.RECONVERGENT B6 ;  /* 0x0000000000067941 */ /* 0x000fea0003800200 */
.L_x_12194:
[----:B------:R-:W-:Y:S01]  /*120f90*/  MOV R60, R2 ;  /* 0x00000002003c7202 */ /* 0x000fe20000000f00 */
[----:B------:R-:W-:Y:S01]  /*120fa0*/  IMAD.MOV.U32 R61, RZ, RZ, R3 ;  /* 0x000000ffff3d7224 */ /* 0x000fe200078e0003 */
[----:B------:R-:W-:Y:S06]  /*120fb0*/  BRA `(.L_x_12193) ;  /* 0x0000000000047947 */ /* 0x000fec0003800000 */
.L_x_12192:
[----:B------:R1:W2:Y:S02]  /*120fc0*/  DADD R60, -R64, R62 ;  /* 0x00000000403c7229 */ /* 0x0002a4000000013e */
.L_x_12193:
[----:B------:R-:W-:Y:S05]  /*120fd0*/  BSYNC.RECONVERGENT B5 ;  /* 0x0000000000057941 */ /* 0x000fea0003800200 */
.L_x_12191:
        /* <DEDUP_REMOVED lines=72> */
[----:B01----:R-:W-:Y:S05]  /*121460*/  CALL.REL.NOINC `($__internal_27_$__cuda_sm20_dsqrt_rn_f64_mediumpath_v1) ;  /* 0x000001e400bc7944 */ /* 0x003fea0003c00000 */
.L_x_12197:
[----:B------:R-:W-:Y:S05]  /*121470*/  BSYNC.RECONVERGENT B5 ;  /* 0x0000000000057941 */ /* 0x000fea0003800200 */
.L_x_12196:
[----:B------:R-:W-:Y:S02]  /*121480*/  IMAD.MOV.U32 R60, RZ, RZ, R2 ;  /* 0x000000ffff3c7224 */ /* 0x000fe400078e0002 */
[----:B------:R-:W-:Y:S01]  /*121490*/  IMAD.MOV.U32 R61, RZ, RZ, R3 ;  /* 0x000000ffff3d7224 */ /* 0x000fe200078e0003 */
[----:B------:R-:W-:Y:S06]  /*1214a0*/  BRA `(.L_x_12198) ;  /* 0x0000001000e07947 */ /* 0x000fec0003800000 */
.L_x_12186:
        /* <DEDUP_REMOVED lines=64> */
.L_x_12201:
[----:B------:R-:W-:Y:S05]  /*1218b0*/  BSYNC.RECONVERGENT B5 ;  /* 0x0000000000057941 */ /* 0x000fea0003800200 */
.L_x_12200:
[----:B------:R-:W-:Y:S01]  /*1218c0*/  MOV R60, R2 ;  /* 0x00000002003c7202 */ /* 0x000fe20000000f00 */
[----:B------:R-:W-:Y:S01]  /*1218d0*/  IMAD.MOV.U32 R61, RZ, RZ, R3 ;  /* 0x000000ffff3d7224 */ /* 0x000fe200078e0003 */
[----:B------:R-:W-:Y:S06]  /*1218e0*/  BRA `(.L_x_12198) ;  /* 0x0000000c00d07947 */ /* 0x000fec0003800000 */
.L_x_12199:
        /* <DEDUP_REMOVED lines=67> */
[----:B------:R-:W-:Y:S01]  /*121d20*/  MOV R32, R2 ;  /* 0x0000000200207202 */ /* 0x000fe20000000f00 */
[----:B------:R-:W-:-:S07]  /*121d30*/  IMAD.MOV.U32 R33, RZ, RZ, R3 ;  /* 0x000000ffff217224 */ /* 0x000fce00078e0003 */
.L_x_12203:
[----:B------:R-:W-:Y:S05]  /*121d40*/  BSYNC.RECONVERGENT B5 ;  /* 0x0000000000057941 */ /* 0x000fea0003800200 */
.L_x_12202:
        /* <DEDUP_REMOVED lines=48> */
.L_x_12205:
[----:B------:R-:W-:Y:S05]  /*122050*/  BSYNC.RECONVERGENT B5 ;  /* 0x0000000000057941 */ /* 0x000fea0003800200 */
.L_x_12204:
[----:B------:R-:W1:Y:S01]  /*122060*/  DMUL R58, R58, 8.11296384146066816958e+31 ;  /* 0x469000003a3a7828 */ /* 0x000e620000000000 */
[----:B------:R-:W-:Y:S01]  /*122070*/  IMAD.MOV.U32 R60, RZ, RZ, R2 ;  /* 0x000000ffff3c7224 */ /* 0x000fe200078e0002 */
[----:B------:R-:W-:Y:S01]  /*122080*/  MOV R61, R3 ;  /* 0x00000003003d7202 */ /* 0x000fe20000000f00 */
[----:B-1----:R-:W-:Y:S06]  /*122090*/  BRA `(.L_x_12198) ;  /* 0x0000000400e47947 */ /* 0x002fec0003800000 */
.L_x_12185:
        /* <DEDUP_REMOVED lines=53> */
.L_x_12207:
[----:B------:R-:W-:Y:S05]  /*1223f0*/  BSYNC.RECONVERGENT B5 ;  /* 0x0000000000057941 */ /* 0x000fea0003800200 */
.L_x_12206:
[----:B------:R1:W2:Y:S01]  /*122400*/  DADD R32, R28, 1 ;  /* 0x3ff000001c207429 */ /* 0x0002a20000000000 */
[----:B------:R-:W-:Y:S01]  /*122410*/  BSSY.RECONVERGENT B5, `(.L_x_12208) ;  /* 0x000003e000057945 */ /* 0x000fe20003800200 */
[----:B-1----:R-:W-:Y:S01]  /*122420*/  MOV R28, 0x0 ;  /* 0x00000000001c7802 */ /* 0x002fe20000000f00 */
[----:B------:R-:W-:-:S15]  /*122430*/  IMAD.MOV.U32 R29, RZ, RZ, 0x3fd80000 ;  /* 0x3fd80000ff1d7424 */ /* 0x000fde00078e00ff */
[----:B------:R-:W-:-:S15]  /*122440*/  NOP ;  /* 0x0000000000007918 */ /* 0x000fde0000000000 */
[----:B------:R-:W-:-:S15]  /*122450*/  NOP ;  /* 0x0000000000007918 */ /* 0x000fde0000000000 */
[----:B------:R-:W-:-:S15]  /*122460*/  NOP ;  /* 0x0000000000007918 */ /* 0x000fde0000000000 */
[----:B------:R-:W-:-:S01]  /*122470*/  NOP ;  /* 0x0000000000007918 */ /* 0x000fc20000000000 */
        /* <DEDUP_REMOVED lines=55> */
.L_x_12209:
[----:B------:R-:W-:Y:S05]  /*1227f0*/  BSYNC.RECONVERGENT B5 ;  /* 0x0000000000057941 */ /* 0x000fea0003800200 */
.L_x_12208:
[----:B------:R1:W2:Y:S01]  /*122800*/  DMUL R60, R2, R48 ;  /* 0x00000030023c7228 */ /* 0x0002a20000000000 */
[----:B------:R-:W-:Y:S02]  /*122810*/  IMAD.MOV.U32 R58, RZ, RZ, 0x0 ;  /* 0x00000000ff3a7424 */ /* 0x000fe400078e00ff */
[----:B-12---:R-:W-:-:S07]  /*122820*/  IMAD.MOV.U32 R59, RZ, RZ, 0x3ff00000 ;  /* 0x3ff00000ff3b7424 */ /* 0x006fce00078e00ff */
.L_x_12198:
[----:B------:R-:W-:Y:S05]  /*122830*/  BSYNC.RECONVERGENT B4 ;  /* 0x0000000000047941 */ /* 0x000fea0003800200 */
.L_x_12184:
[----:B------:R-:W-:Y:S05]  /*122840*/  BRA `(.L_x_12210) ;  /* 0x0000000000187947 */ /* 0x000fea0003800000 */
.L_x_12176:
[----:B------:R2:W3:-:S15]  /*122850*/  DMUL R60, R28, 9.00719925474099200000e+15 ;  /* 0x434000001c3c7828 */ /* 0x0004de0000000000 */
[----:B------:R-:W-:-:S15]  /*122860*/  NOP ;  /* 0x0000000000007918 */ /* 0x000fde0000000000 */
[----:B------:R-:W-:-:S15]  /*122870*/  NOP ;  /* 0x0000000000007918 */ /* 0x000fde0000000000 */
[----:B------:R-:W-:-:S15]  /*122880*/  NOP ;  /* 0x0000000000007918 */ /* 0x000fde0000000000 */
[----:B------:R-:W-:-:S04]  /*122890*/  NOP ;  /* 0x0000000000007918 */ /* 0x000fc80000000000 */
[----:B--23--:R-:W4:Y:S02]  /*1228a0*/  DMUL R58, R58, 9.00719925474099200000e+15 ;  /* 0x434000003a3a7828 */ /* 0x00cf240000000000 */
.L_x_12210:
[----:B------:R-:W-:Y:S05]  /*1228b0*/  BSYNC.RELIABLE B2 ;  /* 0x0000000000027941 */ /* 0x000fea0003800100 */
.L_x_12175:
[----:B------:R-:W-:-:S13]  /*1228c0*/  ISETP.GT.AND P0, PT, R37, -0x1, PT ;  /* 0xffffffff2500780c */ /* 0x000fda0003f04270 */
[----:B------:R-:W-:Y:S05]  /*1228d0*/  @P0 BRA `(.L_x_12211) ;  /* 0x0000001000040947 */ /* 0x000fea0003800000 */
[----:B----4-:R-:W-:Y:S01]  /*1228e0*/  DSETP.GT.AND P1, PT, |R60|, R58, PT ;  /* 0x0000003a3c00722a */ /* 0x010fe20003f24200 */
        /* <DEDUP_REMOVED lines=65> */
.L_x_12213:
[----:B------:R-:W-:Y:S05]  /*122d00*/  BSYNC.RECONVERGENT B2 ;  /* 0x0000000000027941 */ /* 0x000fea0003800200 */
.L_x_12212:
[----:B------:R-:W-:Y:S01]  /*122d10*/  IMAD.MOV.U32 R34, RZ, RZ, -0x2449a4b7 ;  /* 0xdbb65b49ff227424 */ /* 0x000fe200078e00ff */
[----:B------:R-:W-:Y:S01]  /*122d20*/  UMOV UR6, 0x2a25ff7e ;  /* 0x2a25ff7e00067882 */ /* 0x000fe20000000000 */
[----:B------:R-:W-:Y:S01]  /*122d30*/  IMAD.MOV.U32 R35, RZ, RZ, 0x3f2d3b63 ;  /* 0x3f2d3b63ff237424 */ /* 0x000fe200078e00ff */
[----:B------:R-:W-:Y:S01]  /*122d40*/  UMOV UR7, 0x3ef53e1d ;  /* 0x3ef53e1d00077882 */ /* 0x000fe20000000000 */
[----:B------:R-:W2:Y:S01]  /*122d50*/  DMUL R32, R2, R2 ;  /* 0x0000000202207228 */ /* 0x000ea20000000000 */
[----:B------:R-:W-:Y:S01]  /*122d60*/  ISETP.GE.AND P2, PT, R29, RZ, PT ;  /* 0x000000ff1d00720c */ /* 0x000fe20003f46270 */
[----:B------:R-:W-:Y:S03]  /*122d70*/  BSSY.RECONVERGENT B0, `(.L_x_12214) ;  /* 0x00000ad000007945 */ /* 0x000fe60003800200 */
[----:B------:R-:W-:-:S15]  /*122d80*/  @!P1 PLOP3.LUT P0, PT, P2, PT, PT, 0x80, 0x8 ;  /* 0x000000000008981c */ /* 0x000fde000170f070 */
        /* <DEDUP_REMOVED lines=159> */
[----:B------:R3:W4:Y:S02]  /*123780*/  @P1 DADD R2, R28, R32 ;  /* 0x000000001c021229 */ /* 0x0007240000000020 */
[----:B--234-:R-:W-:Y:S05]  /*123790*/  @!P3 BRA `(.L_x_12215) ;  /* 0x000000000020b947 */ /* 0x01cfea0003800000 */
        /* <DEDUP_REMOVED lines=8> */
.L_x_12215:
[----:B------:R-:W-:Y:S02]  /*123820*/  FSEL R2, RZ, 3.37028055040000000000e+12, P0 ;  /* 0x54442d18ff027808 */ /* 0x000fe40000000000 */
[----:B------:R-:W-:-:S07]  /*123830*/  FSEL R3, RZ, 2.1426990032196044922, P0 ;  /* 0x400921fbff037808 */ /* 0x000fce0000000000 */
.L_x_12216:
[----:B------:R-:W-:Y:S05]  /*123840*/  BSYNC.RECONVERGENT B0 ;  /* 0x0000000000007941 */ /* 0x000fea0003800200 */
.L_x_12214:
        /* <DEDUP_REMOVED lines=10> */
.L_x_12211:
        /* <DEDUP_REMOVED lines=56> */
[----:B------:R-:W-:Y:S01]  /*123c70*/  MOV R2, R36 ;  /* 0x0000002400027202 */ /* 0x000fe20000000f00 */
[----:B------:R-:W-:Y:S01]  /*123c80*/  IMAD.MOV.U32 R3, RZ, RZ, R37 ;  /* 0x000000ffff037224 */ /* 0x000fe200078e0025 */
[----:B------:R-:W-:Y:S01]  /*123c90*/  MOV R32, 0x123cd0 ;  /* 0x00123cd000207802 */ /* 0x000fe20000000f00 */
[----:B------:R-:W-:Y:S02]  /*123ca0*/  IMAD.MOV.U32 R34, RZ, RZ, R28 ;  /* 0x000000ffff227224 */ /* 0x000fe400078e001c */
[----:B------:R-:W-:-:S07]  /*123cb0*/  IMAD.MOV.U32 R33, RZ, RZ, R29 ;  /* 0x000000ffff217224 */ /* 0x000fce00078e001d */
[----:B01----:R-:W-:Y:S05]  /*123cc0*/  CALL.REL.NOINC `($__internal_26_$__cuda_sm20_div_rn_f64_full) ;  /* 0x000001b400707944 */ /* 0x003fea0003c00000 */
.L_x_12218:
[----:B------:R-:W-:Y:S05]  /*123cd0*/  BSYNC.RECONVERGENT B2 ;  /* 0x0000000000027941 */ /* 0x000fea0003800200 */
.L_x_12217:
        /* <DEDUP_REMOVED lines=146> */
[----:B--2---:R-:W-:Y:S01]  /*124600*/  @!P1 IMAD.MOV.U32 R2, RZ, RZ, 0x54442d18 ;  /* 0x54442d18ff029424 */ /* 0x004fe200078e00ff */
[----:B------:R-:W-:-:S15]  /*124610*/  @!P1 MOV R3, 0x400921fb ;  /* 0x400921fb00039802 */ /* 0x000fde0000000f00 */
        /* <DEDUP_REMOVED lines=29> */
.L_x_12220:
[----:B------:R-:W-:Y:S02]  /*1247f0*/  FSEL R2, RZ, 3.37028055040000000000e+12, P0 ;  /* 0x54442d18ff027808 */ /* 0x000fe40000000000 */
[----:B------:R-:W-:-:S07]  /*124800*/  FSEL R3, RZ, 2.1426990032196044922, P0 ;  /* 0x400921fbff037808 */ /* 0x000fce0000000000 */
.L_x_12221:
[----:B------:R-:W-:Y:S05]  /*124810*/  BSYNC.RECONVERGENT B0 ;  /* 0x0000000000007941 */ /* 0x000fea0003800200 */
.L_x_12219:
        /* <DEDUP_REMOVED lines=9> */
.L_x_12182:
[----:B------:R-:W-:Y:S05]  /*1248b0*/  BSYNC.RECONVERGENT B3 ;  /* 0x0000000000037941 */ /* 0x000fea0003800200 */
.L_x_12174:
[----:B------:R-:W-:Y:S01]  /*1248c0*/  ISETP.GE.AND P0, PT, R39, RZ, PT ;  /* 0x000000ff2700720c */ /* 0x000fe20003f06270 */
[----:B------:R-:W2:Y:S03]  /*1248d0*/  DADD R28, -RZ, -R30 ;  /* 0x00000000ff1c7229 */ /* 0x000ea6000000091e */
[----:B--2---:R-:W-:Y:S02]  /*1248e0*/  FSEL R28, R30, R28, !P0 ;  /* 0x0000001c1e1c7208 */ /* 0x004fe40004000000 */
[----:B------:R-:W-:Y:S01]  /*1248f0*/  FSEL R29, R31, R29, !P0 ;  /* 0x0000001d1f1d7208 */ /* 0x000fe20004000000 */
[----:B------:R-:W-:Y:S06]  /*124900*/  BRA `(.L_x_12138) ;  /* 0x0000006800107947 */ /* 0x000fec0003800000 */
.L_x_12141:
        /* <DEDUP_REMOVED lines=15> */
.L_x_12140:
[----:B------:R3:W4:Y:S01]  /*124a00*/  DADD R28, -RZ, -R38 ;  /* 0x00000000ff1c7229 */ /* 0x0007220000000926 */
[----:B------:R-:W-:Y:S01]  /*124a10*/  CS2R R2, SRZ ;  /* 0x0000000000027805 */ /* 0x000fe2000001ff00 */
[----:B---34-:R-:W-:Y:S06]  /*124a20*/  BRA `(.L_x_12138) ;  /* 0x0000006400c87947 */ /* 0x018fec0003800000 */
.L_x_12139:
        /* <DEDUP_REMOVED lines=31> */
[----:B------:R-:W-:Y:S01]  /*124c20*/  MOV R33, R35 ;  /* 0x0000002300217202 */ /* 0x000fe20000000f00 */
[----:B------:R-:W-:Y:S02]  /*124c30*/  IMAD.MOV.U32 R0, RZ, RZ, R35 ;  /* 0x000000ffff007224 */ /* 0x000fe400078e0023 */
[----:B------:R-:W-:-:S15]  /*124c40*/  IMAD.MOV.U32 R46, RZ, RZ, R34 ;  /* 0x000000ffff2e7224 */ /* 0x000fde00078e0022 */
[----:B------:R-:W-:-:S15]  /*124c50*/  NOP ;  /* 0x0000000000007918 */ /* 0x000fde0000000000 */
[----:B------:R-:W-:-:S15]  /*124c60*/  NOP ;  /* 0x0000000000007918 */ /* 0x000fde0000000000 */
[----:B------:R-:W-:-:S12]  /*124c70*/  NOP ;  /* 0x0000000000007918 */ /* 0x000fd80000000000 */
        /* <DEDUP_REMOVED lines=52> */
[----:B-1----:R-:W-:Y:S02]  /*124fc0*/  @P2 FSEL R63, R35, -QNAN , P3 ;  /* 0xfff00000233f2808 */ /* 0x002fe40001800000 */
        /* <DEDUP_REMOVED lines=22> */
[----:B--2---:R-:W-:Y:S02]  /*125130*/  LOP3.LUT R32, R0, 0x80000000, RZ, 0x3c, !PT ;  /* 0x8000000000207812 */ /* 0x004fe400078e3cff */
[----:B------:R-:W-:-:S15]  /*125140*/  MOV R33, 0x43300000 ;  /* 0x4330000000217802 */ /* 0x000fde0000000f00 */
[----:B------:R-:W-:-:S15]  /*125150*/  NOP ;  /* 0x0000000000007918 */ /* 0x000fde0000000000 */
[----:B------:R-:W-:-:S15]  /*125160*/  NOP ;  /* 0x0000000000007918 */ /* 0x000fde0000000000 */
[----:B------:R-:W-:-:S15]  /*125170*/  NOP ;  /* 0x0000000000007918 */ /* 0x000fde0000000000 */
        /* <DEDUP_REMOVED lines=147> */
.L_x_12226:
[----:B------:R-:W-:Y:S05]  /*125ab0*/  BSYNC.RECONVERGENT B0 ;  /* 0x0000000000007941 */ /* 0x000fea0003800200 */
.L_x_12225:
        /* <DEDUP_REMOVED lines=8> */
.L_x_12228:
[----:B------:R-:W-:Y:S05]  /*125b40*/  BSYNC.RECONVERGENT B3 ;  /* 0x0000000000037941 */ /* 0x000fea0003800200 */
.L_x_12227:
        /* <DEDUP_REMOVED lines=176> */
.L_x_12230:
[----:B------:R-:W-:Y:S02]  /*126650*/  FSEL R2, RZ, 3.37028055040000000000e+12, P0 ;  /* 0x54442d18ff027808 */ /* 0x000fe40000000000 */
[----:B------:R-:W-:-:S07]  /*126660*/  FSEL R3, RZ, 2.1426990032196044922, P0 ;  /* 0x400921fbff037808 */ /* 0x000fce0000000000 */
.L_x_12231:
[----:B------:R-:W-:Y:S05]  /*126670*/  BSYNC.RECONVERGENT B0 ;  /* 0x0000000000007941 */ /* 0x000fea0003800200 */
.L_x_12229:
        /* <DEDUP_REMOVED lines=14> */
.L_x_12224:
        /* <DEDUP_REMOVED lines=75> */
[----:B-1----:R-:W-:Y:S01]  /*126c10*/  IMAD.U32 R48, RZ, RZ, UR5 ;  /* 0x00000005ff307e24 */ /* 0x002fe2000f8e00ff */
[----:B------:R-:W-:-:S15]  /*126c20*/  MOV R50, RZ ;  /* 0x000000ff00327202 */ /* 0x000fde0000000f00 */
        /* <DEDUP_REMOVED lines=249> */
.L_x_12234:
[----:B------:R-:W-:Y:S05]  /*127bc0*/  BSYNC.RECONVERGENT B0 ;  /* 0x0000000000007941 */ /* 0x000fea0003800200 */
.L_x_12233:
        /* <DEDUP_REMOVED lines=8> */
.L_x_12236:
[----:B------:R-:W-:Y:S05]  /*127c50*/  BSYNC.RECONVERGENT B3 ;  /* 0x0000000000037941 */ /* 0x000fea0003800200 */
.L_x_12235:
        /* <DEDUP_REMOVED lines=177> */
.L_x_12238:
[----:B------:R-:W-:Y:S02]  /*128770*/  FSEL R2, RZ, 3.37028055040000000000e+12, P0 ;  /* 0x54442d18ff027808 */ /* 0x000fe40000000000 */
[----:B------:R-:W-:-:S07]  /*128780*/  FSEL R3, RZ, 2.1426990032196044922, P0 ;  /* 0x400921fbff037808 */ /* 0x000fce0000000000 */
.L_x_12239:
[----:B------:R-:W-:Y:S05]  /*128790*/  BSYNC.RECONVERGENT B0 ;  /* 0x0000000000007941 */ /* 0x000fea0003800200 */
.L_x_12237:
        /* <DEDUP_REMOVED lines=10> */
.L_x_12223:
        /* <DEDUP_REMOVED lines=51> */
[----:B------:R-:W-:Y:S02]  /*128b70*/  IMAD.MOV.U32 R62, RZ, RZ, R2 ;  /* 0x000000ffff3e7224 */ /* 0x000fe400078e0002 */
[----:B------:R-:W-:-:S07]  /*128b80*/  IMAD.MOV.U32 R63, RZ, RZ, R3 ;  /* 0x000000ffff3f7224 */ /* 0x000fce00078e0003 */
.L_x_12241:
[----:B------:R-:W-:Y:S05]  /*128b90*/  BSYNC.RECONVERGENT B3 ;  /* 0x0000000000037941 */ /* 0x000fea0003800200 */
.L_x_12240:
        /* <DEDUP_REMOVED lines=51> */
.L_x_12243:
[----:B------:R-:W-:Y:S05]  /*128ed0*/  BSYNC.RECONVERGENT B3 ;  /* 0x0000000000037941 */ /* 0x000fea0003800200 */
.L_x_12242:
[----:B------:R-:W1:Y:S01]  /*128ee0*/  MUFU.RCP64H R33, R31 ;  /* 0x0000001f00217308 */ /* 0x000e620000001800 */
        /* <DEDUP_REMOVED lines=332> */
.L_x_12245:
[----:B------:R-:W-:Y:S05]  /*12a3b0*/  BSYNC.RECONVERGENT B0 ;  /* 0x0000000000007941 */ /* 0x000fea0003800200 */
.L_x_12244:
[----:B------:R-:W-:Y:S04]  /*12a3c0*/  BSSY.RECONVERGENT B3, `(.L_x_12246) ;  /* 0x0000008000037945 */ /* 0x000fe80003800200 */
[----:B------:R-:W-:Y:S05]  /*12a3d0*/  @P4 BRA P5, `(.L_x_12247) ;  /* 0x0000000000184947 */ /* 0x000fea0002800000 */
[----:B------:R-:W-:Y:S01]  /*12a3e0*/  IMAD.MOV.U32 R2, RZ, RZ, R28 ;  /* 0x000000ffff027224 */ /* 0x000fe200078e001c */
[----:B-1----:R-:W-:Y:S01]  /*12a3f0*/  MOV R34, R30 ;  /* 0x0000001e00227202 */ /* 0x002fe20000000f00 */
[----:B------:R-:W-:Y:S01]  /*12a400*/  IMAD.MOV.U32 R3, RZ, RZ, R29 ;  /* 0x000000ffff037224 */ /* 0x000fe200078e001d */
[----:B------:R-:W-:Y:S01]  /*12a410*/  MOV R32, 0x12a440 ;  /* 0x0012a44000207802 */ /* 0x000fe20000000f00 */
[----:B------:R-:W-:-:S07]  /*12a420*/  IMAD.MOV.U32 R33, RZ, RZ, R31 ;  /* 0x000000ffff217224 */ /* 0x000fce00078e001f */
[----:B0-2---:R-:W-:Y:S05]  /*12a430*/  CALL.REL.NOINC `($__internal_26_$__cuda_sm20_div_rn_f64_full) ;  /* 0x0000014c00947944 */ /* 0x005fea0003c00000 */
.L_x_12247:
[----:B------:R-:W-:Y:S05]  /*12a440*/  BSYNC.RECONVERGENT B3 ;  /* 0x0000000000037941 */ /* 0x000fea0003800200 */
.L_x_12246:
        /* <DEDUP_REMOVED lines=176> */
.L_x_12249:
[----:B------:R-:W-:Y:S02]  /*12af50*/  FSEL R2, RZ, 3.37028055040000000000e+12, P0 ;  /* 0x54442d18ff027808 */ /* 0x000fe40000000000 */
[----:B------:R-:W-:-:S07]  /*12af60*/  FSEL R3, RZ, 2.1426990032196044922, P0 ;  /* 0x400921fbff037808 */ /* 0x000fce0000000000 */
.L_x_12250:
[----:B------:R-:W-:Y:S05]  /*12af70*/  BSYNC.RECONVERGENT B0 ;  /* 0x0000000000007941 */ /* 0x000fea0003800200 */
.L_x_12248:
        /* <DEDUP_REMOVED lines=13> */
.L_x_12232:
[----:B------:R-:W-:Y:S05]  /*12b050*/  BSYNC.RECONVERGENT B2 ;  /* 0x0000000000027941 */ /* 0x000fea0003800200 */
.L_x_12222:
        /* <DEDUP_REMOVED lines=15> */
.L_x_12138:
[----:B------:R-:W-:Y:S05]  /*12b150*/  BSYNC.RECONVERGENT B1 ;  /* 0x0000000000017941 */ /* 0x000fea0003800200 */
.L_x_12136:
        /* <DEDUP_REMOVED lines=16> */
[----:B------:R-:W-:Y:S02]  /*12b260*/  @P0 FSEL R0, R30, R28, !P1 ;  /* 0x0000001c1e000208 */ /* 0x000fe40004800000 */
[----:B------:R-:W-:Y:S01]  /*12b270*/  @P0 MOV R30, R2 ;  /* 0x00000002001e0202 */ /* 0x000fe20000000f00 */
        /* <DEDUP_REMOVED lines=28> */
.L_x_12252:
[----:B------:R-:W-:Y:S05]  /*12b440*/  BSYNC.RECONVERGENT B0 ;  /* 0x0000000000007941 */ /* 0x000fea0003800200 */
.L_x_12251:
[----:B------:R-:W-:Y:S01]  /*12b450*/  UMOV UR10, 0x33145c07 ;  /* 0x33145c07000a7882 */ /* 0x000fe20000000000 */
[----:B------:R-:W-:Y:S01]  /*12b460*/  UMOV UR11, 0x3c91a626 ;  /* 0x3c91a626000b7882 */ /* 0x000fe20000000000 */
[----:B------:R-:W-:Y:S01]  /*12b470*/  BSSY.RECONVERGENT B1, `(.L_x_12253) ;  /* 0x00013b8000017945 */ /* 0x000fe20003800200 */
[----:B------:R2:W3:Y:S03]  /*12b480*/  DADD R68, -RZ, |R42| ;  /* 0x00000000ff447229 */ /* 0x0004e6000000052a */
[----:B--23--:R-:W-:Y:S05]  /*12b490*/  @!P2 BRA P3, `(.L_x_12254) ;  /* 0x0000000000c8a947 */ /* 0x00cfea0001800000 */
[----:B------:R-:W2:Y:S02]  /*12b4a0*/  DSETP.NEU.AND P0, PT, R58, +INF , PT ;  /* 0x7ff000003a00742a */ /* 0x000ea40003f0d000 */
[----:B--2---:R-:W-:Y:S01]  /*12b4b0*/  @!P0 IMAD.MOV.U32 R32, RZ, RZ, 0x0 ;  /* 0x00000000ff208424 */ /* 0x004fe200078e00ff */
[----:B------:R-:W-:-:S15]  /*12b4c0*/  @!P0 MOV R33, 0xfff00000 ;  /* 0xfff0000000218802 */ /* 0x000fde0000000f00 */
[----:B------:R-:W-:-:S15]  /*12b4d0*/  NOP ;  /* 0x0000000000007918 */ /* 0x000fde0000000000 */
[----:B------:R-:W-:-:S15]  /*12b4e0*/  NOP ;  /* 0x0000000000007918 */ /* 0x000fde0000000000 */
[----:B------:R-:W-:-:S15]  /*12b4f0*/  NOP ;  /* 0x0000000000007918 */ /* 0x000fde0000000000 */
[----:B------:R-:W-:-:S01]  /*12b500*/  NOP ;  /* 0x0000000000007918 */ /* 0x000fc20000000000 */
        /* <DEDUP_REMOVED lines=41> */
[----:B------:R3:W1:Y:S02]  /*12b7a0*/  @!P0 DADD R32, R42, R42 ;  /* 0x000000002a208229 */ /* 0x000664000000002a */
[----:B-1-34-:R-:W-:Y:S05]  /*12b7b0*/  BRA `(.L_x_12255) ;  /* 0x00000138000c7947 */ /* 0x01afea0003800000 */
.L_x_12254:
        /* <DEDUP_REMOVED lines=68> */
[----:B-1----:R-:W-:Y:S01]  /*12bc00*/  MOV R0, R45 ;  /* 0x0000002d00007202 */ /* 0x002fe20000000f00 */
[----:B------:R-:W-:-:S15]  /*12bc10*/  IMAD.U32 R2, RZ, RZ, UR5 ;  /* 0x00000005ff027e24 */ /* 0x000fde000f8e00ff */
        /* <DEDUP_REMOVED lines=83> */
[----:B-1----:R-:W-:Y:S02]  /*12c150*/  FSEL R55, R48, UR5, P0 ;  /* 0x0000000530377c08 */ /* 0x002fe40008000000 */
[----:B------:R-:W-:-:S04]  /*12c160*/  MOV R48, UR5 ;  /* 0x0000000500307c02 */ /* 0x000fc80008000f00 */
        /* <DEDUP_REMOVED lines=144> */
.L_x_12262:
[----:B------:R-:W-:Y:S05]  /*12ca70*/  BSYNC.RECONVERGENT B3 ;  /* 0x0000000000037941 */ /* 0x000fea0003800200 */
.L_x_12261:
        /* <DEDUP_REMOVED lines=193> */
.L_x_12260:
        /* <DEDUP_REMOVED lines=77> */
.L_x_12269:
[----:B------:R-:W-:Y:S05]  /*12db60*/  BSYNC.RECONVERGENT B4 ;  /* 0x0000000000047941 */ /* 0x000fea0003800200 */
.L_x_12268:
[----:B------:R-:W-:Y:S02]  /*12db70*/  IMAD.MOV.U32 R38, RZ, RZ, R2 ;  /* 0x000000ffff267224 */ /* 0x000fe400078e0002 */
[----:B------:R-:W-:-:S07]  /*12db80*/  IMAD.MOV.U32 R39, RZ, RZ, R3 ;  /* 0x000000ffff277224 */ /* 0x000fce00078e0003 */
.L_x_12267:
[----:B------:R-:W-:Y:S05]  /*12db90*/  BSYNC.RECONVERGENT B3 ;  /* 0x0000000000037941 */ /* 0x000fea0003800200 */
.L_x_12266:
        /* <DEDUP_REMOVED lines=70> */
.L_x_12274:
[----:B------:R-:W-:Y:S05]  /*12e000*/  BSYNC.RECONVERGENT B4 ;  /* 0x0000000000047941 */ /* 0x000fea0003800200 */
.L_x_12273:
[----:B------:R-:W-:Y:S05]  /*12e010*/  BRA `(.L_x_12272) ;  /* 0x0000000000047947 */ /* 0x000fea0003800000 */
.L_x_12271:
[----:B------:R1:W2:Y:S02]  /*12e020*/  DADD R2, R60, -R32 ;  /* 0x000000003c027229 */ /* 0x0002a40000000820 */
.L_x_12272:
[----:B------:R-:W-:Y:S05]  /*12e030*/  BSYNC.RECONVERGENT B3 ;  /* 0x0000000000037941 */ /* 0x000fea0003800200 */
.L_x_12270:
        /* <DEDUP_REMOVED lines=73> */
.L_x_12276:
[----:B------:R-:W-:Y:S05]  /*12e4d0*/  BSYNC.RECONVERGENT B3 ;  /* 0x0000000000037941 */ /* 0x000fea0003800200 */
.L_x_12275:
        /* <DEDUP_REMOVED lines=197> */
.L_x_12277:
        /* <DEDUP_REMOVED lines=52> */
.L_x_12279:
[----:B------:R-:W-:Y:S05]  /*12f470*/  BSYNC.RECONVERGENT B3 ;  /* 0x0000000000037941 */ /* 0x000fea0003800200 */
.L_x_12278:
        /* <DEDUP_REMOVED lines=78> */
.L_x_12265:
        /* <DEDUP_REMOVED lines=57> */
.L_x_12282:
[----:B------:R-:W-:Y:S05]  /*12fcf0*/  BSYNC.RECONVERGENT B3 ;  /* 0x0000000000037941 */ /* 0x000fea0003800200 */
.L_x_12281:
        /* <DEDUP_REMOVED lines=197> */
.L_x_12283:
        /* <DEDUP_REMOVED lines=52> */
.L_x_12285:
[----:B------:R-:W-:Y:S05]  /*130c90*/  BSYNC.RECONVERGENT B3 ;  /* 0x0000000000037941 */ /* 0x000fea0003800200 */
.L_x_12284:
        /* <DEDUP_REMOVED lines=78> */
.L_x_12280:
        /* <DEDUP_REMOVED lines=60> */
.L_x_12287:
[----:B------:R-:W-:Y:S05]  /*131540*/  BSYNC.RECONVERGENT B3 ;  /* 0x0000000000037941 */ /* 0x000fea0003800200 */
.L_x_12286:
        /* <DEDUP_REMOVED lines=49> */
.L_x_12289:
[----:B------:R-:W-:Y:S05]  /*131860*/  BSYNC.RECONVERGENT B3 ;  /* 0x0000000000037941 */ /* 0x000fea0003800200 */
.L_x_12288:
[----:B------:R-:W-:Y:S02]  /*131870*/  IMAD.MOV.U32 R38, RZ, RZ, R2 ;  /* 0x000000ffff267224 */ /* 0x000fe400078e0002 */
[----:B------:R-:W-:Y:S01]  /*131880*/  IMAD.MOV.U32 R39, RZ, RZ, R3 ;  /* 0x000000ffff277224 */ /* 0x000fe200078e0003 */
[----:B------:R-:W-:Y:S06]  /*131890*/  BRA `(.L_x_12263) ;  /* 0x0000000000d47947 */ /* 0x000fec0003800000 */
.L_x_12264:
        /* <DEDUP_REMOVED lines=52> */
.L_x_12290:
[----:B------:R-:W-:Y:S05]  /*131be0*/  BSYNC.RECONVERGENT B3 ;  /* 0x0000000000037941 */ /* 0x000fea0003800200 */
.L_x_12263:
[----:B------:R-:W-:Y:S05]  /*131bf0*/  BSYNC.RECONVERGENT B2 ;  /* 0x0000000000027941 */ /* 0x000fea0003800200 */
.L_x_12259:
        /* <DEDUP_REMOVED lines=53> */
.L_x_12295:
[----:B------:R-:W-:Y:S05]  /*131f50*/  BSYNC.RECONVERGENT B4 ;  /* 0x0000000000047941 */ /* 0x000fea0003800200 */
.L_x_12294:
        /* <DEDUP_REMOVED lines=184> */
.L_x_12298:
        /* <DEDUP_REMOVED lines=123> */
.L_x_12297:
        /* <DEDUP_REMOVED lines=172> */
.L_x_12300:
        /* <DEDUP_REMOVED lines=123> */
.L_x_12296:
        /* <DEDUP_REMOVED lines=78> */
.L_x_12307:
[----:B------:R-:W-:Y:S05]  /*1349e0*/  BSYNC.RECONVERGENT B6 ;  /* 0x0000000000067941 */ /* 0x000fea0003800200 */
.L_x_12306:
[----:B------:R-:W-:Y:S02]  /*1349f0*/  IMAD.MOV.U32 R70, RZ, RZ, R2 ;  /* 0x000000ffff467224 */ /* 0x000fe400078e0002 */
[----:B------:R-:W-:-:S07]  /*134a00*/  IMAD.MOV.U32 R71, RZ, RZ, R3 ;  /* 0x000000ffff477224 */ /* 0x000fce00078e0003 */
.L_x_12305:
[----:B------:R-:W-:Y:S05]  /*134a10*/  BSYNC.RECONVERGENT B5 ;  /* 0x0000000000057941 */ /* 0x000fea0003800200 */
.L_x_12304:
        /* <DEDUP_REMOVED lines=63> */
.L_x_12312:
[----:B------:R-:W-:Y:S05]  /*134e10*/  BSYNC.RECONVERGENT B6 ;  /* 0x0000000000067941 */ /* 0x000fea0003800200 */
.L_x_12311:
[----:B------:R-:W-:Y:S02]  /*134e20*/  IMAD.MOV.U32 R68, RZ, RZ, R2 ;  /* 0x000000ffff447224 */ /* 0x000fe400078e0002 */
[----:B------:R-:W-:Y:S01]  /*134e30*/  IMAD.MOV.U32 R69, RZ, RZ, R3 ;  /* 0x000000ffff457224 */ /* 0x000fe200078e0003 */
[----:B------:R-:W-:Y:S06]  /*134e40*/  BRA `(.L_x_12310) ;  /* 0x0000000000047947 */ /* 0x000fec0003800000 */
.L_x_12309:
[----:B------:R1:W2:Y:S02]  /*134e50*/  DADD R68, -R62, R60 ;  /* 0x000000003e447229 */ /* 0x0002a4000000013c */
.L_x_12310:
[----:B------:R-:W-:Y:S05]  /*134e60*/  BSYNC.RECONVERGENT B5 ;  /* 0x0000000000057941 */ /* 0x000fea0003800200 */
.L_x_12308:
        /* <DEDUP_REMOVED lines=20> */
[----:B------:R-:W-:-:S05]  /*134fb0*/  VIADD R44, R35, 0xfcb00000 ;  /* 0xfcb00000232c7836 */ /* 0x000fca0000000000 */
        /* <DEDUP_REMOVED lines=52> */
.L_x_12314:
[----:B------:R-:W-:Y:S05]  /*135300*/  BSYNC.RECONVERGENT B5 ;  /* 0x0000000000057941 */ /* 0x000fea0003800200 */
.L_x_12313:
[----:B-1----:R-:W-:Y:S02]  /*135310*/  IMAD.MOV.U32 R60, RZ, RZ, R2 ;  /* 0x000000ffff3c7224 */ /* 0x002fe400078e0002 */
[----:B------:R-:W-:Y:S01]  /*135320*/  IMAD.MOV.U32 R61, RZ, RZ, R3 ;  /* 0x000000ffff3d7224 */ /* 0x000fe200078e0003 */
[----:B------:R-:W-:Y:S06]  /*135330*/  BRA `(.L_x_12315) ;  /* 0x0000001000e07947 */ /* 0x000fec0003800000 */
.L_x_12303:
        /* <DEDUP_REMOVED lines=63> */
.L_x_12318:
[----:B------:R-:W-:Y:S05]  /*135730*/  BSYNC.RECONVERGENT B5 ;  /* 0x0000000000057941 */ /* 0x000fea0003800200 */
.L_x_12317:
[----:B------:R-:W-:Y:S02]  /*135740*/  IMAD.MOV.U32 R60, RZ, RZ, R2 ;  /* 0x000000ffff3c7224 */ /* 0x000fe400078e0002 */
[----:B------:R-:W-:Y:S01]  /*135750*/  IMAD.MOV.U32 R61, RZ, RZ, R3 ;  /* 0x000000ffff3d7224 */ /* 0x000fe200078e0003 */
[----:B------:R-:W-:Y:S06]  /*135760*/  BRA `(.L_x_12315) ;  /* 0x0000000c00d47947 */ /* 0x000fec0003800000 */
.L_x_12316:
        /* <DEDUP_REMOVED lines=69> */
.L_x_12320:
[----:B------:R-:W-:Y:S05]  /*135bc0*/  BSYNC.RECONVERGENT B5 ;  /* 0x0000000000057941 */ /* 0x000fea0003800200 */
.L_x_12319:
        /* <DEDUP_REMOVED lines=48> */
.L_x_12322:
[----:B------:R-:W-:Y:S05]  /*135ed0*/  BSYNC.RECONVERGENT B5 ;  /* 0x0000000000057941 */ /* 0x000fea0003800200 */
.L_x_12321:
[----:B------:R-:W1:Y:S01]  /*135ee0*/  DMUL R58, R58, 8.11296384146066816958e+31 ;  /* 0x469000003a3a7828 */ /* 0x000e620000000000 */
[----:B------:R-:W-:Y:S02]  /*135ef0*/  IMAD.MOV.U32 R60, RZ, RZ, R2 ;  /* 0x000000ffff3c7224 */ /* 0x000fe400078e0002 */
[----:B------:R-:W-:Y:S01]  /*135f00*/  IMAD.MOV.U32 R61, RZ, RZ, R3 ;  /* 0x000000ffff3d7224 */ /* 0x000fe200078e0003 */
[----:B-1----:R-:W-:Y:S06]  /*135f10*/  BRA `(.L_x_12315) ;  /* 0x0000000400e87947 */ /* 0x002fec0003800000 */
.L_x_12302:
        /* <DEDUP_REMOVED lines=53> */
.L_x_12324:
[----:B------:R-:W-:Y:S05]  /*136270*/  BSYNC.RECONVERGENT B5 ;  /* 0x0000000000057941 */ /* 0x000fea0003800200 */
.L_x_12323:
[----:B------:R-:W1:Y:S01]  /*136280*/  DADD R34, R36, 1 ;  /* 0x3ff0000024227429 */ /* 0x000e620000000000 */
[----:B------:R-:W-:Y:S01]  /*136290*/  IMAD.MOV.U32 R32, RZ, RZ, 0x0 ;  /* 0x00000000ff207424 */ /* 0x000fe200078e00ff */
[----:B------:R-:W-:Y:S01]  /*1362a0*/  BSSY.RECONVERGENT B5, `(.L_x_12325) ;  /* 0x000003e000057945 */ /* 0x000fe20003800200 */
[----:B------:R-:W-:-:S15]  /*1362b0*/  IMAD.MOV.U32 R33, RZ, RZ, 0x3fd80000 ;  /* 0x3fd80000ff217424 */ /* 0x000fde00078e00ff */
[----:B------:R-:W-:-:S15]  /*1362c0*/  NOP ;  /* 0x0000000000007918 */ /* 0x000fde0000000000 */
[----:B------:R-:W-:-:S15]  /*1362d0*/  NOP ;  /* 0x0000000000007918 */ /* 0x000fde0000000000 */
[----:B------:R-:W-:-:S15]  /*1362e0*/  NOP ;  /* 0x0000000000007918 */ /* 0x000fde0000000000 */
[----:B------:R-:W-:-:S01]  /*1362f0*/  NOP ;  /* 0x0000000000007918 */ /* 0x000fc20000000000 */
[----:B-1----:R-:W1:Y:S02]  /*136300*/  DMUL R34, R34, 0.5 ;  /* 0x3fe0000022227828 */ /* 0x002e640000000000 */
        /* <DEDUP_REMOVED lines=54> */
[----:B0-----:R-:W-:Y:S05]  /*136670*/  CALL.REL.NOINC `($__internal_27_$__cuda_sm20_dsqrt_rn_f64_mediumpath_v1) ;  /* 0x0000009400387944 */ /* 0x001fea0003c00000 */
.L_x_12326:
[----:B------:R-:W-:Y:S05]  /*136680*/  BSYNC.RECONVERGENT B5 ;  /* 0x0000000000057941 */ /* 0x000fea0003800200 */
.L_x_12325:
[----:B------:R1:W2:Y:S01]  /*136690*/  DMUL R60, R2, R60 ;  /* 0x0000003c023c7228 */ /* 0x0002a20000000000 */
[----:B------:R-:W-:Y:S02]  /*1366a0*/  IMAD.MOV.U32 R58, RZ, RZ, 0x0 ;  /* 0x00000000ff3a7424 */ /* 0x000fe400078e00ff */
[----:B-12---:R-:W-:-:S07]  /*1366b0*/  IMAD.MOV.U32 R59, RZ, RZ, 0x3ff00000 ;  /* 0x3ff00000ff3b7424 */ /* 0x006fce00078e00ff */
.L_x_12315:
[----:B------:R-:W-:Y:S05]  /*1366c0*/  BSYNC.RECONVERGENT B4 ;  /* 0x0000000000047941 */ /* 0x000fea0003800200 */
.L_x_12301:
[----:B------:R-:W-:Y:S05]  /*1366d0*/  BRA `(.L_x_12327) ;  /* 0x0000000000187947 */ /* 0x000fea0003800000 */
.L_x_12293:
[----:B------:R1:W2:-:S15]  /*1366e0*/  DMUL R60, R36, 9.00719925474099200000e+15 ;  /* 0x43400000243c7828 */ /* 0x00029e0000000000 */
[----:B------:R-:W-:-:S15]  /*1366f0*/  NOP ;  /* 0x0000000000007918 */ /* 0x000fde0000000000 */
[----:B------:R-:W-:-:S15]  /*136700*/  NOP ;  /* 0x0000000000007918 */ /* 0x000fde0000000000 */
[----:B------:R-:W-:-:S15]  /*136710*/  NOP ;  /* 0x0000000000007918 */ /* 0x000fde0000000000 */
[----:B------:R-:W-:-:S04]  /*136720*/  NOP ;  /* 0x0000000000007918 */ /* 0x000fc80000000000 */
[----:B-12---:R-:W3:Y:S02]  /*136730*/  DMUL R58, R58, 9.00719925474099200000e+15 ;  /* 0x434000003a3a7828 */ /* 0x006ee40000000000 */
.L_x_12327:
[----:B------:R-:W-:Y:S05]  /*136740*/  BSYNC.RELIABLE B2 ;  /* 0x0000000000027941 */ /* 0x000fea0003800100 */
.L_x_12292:
        /* <DEDUP_REMOVED lines=68> */
.L_x_12330:
[----:B------:R-:W-:Y:S05]  /*136b90*/  BSYNC.RECONVERGENT B2 ;  /* 0x0000000000027941 */ /* 0x000fea0003800200 */
.L_x_12329:
        /* <DEDUP_REMOVED lines=176> */
.L_x_12332:
[----:B------:R-:W-:Y:S02]  /*1376a0*/  FSEL R2, RZ, 3.37028055040000000000e+12, P0 ;  /* 0x54442d18ff027808 */ /* 0x000fe40000000000 */
[----:B------:R-:W-:-:S07]  /*1376b0*/  FSEL R3, RZ, 2.1426990032196044922, P0 ;  /* 0x400921fbff037808 */ /* 0x000fce0000000000 */
.L_x_12333:
[----:B------:R-:W-:Y:S05]  /*1376c0*/  BSYNC.RECONVERGENT B0 ;  /* 0x0000000000007941 */ /* 0x000fea0003800200 */
.L_x_12331:
        /* <DEDUP_REMOVED lines=10> */
.L_x_12328:
        /* <DEDUP_REMOVED lines=62> */
.L_x_12335:
[----:B------:R-:W-:Y:S05]  /*137b50*/  BSYNC.RECONVERGENT B2 ;  /* 0x0000000000027941 */ /* 0x000fea0003800200 */
.L_x_12334:
        /* <DEDUP_REMOVED lines=176> */
.L_x_12337:
[----:B------:R-:W-:Y:S02]  /*138660*/  FSEL R2, RZ, 3.37028055040000000000e+12, P0 ;  /* 0x54442d18ff027808 */ /* 0x000fe40000000000 */
[----:B------:R-:W-:-:S07]  /*138670*/  FSEL R3, RZ, 2.1426990032196044922, P0 ;  /* 0x400921fbff037808 */ /* 0x000fce0000000000 */
.L_x_12338:
[----:B------:R-:W-:Y:S05]  /*138680*/  BSYNC.RECONVERGENT B0 ;  /* 0x0000000000007941 */ /* 0x000fea0003800200 */
.L_x_12336:
        /* <DEDUP_REMOVED lines=9> */
.L_x_12299:
[----:B------:R-:W-:Y:S05]  /*138720*/  BSYNC.RECONVERGENT B3 ;  /* 0x0000000000037941 */ /* 0x000fea0003800200 */
.L_x_12291:
[----:B------:R-:W-:Y:S01]  /*138730*/  ISETP.GE.AND P0, PT, R43, RZ, PT ;  /* 0x000000ff2b00720c */ /* 0x000fe20003f06270 */
[----:B------:R-:W1:Y:S03]  /*138740*/  DADD R32, -RZ, -R38 ;  /* 0x00000000ff207229 */ /* 0x000e660000000926 */
[----:B-1----:R-:W-:Y:S02]  /*138750*/  FSEL R32, R38, R32, !P0 ;  /* 0x0000002026207208 */ /* 0x002fe40004000000 */
[----:B------:R-:W-:Y:S01]  /*138760*/  FSEL R33, R39, R33, !P0 ;  /* 0x0000002127217208 */ /* 0x000fe20004000000 */
[----:B------:R-:W-:Y:S06]  /*138770*/  BRA `(.L_x_12255) ;  /* 0x00000068001c7947 */ /* 0x000fec0003800000 */
.L_x_12258:
        /* <DEDUP_REMOVED lines=13> */
[----:B-1----:R-:W1:Y:S02]  /*138850*/  DADD R2, R2, UR6 ;  /* 0x0000000602027e29 */ /* 0x002e640008000000 */
[----:B-1----:R-:W-:Y:S05]  /*138860*/  BRA `(.L_x_12255) ;  /* 0x0000006400e07947 */ /* 0x002fea0003800000 */
.L_x_12257:
[----:B------:R1:W2:Y:S01]  /*138870*/  DADD R32, -RZ, -R42 ;  /* 0x00000000ff207229 */ /* 0x0002a2000000092a */
[----:B------:R-:W-:Y:S01]  /*138880*/  CS2R R2, SRZ ;  /* 0x0000000000027805 */ /* 0x000fe2000001ff00 */
[----:B-12---:R-:W-:Y:S06]  /*138890*/  BRA `(.L_x_12255) ;  /* 0x0000006400d47947 */ /* 0x006fec0003800000 */
.L_x_12256:
        /* <DEDUP_REMOVED lines=266> */
.L_x_12343:
[----:B------:R-:W-:Y:S05]  /*139940*/  BSYNC.RECONVERGENT B0 ;  /* 0x0000000000007941 */ /* 0x000fea0003800200 */
.L_x_12342:
        /* <DEDUP_REMOVED lines=8> */
.L_x_12345:
[----:B------:R-:W-:Y:S05]  /*1399d0*/  BSYNC.RECONVERGENT B3 ;  /* 0x0000000000037941 */ /* 0x000fea0003800200 */
.L_x_12344:
        /* <DEDUP_REMOVED lines=177> */
.L_x_12347:
[----:B------:R-:W-:Y:S02]  /*13a4f0*/  FSEL R2, RZ, 3.37028055040000000000e+12, P0 ;  /* 0x54442d18ff027808 */ /* 0x000fe40000000000 */
[----:B------:R-:W-:-:S07]  /*13a500*/  FSEL R3, RZ, 2.1426990032196044922, P0 ;  /* 0x400921fbff037808 */ /* 0x000fce0000000000 */
.L_x_12348:
[----:B------:R-:W-:Y:S05]  /*13a510*/  BSYNC.RECONVERGENT B0 ;  /* 0x0000000000007941 */ /* 0x000fea0003800200 */
.L_x_12346:
        /* <DEDUP_REMOVED lines=12> */
[----:B--2---:R-:W2:Y:S02]  /*13a5e0*/  DMUL R60, R60, 0.5 ;  /* 0x3fe000003c3c7828 */ /* 0x004ea40000000000 */
[----:B--2---:R-:W-:Y:S05]  /*13a5f0*/  BRA `(.L_x_12349) ;  /* 0x00000048003c7947 */ /* 0x004fea0003800000 */
.L_x_12341:
        /* <DEDUP_REMOVED lines=324> */
.L_x_12351:
[----:B------:R-:W-:Y:S05]  /*13ba40*/  BSYNC.RECONVERGENT B0 ;  /* 0x0000000000007941 */ /* 0x000fea0003800200 */
.L_x_12350:
        /* <DEDUP_REMOVED lines=8> */
.L_x_12353:
[----:B------:R-:W-:Y:S05]  /*13bad0*/  BSYNC.RECONVERGENT B3 ;  /* 0x0000000000037941 */ /* 0x000fea0003800200 */
.L_x_12352:
[----:B-1----:R-:W-:Y:S01]  /*13bae0*/  IMAD.MOV.U32 R34, RZ, RZ, -0x2449a4b7 ;  /* 0xdbb65b49ff227424 */ /* 0x002fe200078e00ff */
[----:B------:R-:W-:Y:S01]  /*13baf0*/  UMOV UR6, 0x2a25ff7e ;  /* 0x2a25ff7e00067882 */ /* 0x000fe20000000000 */
[----:B------:R-:W-:Y:S01]  /*13bb00*/  IMAD.MOV.U32 R35, RZ, RZ, 0x3f2d3b63 ;  /* 0x3f2d3b63ff237424 */ /* 0x000fe200078e00ff */
[----:B------:R-:W-:Y:S01]  /*13bb10*/  UMOV UR7, 0x3ef53e1d ;  /* 0x3ef53e1d00077882 */ /* 0x000fe20000000000 */
[----:B------:R-:W1:Y:S01]  /*13bb20*/  DMUL R32, R2, R2 ;  /* 0x0000000202207228 */ /* 0x000e620000000000 */
[----:B------:R-:W-:Y:S01]  /*13bb30*/  ISETP.GE.AND P2, PT, R41, RZ, PT ;  /* 0x000000ff2900720c */ /* 0x000fe20003f46270 */
[----:B------:R-:W-:Y:S03]  /*13bb40*/  BSSY.RECONVERGENT B0, `(.L_x_12354) ;  /* 0x00000ac000007945 */ /* 0x000fe60003800200 */
[----:B------:R-:W-:-:S15]  /*13bb50*/  @P1 PLOP3.LUT P0, PT, P2, PT, PT, 0x80, 0x8 ;  /* 0x000000000008181c */ /* 0x000fde000170f070 */
        /* <DEDUP_REMOVED lines=132> */
[----:B-1----:R1:W3:Y:S02]  /*13c3a0*/  DFMA R34, R34, R2, R2 ;  /* 0x000000022222722b */ /* 0x0022e40000000002 */
[----:B-1----:R-:W-:Y:S02]  /*13c3b0*/  @P1 IMAD.MOV.U32 R2, RZ, RZ, 0x54442d18 ;  /* 0x54442d18ff021424 */ /* 0x002fe400078e00ff */
[----:B------:R-:W-:-:S15]  /*13c3c0*/  @P1 IMAD.MOV.U32 R3, RZ, RZ, 0x400921fb ;  /* 0x400921fbff031424 */ /* 0x000fde00078e00ff */
[----:B------:R-:W-:-:S15]  /*13c3d0*/  NOP ;  /* 0x0000000000007918 */ /* 0x000fde0000000000 */
[----:B------:R-:W-:-:S15]  /*13c3e0*/  NOP ;  /* 0x0000000000007918 */ /* 0x000fde0000000000 */
[----:B------:R-:W-:-:S15]  /*13c3f0*/  NOP ;  /* 0x0000000000007918 */ /* 0x000fde0000000000 */
[----:B---3--:R-:W1:Y:S02]  /*13c400*/  @P1 DADD R2, -R34, R2 ;  /* 0x0000000022021229 */ /* 0x008e640000000102 */
[----:B-1----:R-:W-:Y:S02]  /*13c410*/  @P1 FSEL R2, R2, R34, !P0 ;  /* 0x0000002202021208 */ /* 0x002fe40004000000 */
[----:B------:R-:W-:Y:S02]  /*13c420*/  @P1 FSEL R3, R3, R35, !P0 ;  /* 0x0000002303031208 */ /* 0x000fe40004000000 */
[----:B------:R-:W-:-:S15]  /*13c430*/  @!P1 PLOP3.LUT P0, PT, P2, PT, PT, 0x80, 0x8 ;  /* 0x000000000008981c */ /* 0x000fde000170f070 */
[----:B------:R-:W-:-:S15]  /*13c440*/  NOP ;  /* 0x0000000000007918 */ /* 0x000fde0000000000 */
[----:B------:R-:W-:-:S15]  /*13c450*/  NOP ;  /* 0x0000000000007918 */ /* 0x000fde0000000000 */
[----:B------:R-:W-:-:S13]  /*13c460*/  NOP ;  /* 0x0000000000007918 */ /* 0x000fda0000000000 */
[----:B------:R-:W1:Y:S02]  /*13c470*/  @!P1 DADD R32, -RZ, -R34 ;  /* 0x00000000ff209229 */ /* 0x000e640000000922 */
[----:B-1----:R-:W-:Y:S01]  /*13c480*/  @!P1 FSEL R32, R34, R32, !P0 ;  /* 0x0000002022209208 */ /* 0x002fe20004000000 */
[----:B------:R-:W-:Y:S01]  /*13c490*/  @!P1 IMAD.MOV.U32 R34, RZ, RZ, 0x54442d18 ;  /* 0x54442d18ff229424 */ /* 0x000fe200078e00ff */
[----:B------:R-:W-:Y:S01]  /*13c4a0*/  @!P1 FSEL R33, R35, R33, !P0 ;  /* 0x0000002123219208 */ /* 0x000fe20004000000 */
[----:B------:R-:W-:-:S15]  /*13c4b0*/  @!P1 IMAD.MOV.U32 R35, RZ, RZ, 0x3ff921fb ;  /* 0x3ff921fbff239424 */ /* 0x000fde00078e00ff */
        /* <DEDUP_REMOVED lines=8> */
[----:B------:R3:W4:Y:S02]  /*13c540*/  @!P1 DADD R2, R32, R34 ;  /* 0x0000000020029229 */ /* 0x0007240000000022 */
[----:B-1-34-:R-:W-:Y:S05]  /*13c550*/  @!P3 BRA `(.L_x_12355) ;  /* 0x000000000020b947 */ /* 0x01afea0003800000 */
[----:B------:R-:W-:Y:S01]  /*13c560*/  IMAD.MOV.U32 R32, RZ, RZ, 0x4002d97c ;  /* 0x4002d97cff207424 */ /* 0x000fe200078e00ff */
[----:B------:R-:W-:-:S04]  /*13c570*/  MOV R0, 0x7f3321d2 ;  /* 0x7f3321d200007802 */ /* 0x000fc80000000f00 */
[----:B------:R-:W-:Y:S02]  /*13c580*/  FSEL R33, R0, 3.37028055040000000000e+12, !P0 ;  /* 0x54442d1800217808 */ /* 0x000fe40004000000 */
[----:B------:R-:W-:Y:S01]  /*13c590*/  FSEL R35, R32, 1.8213495016098022461, !P0 ;  /* 0x3fe921fb20237808 */ /* 0x000fe20004000000 */
[----:B------:R-:W1:Y:S02]  /*13c5a0*/  DSETP.NEU.AND P0, PT, R58, R68, PT ;  /* 0x000000443a00722a */ /* 0x000e640003f0d000 */
[----:B-1----:R-:W-:Y:S02]  /*13c5b0*/  FSEL R2, R33, R2, !P0 ;  /* 0x0000000221027208 */ /* 0x002fe40004000000 */
[----:B------:R-:W-:Y:S01]  /*13c5c0*/  FSEL R3, R35, R3, !P0 ;  /* 0x0000000323037208 */ /* 0x000fe20004000000 */
[----:B------:R-:W-:Y:S06]  /*13c5d0*/  BRA `(.L_x_12356) ;  /* 0x0000000000087947 */ /* 0x000fec0003800000 */
.L_x_12355:
[----:B------:R-:W-:Y:S02]  /*13c5e0*/  FSEL R2, RZ, 3.37028055040000000000e+12, P0 ;  /* 0x54442d18ff027808 */ /* 0x000fe40000000000 */
[----:B------:R-:W-:-:S07]  /*13c5f0*/  FSEL R3, RZ, 2.1426990032196044922, P0 ;  /* 0x400921fbff037808 */ /* 0x000fce0000000000 */
.L_x_12356:
[----:B------:R-:W-:Y:S05]  /*13c600*/  BSYNC.RECONVERGENT B0 ;  /* 0x0000000000007941 */ /* 0x000fea0003800200 */
.L_x_12354:
[----:B------:R-:W-:Y:S01]  /*13c610*/  LOP3.LUT R3, R3, 0x80000000, R43, 0xb8, !PT ;  /* 0x8000000003037812 */ /* 0x000fe200078eb82b */
[----:B------:R-:W1:-:S15]  /*13c620*/  DADD R58, R58, R68 ;  /* 0x000000003a3a7229 */ /* 0x000e5e0000000044 */
[----:B------:R-:W-:-:S15]  /*13c630*/  NOP ;  /* 0x0000000000007918 */ /* 0x000fde0000000000 */
[----:B------:R-:W-:-:S15]  /*13c640*/  NOP ;  /* 0x0000000000007918 */ /* 0x000fde0000000000 */
[----:B------:R-:W-:-:S15]  /*13c650*/  NOP ;  /* 0x0000000000007918 */ /* 0x000fde0000000000 */
[----:B------:R-:W-:-:S04]  /*13c660*/  NOP ;  /* 0x0000000000007918 */ /* 0x000fc80000000000 */
[----:B-1----:R-:W1:Y:S02]  /*13c670*/  DSETP.NAN.AND P0, PT, R58, R58, PT ;  /* 0x0000003a3a00722a */ /* 0x002e640003f08000 */
[----:B-1----:R-:W-:Y:S02]  /*13c680*/  FSEL R2, R58, R2, P0 ;  /* 0x000000023a027208 */ /* 0x002fe40000000000 */
[----:B------:R-:W-:Y:S01]  /*13c690*/  FSEL R3, R59, R3, P0 ;  /* 0x000000033b037208 */ /* 0x000fe20000000000 */
[----:B------:R-:W-:Y:S06]  /*13c6a0*/  BRA `(.L_x_12349) ;  /* 0x0000002800107947 */ /* 0x000fec0003800000 */
.L_x_12340:
        /* <DEDUP_REMOVED lines=53> */
.L_x_12358:
[----:B------:R-:W-:Y:S05]  /*13ca00*/  BSYNC.RECONVERGENT B3 ;  /* 0x0000000000037941 */ /* 0x000fea0003800200 */
.L_x_12357:
        /* <DEDUP_REMOVED lines=51> */
.L_x_12360:
[----:B------:R-:W-:Y:S05]  /*13cd40*/  BSYNC.RECONVERGENT B3 ;  /* 0x0000000000037941 */ /* 0x000fea0003800200 */
.L_x_12359:
        /* <DEDUP_REMOVED lines=76> */
[----:B------:R-:W-:-:S04]  /*13d210*/  @P2 LOP3.LUT R49, R48, 0x80000, RZ, 0xfc, !PT ;  /* 0x0008000030312812 */ /* 0x000fc800078efcff */
[----:B------:R-:W-:Y:S02]  /*13d220*/  SEL R48, R46, UR6, P0 ;  /* 0x000000062e307c07 */ /* 0x000fe40008000000 */
[----:B------:R-:W-:-:S15]  /*13d230*/  ISETP.GE.U32.AND P0, PT, R33, 0x7ff00000, PT ;  /* 0x7ff000002100780c */ /* 0x000fde0003f06070 */
        /* <DEDUP_REMOVED lines=256> */
.L_x_12362:
[----:B------:R-:W-:Y:S05]  /*13e240*/  BSYNC.RECONVERGENT B0 ;  /* 0x0000000000007941 */ /* 0x000fea0003800200 */
.L_x_12361:
[----:B------:R-:W-:Y:S01]  /*13e250*/  BSSY.RECONVERGENT B3, `(.L_x_12363) ;  /* 0x0000009000037945 */ /* 0x000fe20003800200 */
[----:B------:R3:W4:Y:S03]  /*13e260*/  DSETP.GEU.AND P1, PT, R58, R68, PT ;  /* 0x000000443a00722a */ /* 0x0007260003f2e000 */
[----:B----4-:R-:W-:Y:S05]  /*13e270*/  @P3 BRA P4, `(.L_x_12364) ;  /* 0x0000000000183947 */ /* 0x010fea0002000000 */
[----:B------:R-:W-:Y:S01]  /*13e280*/  IMAD.MOV.U32 R2, RZ, RZ, R36 ;  /* 0x000000ffff027224 */ /* 0x000fe200078e0024 */
[----:B------:R-:W-:Y:S01]  /*13e290*/  MOV R32, 0x13e2e0 ;  /* 0x0013e2e000207802 */ /* 0x000fe20000000f00 */
[----:B------:R-:W-:Y:S02]  /*13e2a0*/  IMAD.MOV.U32 R3, RZ, RZ, R37 ;  /* 0x000000ffff037224 */ /* 0x000fe400078e0025 */
[----:B-1----:R-:W-:Y:S02]  /*13e2b0*/  IMAD.MOV.U32 R34, RZ, RZ, R38 ;  /* 0x000000ffff227224 */ /* 0x002fe400078e0026 */
[----:B------:R-:W-:-:S07]  /*13e2c0*/  IMAD.MOV.U32 R33, RZ, RZ, R39 ;  /* 0x000000ffff217224 */ /* 0x000fce00078e0027 */
[----:B0-23--:R-:W-:Y:S05]  /*13e2d0*/  CALL.REL.NOINC `($__internal_26_$__cuda_sm20_div_rn_f64_full) ;  /* 0x0000000c00ec7944 */ /* 0x00dfea0003c00000 */
.L_x_12364:
[----:B------:R-:W-:Y:S05]  /*13e2e0*/  BSYNC.RECONVERGENT B3 ;  /* 0x0000000000037941 */ /* 0x000fea0003800200 */
.L_x_12363:
[----:B-1----:R-:W-:Y:S01]  /*13e2f0*/  IMAD.MOV.U32 R34, RZ, RZ, -0x2449a4b7 ;  /* 0xdbb65b49ff227424 */ /* 0x002fe200078e00ff */
[----:B------:R-:W-:Y:S01]  /*13e300*/  MOV R35, 0x3f2d3b63 ;  /* 0x3f2d3b6300237802 */ /* 0x000fe20000000f00 */
[----:B------:R-:W-:Y:S01]  /*13e310*/  UMOV UR6, 0x2a25ff7e ;  /* 0x2a25ff7e00067882 */ /* 0x000fe20000000000 */
        /* <DEDUP_REMOVED lines=137> */
[----:B-1----:R1:W4:Y:S02]  /*13ebb0*/  DFMA R34, R34, R2, R2 ;  /* 0x000000022222722b */ /* 0x0023240000000002 */
[----:B-1----:R-:W-:Y:S02]  /*13ebc0*/  @P1 IMAD.MOV.U32 R2, RZ, RZ, 0x54442d18 ;  /* 0x54442d18ff021424 */ /* 0x002fe400078e00ff */
[----:B------:R-:W-:-:S15]  /*13ebd0*/  @P1 IMAD.MOV.U32 R3, RZ, RZ, 0x400921fb ;  /* 0x400921fbff031424 */ /* 0x000fde00078e00ff */
[----:B------:R-:W-:-:S15]  /*13ebe0*/  NOP ;  /* 0x0000000000007918 */ /* 0x000fde0000000000 */
[----:B------:R-:W-:-:S15]  /*13ebf0*/  NOP ;  /* 0x0000000000007918 */ /* 0x000fde0000000000 */
[----:B------:R-:W-:-:S15]  /*13ec00*/  NOP ;  /* 0x0000000000007918 */ /* 0x000fde0000000000 */
[----:B----4-:R-:W1:Y:S02]  /*13ec10*/  @P1 DADD R2, -R34, R2 ;  /* 0x0000000022021229 */ /* 0x010e640000000102 */
        /* <DEDUP_REMOVED lines=29> */
.L_x_12366:
[----:B------:R-:W-:Y:S02]  /*13edf0*/  FSEL R2, RZ, 3.37028055040000000000e+12, P0 ;  /* 0x54442d18ff027808 */ /* 0x000fe40000000000 */
[----:B------:R-:W-:-:S07]  /*13ee00*/  FSEL R3, RZ, 2.1426990032196044922, P0 ;  /* 0x400921fbff037808 */ /* 0x000fce0000000000 */
.L_x_12367:
[----:B------:R-:W-:Y:S05]  /*13ee10*/  BSYNC.RECONVERGENT B0 ;  /* 0x0000000000007941 */ /* 0x000fea0003800200 */
.L_x_12365:
[----:B------:R-:W-:Y:S01]  /*13ee20*/  LOP3.LUT R3, R3, 0x80000000, R43, 0xb8, !PT ;  /* 0x8000000003037812 */ /* 0x000fe200078eb82b */
[----:B---3--:R-:W0:-:S15]  /*13ee30*/  DADD R58, R58, R68 ;  /* 0x000000003a3a7229 */ /* 0x008e1e0000000044 */
        /* <DEDUP_REMOVED lines=10> */
[----:B--2---:R-:W0:Y:S02]  /*13eee0*/  DADD R60, R60, 1 ;  /* 0x3ff000003c3c7429 */ /* 0x004e240000000000 */
.L_x_12349:
[----:B------:R-:W-:Y:S05]  /*13eef0*/  BSYNC.RECONVERGENT B2 ;  /* 0x0000000000027941 */ /* 0x000fea0003800200 */
.L_x_12339:
[----:B------:R-:W-:Y:S01]  /*13ef00*/  UMOV UR6, 0xfefa39ef ;  /* 0xfefa39ef00067882 */ /* 0x000fe20000000000 */
[----:B------:R-:W-:Y:S01]  /*13ef10*/  UMOV UR7, 0x3fe62e42 ;  /* 0x3fe62e4200077882 */ /* 0x000fe20000000000 */
[----:B------:R-:W-:Y:S01]  /*13ef20*/  ISETP.GE.AND P0, PT, R43, RZ, PT ;  /* 0x000000ff2b00720c */ /* 0x000fe20003f06270 */
[----:B0-2---:R-:W0:-:S15]  /*13ef30*/  DADD R60, R60, UR6 ;  /* 0x000000063c3c7e29 */ /* 0x005e1e0008000000 */
        /* <DEDUP_REMOVED lines=10> */
[----:B------:R-:W2:Y:S02]  /*13efe0*/  DADD R2, -RZ, |R2| ;  /* 0x00000000ff027229 */ /* 0x000ea40000000502 */
.L_x_12255:
[----:B------:R-:W-:Y:S05]  /*13eff0*/  BSYNC.RECONVERGENT B1 ;  /* 0x0000000000017941 */ /* 0x000fea0003800200 */
.L_x_12253:
[----:B------:R-:W-:Y:S05]  /*13f000*/  WARPSYNC.ALL ;  /* 0x0000000000007948 */ /* 0x000fea0003800000 */
[----:B--2---:R-:W2:Y:S01]  /*13f010*/  DSETP.NAN.AND P0, PT, R2, R2, PT ;  /* 0x000000020200722a */ /* 0x004ea20003f08000 */
[----:B------:R-:W-:-:S15]  /*13f020*/  BSSY.RECONVERGENT B0, `(.L_x_12368) ;  /* 0x000001c000007945 */ /* 0x000fde0003800200 */
[----:B------:R-:W-:-:S15]  /*13f030*/  NOP ;  /* 0x0000000000007918 */ /* 0x000fde0000000000 */
[----:B------:R-:W-:-:S15]  /*13f040*/  NOP ;  /* 0x0000000000007918 */ /* 0x000fde0000000000 */
[----:B------:R-:W-:-:S15]  /*13f050*/  NOP ;  /* 0x0000000000007918 */ /* 0x000fde0000000000 */
[----:B------:R-:W-:-:S03]  /*13f060*/  NOP ;  /* 0x0000000000007918 */ /* 0x000fc60000000000 */
[----:B--2---:R-:W-:-:S15]  /*13f070*/  @P0 DSETP.NAN.AND P1, PT, R32, R32, PT ;  /* 0x000000202000022a */ /* 0x004fde0003f28000 */
[----:B------:R-:W-:-:S15]  /*13f080*/  NOP ;  /* 0x0000000000007918 */ /* 0x000fde0000000000 */
[----:B------:R-:W-:-:S15]  /*13f090*/  NOP ;  /* 0x0000000000007918 */ /* 0x000fde0000000000 */
[----:B------:R-:W-:-:S15]  /*13f0a0*/  NOP ;  /* 0x0000000000007918 */ /* 0x000fde0000000000 */
[----:B------:R-:W-:-:S04]  /*13f0b0*/  NOP ;  /* 0x0000000000007918 */ /* 0x000fc80000000000 */
[----:B-1----:R-:W1:Y:S02]  /*13f0c0*/  @P0 DADD R34, -RZ, |R32| ;  /* 0x00000000ff220229 */ /* 0x002e640000000520 */
[----:B-1----:R-:W-:Y:S02]  /*13f0d0*/  @P0 FSEL R0, R34, R32, !P1 ;  /* 0x0000002022000208 */ /* 0x002fe40004800000 */
[----:B------:R-:W-:Y:S01]  /*13f0e0*/  @P0 FSEL R37, R35, R33, !P1 ;  /* 0x0000002123250208 */ /* 0x000fe20004800000 */
[----:B------:R-:W-:Y:S01]  /*13f0f0*/  @P0 IMAD.MOV.U32 R35, RZ, RZ, R3 ;  /* 0x000000ffff230224 */ /* 0x000fe200078e0003 */
[----:B------:R-:W-:Y:S01]  /*13f100*/  @P0 MOV R34, R2 ;  /* 0x0000000200220202 */ /* 0x000fe20000000f00 */
[----:B------:R-:W-:Y:S02]  /*13f110*/  @P0 IMAD.MOV.U32 R32, RZ, RZ, R0 ;  /* 0x000000ffff200224 */ /* 0x000fe400078e0000 */
[----:B------:R-:W-:Y:S01]  /*13f120*/  @P0 IMAD.MOV.U32 R33, RZ, RZ, R37 ;  /* 0x000000ffff210224 */ /* 0x000fe200078e0025 */
        /* <DEDUP_REMOVED lines=11> */
.L_x_12369:
[----:B------:R-:W-:Y:S05]  /*13f1e0*/  BSYNC.RECONVERGENT B0 ;  /* 0x0000000000007941 */ /* 0x000fea0003800200 */
.L_x_12368:
[----:B------:R-:W2:Y:S02]  /*13f1f0*/  LDCU.64 UR6, c[0x0][0x388] ;  /* 0x00007100ff0677ac */ /* 0x000ea40008000a00 */
[----:B--2---:R-:W-:-:S06]  /*13f200*/  UIMAD.WIDE.U32 UR6, UR4, 0x10, UR6 ;  /* 0x00000010040678a5 */ /* 0x004fcc000f8e0006 */
[----:B------:R-:W-:Y:S02]  /*13f210*/  IMAD.U32 R2, RZ, RZ, UR6 ;  /* 0x00000006ff027e24 */ /* 0x000fe4000f8e00ff */
[----:B------:R-:W-:Y:S02]  /*13f220*/  IMAD.U32 R3, RZ, RZ, UR7 ;  /* 0x00000007ff037e24 */ /* 0x000fe4000f8e00ff */
[----:B------:R-:W-:-:S05]  /*13f230*/  IMAD.WIDE.U32 R2, R47, 0x20, R2 ;  /* 0x000000202f027825 */ /* 0x000fca00078e0002 */
[----:B------:R-:W-:Y:S04]  /*13f240*/  STG.E.ENL2.256 desc[UR8][R2.64], R4, R8 ;  /* 0xf80000040208797f */ /* 0x000fe8000f121808 */
[----:B------:R-:W-:Y:S04]  /*13f250*/  STG.E.ENL2.256 desc[UR8][R2.64+0x1000], R12, R16 ;  /* 0xf800800c0210797f */ /* 0x000fe8000f121808 */
[----:B------:R-:W-:Y:S04]  /*13f260*/  STG.E.ENL2.256 desc[UR8][R2.64+0x2000], R20, R24 ;  /* 0xf80100140218797f */ /* 0x000fe8000f121808 */
[----:B01----:R-:W-:Y:S01]  /*13f270*/  STG.E.ENL2.256 desc[UR8][R2.64+0x3000], R28, R32 ;  /* 0xf801801c0220797f */ /* 0x003fe2000f121808 */
[----:B------:R-:W-:Y:S05]  /*13f280*/  EXIT ;  /* 0x000000000000794d */ /* 0x000fea0003800000 */
        .weak           $__internal_26_$__cuda_sm20_div_rn_f64_full
        .type           $__internal_26_$__cuda_sm20_div_rn_f64_full,@function
        .size           $__internal_26_$__cuda_sm20_div_rn_f64_full,($__internal_27_$__cuda_sm20_dsqrt_rn_f64_mediumpath_v1 - $__internal_26_$__cuda_sm20_div_rn_f64_full)
$__internal_26_$__cuda_sm20_div_rn_f64_full:
[----:B------:R-:W-:Y:S01]  /*13f290*/  IMAD.MOV.U32 R51, RZ, RZ, R3 ;  /* 0x000000ffff337224 */ /* 0x000fe200078e0003 */
[----:B------:R-:W-:Y:S01]  /*13f2a0*/  BSSY.RECONVERGENT B0, `(.L_x_12370) ;  /* 0x0000087000007945 */ /* 0x000fe20003800200 */
[----:B------:R-:W-:Y:S02]  /*13f2b0*/  IMAD.MOV.U32 R49, RZ, RZ, R33 ;  /* 0x000000ffff317224 */ /* 0x000fe400078e0021 */
[----:B------:R-:W-:Y:S01]  /*13f2c0*/  IMAD.MOV.U32 R50, RZ, RZ, R2 ;  /* 0x000000ffff327224 */ /* 0x000fe200078e0002 */
[C---:B------:R-:W-:Y:S01]  /*13f2d0*/  FSETP.GEU.AND P0, PT, |R51|.reuse, 1.469367938527859385e-39, PT ;  /* 0x001000003300780b */ /* 0x040fe20003f0e200 */
[--C-:B------:R-:W-:Y:S01]  /*13f2e0*/  IMAD.MOV.U32 R48, RZ, RZ, R34.reuse ;  /* 0x000000ffff307224 */ /* 0x100fe200078e0022 */
[----:B------:R-:W-:Y:S01]  /*13f2f0*/  LOP3.LUT R0, R51, 0x7ff00000, RZ, 0xc0, !PT ;  /* 0x7ff0000033007812 */ /* 0x000fe200078ec0ff */
[----:B------:R-:W-:Y:S01]  /*13f300*/  IMAD.MOV.U32 R54, RZ, RZ, R34 ;  /* 0x000000ffff367224 */ /* 0x000fe200078e0022 */
[----:B------:R-:W-:-:S09]  /*13f310*/  MOV R2, 0x1ca00000 ;  /* 0x1ca0000000027802 */ /* 0x000fd20000000f00 */
[----:B------:R-:W-:Y:S01]  /*13f320*/  @!P0 LOP3.LUT R3, R49, 0x7ff00000, RZ, 0xc0, !PT ;  /* 0x7ff0000031038812 */ /* 0x000fe200078ec0ff */
[----:B------:R-:W-:-:S03]  /*13f330*/  @!P0 IMAD.MOV.U32 R52, RZ, RZ, RZ ;  /* 0x000000ffff348224 */ /* 0x000fc600078e00ff */
[----:B------:R-:W-:Y:S02]  /*13f340*/  @!P0 ISETP.GE.U32.AND P2, PT, R0, R3, PT ;  /* 0x000000030000820c */ /* 0x000fe40003f46070 */
[----:B------:R-:W-:Y:S02]  /*13f350*/  LOP3.LUT R3, R33, 0x7ff00000, RZ, 0xc0, !PT ;  /* 0x7ff0000021037812 */ /* 0x000fe400078ec0ff */
[----:B------:R-:W-:Y:S02]  /*13f360*/  @!P0 SEL R35, R2, 0x63400000, !P2 ;  /* 0x6340000002238807 */ /* 0x000fe40005000000 */
[----:B------:R-:W-:Y:S02]  /*13f370*/  ISETP.GE.U32.AND P2, PT, R0, R3, PT ;  /* 0x000000030000720c */ /* 0x000fe40003f46070 */
[----:B------:R-:W-:Y:S02]  /*13f380*/  @!P0 LOP3.LUT R35, R35, 0x80000000, R51, 0xf8, !PT ;  /* 0x8000000023238812 */ /* 0x000fe400078ef833 */
[----:B------:R-:W-:-:S02]  /*13f390*/  SEL R44, R2, 0x63400000, !P2 ;  /* 0x63400000022c7807 */ /* 0x000fc40005000000 */
[C---:B------:R-:W-:Y:S02]  /*13f3a0*/  FSETP.GEU.AND P2, PT, |R33|.reuse, 1.469367938527859385e-39, PT ;  /* 0x001000002100780b */ /* 0x040fe40003f4e200 */
[----:B------:R-:W-:Y:S02]  /*13f3b0*/  LOP3.LUT R33, R33, 0x800fffff, RZ, 0xc0, !PT ;  /* 0x800fffff21217812 */ /* 0x000fe400078ec0ff */
[----:B------:R-:W-:Y:S01]  /*13f3c0*/  LOP3.LUT R45, R44, 0x800fffff, R51, 0xf8, !PT ;  /* 0x800fffff2c2d7812 */ /* 0x000fe200078ef833 */
[----:B------:R-:W-:Y:S01]  /*13f3d0*/  IMAD.MOV.U32 R44, RZ, RZ, R50 ;  /* 0x000000ffff2c7224 */ /* 0x000fe200078e0032 */
[----:B------:R-:W-:Y:S01]  /*13f3e0*/  LOP3.LUT R55, R33, 0x3ff00000, RZ, 0xfc, !PT ;  /* 0x3ff0000021377812 */ /* 0x000fe200078efcff */
[----:B------:R-:W-:Y:S01]  /*13f3f0*/  IMAD.MOV.U32 R33, RZ, RZ, R0 ;  /* 0x000000ffff217224 */ /* 0x000fe200078e0000 */
[----:B------:R-:W-:-:S05]  /*13f400*/  @!P0 LOP3.LUT R53, R35, 0x100000, RZ, 0xfc, !PT ;  /* 0x0010000023358812 */ /* 0x000fca00078efcff */
[----:B------:R-:W0:-:S15]  /*13f410*/  @!P2 DMUL R54, R48, 8.98846567431157953865e+307 ;  /* 0x7fe000003036a828 */ /* 0x000e1e0000000000 */
[----:B------:R-:W-:-:S15]  /*13f420*/  NOP ;  /* 0x0000000000007918 */ /* 0x000fde0000000000 */
[----:B------:R-:W-:-:S15]  /*13f430*/  NOP ;  /* 0x0000000000007918 */ /* 0x000fde0000000000 */
[----:B------:R-:W-:-:S15]  /*13f440*/  NOP ;  /* 0x0000000000007918 */ /* 0x000fde0000000000 */
[----:B------:R-:W-:-:S04]  /*13f450*/  NOP ;  /* 0x0000000000007918 */ /* 0x000fc80000000000 */
[----:B------:R0:W1:Y:S02]  /*13f460*/  @!P0 DFMA R44, R44, 2, -R52 ;  /* 0x400000002c2c882b */ /* 0x0000640000000834 */
[----:B0-----:R-:W0:Y:S01]  /*13f470*/  MUFU.RCP64H R53, R55 ;  /* 0x0000003700357308 */ /* 0x001e220000001800 */
[----:B------:R-:W-:Y:S01]  /*13f480*/  IMAD.MOV.U32 R52, RZ, RZ, 0x1 ;  /* 0x00000001ff347424 */ /* 0x000fe200078e00ff */
[----:B-1----:R-:W-:-:S15]  /*13f490*/  @!P0 LOP3.LUT R33, R45, 0x7ff00000, RZ, 0xc0, !PT ;  /* 0x7ff000002d218812 */ /* 0x002fde00078ec0ff */
[----:B------:R-:W-:-:S15]  /*13f4a0*/  NOP ;  /* 0x0000000000007918 */ /* 0x000fde0000000000 */
        /* <DEDUP_REMOVED lines=38> */
[----:B0-----:R-:W-:Y:S01]  /*13f710*/  IMAD.MOV.U32 R34, RZ, RZ, R3 ;  /* 0x000000ffff227224 */ /* 0x001fe200078e0003 */
[----:B------:R-:W-:Y:S02]  /*13f720*/  @!P2 LOP3.LUT R34, R55, 0x7ff00000, RZ, 0xc0, !PT ;  /* 0x7ff000003722a812 */ /* 0x000fe400078ec0ff */
[----:B------:R-:W-:-:S04]  /*13f730*/  IADD3 R3, PT, PT, R33, -0x1, RZ ;  /* 0xffffffff21037810 */ /* 0x000fc80007ffe0ff */
[----:B------:R-:W-:Y:S01]  /*13f740*/  ISETP.GT.U32.AND P0, PT, R3, 0x7feffffe, PT ;  /* 0x7feffffe0300780c */ /* 0x000fe20003f04070 */
[----:B------:R-:W-:-:S05]  /*13f750*/  VIADD R3, R34, 0xffffffff ;  /* 0xffffffff22037836 */ /* 0x000fca0000000000 */
[----:B------:R-:W-:-:S13]  /*13f760*/  ISETP.GT.U32.OR P0, PT, R3, 0x7feffffe, P0 ;  /* 0x7feffffe0300780c */ /* 0x000fda0000704470 */
[----:B-1----:R-:W-:Y:S05]  /*13f770*/  @P0 BRA `(.L_x_12371) ;  /* 0x0000000000840947 */ /* 0x002fea0003800000 */
[----:B------:R-:W-:-:S04]  /*13f780*/  LOP3.LUT R3, R49, 0x7ff00000, RZ, 0xc0, !PT ;  /* 0x7ff0000031037812 */ /* 0x000fc800078ec0ff */
[CC--:B------:R-:W-:Y:S02]  /*13f790*/  ISETP.GE.U32.AND P0, PT, R0.reuse, R3.reuse, PT ;  /* 0x000000030000720c */ /* 0x0c0fe40003f06070 */
[----:B------:R-:W-:Y:S02]  /*13f7a0*/  VIADDMNMX R0, R0, -R3, 0xb9600000, !PT ;  /* 0xb960000000007446 */ /* 0x000fe40007800903 */
[----:B------:R-:W-:Y:S01]  /*13f7b0*/  SEL R3, R2, 0x63400000, !P0 ;  /* 0x6340000002037807 */ /* 0x000fe20004000000 */
[----:B------:R-:W-:Y:S01]  /*13f7c0*/  IMAD.MOV.U32 R2, RZ, RZ, RZ ;  /* 0x000000ffff027224 */ /* 0x000fe200078e00ff */
[----:B------:R-:W-:-:S05]  /*13f7d0*/  VIMNMX R0, PT, PT, R0, 0x46a00000, PT ;  /* 0x46a0000000007848 */ /* 0x000fca0003fe0100 */
[----:B------:R-:W-:-:S04]  /*13f7e0*/  IMAD.IADD R0, R0, 0x1, -R3 ;  /* 0x0000000100007824 */ /* 0x000fc800078e0a03 */
        /* <DEDUP_REMOVED lines=11> */
[----:B------:R-:W-:Y:S01]  /*13f8a0*/  MOV R34, RZ ;  /* 0x000000ff00227202 */ /* 0x000fe20000000f00 */
[----:B------:R-:W-:Y:S01]  /*13f8b0*/  DMUL.RP R44, R52, R44 ;  /* 0x0000002c342c7228 */ /* 0x000fe20000008000 */
[----:B------:R-:W-:-:S15]  /*13f8c0*/  IADD3 R0, PT, PT, -R0, -0x43300000, RZ ;  /* 0xbcd0000000007810 */ /* 0x000fde0007ffe1ff */
[----:B------:R-:W-:-:S15]  /*13f8d0*/  NOP ;  /* 0x0000000000007918 */ /* 0x000fde0000000000 */
[----:B------:R-:W-:-:S15]  /*13f8e0*/  NOP ;  /* 0x0000000000007918 */ /* 0x000fde0000000000 */
[----:B------:R-:W-:-:S15]  /*13f8f0*/  NOP ;  /* 0x0000000000007918 */ /* 0x000fde0000000000 */
[----:B------:R-:W-:-:S03]  /*13f900*/  NOP ;  /* 0x0000000000007918 */ /* 0x000fc60000000000 */
[----:B------:R-:W0:Y:S02]  /*13f910*/  DFMA R34, R56, -R34, R52 ;  /* 0x800000223822722b */ /* 0x000e240000000034 */
[----:B0-----:R-:W-:Y:S02]  /*13f920*/  FSETP.NEU.AND P0, PT, |R35|, R0, PT ;  /* 0x000000002300720b */ /* 0x001fe40003f0d200 */
[----:B------:R-:W-:Y:S02]  /*13f930*/  LOP3.LUT R0, R45, R2, RZ, 0x3c, !PT ;  /* 0x000000022d007212 */ /* 0x000fe400078e3cff */
[----:B------:R-:W-:Y:S02]  /*13f940*/  FSEL R2, R44, R56, !P0 ;  /* 0x000000382c027208 */ /* 0x000fe40004000000 */
[----:B------:R-:W-:-:S03]  /*13f950*/  FSEL R3, R0, R57, !P0 ;  /* 0x0000003900037208 */ /* 0x000fc60004000000 */
[----:B------:R-:W-:Y:S02]  /*13f960*/  IMAD.MOV.U32 R56, RZ, RZ, R2 ;  /* 0x000000ffff387224 */ /* 0x000fe400078e0002 */
[----:B------:R-:W-:Y:S01]  /*13f970*/  IMAD.MOV.U32 R57, RZ, RZ, R3 ;  /* 0x000000ffff397224 */ /* 0x000fe200078e0003 */
[----:B------:R-:W-:Y:S06]  /*13f980*/  BRA `(.L_x_12372) ;  /* 0x0000000000607947 */ /* 0x000fec0003800000 */
.L_x_12371:
        /* <DEDUP_REMOVED lines=17> */
.L_x_12374:
[----:B------:R-:W-:Y:S01]  /*13faa0*/  LOP3.LUT R3, R49, 0x80000, RZ, 0xfc, !PT ;  /* 0x0008000031037812 */ /* 0x000fe200078efcff */
[----:B------:R-:W-:-:S04]  /*13fab0*/  IMAD.MOV.U32 R56, RZ, RZ, R48 ;  /* 0x000000ffff387224 */ /* 0x000fc800078e0030 */
[----:B------:R-:W-:Y:S01]  /*13fac0*/  IMAD.MOV.U32 R57, RZ, RZ, R3 ;  /* 0x000000ffff397224 */ /* 0x000fe200078e0003 */
[----:B------:R-:W-:Y:S06]  /*13fad0*/  BRA `(.L_x_12372) ;  /* 0x00000000000c7947 */ /* 0x000fec0003800000 */
.L_x_12373:
[----:B------:R-:W-:Y:S01]  /*13fae0*/  LOP3.LUT R3, R51, 0x80000, RZ, 0xfc, !PT ;  /* 0x0008000033037812 */ /* 0x000fe200078efcff */
[----:B------:R-:W-:-:S04]  /*13faf0*/  IMAD.MOV.U32 R56, RZ, RZ, R50 ;  /* 0x000000ffff387224 */ /* 0x000fc800078e0032 */
[----:B------:R-:W-:-:S07]  /*13fb00*/  IMAD.MOV.U32 R57, RZ, RZ, R3 ;  /* 0x000000ffff397224 */ /* 0x000fce00078e0003 */
.L_x_12372:
[----:B------:R-:W-:Y:S05]  /*13fb10*/  BSYNC.RECONVERGENT B0 ;  /* 0x0000000000007941 */ /* 0x000fea0003800200 */
.L_x_12370:
[----:B------:R-:W-:Y:S01]  /*13fb20*/  IMAD.MOV.U32 R33, RZ, RZ, 0x0 ;  /* 0x00000000ff217424 */ /* 0x000fe200078e00ff */
[----:B------:R-:W-:Y:S01]  /*13fb30*/  MOV R3, R57 ;  /* 0x0000003900037202 */ /* 0x000fe20000000f00 */
[----:B------:R-:W-:Y:S02]  /*13fb40*/  IMAD.MOV.U32 R2, RZ, RZ, R56 ;  /* 0x000000ffff027224 */ /* 0x000fe400078e0038 */
[----:B------:R-:W-:Y:S05]  /*13fb50*/  RET.REL.NODEC R32 `(_ZN2at6native29vectorized_elementwise_kernelILi2EZZZNS0_17acosh_kernel_cudaERNS_18TensorIteratorBaseEENKUlvE_clEvENKUlvE_clEvEUlN3c107complexIdEEE_St5arrayIPcLm2EEEEviT0_T1_) ;  /* 0xffffec0420287950 */ /* 0x000fea0003c3ffff */
        .weak           $__internal_27_$__cuda_sm20_dsqrt_rn_f64_mediumpath_v1
        .type           $__internal_27_$__cuda_sm20_dsqrt_rn_f64_mediumpath_v1,@function
        .size           $__internal_27_$__cuda_sm20_dsqrt_rn_f64_mediumpath_v1,(.L_x_14271 - $__internal_27_$__cuda_sm20_dsqrt_rn_f64_mediumpath_v1)
$__internal_27_$__cuda_sm20_dsqrt_rn_f64_mediumpath_v1:
[----:B------:R-:W-:Y:S01]  /*13fb60*/  ISETP.GE.U32.AND P0, PT, R44, -0x3400000, PT ;  /* 0xfcc000002c00780c */ /* 0x000fe20003f06070 */
[----:B------:R-:W-:Y:S01]  /*13fb70*/  BSSY.RECONVERGENT B0, `(.L_x_12375) ;  /* 0x000004a000007945 */ /* 0x000fe20003800200 */
[----:B------:R-:W-:-:S11]  /*13fb80*/  IMAD.MOV.U32 R44, RZ, RZ, R46 ;  /* 0x000000ffff2c7224 */ /* 0x000fd600078e002e */
        /* <DEDUP_REMOVED lines=16> */
.L_x_12376:
        /* <DEDUP_REMOVED lines=11> */
[----:B------:R-:W-:Y:S01]  /*13fd40*/  MOV R2, 0x0 ;  /* 0x0000000000027802 */ /* 0x000fe20000000f00 */
        /* <DEDUP_REMOVED lines=43> */
.L_x_12378:
[----:B------:R0:W1:Y:S02]  /*140000*/  DADD R2, R44, R44 ;  /* 0x000000002c027229 */ /* 0x000064000000002c */
.L_x_12377:
[----:B------:R-:W-:Y:S05]  /*140010*/  BSYNC.RECONVERGENT B0 ;  /* 0x0000000000007941 */ /* 0x000fea0003800200 */
.L_x_12375:
[----:B------:R-:W-:Y:S02]  /*140020*/  IMAD.MOV.U32 R32, RZ, RZ, R0 ;  /* 0x000000ffff207224 */ /* 0x000fe400078e0000 */
[----:B------:R-:W-:-:S04]  /*140030*/  IMAD.MOV.U32 R33, RZ, RZ, 0x0 ;  /* 0x00000000ff217424 */ /* 0x000fc800078e00ff */
[----:B01----:R-:W-:Y:S05]  /*140040*/  RET.REL.NODEC R32 `(_ZN2at6native29vectorized_elementwise_kernelILi2EZZZNS0_17acosh_kernel_cudaERNS_18TensorIteratorBaseEENKUlvE_clEvENKUlvE_clEvEUlN3c107complexIdEEE_St5arrayIPcLm2EEEEviT0_T1_) ;  /* 0xffffebfc20ec7950 */ /* 0x003fea0003c3ffff */
.L_x_12379:
        /* <DEDUP_REMOVED lines=11> */
.L_x_14271:


//--------------------- .text._ZN2at6native29vectorized_elementwise_kernelILi4EZZZNS0_17acosh_kernel_cudaERNS_18TensorIteratorBaseEENKUlvE_clEvENKUlvE_clEvEUlN3c107complexIdEEE_St5arrayIPcLm2EEEEviT0_T1_ --------------------------
	.section	.text._ZN2at6native29vectorized_elementwise_kernelILi4EZZZNS0_17acosh_kernel_cudaERNS_18TensorIteratorBaseEENKUlvE_clEvENKUlvE_clEvEUlN3c107complexIdEEE_St5arrayIPcLm2EEEEviT0_T1_,"ax",@progbits
	.align	128
        .global         _ZN2at6native29vectorized_elementwise_kernelILi4EZZZNS0_17acosh_kernel_cudaERNS_18TensorIteratorBaseEENKUlvE_clEvENKUlvE_clEvEUlN3c107complexIdEEE_St5arrayIPcLm2EEEEviT0_T1_
        .type           _ZN2at6native29vectorized_elementwise_kernelILi4EZZZNS0_17acosh_kernel_cudaERNS_18TensorIteratorBaseEENKUlvE_clEvENKUlvE_clEvEUlN3c107complexIdEEE_St5arrayIPcLm2EEEEviT0_T1_,@function
        .size           _ZN2at6native29vectorized_elementwise_kernelILi4EZZZNS0_17acosh_kernel_cudaERNS_18TensorIteratorBaseEENKUlvE_clEvENKUlvE_clEvEUlN3c107complexIdEEE_St5arrayIPcLm2EEEEviT0_T1_,(.L_x_14273 - _ZN2at6native29vectorized_elementwise_kernelILi4EZZZNS0_17acosh_kernel_cudaERNS_18TensorIteratorBaseEENKUlvE_clEvENKUlvE_clEvEUlN3c107complexIdEEE_St5arrayIPcLm2EEEEviT0_T1_)
        .other          _ZN2at6native29vectorized_elementwise_kernelILi4EZZZNS0_17acosh_kernel_cudaERNS_18TensorIteratorBaseEENKUlvE_clEvENKUlvE_clEvEUlN3c107complexIdEEE_St5arrayIPcLm2EEEEviT0_T1_,@"STO_CUDA_ENTRY STV_DEFAULT"
_ZN2at6native29vectorized_elementwise_kernelILi4EZZZNS0_17acosh_kernel_cudaERNS_18TensorIteratorBaseEENKUlvE_clEvENKUlvE_clEvEUlN3c107complexIdEEE_St5arrayIPcLm2EEEEviT0_T1_:
.text._ZN2at6native29vectorized_elementwise_kernelILi4EZZZNS0_17acosh_kernel_cudaERNS_18TensorIteratorBaseEENKUlvE_clEvENKUlvE_clEvEUlN3c107complexIdEEE_St5arrayIPcLm2EEEEviT0_T1_:
        /* <DEDUP_REMOVED lines=152> */
.L_x_12384:
        /* <DEDUP_REMOVED lines=77> */
[----:B------:R-:W-:Y:S05]  /*0e50*/  CALL.REL.NOINC `($__internal_28_$__cuda_sm20_div_rn_f64_full) ;  /* 0x000013e4000c7944 */ /* 0x000fea0003c00000 */
[----:B------:R-:W-:Y:S01]  /*0e60*/  MOV R62, R2 ;  /* 0x00000002003e7202 */ /* 0x000fe20000000f00 */
[----:B------:R-:W-:-:S07]  /*0e70*/  IMAD.MOV.U32 R63, RZ, RZ, R3 ;  /* 0x000000ffff3f7224 */ /* 0x000fce00078e0003 */
.L_x_12390:
[----:B------:R-:W-:Y:S05]  /*0e80*/  BSYNC.RECONVERGENT B4 ;  /* 0x0000000000047941 */ /* 0x000fea0003800200 */
.L_x_12389:
        /* <DEDUP_REMOVED lines=50> */
[----:B------:R-:W-:Y:S05]  /*11b0*/  CALL.REL.NOINC `($__internal_28_$__cuda_sm20_div_rn_f64_full) ;  /* 0x000013e000347944 */ /* 0x000fea0003c00000 */
.L_x_12392:
[----:B------:R-:W-:Y:S05]  /*11c0*/  BSYNC.RECONVERGENT B4 ;  /* 0x0000000000047941 */ /* 0x000fea0003800200 */
.L_x_12391:
        /* <DEDUP_REMOVED lines=283> */
.L_x_12394:
[----:B------:R-:W-:Y:S01]  /*2380*/  IMAD.MOV.U32 R32, RZ, RZ, 0x0 ;  /* 0x00000000ff207424 */ /* 0x000fe200078e00ff */
[----:B------:R-:W-:Y:S01]  /*2390*/  LOP3.LUT P0, RZ, R3, 0x7fffffff, RZ, 0xc0, !PT ;  /* 0x7fffffff03ff7812 */ /* 0x000fe2000780c0ff */
[----:B------:R-:W-:-:S06]  /*23a0*/  IMAD.MOV.U32 R33, RZ, RZ, 0x7ff00000 ;  /* 0x7ff00000ff217424 */ /* 0x000fcc00078e00ff */
[----:B------:R-:W0:Y:S02]  /*23b0*/  DFMA R2, R2, R32, +INF ;  /* 0x7ff000000202742b */ /* 0x000e240000000020 */
[----:B0-----:R-:W-:Y:S02]  /*23c0*/  FSEL R62, R2, RZ, P0 ;  /* 0x000000ff023e7208 */ /* 0x001fe40000000000 */
[----:B------:R-:W-:-:S07]  /*23d0*/  FSEL R63, R3, -QNAN , P0 ;  /* 0xfff00000033f7808 */ /* 0x000fce0000000000 */
.L_x_12395:
[----:B------:R-:W-:Y:S05]  /*23e0*/  BSYNC.RECONVERGENT B0 ;  /* 0x0000000000007941 */ /* 0x000fea0003800200 */
.L_x_12393:
        /* <DEDUP_REMOVED lines=53> */
[----:B------:R-:W-:Y:S05]  /*2740*/  CALL.REL.NOINC `($__internal_28_$__cuda_sm20_div_rn_f64_full) ;  /* 0x000013c800d07944 */ /* 0x000fea0003c00000 */
.L_x_12397:
[----:B------:R-:W-:Y:S05]  /*2750*/  BSYNC.RECONVERGENT B4 ;  /* 0x0000000000047941 */ /* 0x000fea0003800200 */
.L_x_12396:
        /* <DEDUP_REMOVED lines=197> */
.L_x_12388:
        /* <DEDUP_REMOVED lines=282> */
.L_x_12401:
[----:B------:R-:W-:Y:S01]  /*4550*/  IMAD.MOV.U32 R32, RZ, RZ, 0x0 ;  /* 0x00000000ff207424 */ /* 0x000fe200078e00ff */
[----:B------:R-:W-:Y:S02]  /*4560*/  MOV R33, 0x7ff00000 ;  /* 0x7ff0000000217802 */ /* 0x000fe40000000f00 */
[----:B------:R-:W-:-:S04]  /*4570*/  LOP3.LUT P0, RZ, R3, 0x7fffffff, RZ, 0xc0, !PT ;  /* 0x7fffffff03ff7812 */ /* 0x000fc8000780c0ff */
[----:B------:R-:W0:Y:S02]  /*4580*/  DFMA R2, R2, R32, +INF ;  /* 0x7ff000000202742b */ /* 0x000e240000000020 */
[----:B0-----:R-:W-:Y:S02]  /*4590*/  FSEL R62, R2, RZ, P0 ;  /* 0x000000ff023e7208 */ /* 0x001fe40000000000 */
[----:B------:R-:W-:-:S07]  /*45a0*/  FSEL R63, R3, -QNAN , P0 ;  /* 0xfff00000033f7808 */ /* 0x000fce0000000000 */
.L_x_12402:
[----:B------:R-:W-:Y:S05]  /*45b0*/  BSYNC.RECONVERGENT B0 ;  /* 0x0000000000007941 */ /* 0x000fea0003800200 */
.L_x_12400:
        /* <DEDUP_REMOVED lines=48> */
[----:B------:R-:W-:Y:S05]  /*48c0*/  CALL.REL.NOINC `($__internal_28_$__cuda_sm20_div_rn_f64_full) ;  /* 0x000013a800707944 */ /* 0x000fea0003c00000 */
.L_x_12404:
[----:B------:R-:W-:Y:S05]  /*48d0*/  BSYNC.RECONVERGENT B4 ;  /* 0x0000000000047941 */ /* 0x000fea0003800200 */
.L_x_12403:
        /* <DEDUP_REMOVED lines=194> */
.L_x_12399:
        /* <DEDUP_REMOVED lines=193> */
.L_x_12406:
[----:B------:R-:W-:Y:S01]  /*6110*/  IMAD.MOV.U32 R2, RZ, RZ, 0x0 ;  /* 0x00000000ff027424 */ /* 0x000fe200078e00ff */
[----:B------:R-:W-:Y:S01]  /*6120*/  LOP3.LUT P0, RZ, R33, 0x7fffffff, RZ, 0xc0, !PT ;  /* 0x7fffffff21ff7812 */ /* 0x000fe2000780c0ff */
[----:B------:R-:W-:-:S06]  /*6130*/  IMAD.MOV.U32 R3, RZ, RZ, 0x7ff00000 ;  /* 0x7ff00000ff037424 */ /* 0x000fcc00078e00ff */
[----:B------:R-:W0:Y:S02]  /*6140*/  DFMA R32, R32, R2, +INF ;  /* 0x7ff000002020742b */ /* 0x000e240000000002 */
[----:B0-----:R-:W-:Y:S02]  /*6150*/  FSEL R62, R32, RZ, P0 ;  /* 0x000000ff203e7208 */ /* 0x001fe40000000000 */
[----:B------:R-:W-:-:S07]  /*6160*/  FSEL R63, R33, -QNAN , P0 ;  /* 0xfff00000213f7808 */ /* 0x000fce0000000000 */
.L_x_12407:
[----:B------:R-:W-:Y:S05]  /*6170*/  BSYNC.RECONVERGENT B0 ;  /* 0x0000000000007941 */ /* 0x000fea0003800200 */
.L_x_12405:
        /* <DEDUP_REMOVED lines=49> */
.L_x_12409:
[----:B------:R-:W-:Y:S05]  /*6490*/  BSYNC.RECONVERGENT B4 ;  /* 0x0000000000047941 */ /* 0x000fea0003800200 */
.L_x_12408:
        /* <DEDUP_REMOVED lines=196> */
.L_x_12398:
[----:B------:R-:W-:Y:S05]  /*70e0*/  BSYNC.RECONVERGENT B3 ;  /* 0x0000000000037941 */ /* 0x000fea0003800200 */
.L_x_12387:
        /* <DEDUP_REMOVED lines=16> */
.L_x_12386:
        /* <DEDUP_REMOVED lines=40> */
.L_x_12410:
        /* <DEDUP_REMOVED lines=263> */
[----:B------:R-:W-:Y:S05]  /*84e0*/  CALL.REL.NOINC `($__internal_29_$__cuda_sm20_dsqrt_rn_f64_mediumpath_v1) ;  /* 0x00001374009c7944 */ /* 0x000fea0003c00000 */
[----:B------:R-:W-:Y:S02]  /*84f0*/  IMAD.MOV.U32 R26, RZ, RZ, R2 ;  /* 0x000000ffff1a7224 */ /* 0x000fe400078e0002 */
[----:B------:R-:W-:-:S07]  /*8500*/  IMAD.MOV.U32 R27, RZ, RZ, R3 ;  /* 0x000000ffff1b7224 */ /* 0x000fce00078e0003 */
.L_x_12415:
[----:B------:R-:W-:Y:S05]  /*8510*/  BSYNC.RECONVERGENT B4 ;  /* 0x0000000000047941 */ /* 0x000fea0003800200 */
.L_x_12414:
[----:B------:R-:W-:Y:S05]  /*8520*/  BRA `(.L_x_12416) ;  /* 0x0000005000407947 */ /* 0x000fea0003800000 */
.L_x_12413:
        /* <DEDUP_REMOVED lines=69> */
[----:B------:R-:W-:Y:S05]  /*8980*/  CALL.REL.NOINC `($__internal_28_$__cuda_sm20_div_rn_f64_full) ;  /* 0x0000136800407944 */ /* 0x000fea0003c00000 */
.L_x_12421:
[----:B------:R-:W-:Y:S05]  /*8990*/  BSYNC.RECONVERGENT B5 ;  /* 0x0000000000057941 */ /* 0x000fea0003800200 */
.L_x_12420:
[----:B------:R-:W-:Y:S02]  /*89a0*/  IMAD.MOV.U32 R26, RZ, RZ, R2 ;  /* 0x000000ffff1a7224 */ /* 0x000fe400078e0002 */
[----:B------:R-:W-:-:S07]  /*89b0*/  IMAD.MOV.U32 R27, RZ, RZ, R3 ;  /* 0x000000ffff1b7224 */ /* 0x000fce00078e0003 */
.L_x_12419:
[----:B------:R-:W-:Y:S05]  /*89c0*/  BSYNC.RECONVERGENT B4 ;  /* 0x0000000000047941 */ /* 0x000fea0003800200 */
.L_x_12418:
        /* <DEDUP_REMOVED lines=74> */
[----:B------:R-:W-:Y:S05]  /*8e70*/  CALL.REL.NOINC `($__internal_28_$__cuda_sm20_div_rn_f64_full) ;  /* 0x0000136400047944 */ /* 0x000fea0003c00000 */
.L_x_12424:
[----:B------:R-:W-:Y:S05]  /*8e80*/  BSYNC.RECONVERGENT B5 ;  /* 0x0000000000057941 */ /* 0x000fea0003800200 */
.L_x_12423:
[----:B------:R-:W-:Y:S05]  /*8e90*/  BSYNC.RECONVERGENT B4 ;  /* 0x0000000000047941 */ /* 0x000fea0003800200 */
.L_x_12422:
        /* <DEDUP_REMOVED lines=70> */
[----:B------:R-:W-:Y:S05]  /*9300*/  CALL.REL.NOINC `($__internal_29_$__cuda_sm20_dsqrt_rn_f64_mediumpath_v1) ;  /* 0x0000136800147944 */ /* 0x000fea0003c00000 */
[----:B------:R-:W-:Y:S01]  /*9310*/  MOV R50, R2 ;  /* 0x0000000200327202 */ /* 0x000fe20000000f00 */
[----:B------:R-:W-:-:S07]  /*9320*/  IMAD.MOV.U32 R51, RZ, RZ, R3 ;  /* 0x000000ffff337224 */ /* 0x000fce00078e0003 */
.L_x_12426:
[----:B------:R-:W-:Y:S05]  /*9330*/  BSYNC.RECONVERGENT B4 ;  /* 0x0000000000047941 */ /* 0x000fea0003800200 */
.L_x_12425:
        /* <DEDUP_REMOVED lines=56> */
[----:B------:R-:W-:Y:S05]  /*96c0*/  CALL.REL.NOINC `($__internal_28_$__cuda_sm20_div_rn_f64_full) ;  /* 0x0000135800f07944 */ /* 0x000fea0003c00000 */
.L_x_12429:
[----:B------:R-:W-:Y:S05]  /*96d0*/  BSYNC.RECONVERGENT B4 ;  /* 0x0000000000047941 */ /* 0x000fea0003800200 */
.L_x_12428:
        /* <DEDUP_REMOVED lines=78> */
.L_x_12427:
        /* <DEDUP_REMOVED lines=186> */
.L_x_12430:
[----:B------:R-:W-:Y:S01]  /*a760*/  IMAD.MOV.U32 R26, RZ, RZ, 0x0 ;  /* 0x00000000ff1a7424 */ /* 0x000fe200078e00ff */
[----:B------:R-:W-:Y:S01]  /*a770*/  LOP3.LUT P0, RZ, R3, 0x7fffffff, RZ, 0xc0, !PT ;  /* 0x7fffffff03ff7812 */ /* 0x000fe2000780c0ff */
[----:B------:R-:W-:-:S06]  /*a780*/  IMAD.MOV.U32 R27, RZ, RZ, 0x7ff00000 ;  /* 0x7ff00000ff1b7424 */ /* 0x000fcc00078e00ff */
[----:B------:R-:W0:Y:S02]  /*a790*/  DFMA R2, R2, R26, +INF ;  /* 0x7ff000000202742b */ /* 0x000e24000000001a */
[----:B0-----:R-:W-:Y:S02]  /*a7a0*/  FSEL R26, R2, RZ, P0 ;  /* 0x000000ff021a7208 */ /* 0x001fe40000000000 */
[----:B------:R-:W-:Y:S01]  /*a7b0*/  FSEL R27, R3, -QNAN , P0 ;  /* 0xfff00000031b7808 */ /* 0x000fe20000000000 */
[----:B------:R-:W-:Y:S06]  /*a7c0*/  BRA `(.L_x_12416) ;  /* 0x0000002c00987947 */ /* 0x000fec0003800000 */
.L_x_12417:
        /* <DEDUP_REMOVED lines=59> */
[----:B------:R-:W-:Y:S05]  /*ab80*/  CALL.REL.NOINC `($__internal_29_$__cuda_sm20_dsqrt_rn_f64_mediumpath_v1) ;  /* 0x0000134c00f47944 */ /* 0x000fea0003c00000 */
[----:B------:R-:W-:Y:S02]  /*ab90*/  IMAD.MOV.U32 R32, RZ, RZ, R2 ;  /* 0x000000ffff207224 */ /* 0x000fe400078e0002 */
[----:B------:R-:W-:-:S07]  /*aba0*/  IMAD.MOV.U32 R33, RZ, RZ, R3 ;  /* 0x000000ffff217224 */ /* 0x000fce00078e0003 */
.L_x_12433:
[----:B------:R-:W-:Y:S05]  /*abb0*/  BSYNC.RECONVERGENT B4 ;  /* 0x0000000000047941 */ /* 0x000fea0003800200 */
.L_x_12432:
        /* <DEDUP_REMOVED lines=48> */
.L_x_12435:
[----:B------:R-:W-:Y:S05]  /*aec0*/  BSYNC.RECONVERGENT B4 ;  /* 0x0000000000047941 */ /* 0x000fea0003800200 */
.L_x_12434:
[----:B------:R-:W-:Y:S02]  /*aed0*/  IMAD.MOV.U32 R26, RZ, RZ, R2 ;  /* 0x000000ffff1a7224 */ /* 0x000fe400078e0002 */
[----:B------:R-:W-:Y:S01]  /*aee0*/  IMAD.MOV.U32 R27, RZ, RZ, R3 ;  /* 0x000000ffff1b7224 */ /* 0x000fe200078e0003 */
[----:B------:R-:W-:Y:S06]  /*aef0*/  BRA `(.L_x_12416) ;  /* 0x0000002400cc7947 */ /* 0x000fec0003800000 */
.L_x_12431:
        /* <DEDUP_REMOVED lines=51> */
[----:B------:R-:W-:Y:S05]  /*b230*/  CALL.REL.NOINC `($__internal_29_$__cuda_sm20_dsqrt_rn_f64_mediumpath_v1) ;  /* 0x0000134800487944 */ /* 0x000fea0003c00000 */
[----:B------:R-:W-:Y:S02]  /*b240*/  IMAD.MOV.U32 R48, RZ, RZ, R2 ;  /* 0x000000ffff307224 */ /* 0x000fe400078e0002 */
[----:B------:R-:W-:-:S07]  /*b250*/  IMAD.MOV.U32 R49, RZ, RZ, R3 ;  /* 0x000000ffff317224 */ /* 0x000fce00078e0003 */
.L_x_12437:
[----:B------:R-:W-:Y:S05]  /*b260*/  BSYNC.RECONVERGENT B4 ;  /* 0x0000000000047941 */ /* 0x000fea0003800200 */
.L_x_12436:
        /* <DEDUP_REMOVED lines=57> */
.L_x_12440:
[----:B------:R-:W-:Y:S05]  /*b600*/  BSYNC.RECONVERGENT B4 ;  /* 0x0000000000047941 */ /* 0x000fea0003800200 */
.L_x_12439:
        /* <DEDUP_REMOVED lines=78> */
.L_x_12438:
        /* <DEDUP_REMOVED lines=185> */
.L_x_12441:
[----:B------:R-:W-:Y:S01]  /*c680*/  MOV R26, 0x0 ;  /* 0x00000000001a7802 */ /* 0x000fe20000000f00 */
[----:B------:R-:W-:Y:S01]  /*c690*/  IMAD.MOV.U32 R27, RZ, RZ, 0x7ff00000 ;  /* 0x7ff00000ff1b7424 */ /* 0x000fe200078e00ff */
[----:B------:R-:W-:-:S05]  /*c6a0*/  LOP3.LUT P0, RZ, R3, 0x7fffffff, RZ, 0xc0, !PT ;  /* 0x7fffffff03ff7812 */ /* 0x000fca000780c0ff */
[----:B------:R-:W0:Y:S02]  /*c6b0*/  DFMA R2, R2, R26, +INF ;  /* 0x7ff000000202742b */ /* 0x000e24000000001a */
[----:B0-----:R-:W-:Y:S02]  /*c6c0*/  FSEL R26, R2, RZ, P0 ;  /* 0x000000ff021a7208 */ /* 0x001fe40000000000 */
[----:B------:R-:W-:Y:S01]  /*c6d0*/  FSEL R27, R3, -QNAN , P0 ;  /* 0xfff00000031b7808 */ /* 0x000fe20000000000 */
[----:B------:R-:W-:Y:S06]  /*c6e0*/  BRA `(.L_x_12416) ;  /* 0x0000000c00d07947 */ /* 0x000fec0003800000 */
.L_x_12412:
        /* <DEDUP_REMOVED lines=50> */
[----:B------:R-:W-:Y:S05]  /*ca10*/  CALL.REL.NOINC `($__internal_29_$__cuda_sm20_dsqrt_rn_f64_mediumpath_v1) ;  /* 0x0000133000507944 */ /* 0x000fea0003c00000 */
[----:B------:R-:W-:Y:S02]  /*ca20*/  IMAD.MOV.U32 R48, RZ, RZ, R2 ;  /* 0x000000ffff307224 */ /* 0x000fe400078e0002 */
[----:B------:R-:W-:-:S07]  /*ca30*/  IMAD.MOV.U32 R49, RZ, RZ, R3 ;  /* 0x000000ffff317224 */ /* 0x000fce00078e0003 */
.L_x_12443:
[----:B------:R-:W-:Y:S05]  /*ca40*/  BSYNC.RECONVERGENT B4 ;  /* 0x0000000000047941 */ /* 0x000fea0003800200 */
.L_x_12442:
        /* <DEDUP_REMOVED lines=184> */
.L_x_12444:
[----:B------:R-:W-:Y:S01]  /*d5d0*/  IMAD.MOV.U32 R26, RZ, RZ, 0x0 ;  /* 0x00000000ff1a7424 */ /* 0x000fe200078e00ff */
[----:B------:R-:W-:Y:S01]  /*d5e0*/  LOP3.LUT P0, RZ, R3, 0x7fffffff, RZ, 0xc0, !PT ;  /* 0x7fffffff03ff7812 */ /* 0x000fe2000780c0ff */
[----:B------:R-:W-:-:S06]  /*d5f0*/  IMAD.MOV.U32 R27, RZ, RZ, 0x7ff00000 ;  /* 0x7ff00000ff1b7424 */ /* 0x000fcc00078e00ff */
[----:B------:R-:W0:Y:S02]  /*d600*/  DFMA R2, R2, R26, +INF ;  /* 0x7ff000000202742b */ /* 0x000e24000000001a */
[----:B0-----:R-:W-:Y:S02]  /*d610*/  FSEL R26, R2, RZ, P0 ;  /* 0x000000ff021a7208 */ /* 0x001fe40000000000 */
[----:B------:R-:W-:-:S07]  /*d620*/  FSEL R27, R3, -QNAN , P0 ;  /* 0xfff00000031b7808 */ /* 0x000fce0000000000 */
.L_x_12416:
[----:B------:R-:W-:Y:S05]  /*d630*/  BSYNC.RECONVERGENT B3 ;  /* 0x0000000000037941 */ /* 0x000fea0003800200 */
.L_x_12411:
        /* <DEDUP_REMOVED lines=61> */
[----:B------:R-:W-:Y:S05]  /*da10*/  CALL.REL.NOINC `($__internal_28_$__cuda_sm20_div_rn_f64_full) ;  /* 0x00001318001c7944 */ /* 0x000fea0003c00000 */
.L_x_12449:
[----:B------:R-:W-:Y:S05]  /*da20*/  BSYNC.RECONVERGENT B5 ;  /* 0x0000000000057941 */ /* 0x000fea0003800200 */
.L_x_12448:
        /* <DEDUP_REMOVED lines=67> */
.L_x_12453:
[----:B------:R-:W-:Y:S05]  /*de60*/  BSYNC.RECONVERGENT B6 ;  /* 0x0000000000067941 */ /* 0x000fea0003800200 */
.L_x_12452:
        /* <DEDUP_REMOVED lines=62> */
[----:B------:R-:W-:Y:S05]  /*e250*/  CALL.REL.NOINC `($__internal_29_$__cuda_sm20_dsqrt_rn_f64_mediumpath_v1) ;  /* 0x0000131800407944 */ /* 0x000fea0003c00000 */
.L_x_12455:
[----:B------:R-:W-:Y:S05]  /*e260*/  BSYNC.RECONVERGENT B6 ;  /* 0x0000000000067941 */ /* 0x000fea0003800200 */
.L_x_12454:
[----:B------:R0:W1:Y:S01]  /*e270*/  DMUL R70, R2, R70 ;  /* 0x0000004602467228 */ /* 0x0000620000000000 */
[----:B------:R-:W-:Y:S02]  /*e280*/  IMAD.MOV.U32 R58, RZ, RZ, 0x0 ;  /* 0x00000000ff3a7424 */ /* 0x000fe400078e00ff */
[----:B------:R-:W-:Y:S01]  /*e290*/  IMAD.MOV.U32 R59, RZ, RZ, 0x3ff00000 ;  /* 0x3ff00000ff3b7424 */ /* 0x000fe200078e00ff */
[----:B01----:R-:W-:Y:S06]  /*e2a0*/  BRA `(.L_x_12456) ;  /* 0x0000001800687947 */ /* 0x003fec0003800000 */
.L_x_12451:
        /* <DEDUP_REMOVED lines=70> */
.L_x_12461:
[----:B------:R-:W-:Y:S05]  /*e710*/  BSYNC.RECONVERGENT B7 ;  /* 0x0000000000077941 */ /* 0x000fea0003800200 */
.L_x_12460:
[----:B------:R-:W-:Y:S02]  /*e720*/  IMAD.MOV.U32 R70, RZ, RZ, R2 ;  /* 0x000000ffff467224 */ /* 0x000fe400078e0002 */
[----:B------:R-:W-:-:S07]  /*e730*/  IMAD.MOV.U32 R71, RZ, RZ, R3 ;  /* 0x000000ffff477224 */ /* 0x000fce00078e0003 */
.L_x_12459:
[----:B------:R-:W-:Y:S05]  /*e740*/  BSYNC.RECONVERGENT B6 ;  /* 0x0000000000067941 */ /* 0x000fea0003800200 */
.L_x_12458:
        /* <DEDUP_REMOVED lines=67> */
[----:B------:R-:W-:Y:S05]  /*eb80*/  CALL.REL.NOINC `($__internal_28_$__cuda_sm20_div_rn_f64_full) ;  /* 0x0000130400c07944 */ /* 0x000fea0003c00000 */
.L_x_12465:
[----:B------:R-:W-:Y:S05]  /*eb90*/  BSYNC.RECONVERGENT B7 ;  /* 0x0000000000077941 */ /* 0x000fea0003800200 */
.L_x_12464:
[----:B------:R-:W-:Y:S02]  /*eba0*/  IMAD.MOV.U32 R24, RZ, RZ, R2 ;  /* 0x000000ffff187224 */ /* 0x000fe400078e0002 */
[----:B------:R-:W-:-:S07]  /*ebb0*/  IMAD.MOV.U32 R25, RZ, RZ, R3 ;  /* 0x000000ffff197224 */ /* 0x000fce00078e0003 */
.L_x_12463:
[----:B------:R-:W-:Y:S05]  /*ebc0*/  BSYNC.RECONVERGENT B6 ;  /* 0x0000000000067941 */ /* 0x000fea0003800200 */
.L_x_12462:
        /* <DEDUP_REMOVED lines=70> */
[----:B------:R-:W-:Y:S05]  /*f030*/  CALL.REL.NOINC `($__internal_29_$__cuda_sm20_dsqrt_rn_f64_mediumpath_v1) ;  /* 0x0000130800c87944 */ /* 0x000fea0003c00000 */
.L_x_12467:
[----:B------:R-:W-:Y:S05]  /*f040*/  BSYNC.RECONVERGENT B6 ;  /* 0x0000000000067941 */ /* 0x000fea0003800200 */
.L_x_12466:
[----:B------:R-:W-:Y:S01]  /*f050*/  MOV R70, R2 ;  /* 0x0000000200467202 */ /* 0x000fe20000000f00 */
[----:B------:R-:W-:Y:S01]  /*f060*/  IMAD.MOV.U32 R71, RZ, RZ, R3 ;  /* 0x000000ffff477224 */ /* 0x000fe200078e0003 */
[----:B------:R-:W-:Y:S06]  /*f070*/  BRA `(.L_x_12456) ;  /* 0x0000000800f47947 */ /* 0x000fec0003800000 */
.L_x_12457:
        /* <DEDUP_REMOVED lines=69> */
[----:B------:R-:W-:Y:S01]  /*f4d0*/  MOV R32, R2 ;  /* 0x0000000200207202 */ /* 0x000fe20000000f00 */
[----:B------:R-:W-:-:S07]  /*f4e0*/  IMAD.MOV.U32 R33, RZ, RZ, R3 ;  /* 0x000000ffff217224 */ /* 0x000fce00078e0003 */
.L_x_12470:
[----:B------:R-:W-:Y:S05]  /*f4f0*/  BSYNC.RECONVERGENT B6 ;  /* 0x0000000000067941 */ /* 0x000fea0003800200 */
.L_x_12469:
        /* <DEDUP_REMOVED lines=48> */
.L_x_12472:
[----:B------:R-:W-:Y:S05]  /*f800*/  BSYNC.RECONVERGENT B6 ;  /* 0x0000000000067941 */ /* 0x000fea0003800200 */
.L_x_12471:
[----:B------:R-:W0:Y:S01]  /*f810*/  DMUL R58, R58, 8.11296384146066816958e+31 ;  /* 0x469000003a3a7828 */ /* 0x000e220000000000 */
[----:B------:R-:W-:Y:S01]  /*f820*/  IMAD.MOV.U32 R70, RZ, RZ, R2 ;  /* 0x000000ffff467224 */ /* 0x000fe200078e0002 */
[----:B------:R-:W-:Y:S01]  /*f830*/  MOV R71, R3 ;  /* 0x0000000300477202 */ /* 0x000fe20000000f00 */
[----:B0-----:R-:W-:Y:S06]  /*f840*/  BRA `(.L_x_12456) ;  /* 0x0000000400007947 */ /* 0x001fec0003800000 */
.L_x_12468:
        /* <DEDUP_REMOVED lines=60> */
[----:B------:R-:W-:Y:S05]  /*fc10*/  CALL.REL.NOINC `($__internal_29_$__cuda_sm20_dsqrt_rn_f64_mediumpath_v1) ;  /* 0x000012fc00d07944 */ /* 0x000fea0003c00000 */
.L_x_12474:
[----:B------:R-:W-:Y:S05]  /*fc20*/  BSYNC.RECONVERGENT B6 ;  /* 0x0000000000067941 */ /* 0x000fea0003800200 */
.L_x_12473:
[----:B------:R-:W-:Y:S02]  /*fc30*/  IMAD.MOV.U32 R70, RZ, RZ, R2 ;  /* 0x000000ffff467224 */ /* 0x000fe400078e0002 */
[----:B------:R-:W-:-:S07]  /*fc40*/  IMAD.MOV.U32 R71, RZ, RZ, R3 ;  /* 0x000000ffff477224 */ /* 0x000fce00078e0003 */
.L_x_12456:
[----:B------:R-:W-:Y:S05]  /*fc50*/  BSYNC.RECONVERGENT B5 ;  /* 0x0000000000057941 */ /* 0x000fea0003800200 */
.L_x_12447:
[----:B------:R-:W-:Y:S05]  /*fc60*/  BSYNC.RELIABLE B3 ;  /* 0x0000000000037941 */ /* 0x000fea0003800100 */
.L_x_12446:
        /* <DEDUP_REMOVED lines=64> */
.L_x_12477:
[----:B------:R-:W-:Y:S05]  /*10070*/  BSYNC.RECONVERGENT B3 ;  /* 0x0000000000037941 */ /* 0x000fea0003800200 */
.L_x_12476:
        /* <DEDUP_REMOVED lines=194> */
.L_x_12475:
        /* <DEDUP_REMOVED lines=65> */
[----:B------:R-:W-:Y:S05]  /*110b0*/  CALL.REL.NOINC `($__internal_28_$__cuda_sm20_div_rn_f64_full) ;  /* 0x000012e000747944 */ /* 0x000fea0003c00000 */
.L_x_12480:
[----:B------:R-:W-:Y:S05]  /*110c0*/  BSYNC.RECONVERGENT B3 ;  /* 0x0000000000037941 */ /* 0x000fea0003800200 */
.L_x_12479:
        /* <DEDUP_REMOVED lines=194> */
.L_x_12450:
        /* <DEDUP_REMOVED lines=129> */
.L_x_12482:
        /* <DEDUP_REMOVED lines=169> */
.L_x_12481:
        /* <DEDUP_REMOVED lines=131> */
.L_x_12483:
        /* <DEDUP_REMOVED lines=168> */
.L_x_12478:
[----:B------:R-:W-:Y:S05]  /*14240*/  BSYNC.RECONVERGENT B4 ;  /* 0x0000000000047941 */ /* 0x000fea0003800200 */
.L_x_12445:
[----:B------:R-:W-:Y:S01]  /*14250*/  ISETP.GE.AND P0, PT, R31, RZ, PT ;  /* 0x000000ff1f00720c */ /* 0x000fe20003f06270 */
[----:B------:R-:W0:Y:S03]  /*14260*/  DADD R24, -RZ, -R26 ;  /* 0x00000000ff187229 */ /* 0x000e26000000091a */
[----:B0-----:R-:W-:Y:S02]  /*14270*/  FSEL R26, R26, R24, !P0 ;  /* 0x000000181a1a7208 */ /* 0x001fe40004000000 */
[----:B------:R-:W-:-:S07]  /*14280*/  FSEL R27, R27, R25, !P0 ;  /* 0x000000191b1b7208 */ /* 0x000fce0004000000 */
.L_x_12385:
[----:B------:R-:W-:Y:S05]  /*14290*/  BSYNC.RECONVERGENT B1 ;  /* 0x0000000000017941 */ /* 0x000fea0003800200 */
.L_x_12383:
        /* <DEDUP_REMOVED lines=27> */
.L_x_12382:
[----:B------:R-:W-:Y:S05]  /*14450*/  BSYNC.RECONVERGENT B2 ;  /* 0x0000000000027941 */ /* 0x000fea0003800200 */
.L_x_12381:
        /* <DEDUP_REMOVED lines=79> */
.L_x_12487:
        /* <DEDUP_REMOVED lines=297> */
.L_x_12495:
[----:B------:R-:W-:Y:S05]  /*15be0*/  BSYNC.RECONVERGENT B4 ;  /* 0x0000000000047941 */ /* 0x000fea0003800200 */
.L_x_12494:
        /* <DEDUP_REMOVED lines=194> */
.L_x_12493:
        /* <DEDUP_REMOVED lines=77> */
.L_x_12502:
[----:B------:R-:W-:Y:S05]  /*16ce0*/  BSYNC.RECONVERGENT B5 ;  /* 0x0000000000057941 */ /* 0x000fea0003800200 */
.L_x_12501:
[----:B------:R-:W-:Y:S02]  /*16cf0*/  IMAD.MOV.U32 R30, RZ, RZ, R2 ;  /* 0x000000ffff1e7224 */ /* 0x000fe400078e0002 */
[----:B------:R-:W-:-:S07]  /*16d00*/  IMAD.MOV.U32 R31, RZ, RZ, R3 ;  /* 0x000000ffff1f7224 */ /* 0x000fce00078e0003 */
.L_x_12500:
[----:B------:R-:W-:Y:S05]  /*16d10*/  BSYNC.RECONVERGENT B4 ;  /* 0x0000000000047941 */ /* 0x000fea0003800200 */
.L_x_12499:
        /* <DEDUP_REMOVED lines=70> */
.L_x_12507:
[----:B------:R-:W-:Y:S05]  /*17180*/  BSYNC.RECONVERGENT B5 ;  /* 0x0000000000057941 */ /* 0x000fea0003800200 */
.L_x_12506:
[----:B------:R-:W-:Y:S05]  /*17190*/  BRA `(.L_x_12505) ;  /* 0x0000000000047947 */ /* 0x000fea0003800000 */
.L_x_12504:
[----:B------:R0:W1:Y:S02]  /*171a0*/  DADD R2, R62, -R32 ;  /* 0x000000003e027229 */ /* 0x0000640000000820 */
.L_x_12505:
[----:B------:R-:W-:Y:S05]  /*171b0*/  BSYNC.RECONVERGENT B4 ;  /* 0x0000000000047941 */ /* 0x000fea0003800200 */
.L_x_12503:
        /* <DEDUP_REMOVED lines=72> */
.L_x_12509:
[----:B------:R-:W-:Y:S05]  /*17640*/  BSYNC.RECONVERGENT B4 ;  /* 0x0000000000047941 */ /* 0x000fea0003800200 */
.L_x_12508:
        /* <DEDUP_REMOVED lines=197> */
.L_x_12510:
        /* <DEDUP_REMOVED lines=52> */
.L_x_12512:
[----:B------:R-:W-:Y:S05]  /*185e0*/  BSYNC.RECONVERGENT B4 ;  /* 0x0000000000047941 */ /* 0x000fea0003800200 */
.L_x_12511:
        /* <DEDUP_REMOVED lines=78> */
.L_x_12498:
        /* <DEDUP_REMOVED lines=55> */
.L_x_12515:
[----:B------:R-:W-:Y:S05]  /*18e40*/  BSYNC.RECONVERGENT B4 ;  /* 0x0000000000047941 */ /* 0x000fea0003800200 */
.L_x_12514:
        /* <DEDUP_REMOVED lines=197> */
.L_x_12516:
        /* <DEDUP_REMOVED lines=52> */
.L_x_12518:
[----:B------:R-:W-:Y:S05]  /*19de0*/  BSYNC.RECONVERGENT B4 ;  /* 0x0000000000047941 */ /* 0x000fea0003800200 */
.L_x_12517:
        /* <DEDUP_REMOVED lines=78> */
.L_x_12513:
        /* <DEDUP_REMOVED lines=59> */
[----:B------:R-:W-:Y:S01]  /*1a680*/  IMAD.MOV.U32 R32, RZ, RZ, R2 ;  /* 0x000000ffff207224 */ /* 0x000fe200078e0002 */
[----:B------:R-:W-:-:S07]  /*1a690*/  MOV R33, R3 ;  /* 0x0000000300217202 */ /* 0x000fce0000000f00 */
.L_x_12520:
[----:B------:R-:W-:Y:S05]  /*1a6a0*/  BSYNC.RECONVERGENT B4 ;  /* 0x0000000000047941 */ /* 0x000fea0003800200 */
.L_x_12519:
        /* <DEDUP_REMOVED lines=48> */
.L_x_12522:
[----:B------:R-:W-:Y:S05]  /*1a9b0*/  BSYNC.RECONVERGENT B4 ;  /* 0x0000000000047941 */ /* 0x000fea0003800200 */
.L_x_12521:
[----:B------:R-:W-:Y:S02]  /*1a9c0*/  IMAD.MOV.U32 R30, RZ, RZ, R2 ;  /* 0x000000ffff1e7224 */ /* 0x000fe400078e0002 */
[----:B------:R-:W-:Y:S01]  /*1a9d0*/  IMAD.MOV.U32 R31, RZ, RZ, R3 ;  /* 0x000000ffff1f7224 */ /* 0x000fe200078e0003 */
[----:B------:R-:W-:Y:S06]  /*1a9e0*/  BRA `(.L_x_12496) ;  /* 0x0000000000d07947 */ /* 0x000fec0003800000 */
.L_x_12497:
        /* <DEDUP_REMOVED lines=51> */
.L_x_12523:
[----:B------:R-:W-:Y:S05]  /*1ad20*/  BSYNC.RECONVERGENT B4 ;  /* 0x0000000000047941 */ /* 0x000fea0003800200 */
.L_x_12496:
[----:B------:R-:W-:Y:S05]  /*1ad30*/  BSYNC.RECONVERGENT B3 ;  /* 0x0000000000037941 */ /* 0x000fea0003800200 */
.L_x_12492:
        /* <DEDUP_REMOVED lines=53> */
.L_x_12528:
[----:B------:R-:W-:Y:S05]  /*1b090*/  BSYNC.RECONVERGENT B5 ;  /* 0x0000000000057941 */ /* 0x000fea0003800200 */
.L_x_12527:
        /* <DEDUP_REMOVED lines=184> */
.L_x_12531:
        /* <DEDUP_REMOVED lines=124> */
.L_x_12530:
        /* <DEDUP_REMOVED lines=172> */
.L_x_12533:
        /* <DEDUP_REMOVED lines=124> */
.L_x_12529:
        /* <DEDUP_REMOVED lines=78> */
.L_x_12540:
[----:B------:R-:W-:Y:S05]  /*1db40*/  BSYNC.RECONVERGENT B7 ;  /* 0x0000000000077941 */ /* 0x000fea0003800200 */
.L_x_12539:
[----:B------:R-:W-:Y:S01]  /*1db50*/  MOV R70, R2 ;  /* 0x0000000200467202 */ /* 0x000fe20000000f00 */
[----:B------:R-:W-:-:S07]  /*1db60*/  IMAD.MOV.U32 R71, RZ, RZ, R3 ;  /* 0x000000ffff477224 */ /* 0x000fce00078e0003 */
.L_x_12538:
[----:B------:R-:W-:Y:S05]  /*1db70*/  BSYNC.RECONVERGENT B6 ;  /* 0x0000000000067941 */ /* 0x000fea0003800200 */
.L_x_12537:
        /* <DEDUP_REMOVED lines=63> */
.L_x_12545:
[----:B------:R-:W-:Y:S05]  /*1df70*/  BSYNC.RECONVERGENT B7 ;  /* 0x0000000000077941 */ /* 0x000fea0003800200 */
.L_x_12544:
[----:B------:R-:W-:Y:S01]  /*1df80*/  IMAD.MOV.U32 R28, RZ, RZ, R2 ;  /* 0x000000ffff1c7224 */ /* 0x000fe200078e0002 */
[----:B------:R-:W-:Y:S01]  /*1df90*/  MOV R29, R3 ;  /* 0x00000003001d7202 */ /* 0x000fe20000000f00 */
[----:B------:R-:W-:Y:S06]  /*1dfa0*/  BRA `(.L_x_12543) ;  /* 0x0000000000047947 */ /* 0x000fec0003800000 */
.L_x_12542:
[----:B------:R0:W1:Y:S02]  /*1dfb0*/  DADD R28, -R64, R62 ;  /* 0x00000000401c7229 */ /* 0x000064000000013e */
.L_x_12543:
[----:B------:R-:W-:Y:S05]  /*1dfc0*/  BSYNC.RECONVERGENT B6 ;  /* 0x0000000000067941 */ /* 0x000fea0003800200 */
.L_x_12541:
        /* <DEDUP_REMOVED lines=69> */
[----:B0-----:R-:W-:Y:S05]  /*1e420*/  CALL.REL.NOINC `($__internal_29_$__cuda_sm20_dsqrt_rn_f64_mediumpath_v1) ;  /* 0x0000121400cc7944 */ /* 0x001fea0003c00000 */
.L_x_12547:
[----:B------:R-:W-:Y:S05]  /*1e430*/  BSYNC.RECONVERGENT B6 ;  /* 0x0000000000067941 */ /* 0x000fea0003800200 */
.L_x_12546:
[----:B------:R-:W-:Y:S02]  /*1e440*/  IMAD.MOV.U32 R60, RZ, RZ, R2 ;  /* 0x000000ffff3c7224 */ /* 0x000fe400078e0002 */
[----:B------:R-:W-:Y:S01]  /*1e450*/  IMAD.MOV.U32 R61, RZ, RZ, R3 ;  /* 0x000000ffff3d7224 */ /* 0x000fe200078e0003 */
[----:B------:R-:W-:Y:S06]  /*1e460*/  BRA `(.L_x_12548) ;  /* 0x0000001000e07947 */ /* 0x000fec0003800000 */
.L_x_12536:
        /* <DEDUP_REMOVED lines=63> */
.L_x_12551:
[----:B------:R-:W-:Y:S05]  /*1e860*/  BSYNC.RECONVERGENT B6 ;  /* 0x0000000000067941 */ /* 0x000fea0003800200 */
.L_x_12550:
[----:B------:R-:W-:Y:S02]  /*1e870*/  IMAD.MOV.U32 R60, RZ, RZ, R2 ;  /* 0x000000ffff3c7224 */ /* 0x000fe400078e0002 */
[----:B------:R-:W-:Y:S01]  /*1e880*/  IMAD.MOV.U32 R61, RZ, RZ, R3 ;  /* 0x000000ffff3d7224 */ /* 0x000fe200078e0003 */
[----:B------:R-:W-:Y:S06]  /*1e890*/  BRA `(.L_x_12548) ;  /* 0x0000000c00d47947 */ /* 0x000fec0003800000 */
.L_x_12549:
        /* <DEDUP_REMOVED lines=67> */
[----:B------:R-:W-:Y:S02]  /*1ecd0*/  IMAD.MOV.U32 R32, RZ, RZ, R2 ;  /* 0x000000ffff207224 */ /* 0x000fe400078e0002 */
[----:B------:R-:W-:-:S07]  /*1ece0*/  IMAD.MOV.U32 R33, RZ, RZ, R3 ;  /* 0x000000ffff217224 */ /* 0x000fce00078e0003 */
.L_x_12553:
[----:B------:R-:W-:Y:S05]  /*1ecf0*/  BSYNC.RECONVERGENT B6 ;  /* 0x0000000000067941 */ /* 0x000fea0003800200 */
.L_x_12552:
        /* <DEDUP_REMOVED lines=48> */
.L_x_12555:
[----:B------:R-:W-:Y:S05]  /*1f000*/  BSYNC.RECONVERGENT B6 ;  /* 0x0000000000067941 */ /* 0x000fea0003800200 */
.L_x_12554:
[----:B------:R-:W0:Y:S01]  /*1f010*/  DMUL R58, R58, 8.11296384146066816958e+31 ;  /* 0x469000003a3a7828 */ /* 0x000e220000000000 */
[----:B------:R-:W-:Y:S02]  /*1f020*/  IMAD.MOV.U32 R60, RZ, RZ, R2 ;  /* 0x000000ffff3c7224 */ /* 0x000fe400078e0002 */
[----:B------:R-:W-:Y:S01]  /*1f030*/  IMAD.MOV.U32 R61, RZ, RZ, R3 ;  /* 0x000000ffff3d7224 */ /* 0x000fe200078e0003 */
[----:B0-----:R-:W-:Y:S06]  /*1f040*/  BRA `(.L_x_12548) ;  /* 0x0000000400e87947 */ /* 0x001fec0003800000 */
.L_x_12535:
        /* <DEDUP_REMOVED lines=53> */
.L_x_12557:
[----:B------:R-:W-:Y:S05]  /*1f3a0*/  BSYNC.RECONVERGENT B6 ;  /* 0x0000000000067941 */ /* 0x000fea0003800200 */
.L_x_12556:
        /* <DEDUP_REMOVED lines=63> */
[----:B------:R-:W-:Y:S05]  /*1f7a0*/  CALL.REL.NOINC `($__internal_29_$__cuda_sm20_dsqrt_rn_f64_mediumpath_v1) ;  /* 0x0000120000ec7944 */ /* 0x000fea0003c00000 */
.L_x_12559:
[----:B------:R-:W-:Y:S05]  /*1f7b0*/  BSYNC.RECONVERGENT B6 ;  /* 0x0000000000067941 */ /* 0x000fea0003800200 */
.L_x_12558:
[----:B------:R1:W2:Y:S01]  /*1f7c0*/  DMUL R60, R2, R48 ;  /* 0x00000030023c7228 */ /* 0x0002a20000000000 */
[----:B------:R-:W-:Y:S02]  /*1f7d0*/  IMAD.MOV.U32 R58, RZ, RZ, 0x0 ;  /* 0x00000000ff3a7424 */ /* 0x000fe400078e00ff */
[----:B-12---:R-:W-:-:S07]  /*1f7e0*/  IMAD.MOV.U32 R59, RZ, RZ, 0x3ff00000 ;  /* 0x3ff00000ff3b7424 */ /* 0x006fce00078e00ff */
.L_x_12548:
[----:B------:R-:W-:Y:S05]  /*1f7f0*/  BSYNC.RECONVERGENT B5 ;  /* 0x0000000000057941 */ /* 0x000fea0003800200 */
.L_x_12534:
[----:B------:R-:W-:Y:S05]  /*1f800*/  BRA `(.L_x_12560) ;  /* 0x0000000000187947 */ /* 0x000fea0003800000 */
.L_x_12526:
[----:B------:R-:W1:-:S15]  /*1f810*/  DMUL R60, R60, 9.00719925474099200000e+15 ;  /* 0x434000003c3c7828 */ /* 0x000e5e0000000000 */
[----:B------:R-:W-:-:S15]  /*1f820*/  NOP ;  /* 0x0000000000007918 */ /* 0x000fde0000000000 */
[----:B------:R-:W-:-:S15]  /*1f830*/  NOP ;  /* 0x0000000000007918 */ /* 0x000fde0000000000 */
[----:B------:R-:W-:-:S15]  /*1f840*/  NOP ;  /* 0x0000000000007918 */ /* 0x000fde0000000000 */
[----:B------:R-:W-:-:S04]  /*1f850*/  NOP ;  /* 0x0000000000007918 */ /* 0x000fc80000000000 */
[----:B-1----:R-:W2:Y:S02]  /*1f860*/  DMUL R58, R58, 9.00719925474099200000e+15 ;  /* 0x434000003a3a7828 */ /* 0x002ea40000000000 */
.L_x_12560:
[----:B------:R-:W-:Y:S05]  /*1f870*/  BSYNC.RELIABLE B3 ;  /* 0x0000000000037941 */ /* 0x000fea0003800100 */
.L_x_12525:
        /* <DEDUP_REMOVED lines=67> */
[----:B0-----:R-:W-:Y:S05]  /*1fcb0*/  CALL.REL.NOINC `($__internal_28_$__cuda_sm20_div_rn_f64_full) ;  /* 0x000011f400747944 */ /* 0x001fea0003c00000 */
.L_x_12563:
[----:B------:R-:W-:Y:S05]  /*1fcc0*/  BSYNC.RECONVERGENT B3 ;  /* 0x0000000000037941 */ /* 0x000fea0003800200 */
.L_x_12562:
        /* <DEDUP_REMOVED lines=176> */
.L_x_12565:
[----:B------:R-:W-:Y:S02]  /*207d0*/  FSEL R2, RZ, 3.37028055040000000000e+12, P0 ;  /* 0x54442d18ff027808 */ /* 0x000fe40000000000 */
[----:B------:R-:W-:-:S07]  /*207e0*/  FSEL R3, RZ, 2.1426990032196044922, P0 ;  /* 0x400921fbff037808 */ /* 0x000fce0000000000 */
.L_x_12566:
[----:B------:R-:W-:Y:S05]  /*207f0*/  BSYNC.RECONVERGENT B0 ;  /* 0x0000000000007941 */ /* 0x000fea0003800200 */
.L_x_12564:
        /* <DEDUP_REMOVED lines=10> */
.L_x_12561:
        /* <DEDUP_REMOVED lines=61> */
[----:B0-----:R-:W-:Y:S05]  /*20c70*/  CALL.REL.NOINC `($__internal_28_$__cuda_sm20_div_rn_f64_full) ;  /* 0x000011e400847944 */ /* 0x001fea0003c00000 */
.L_x_12568:
[----:B------:R-:W-:Y:S05]  /*20c80*/  BSYNC.RECONVERGENT B3 ;  /* 0x0000000000037941 */ /* 0x000fea0003800200 */
.L_x_12567:
        /* <DEDUP_REMOVED lines=176> */
.L_x_12570:
[----:B------:R-:W-:Y:S02]  /*21790*/  FSEL R2, RZ, 3.37028055040000000000e+12, P0 ;  /* 0x54442d18ff027808 */ /* 0x000fe40000000000 */
[----:B------:R-:W-:-:S07]  /*217a0*/  FSEL R3, RZ, 2.1426990032196044922, P0 ;  /* 0x400921fbff037808 */ /* 0x000fce0000000000 */
.L_x_12571:
[----:B------:R-:W-:Y:S05]  /*217b0*/  BSYNC.RECONVERGENT B0 ;  /* 0x0000000000007941 */ /* 0x000fea0003800200 */
.L_x_12569:
        /* <DEDUP_REMOVED lines=9> */
.L_x_12532:
[----:B------:R-:W-:Y:S05]  /*21850*/  BSYNC.RECONVERGENT B4 ;  /* 0x0000000000047941 */ /* 0x000fea0003800200 */
.L_x_12524:
[----:B------:R-:W-:Y:S01]  /*21860*/  ISETP.GE.AND P0, PT, R39, RZ, PT ;  /* 0x000000ff2700720c */ /* 0x000fe20003f06270 */
[----:B------:R-:W1:Y:S03]  /*21870*/  DADD R28, -RZ, -R30 ;  /* 0x00000000ff1c7229 */ /* 0x000e66000000091e */
[----:B-1----:R-:W-:Y:S02]  /*21880*/  FSEL R30, R30, R28, !P0 ;  /* 0x0000001c1e1e7208 */ /* 0x002fe40004000000 */
[----:B------:R-:W-:Y:S01]  /*21890*/  FSEL R31, R31, R29, !P0 ;  /* 0x0000001d1f1f7208 */ /* 0x000fe20004000000 */
[----:B------:R-:W-:Y:S06]  /*218a0*/  BRA `(.L_x_12488) ;  /* 0x0000006800187947 */ /* 0x000fec0003800000 */
.L_x_12491:
        /* <DEDUP_REMOVED lines=15> */
.L_x_12490:
[----:B------:R2:W3:Y:S01]  /*219a0*/  DADD R30, -RZ, -R38 ;  /* 0x00000000ff1e7229 */ /* 0x0004e20000000926 */
[----:B------:R-:W-:Y:S01]  /*219b0*/  CS2R R2, SRZ ;  /* 0x0000000000027805 */ /* 0x000fe2000001ff00 */
[----:B--23--:R-:W-:Y:S06]  /*219c0*/  BRA `(.L_x_12488) ;  /* 0x0000006400d07947 */ /* 0x00cfec0003800000 */
.L_x_12489:
        /* <DEDUP_REMOVED lines=266> */
.L_x_12576:
[----:B------:R-:W-:Y:S05]  /*22a70*/  BSYNC.RECONVERGENT B0 ;  /* 0x0000000000007941 */ /* 0x000fea0003800200 */
.L_x_12575:
[----:B------:R-:W-:Y:S04]  /*22a80*/  BSSY.RECONVERGENT B4, `(.L_x_12577) ;  /* 0x0000008000047945 */ /* 0x000fe80003800200 */
[----:B------:R-:W-:Y:S05]  /*22a90*/  @P4 BRA P5, `(.L_x_12578) ;  /* 0x0000000000184947 */ /* 0x000fea0002800000 */
[----:B------:R-:W-:Y:S01]  /*22aa0*/  IMAD.MOV.U32 R2, RZ, RZ, R30 ;  /* 0x000000ffff027224 */ /* 0x000fe200078e001e */
[----:B------:R-:W-:Y:S01]  /*22ab0*/  MOV R32, 0x22b00 ;  /* 0x00022b0000207802 */ /* 0x000fe20000000f00 */
[----:B------:R-:W-:Y:S02]  /*22ac0*/  IMAD.MOV.U32 R3, RZ, RZ, R31 ;  /* 0x000000ffff037224 */ /* 0x000fe400078e001f */
[----:B------:R-:W-:Y:S02]  /*22ad0*/  IMAD.MOV.U32 R34, RZ, RZ, R60 ;  /* 0x000000ffff227224 */ /* 0x000fe400078e003c */
[----:B------:R-:W-:-:S07]  /*22ae0*/  IMAD.MOV.U32 R33, RZ, RZ, R61 ;  /* 0x000000ffff217224 */ /* 0x000fce00078e003d */
[----:B01----:R-:W-:Y:S05]  /*22af0*/  CALL.REL.NOINC `($__internal_28_$__cuda_sm20_div_rn_f64_full) ;  /* 0x000011c400e47944 */ /* 0x003fea0003c00000 */
.L_x_12578:
[----:B------:R-:W-:Y:S05]  /*22b00*/  BSYNC.RECONVERGENT B4 ;  /* 0x0000000000047941 */ /* 0x000fea0003800200 */
.L_x_12577:
        /* <DEDUP_REMOVED lines=177> */
.L_x_12580:
[----:B------:R-:W-:Y:S02]  /*23620*/  FSEL R2, RZ, 3.37028055040000000000e+12, P0 ;  /* 0x54442d18ff027808 */ /* 0x000fe40000000000 */
[----:B------:R-:W-:-:S07]  /*23630*/  FSEL R3, RZ, 2.1426990032196044922, P0 ;  /* 0x400921fbff037808 */ /* 0x000fce0000000000 */
.L_x_12581:
[----:B------:R-:W-:Y:S05]  /*23640*/  BSYNC.RECONVERGENT B0 ;  /* 0x0000000000007941 */ /* 0x000fea0003800200 */
.L_x_12579:
        /* <DEDUP_REMOVED lines=14> */
.L_x_12574:
        /* <DEDUP_REMOVED lines=324> */
.L_x_12584:
[----:B------:R-:W-:Y:S05]  /*24b70*/  BSYNC.RECONVERGENT B0 ;  /* 0x0000000000007941 */ /* 0x000fea0003800200 */
.L_x_12583:
[----:B------:R-:W-:Y:S04]  /*24b80*/  BSSY.RECONVERGENT B4, `(.L_x_12585) ;  /* 0x0000008000047945 */ /* 0x000fe80003800200 */
[----:B------:R-:W-:Y:S05]  /*24b90*/  @P4 BRA P5, `(.L_x_12586) ;  /* 0x0000000000184947 */ /* 0x000fea0002800000 */
[----:B------:R-:W-:Y:S01]  /*24ba0*/  IMAD.MOV.U32 R2, RZ, RZ, R30 ;  /* 0x000000ffff027224 */ /* 0x000fe200078e001e */
[----:B------:R-:W-:Y:S01]  /*24bb0*/  MOV R33, R61 ;  /* 0x0000003d00217202 */ /* 0x000fe20000000f00 */
[----:B------:R-:W-:Y:S01]  /*24bc0*/  IMAD.MOV.U32 R3, RZ, RZ, R31 ;  /* 0x000000ffff037224 */ /* 0x000fe200078e001f */
[----:B------:R-:W-:Y:S01]  /*24bd0*/  MOV R32, 0x24c00 ;  /* 0x00024c0000207802 */ /* 0x000fe20000000f00 */
[----:B0-----:R-:W-:-:S07]  /*24be0*/  IMAD.MOV.U32 R34, RZ, RZ, R60 ;  /* 0x000000ffff227224 */ /* 0x001fce00078e003c */
[----:B-1----:R-:W-:Y:S05]  /*24bf0*/  CALL.REL.NOINC `($__internal_28_$__cuda_sm20_div_rn_f64_full) ;  /* 0x000011a400a47944 */ /* 0x002fea0003c00000 */
.L_x_12586:
[----:B------:R-:W-:Y:S05]  /*24c00*/  BSYNC.RECONVERGENT B4 ;  /* 0x0000000000047941 */ /* 0x000fea0003800200 */
.L_x_12585:
        /* <DEDUP_REMOVED lines=176> */
.L_x_12588:
[----:B------:R-:W-:Y:S02]  /*25710*/  FSEL R2, RZ, 3.37028055040000000000e+12, P0 ;  /* 0x54442d18ff027808 */ /* 0x000fe40000000000 */
[----:B------:R-:W-:-:S07]  /*25720*/  FSEL R3, RZ, 2.1426990032196044922, P0 ;  /* 0x400921fbff037808 */ /* 0x000fce0000000000 */
.L_x_12589:
[----:B------:R-:W-:Y:S05]  /*25730*/  BSYNC.RECONVERGENT B0 ;  /* 0x0000000000007941 */ /* 0x000fea0003800200 */
.L_x_12587:
        /* <DEDUP_REMOVED lines=10> */
.L_x_12573:
        /* <DEDUP_REMOVED lines=50> */
[----:B------:R-:W-:Y:S05]  /*25b00*/  CALL.REL.NOINC `($__internal_28_$__cuda_sm20_div_rn_f64_full) ;  /* 0x0000119400e07944 */ /* 0x000fea0003c00000 */
[----:B------:R-:W-:Y:S02]  /*25b10*/  IMAD.MOV.U32 R62, RZ, RZ, R2 ;  /* 0x000000ffff3e7224 */ /* 0x000fe400078e0002 */
[----:B------:R-:W-:-:S07]  /*25b20*/  IMAD.MOV.U32 R63, RZ, RZ, R3 ;  /* 0x000000ffff3f7224 */ /* 0x000fce00078e0003 */
.L_x_12591:
[----:B------:R-:W-:Y:S05]  /*25b30*/  BSYNC.RECONVERGENT B4 ;  /* 0x0000000000047941 */ /* 0x000fea0003800200 */
.L_x_12590:
        /* <DEDUP_REMOVED lines=50> */
[----:B------:R-:W-:Y:S05]  /*25e60*/  CALL.REL.NOINC `($__internal_28_$__cuda_sm20_div_rn_f64_full) ;  /* 0x0000119400087944 */ /* 0x000fea0003c00000 */
.L_x_12593:
[----:B------:R-:W-:Y:S05]  /*25e70*/  BSYNC.RECONVERGENT B4 ;  /* 0x0000000000047941 */ /* 0x000fea0003800200 */
.L_x_12592:
        /* <DEDUP_REMOVED lines=335> */
.L_x_12595:
[----:B------:R-:W-:Y:S05]  /*27370*/  BSYNC.RECONVERGENT B0 ;  /* 0x0000000000007941 */ /* 0x000fea0003800200 */
.L_x_12594:
[----:B------:R-:W-:Y:S04]  /*27380*/  BSSY.RECONVERGENT B4, `(.L_x_12596) ;  /* 0x0000008000047945 */ /* 0x000fe80003800200 */
[----:B------:R-:W-:Y:S05]  /*27390*/  @P4 BRA P5, `(.L_x_12597) ;  /* 0x0000000000184947 */ /* 0x000fea0002800000 */
[----:B------:R-:W-:Y:S01]  /*273a0*/  IMAD.MOV.U32 R2, RZ, RZ, R30 ;  /* 0x000000ffff027224 */ /* 0x000fe200078e001e */
[----:B------:R-:W-:Y:S01]  /*273b0*/  MOV R32, 0x27400 ;  /* 0x0002740000207802 */ /* 0x000fe20000000f00 */
[----:B------:R-:W-:Y:S02]  /*273c0*/  IMAD.MOV.U32 R3, RZ, RZ, R31 ;  /* 0x000000ffff037224 */ /* 0x000fe400078e001f */
[----:B0-----:R-:W-:Y:S02]  /*273d0*/  IMAD.MOV.U32 R34, RZ, RZ, R60 ;  /* 0x000000ffff227224 */ /* 0x001fe400078e003c */
[----:B------:R-:W-:-:S07]  /*273e0*/  IMAD.MOV.U32 R33, RZ, RZ, R61 ;  /* 0x000000ffff217224 */ /* 0x000fce00078e003d */
[----:B-1----:R-:W-:Y:S05]  /*273f0*/  CALL.REL.NOINC `($__internal_28_$__cuda_sm20_div_rn_f64_full) ;  /* 0x0000117c00a47944 */ /* 0x002fea0003c00000 */
.L_x_12597:
[----:B------:R-:W-:Y:S05]  /*27400*/  BSYNC.RECONVERGENT B4 ;  /* 0x0000000000047941 */ /* 0x000fea0003800200 */
.L_x_12596:
        /* <DEDUP_REMOVED lines=176> */
.L_x_12599:
[----:B------:R-:W-:Y:S02]  /*27f10*/  FSEL R2, RZ, 3.37028055040000000000e+12, P0 ;  /* 0x54442d18ff027808 */ /* 0x000fe40000000000 */
[----:B------:R-:W-:-:S07]  /*27f20*/  FSEL R3, RZ, 2.1426990032196044922, P0 ;  /* 0x400921fbff037808 */ /* 0x000fce0000000000 */
.L_x_12600:
[----:B------:R-:W-:Y:S05]  /*27f30*/  BSYNC.RECONVERGENT B0 ;  /* 0x0000000000007941 */ /* 0x000fea0003800200 */
.L_x_12598:
        /* <DEDUP_REMOVED lines=13> */
.L_x_12582:
[----:B------:R-:W-:Y:S05]  /*28010*/  BSYNC.RECONVERGENT B3 ;  /* 0x0000000000037941 */ /* 0x000fea0003800200 */
.L_x_12572:
        /* <DEDUP_REMOVED lines=15> */
.L_x_12488:
[----:B------:R-:W-:Y:S05]  /*28110*/  BSYNC.RECONVERGENT B1 ;  /* 0x0000000000017941 */ /* 0x000fea0003800200 */
.L_x_12486:
        /* <DEDUP_REMOVED lines=27> */
.L_x_12485:
[----:B------:R-:W-:Y:S05]  /*282d0*/  BSYNC.RECONVERGENT B2 ;  /* 0x0000000000027941 */ /* 0x000fea0003800200 */
.L_x_12484:
        /* <DEDUP_REMOVED lines=79> */
.L_x_12604:
        /* <DEDUP_REMOVED lines=297> */
.L_x_12612:
[----:B------:R-:W-:Y:S05]  /*29a60*/  BSYNC.RECONVERGENT B4 ;  /* 0x0000000000047941 */ /* 0x000fea0003800200 */
.L_x_12611:
        /* <DEDUP_REMOVED lines=194> */
.L_x_12610:
        /* <DEDUP_REMOVED lines=77> */
.L_x_12619:
[----:B------:R-:W-:Y:S05]  /*2ab60*/  BSYNC.RECONVERGENT B5 ;  /* 0x0000000000057941 */ /* 0x000fea0003800200 */
.L_x_12618:
[----:B------:R-:W-:Y:S02]  /*2ab70*/  IMAD.MOV.U32 R38, RZ, RZ, R2 ;  /* 0x000000ffff267224 */ /* 0x000fe400078e0002 */
[----:B------:R-:W-:-:S07]  /*2ab80*/  IMAD.MOV.U32 R39, RZ, RZ, R3 ;  /* 0x000000ffff277224 */ /* 0x000fce00078e0003 */
.L_x_12617:
[----:B------:R-:W-:Y:S05]  /*2ab90*/  BSYNC.RECONVERGENT B4 ;  /* 0x0000000000047941 */ /* 0x000fea0003800200 */
.L_x_12616:
        /* <DEDUP_REMOVED lines=70> */
.L_x_12624:
[----:B------:R-:W-:Y:S05]  /*2b000*/  BSYNC.RECONVERGENT B5 ;  /* 0x0000000000057941 */ /* 0x000fea0003800200 */
.L_x_12623:
[----:B------:R-:W-:Y:S05]  /*2b010*/  BRA `(.L_x_12622) ;  /* 0x0000000000047947 */ /* 0x000fea0003800000 */
.L_x_12621:
[----:B------:R0:W1:Y:S02]  /*2b020*/  DADD R2, R62, -R32 ;  /* 0x000000003e027229 */ /* 0x0000640000000820 */
.L_x_12622:
[----:B------:R-:W-:Y:S05]  /*2b030*/  BSYNC.RECONVERGENT B4 ;  /* 0x0000000000047941 */ /* 0x000fea0003800200 */
.L_x_12620:
        /* <DEDUP_REMOVED lines=72> */
.L_x_12626:
[----:B------:R-:W-:Y:S05]  /*2b4c0*/  BSYNC.RECONVERGENT B4 ;  /* 0x0000000000047941 */ /* 0x000fea0003800200 */
.L_x_12625:
        /* <DEDUP_REMOVED lines=197> */
.L_x_12627:
        /* <DEDUP_REMOVED lines=52> */
.L_x_12629:
[----:B------:R-:W-:Y:S05]  /*2c460*/  BSYNC.RECONVERGENT B4 ;  /* 0x0000000000047941 */ /* 0x000fea0003800200 */
.L_x_12628:
        /* <DEDUP_REMOVED lines=78> */
.L_x_12615:
        /* <DEDUP_REMOVED lines=57> */
.L_x_12632:
[----:B------:R-:W-:Y:S05]  /*2cce0*/  BSYNC.RECONVERGENT B4 ;  /* 0x0000000000047941 */ /* 0x000fea0003800200 */
.L_x_12631:
        /* <DEDUP_REMOVED lines=198> */
.L_x_12633:
        /* <DEDUP_REMOVED lines=52> */
.L_x_12635:
[----:B------:R-:W-:Y:S05]  /*2dc90*/  BSYNC.RECONVERGENT B4 ;  /* 0x0000000000047941 */ /* 0x000fea0003800200 */
.L_x_12634:
        /* <DEDUP_REMOVED lines=78> */
.L_x_12630:
        /* <DEDUP_REMOVED lines=57> */
[----:B------:R-:W-:Y:S05]  /*2e510*/  CALL.REL.NOINC `($__internal_29_$__cuda_sm20_dsqrt_rn_f64_mediumpath_v1) ;  /* 0x0000111400907944 */ /* 0x000fea0003c00000 */
[----:B------:R-:W-:Y:S02]  /*2e520*/  IMAD.MOV.U32 R38, RZ, RZ, R2 ;  /* 0x000000ffff267224 */ /* 0x000fe400078e0002 */
[----:B------:R-:W-:-:S07]  /*2e530*/  IMAD.MOV.U32 R39, RZ, RZ, R3 ;  /* 0x000000ffff277224 */ /* 0x000fce00078e0003 */
.L_x_12637:
[----:B------:R-:W-:Y:S05]  /*2e540*/  BSYNC.RECONVERGENT B4 ;  /* 0x0000000000047941 */ /* 0x000fea0003800200 */
.L_x_12636:
        /* <DEDUP_REMOVED lines=49> */
.L_x_12639:
[----:B------:R-:W-:Y:S05]  /*2e860*/  BSYNC.RECONVERGENT B4 ;  /* 0x0000000000047941 */ /* 0x000fea0003800200 */
.L_x_12638:
[----:B------:R-:W-:Y:S02]  /*2e870*/  IMAD.MOV.U32 R38, RZ, RZ, R2 ;  /* 0x000000ffff267224 */ /* 0x000fe400078e0002 */
[----:B------:R-:W-:Y:S01]  /*2e880*/  IMAD.MOV.U32 R39, RZ, RZ, R3 ;  /* 0x000000ffff277224 */ /* 0x000fe200078e0003 */
[----:B------:R-:W-:Y:S06]  /*2e890*/  BRA `(.L_x_12613) ;  /* 0x0000000000d07947 */ /* 0x000fec0003800000 */
.L_x_12614:
        /* <DEDUP_REMOVED lines=51> */
.L_x_12640:
[----:B------:R-:W-:Y:S05]  /*2ebd0*/  BSYNC.RECONVERGENT B4 ;  /* 0x0000000000047941 */ /* 0x000fea0003800200 */
.L_x_12613:
[----:B------:R-:W-:Y:S05]  /*2ebe0*/  BSYNC.RECONVERGENT B3 ;  /* 0x0000000000037941 */ /* 0x000fea0003800200 */
.L_x_12609:
        /* <DEDUP_REMOVED lines=53> */
.L_x_12645:
[----:B------:R-:W-:Y:S05]  /*2ef40*/  BSYNC.RECONVERGENT B5 ;  /* 0x0000000000057941 */ /* 0x000fea0003800200 */
.L_x_12644:
        /* <DEDUP_REMOVED lines=184> */
.L_x_12648:
        /* <DEDUP_REMOVED lines=124> */
.L_x_12647:
        /* <DEDUP_REMOVED lines=172> */
.L_x_12650:
        /* <DEDUP_REMOVED lines=124> */
.L_x_12646:
        /* <DEDUP_REMOVED lines=78> */
.L_x_12657:
[----:B------:R-:W-:Y:S05]  /*319f0*/  BSYNC.RECONVERGENT B7 ;  /* 0x0000000000077941 */ /* 0x000fea0003800200 */
.L_x_12656:
[----:B------:R-:W-:Y:S02]  /*31a00*/  IMAD.MOV.U32 R70, RZ, RZ, R2 ;  /* 0x000000ffff467224 */ /* 0x000fe400078e0002 */
[----:B------:R-:W-:-:S07]  /*31a10*/  IMAD.MOV.U32 R71, RZ, RZ, R3 ;  /* 0x000000ffff477224 */ /* 0x000fce00078e0003 */
.L_x_12655:
[----:B------:R-:W-:Y:S05]  /*31a20*/  BSYNC.RECONVERGENT B6 ;  /* 0x0000000000067941 */ /* 0x000fea0003800200 */
.L_x_12654:
        /* <DEDUP_REMOVED lines=63> */
.L_x_12662:
[----:B------:R-:W-:Y:S05]  /*31e20*/  BSYNC.RECONVERGENT B7 ;  /* 0x0000000000077941 */ /* 0x000fea0003800200 */
.L_x_12661:
[----:B------:R-:W-:Y:S02]  /*31e30*/  IMAD.MOV.U32 R36, RZ, RZ, R2 ;  /* 0x000000ffff247224 */ /* 0x000fe400078e0002 */
[----:B------:R-:W-:Y:S01]  /*31e40*/  IMAD.MOV.U32 R37, RZ, RZ, R3 ;  /* 0x000000ffff257224 */ /* 0x000fe200078e0003 */
[----:B------:R-:W-:Y:S06]  /*31e50*/  BRA `(.L_x_12660) ;  /* 0x0000000000047947 */ /* 0x000fec0003800000 */
.L_x_12659:
[----:B------:R0:W1:Y:S02]  /*31e60*/  DADD R36, -R64, R62 ;  /* 0x0000000040247229 */ /* 0x000064000000013e */
.L_x_12660:
[----:B------:R-:W-:Y:S05]  /*31e70*/  BSYNC.RECONVERGENT B6 ;  /* 0x0000000000067941 */ /* 0x000fea0003800200 */
.L_x_12658:
        /* <DEDUP_REMOVED lines=72> */
.L_x_12664:
[----:B------:R-:W-:Y:S05]  /*32300*/  BSYNC.RECONVERGENT B6 ;  /* 0x0000000000067941 */ /* 0x000fea0003800200 */
.L_x_12663:
[----:B------:R-:W-:Y:S02]  /*32310*/  IMAD.MOV.U32 R60, RZ, RZ, R2 ;  /* 0x000000ffff3c7224 */ /* 0x000fe400078e0002 */
[----:B------:R-:W-:Y:S01]  /*32320*/  IMAD.MOV.U32 R61, RZ, RZ, R3 ;  /* 0x000000ffff3d7224 */ /* 0x000fe200078e0003 */
[----:B------:R-:W-:Y:S06]  /*32330*/  BRA `(.L_x_12665) ;  /* 0x0000001000e07947 */ /* 0x000fec0003800000 */
.L_x_12653:
        /* <DEDUP_REMOVED lines=64> */
.L_x_12668:
[----:B------:R-:W-:Y:S05]  /*32740*/  BSYNC.RECONVERGENT B6 ;  /* 0x0000000000067941 */ /* 0x000fea0003800200 */
.L_x_12667:
[----:B------:R-:W-:Y:S01]  /*32750*/  MOV R60, R2 ;  /* 0x00000002003c7202 */ /* 0x000fe20000000f00 */
[----:B------:R-:W-:Y:S01]  /*32760*/  IMAD.MOV.U32 R61, RZ, RZ, R3 ;  /* 0x000000ffff3d7224 */ /* 0x000fe200078e0003 */
[----:B------:R-:W-:Y:S06]  /*32770*/  BRA `(.L_x_12665) ;  /* 0x0000000c00d07947 */ /* 0x000fec0003800000 */
.L_x_12666:
        /* <DEDUP_REMOVED lines=69> */
.L_x_12670:
[----:B------:R-:W-:Y:S05]  /*32bd0*/  BSYNC.RECONVERGENT B6 ;  /* 0x0000000000067941 */ /* 0x000fea0003800200 */
.L_x_12669:
        /* <DEDUP_REMOVED lines=48> */
.L_x_12672:
[----:B------:R-:W-:Y:S05]  /*32ee0*/  BSYNC.RECONVERGENT B6 ;  /* 0x0000000000067941 */ /* 0x000fea0003800200 */
.L_x_12671:
[----:B------:R-:W1:Y:S01]  /*32ef0*/  DMUL R58, R58, 8.11296384146066816958e+31 ;  /* 0x469000003a3a7828 */ /* 0x000e620000000000 */
[----:B------:R-:W-:Y:S01]  /*32f00*/  IMAD.MOV.U32 R60, RZ, RZ, R2 ;  /* 0x000000ffff3c7224 */ /* 0x000fe200078e0002 */
[----:B------:R-:W-:Y:S01]  /*32f10*/  MOV R61, R3 ;  /* 0x00000003003d7202 */ /* 0x000fe20000000f00 */
[----:B-1----:R-:W-:Y:S06]  /*32f20*/  BRA `(.L_x_12665) ;  /* 0x0000000400e47947 */ /* 0x002fec0003800000 */
.L_x_12652:
        /* <DEDUP_REMOVED lines=53> */
.L_x_12674:
[----:B------:R-:W-:Y:S05]  /*33280*/  BSYNC.RECONVERGENT B6 ;  /* 0x0000000000067941 */ /* 0x000fea0003800200 */
.L_x_12673:
        /* <DEDUP_REMOVED lines=63> */
.L_x_12676:
[----:B------:R-:W-:Y:S05]  /*33680*/  BSYNC.RECONVERGENT B6 ;  /* 0x0000000000067941 */ /* 0x000fea0003800200 */
.L_x_12675:
[----:B------:R0:W1:Y:S01]  /*33690*/  DMUL R60, R2, R48 ;  /* 0x00000030023c7228 */ /* 0x0000620000000000 */
[----:B------:R-:W-:Y:S02]  /*336a0*/  IMAD.MOV.U32 R58, RZ, RZ, 0x0 ;  /* 0x00000000ff3a7424 */ /* 0x000fe400078e00ff */
[----:B01----:R-:W-:-:S07]  /*336b0*/  IMAD.MOV.U32 R59, RZ, RZ, 0x3ff00000 ;  /* 0x3ff00000ff3b7424 */ /* 0x003fce00078e00ff */
.L_x_12665:
[----:B------:R-:W-:Y:S05]  /*336c0*/  BSYNC.RECONVERGENT B5 ;  /* 0x0000000000057941 */ /* 0x000fea0003800200 */
.L_x_12651:
[----:B------:R-:W-:Y:S05]  /*336d0*/  BRA `(.L_x_12677) ;  /* 0x0000000000187947 */ /* 0x000fea0003800000 */
.L_x_12643:
[----:B------:R-:W1:-:S15]  /*336e0*/  DMUL R60, R60, 9.00719925474099200000e+15 ;  /* 0x434000003c3c7828 */ /* 0x000e5e0000000000 */
[----:B------:R-:W-:-:S15]  /*336f0*/  NOP ;  /* 0x0000000000007918 */ /* 0x000fde0000000000 */
[----:B------:R-:W-:-:S15]  /*33700*/  NOP ;  /* 0x0000000000007918 */ /* 0x000fde0000000000 */
[----:B------:R-:W-:-:S15]  /*33710*/  NOP ;  /* 0x0000000000007918 */ /* 0x000fde0000000000 */
[----:B------:R-:W-:-:S04]  /*33720*/  NOP ;  /* 0x0000000000007918 */ /* 0x000fc80000000000 */
[----:B-1----:R-:W2:Y:S02]  /*33730*/  DMUL R58, R58, 9.00719925474099200000e+15 ;  /* 0x434000003a3a7828 */ /* 0x002ea40000000000 */
.L_x_12677:
[----:B------:R-:W-:Y:S05]  /*33740*/  BSYNC.RELIABLE B3 ;  /* 0x0000000000037941 */ /* 0x000fea0003800100 */
.L_x_12642:
        /* <DEDUP_REMOVED lines=67> */
[----:B0-----:R-:W-:Y:S05]  /*33b80*/  CALL.REL.NOINC `($__internal_28_$__cuda_sm20_div_rn_f64_full) ;  /* 0x000010b400c07944 */ /* 0x001fea0003c00000 */
.L_x_12680:
[----:B------:R-:W-:Y:S05]  /*33b90*/  BSYNC.RECONVERGENT B3 ;  /* 0x0000000000037941 */ /* 0x000fea0003800200 */
.L_x_12679:
        /* <DEDUP_REMOVED lines=177> */
.L_x_12682:
[----:B------:R-:W-:Y:S02]  /*346b0*/  FSEL R2, RZ, 3.37028055040000000000e+12, P0 ;  /* 0x54442d18ff027808 */ /* 0x000fe40000000000 */
[----:B------:R-:W-:-:S07]  /*346c0*/  FSEL R3, RZ, 2.1426990032196044922, P0 ;  /* 0x400921fbff037808 */ /* 0x000fce0000000000 */
.L_x_12683:
[----:B------:R-:W-:Y:S05]  /*346d0*/  BSYNC.RECONVERGENT B0 ;  /* 0x0000000000007941 */ /* 0x000fea0003800200 */
.L_x_12681:
        /* <DEDUP_REMOVED lines=10> */
.L_x_12678:
        /* <DEDUP_REMOVED lines=61> */
[----:B0-----:R-:W-:Y:S05]  /*34b50*/  CALL.REL.NOINC `($__internal_28_$__cuda_sm20_div_rn_f64_full) ;  /* 0x000010a400cc7944 */ /* 0x001fea0003c00000 */
.L_x_12685:
[----:B------:R-:W-:Y:S05]  /*34b60*/  BSYNC.RECONVERGENT B3 ;  /* 0x0000000000037941 */ /* 0x000fea0003800200 */
.L_x_12684:
        /* <DEDUP_REMOVED lines=177> */
.L_x_12687:
[----:B------:R-:W-:Y:S02]  /*35680*/  FSEL R2, RZ, 3.37028055040000000000e+12, P0 ;  /* 0x54442d18ff027808 */ /* 0x000fe40000000000 */
[----:B------:R-:W-:-:S07]  /*35690*/  FSEL R3, RZ, 2.1426990032196044922, P0 ;  /* 0x400921fbff037808 */ /* 0x000fce0000000000 */
.L_x_12688:
[----:B------:R-:W-:Y:S05]  /*356a0*/  BSYNC.RECONVERGENT B0 ;  /* 0x0000000000007941 */ /* 0x000fea0003800200 */
.L_x_12686:
        /* <DEDUP_REMOVED lines=9> */
.L_x_12649:
[----:B------:R-:W-:Y:S05]  /*35740*/  BSYNC.RECONVERGENT B4 ;  /* 0x0000000000047941 */ /* 0x000fea0003800200 */
.L_x_12641:
[----:B------:R-:W-:Y:S01]  /*35750*/  ISETP.GE.AND P0, PT, R43, RZ, PT ;  /* 0x000000ff2b00720c */ /* 0x000fe20003f06270 */
[----:B------:R-:W1:Y:S03]  /*35760*/  DADD R32, -RZ, -R38 ;  /* 0x00000000ff207229 */ /* 0x000e660000000926 */
[----:B-1----:R-:W-:Y:S02]  /*35770*/  FSEL R38, R38, R32, !P0 ;  /* 0x0000002026267208 */ /* 0x002fe40004000000 */
[----:B------:R-:W-:Y:S01]  /*35780*/  FSEL R39, R39, R33, !P0 ;  /* 0x0000002127277208 */ /* 0x000fe20004000000 */
[----:B------:R-:W-:Y:S06]  /*35790*/  BRA `(.L_x_12605) ;  /* 0x0000006800107947 */ /* 0x000fec0003800000 */
.L_x_12608:
        /* <DEDUP_REMOVED lines=15> */
.L_x_12607:
[----:B------:R1:W2:Y:S01]  /*35890*/  DADD R38, -RZ, -R42 ;  /* 0x00000000ff267229 */ /* 0x0002a2000000092a */
[----:B------:R-:W-:Y:S01]  /*358a0*/  CS2R R2, SRZ ;  /* 0x0000000000027805 */ /* 0x000fe2000001ff00 */
[----:B-12---:R-:W-:Y:S06]  /*358b0*/  BRA `(.L_x_12605) ;  /* 0x0000006400c87947 */ /* 0x006fec0003800000 */
.L_x_12606:
        /* <DEDUP_REMOVED lines=264> */
.L_x_12693:
[----:B------:R-:W-:Y:S05]  /*36940*/  BSYNC.RECONVERGENT B0 ;  /* 0x0000000000007941 */ /* 0x000fea0003800200 */
.L_x_12692:
[----:B------:R-:W-:Y:S04]  /*36950*/  BSSY.RECONVERGENT B4, `(.L_x_12694) ;  /* 0x0000008000047945 */ /* 0x000fe80003800200 */
[----:B------:R-:W-:Y:S05]  /*36960*/  @P4 BRA P5, `(.L_x_12695) ;  /* 0x0000000000184947 */ /* 0x000fea0002800000 */
[----:B------:R-:W-:Y:S01]  /*36970*/  IMAD.MOV.U32 R2, RZ, RZ, R38 ;  /* 0x000000ffff027224 */ /* 0x000fe200078e0026 */
[----:B------:R-:W-:Y:S01]  /*36980*/  MOV R33, R61 ;  /* 0x0000003d00217202 */ /* 0x000fe20000000f00 */
[----:B------:R-:W-:Y:S01]  /*36990*/  IMAD.MOV.U32 R3, RZ, RZ, R39 ;  /* 0x000000ffff037224 */ /* 0x000fe200078e0027 */
[----:B------:R-:W-:Y:S01]  /*369a0*/  MOV R32, 0x369d0 ;  /* 0x000369d000207802 */ /* 0x000fe20000000f00 */
[----:B------:R-:W-:-:S07]  /*369b0*/  IMAD.MOV.U32 R34, RZ, RZ, R60 ;  /* 0x000000ffff227224 */ /* 0x000fce00078e003c */
[----:B01----:R-:W-:Y:S05]  /*369c0*/  CALL.REL.NOINC `($__internal_28_$__cuda_sm20_div_rn_f64_full) ;  /* 0x0000108800307944 */ /* 0x003fea0003c00000 */
.L_x_12695:
[----:B------:R-:W-:Y:S05]  /*369d0*/  BSYNC.RECONVERGENT B4 ;  /* 0x0000000000047941 */ /* 0x000fea0003800200 */
.L_x_12694:
        /* <DEDUP_REMOVED lines=176> */
.L_x_12697:
[----:B------:R-:W-:Y:S02]  /*374e0*/  FSEL R2, RZ, 3.37028055040000000000e+12, P0 ;  /* 0x54442d18ff027808 */ /* 0x000fe40000000000 */
[----:B------:R-:W-:-:S07]  /*374f0*/  FSEL R3, RZ, 2.1426990032196044922, P0 ;  /* 0x400921fbff037808 */ /* 0x000fce0000000000 */
.L_x_12698:
[----:B------:R-:W-:Y:S05]  /*37500*/  BSYNC.RECONVERGENT B0 ;  /* 0x0000000000007941 */ /* 0x000fea0003800200 */
.L_x_12696:
        /* <DEDUP_REMOVED lines=14> */
.L_x_12691:
        /* <DEDUP_REMOVED lines=326> */
.L_x_12701:
[----:B------:R-:W-:Y:S05]  /*38a50*/  BSYNC.RECONVERGENT B0 ;  /* 0x0000000000007941 */ /* 0x000fea0003800200 */
.L_x_12700:
[----:B------:R-:W-:Y:S04]  /*38a60*/  BSSY.RECONVERGENT B4, `(.L_x_12702) ;  /* 0x0000008000047945 */ /* 0x000fe80003800200 */
[----:B------:R-:W-:Y:S05]  /*38a70*/  @P4 BRA P5, `(.L_x_12703) ;  /* 0x0000000000184947 */ /* 0x000fea0002800000 */
[----:B------:R-:W-:Y:S01]  /*38a80*/  MOV R2, R38 ;  /* 0x0000002600027202 */ /* 0x000fe20000000f00 */
[----:B------:R-:W-:Y:S01]  /*38a90*/  IMAD.MOV.U32 R3, RZ, RZ, R39 ;  /* 0x000000ffff037224 */ /* 0x000fe200078e0027 */
[----:B------:R-:W-:Y:S01]  /*38aa0*/  MOV R32, 0x38ae0 ;  /* 0x00038ae000207802 */ /* 0x000fe20000000f00 */
[----:B0-----:R-:W-:Y:S02]  /*38ab0*/  IMAD.MOV.U32 R34, RZ, RZ, R60 ;  /* 0x000000ffff227224 */ /* 0x001fe400078e003c */
[----:B------:R-:W-:-:S07]  /*38ac0*/  IMAD.MOV.U32 R33, RZ, RZ, R61 ;  /* 0x000000ffff217224 */ /* 0x000fce00078e003d */
[----:B-1----:R-:W-:Y:S05]  /*38ad0*/  CALL.REL.NOINC `($__internal_28_$__cuda_sm20_div_rn_f64_full) ;  /* 0x0000106400ec7944 */ /* 0x002fea0003c00000 */
.L_x_12703:
[----:B------:R-:W-:Y:S05]  /*38ae0*/  BSYNC.RECONVERGENT B4 ;  /* 0x0000000000047941 */ /* 0x000fea0003800200 */
.L_x_12702:
        /* <DEDUP_REMOVED lines=177> */
.L_x_12705:
[----:B------:R-:W-:Y:S02]  /*39600*/  FSEL R2, RZ, 3.37028055040000000000e+12, P0 ;  /* 0x54442d18ff027808 */ /* 0x000fe40000000000 */
[----:B------:R-:W-:-:S07]  /*39610*/  FSEL R3, RZ, 2.1426990032196044922, P0 ;  /* 0x400921fbff037808 */ /* 0x000fce0000000000 */
.L_x_12706:
[----:B------:R-:W-:Y:S05]  /*39620*/  BSYNC.RECONVERGENT B0 ;  /* 0x0000000000007941 */ /* 0x000fea0003800200 */
.L_x_12704:
        /* <DEDUP_REMOVED lines=10> */
.L_x_12690:
        /* <DEDUP_REMOVED lines=51> */
[----:B------:R-:W-:Y:S02]  /*39a00*/  IMAD.MOV.U32 R62, RZ, RZ, R2 ;  /* 0x000000ffff3e7224 */ /* 0x000fe400078e0002 */
[----:B------:R-:W-:-:S07]  /*39a10*/  IMAD.MOV.U32 R63, RZ, RZ, R3 ;  /* 0x000000ffff3f7224 */ /* 0x000fce00078e0003 */
.L_x_12708:
[----:B------:R-:W-:Y:S05]  /*39a20*/  BSYNC.RECONVERGENT B4 ;  /* 0x0000000000047941 */ /* 0x000fea0003800200 */
.L_x_12707:
        /* <DEDUP_REMOVED lines=51> */
.L_x_12710:
[----:B------:R-:W-:Y:S05]  /*39d60*/  BSYNC.RECONVERGENT B4 ;  /* 0x0000000000047941 */ /* 0x000fea0003800200 */
.L_x_12709:
        /* <DEDUP_REMOVED lines=333> */
.L_x_12712:
[----:B------:R-:W-:Y:S05]  /*3b240*/  BSYNC.RECONVERGENT B0 ;  /* 0x0000000000007941 */ /* 0x000fea0003800200 */
.L_x_12711:
[----:B------:R-:W-:Y:S04]  /*3b250*/  BSSY.RECONVERGENT B4, `(.L_x_12713) ;  /* 0x0000008000047945 */ /* 0x000fe80003800200 */
[----:B------:R-:W-:Y:S05]  /*3b260*/  @P4 BRA P5, `(.L_x_12714) ;  /* 0x0000000000184947 */ /* 0x000fea0002800000 */
[----:B------:R-:W-:Y:S01]  /*3b270*/  IMAD.MOV.U32 R2, RZ, RZ, R38 ;  /* 0x000000ffff027224 */ /* 0x000fe200078e0026 */
[----:B0-----:R-:W-:Y:S01]  /*3b280*/  MOV R34, R60 ;  /* 0x0000003c00227202 */ /* 0x001fe20000000f00 */
[----:B------:R-:W-:Y:S01]  /*3b290*/  IMAD.MOV.U32 R3, RZ, RZ, R39 ;  /* 0x000000ffff037224 */ /* 0x000fe200078e0027 */
[----:B------:R-:W-:Y:S01]  /*3b2a0*/  MOV R32, 0x3b2d0 ;  /* 0x0003b2d000207802 */ /* 0x000fe20000000f00 */
[----:B------:R-:W-:-:S07]  /*3b2b0*/  IMAD.MOV.U32 R33, RZ, RZ, R61 ;  /* 0x000000ffff217224 */ /* 0x000fce00078e003d */
[----:B-1----:R-:W-:Y:S05]  /*3b2c0*/  CALL.REL.NOINC `($__internal_28_$__cuda_sm20_div_rn_f64_full) ;  /* 0x0000103c00f07944 */ /* 0x002fea0003c00000 */
.L_x_12714:
[----:B------:R-:W-:Y:S05]  /*3b2d0*/  BSYNC.RECONVERGENT B4 ;  /* 0x0000000000047941 */ /* 0x000fea0003800200 */
.L_x_12713:
        /* <DEDUP_REMOVED lines=176> */
.L_x_12716:
[----:B------:R-:W-:Y:S02]  /*3bde0*/  FSEL R2, RZ, 3.37028055040000000000e+12, P0 ;  /* 0x54442d18ff027808 */ /* 0x000fe40000000000 */
[----:B------:R-:W-:-:S07]  /*3bdf0*/  FSEL R3, RZ, 2.1426990032196044922, P0 ;  /* 0x400921fbff037808 */ /* 0x000fce0000000000 */
.L_x_12717:
[----:B------:R-:W-:Y:S05]  /*3be00*/  BSYNC.RECONVERGENT B0 ;  /* 0x0000000000007941 */ /* 0x000fea0003800200 */
.L_x_12715:
        /* <DEDUP_REMOVED lines=13> */
.L_x_12699:
[----:B------:R-:W-:Y:S05]  /*3bee0*/  BSYNC.RECONVERGENT B3 ;  /* 0x0000000000037941 */ /* 0x000fea0003800200 */
.L_x_12689:
        /* <DEDUP_REMOVED lines=15> */
.L_x_12605:
[----:B------:R-:W-:Y:S05]  /*3bfe0*/  BSYNC.RECONVERGENT B1 ;  /* 0x0000000000017941 */ /* 0x000fea0003800200 */
.L_x_12603:
        /* <DEDUP_REMOVED lines=27> */
.L_x_12602:
[----:B------:R-:W-:Y:S05]  /*3c1a0*/  BSYNC.RECONVERGENT B2 ;  /* 0x0000000000027941 */ /* 0x000fea0003800200 */
.L_x_12601:
        /* <DEDUP_REMOVED lines=80> */
.L_x_12721:
        /* <DEDUP_REMOVED lines=299> */
.L_x_12729:
[----:B------:R-:W-:Y:S05]  /*3d960*/  BSYNC.RECONVERGENT B4 ;  /* 0x0000000000047941 */ /* 0x000fea0003800200 */
.L_x_12728:
        /* <DEDUP_REMOVED lines=193> */
.L_x_12727:
        /* <DEDUP_REMOVED lines=77> */
.L_x_12736:
[----:B------:R-:W-:Y:S05]  /*3ea50*/  BSYNC.RECONVERGENT B5 ;  /* 0x0000000000057941 */ /* 0x000fea0003800200 */
.L_x_12735:
[----:B------:R-:W-:Y:S02]  /*3ea60*/  IMAD.MOV.U32 R40, RZ, RZ, R2 ;  /* 0x000000ffff287224 */ /* 0x000fe400078e0002 */
[----:B------:R-:W-:-:S07]  /*3ea70*/  IMAD.MOV.U32 R41, RZ, RZ, R3 ;  /* 0x000000ffff297224 */ /* 0x000fce00078e0003 */
.L_x_12734:
[----:B------:R-:W-:Y:S05]  /*3ea80*/  BSYNC.RECONVERGENT B4 ;  /* 0x0000000000047941 */ /* 0x000fea0003800200 */
.L_x_12733:
        /* <DEDUP_REMOVED lines=70> */
.L_x_12741:
[----:B------:R-:W-:Y:S05]  /*3eef0*/  BSYNC.RECONVERGENT B5 ;  /* 0x0000000000057941 */ /* 0x000fea0003800200 */
.L_x_12740:
[----:B------:R-:W-:Y:S05]  /*3ef00*/  BRA `(.L_x_12739) ;  /* 0x0000000000047947 */ /* 0x000fea0003800000 */
.L_x_12738:
[----:B------:R0:W1:Y:S02]  /*3ef10*/  DADD R2, R62, -R32 ;  /* 0x000000003e027229 */ /* 0x0000640000000820 */
.L_x_12739:
[----:B------:R-:W-:Y:S05]  /*3ef20*/  BSYNC.RECONVERGENT B4 ;  /* 0x0000000000047941 */ /* 0x000fea0003800200 */
.L_x_12737:
        /* <DEDUP_REMOVED lines=72> */
.L_x_12743:
[----:B------:R-:W-:Y:S05]  /*3f3b0*/  BSYNC.RECONVERGENT B4 ;  /* 0x0000000000047941 */ /* 0x000fea0003800200 */
.L_x_12742:
        /* <DEDUP_REMOVED lines=197> */
.L_x_12744:
        /* <DEDUP_REMOVED lines=52> */
.L_x_12746:
[----:B------:R-:W-:Y:S05]  /*40350*/  BSYNC.RECONVERGENT B4 ;  /* 0x0000000000047941 */ /* 0x000fea0003800200 */
.L_x_12745:
        /* <DEDUP_REMOVED lines=78> */
.L_x_12732:
        /* <DEDUP_REMOVED lines=58> */
.L_x_12749:
[----:B------:R-:W-:Y:S05]  /*40be0*/  BSYNC.RECONVERGENT B4 ;  /* 0x0000000000047941 */ /* 0x000fea0003800200 */
.L_x_12748:
        /* <DEDUP_REMOVED lines=197> */
.L_x_12750:
        /* <DEDUP_REMOVED lines=52> */
.L_x_12752:
[----:B------:R-:W-:Y:S05]  /*41b80*/  BSYNC.RECONVERGENT B4 ;  /* 0x0000000000047941 */ /* 0x000fea0003800200 */
.L_x_12751:
        /* <DEDUP_REMOVED lines=78> */
.L_x_12747:
        /* <DEDUP_REMOVED lines=60> */
.L_x_12754:
[----:B------:R-:W-:Y:S05]  /*42430*/  BSYNC.RECONVERGENT B4 ;  /* 0x0000000000047941 */ /* 0x000fea0003800200 */
.L_x_12753:
        /* <DEDUP_REMOVED lines=49> */
.L_x_12756:
[----:B------:R-:W-:Y:S05]  /*42750*/  BSYNC.RECONVERGENT B4 ;  /* 0x0000000000047941 */ /* 0x000fea0003800200 */
.L_x_12755:
[----:B------:R-:W-:Y:S02]  /*42760*/  IMAD.MOV.U32 R40, RZ, RZ, R2 ;  /* 0x000000ffff287224 */ /* 0x000fe400078e0002 */
[----:B------:R-:W-:Y:S01]  /*42770*/  IMAD.MOV.U32 R41, RZ, RZ, R3 ;  /* 0x000000ffff297224 */ /* 0x000fe200078e0003 */
[----:B------:R-:W-:Y:S06]  /*42780*/  BRA `(.L_x_12730) ;  /* 0x0000000000d47947 */ /* 0x000fec0003800000 */
.L_x_12731:
        /* <DEDUP_REMOVED lines=52> */
.L_x_12757:
[----:B------:R-:W-:Y:S05]  /*42ad0*/  BSYNC.RECONVERGENT B4 ;  /* 0x0000000000047941 */ /* 0x000fea0003800200 */
.L_x_12730:
[----:B------:R-:W-:Y:S05]  /*42ae0*/  BSYNC.RECONVERGENT B3 ;  /* 0x0000000000037941 */ /* 0x000fea0003800200 */
.L_x_12726:
        /* <DEDUP_REMOVED lines=53> */
.L_x_12762:
[----:B------:R-:W-:Y:S05]  /*42e40*/  BSYNC.RECONVERGENT B5 ;  /* 0x0000000000057941 */ /* 0x000fea0003800200 */
.L_x_12761:
        /* <DEDUP_REMOVED lines=184> */
.L_x_12765:
        /* <DEDUP_REMOVED lines=123> */
.L_x_12764:
        /* <DEDUP_REMOVED lines=172> */
.L_x_12767:
        /* <DEDUP_REMOVED lines=123> */
.L_x_12763:
        /* <DEDUP_REMOVED lines=78> */
.L_x_12774:
[----:B------:R-:W-:Y:S05]  /*458d0*/  BSYNC.RECONVERGENT B7 ;  /* 0x0000000000077941 */ /* 0x000fea0003800200 */
.L_x_12773:
[----:B------:R-:W-:Y:S01]  /*458e0*/  IMAD.MOV.U32 R70, RZ, RZ, R2 ;  /* 0x000000ffff467224 */ /* 0x000fe200078e0002 */
[----:B------:R-:W-:-:S07]  /*458f0*/  MOV R71, R3 ;  /* 0x0000000300477202 */ /* 0x000fce0000000f00 */
.L_x_12772:
[----:B------:R-:W-:Y:S05]  /*45900*/  BSYNC.RECONVERGENT B6 ;  /* 0x0000000000067941 */ /* 0x000fea0003800200 */
.L_x_12771:
        /* <DEDUP_REMOVED lines=63> */
.L_x_12779:
[----:B------:R-:W-:Y:S05]  /*45d00*/  BSYNC.RECONVERGENT B7 ;  /* 0x0000000000077941 */ /* 0x000fea0003800200 */
.L_x_12778:
[----:B------:R-:W-:Y:S02]  /*45d10*/  IMAD.MOV.U32 R58, RZ, RZ, R2 ;  /* 0x000000ffff3a7224 */ /* 0x000fe400078e0002 */
[----:B------:R-:W-:Y:S01]  /*45d20*/  IMAD.MOV.U32 R59, RZ, RZ, R3 ;  /* 0x000000ffff3b7224 */ /* 0x000fe200078e0003 */
[----:B------:R-:W-:Y:S06]  /*45d30*/  BRA `(.L_x_12777) ;  /* 0x0000000000047947 */ /* 0x000fec0003800000 */
.L_x_12776:
[----:B------:R0:W1:Y:S02]  /*45d40*/  DADD R58, -R64, R62 ;  /* 0x00000000403a7229 */ /* 0x000064000000013e */
.L_x_12777:
[----:B------:R-:W-:Y:S05]  /*45d50*/  BSYNC.RECONVERGENT B6 ;  /* 0x0000000000067941 */ /* 0x000fea0003800200 */
.L_x_12775:
        /* <DEDUP_REMOVED lines=71> */
.L_x_12781:
[----:B------:R-:W-:Y:S05]  /*461d0*/  BSYNC.RECONVERGENT B6 ;  /* 0x0000000000067941 */ /* 0x000fea0003800200 */
.L_x_12780:
[----:B------:R-:W-:Y:S02]  /*461e0*/  IMAD.MOV.U32 R60, RZ, RZ, R2 ;  /* 0x000000ffff3c7224 */ /* 0x000fe400078e0002 */
[----:B------:R-:W-:Y:S01]  /*461f0*/  IMAD.MOV.U32 R61, RZ, RZ, R3 ;  /* 0x000000ffff3d7224 */ /* 0x000fe200078e0003 */
[----:B------:R-:W-:Y:S06]  /*46200*/  BRA `(.L_x_12782) ;  /* 0x0000001000e07947 */ /* 0x000fec0003800000 */
.L_x_12770:
        /* <DEDUP_REMOVED lines=63> */
.L_x_12785:
[----:B------:R-:W-:Y:S05]  /*46600*/  BSYNC.RECONVERGENT B6 ;  /* 0x0000000000067941 */ /* 0x000fea0003800200 */
.L_x_12784:
[----:B------:R-:W-:Y:S02]  /*46610*/  IMAD.MOV.U32 R60, RZ, RZ, R2 ;  /* 0x000000ffff3c7224 */ /* 0x000fe400078e0002 */
[----:B------:R-:W-:Y:S01]  /*46620*/  IMAD.MOV.U32 R61, RZ, RZ, R3 ;  /* 0x000000ffff3d7224 */ /* 0x000fe200078e0003 */
[----:B------:R-:W-:Y:S06]  /*46630*/  BRA `(.L_x_12782) ;  /* 0x0000000c00d47947 */ /* 0x000fec0003800000 */
.L_x_12783:
        /* <DEDUP_REMOVED lines=69> */
.L_x_12787:
[----:B------:R-:W-:Y:S05]  /*46a90*/  BSYNC.RECONVERGENT B6 ;  /* 0x0000000000067941 */ /* 0x000fea0003800200 */
.L_x_12786:
        /* <DEDUP_REMOVED lines=48> */
.L_x_12789:
[----:B------:R-:W-:Y:S05]  /*46da0*/  BSYNC.RECONVERGENT B6 ;  /* 0x0000000000067941 */ /* 0x000fea0003800200 */
.L_x_12788:
[----:B------:R-:W0:Y:S01]  /*46db0*/  DMUL R42, R42, 8.11296384146066816958e+31 ;  /* 0x469000002a2a7828 */ /* 0x000e220000000000 */
[----:B------:R-:W-:Y:S02]  /*46dc0*/  IMAD.MOV.U32 R60, RZ, RZ, R2 ;  /* 0x000000ffff3c7224 */ /* 0x000fe400078e0002 */
[----:B------:R-:W-:Y:S01]  /*46dd0*/  IMAD.MOV.U32 R61, RZ, RZ, R3 ;  /* 0x000000ffff3d7224 */ /* 0x000fe200078e0003 */
[----:B0-----:R-:W-:Y:S06]  /*46de0*/  BRA `(.L_x_12782) ;  /* 0x0000000400e87947 */ /* 0x001fec0003800000 */
.L_x_12769:
        /* <DEDUP_REMOVED lines=54> */
.L_x_12791:
[----:B------:R-:W-:Y:S05]  /*47150*/  BSYNC.RECONVERGENT B6 ;  /* 0x0000000000067941 */ /* 0x000fea0003800200 */
.L_x_12790:
        /* <DEDUP_REMOVED lines=63> */
.L_x_12793:
[----:B------:R-:W-:Y:S05]  /*47550*/  BSYNC.RECONVERGENT B6 ;  /* 0x0000000000067941 */ /* 0x000fea0003800200 */
.L_x_12792:
[----:B------:R1:W2:Y:S01]  /*47560*/  DMUL R60, R2, R48 ;  /* 0x00000030023c7228 */ /* 0x0002a20000000000 */
[----:B------:R-:W-:Y:S02]  /*47570*/  IMAD.MOV.U32 R42, RZ, RZ, 0x0 ;  /* 0x00000000ff2a7424 */ /* 0x000fe400078e00ff */
[----:B-12---:R-:W-:-:S07]  /*47580*/  IMAD.MOV.U32 R43, RZ, RZ, 0x3ff00000 ;  /* 0x3ff00000ff2b7424 */ /* 0x006fce00078e00ff */
.L_x_12782:
[----:B------:R-:W-:Y:S05]  /*47590*/  BSYNC.RECONVERGENT B5 ;  /* 0x0000000000057941 */ /* 0x000fea0003800200 */
.L_x_12768:
[----:B------:R-:W-:Y:S05]  /*475a0*/  BRA `(.L_x_12794) ;  /* 0x0000000000187947 */ /* 0x000fea0003800000 */
.L_x_12760:
[----:B------:R-:W1:-:S15]  /*475b0*/  DMUL R60, R60, 9.00719925474099200000e+15 ;  /* 0x434000003c3c7828 */ /* 0x000e5e0000000000 */
[----:B------:R-:W-:-:S15]  /*475c0*/  NOP ;  /* 0x0000000000007918 */ /* 0x000fde0000000000 */
[----:B------:R-:W-:-:S15]  /*475d0*/  NOP ;  /* 0x0000000000007918 */ /* 0x000fde0000000000 */
[----:B------:R-:W-:-:S15]  /*475e0*/  NOP ;  /* 0x0000000000007918 */ /* 0x000fde0000000000 */
[----:B------:R-:W-:-:S04]  /*475f0*/  NOP ;  /* 0x0000000000007918 */ /* 0x000fc80000000000 */
[----:B-1----:R-:W2:Y:S02]  /*47600*/  DMUL R42, R42, 9.00719925474099200000e+15 ;  /* 0x434000002a2a7828 */ /* 0x002ea40000000000 */
.L_x_12794:
[----:B------:R-:W-:Y:S05]  /*47610*/  BSYNC.RELIABLE B3 ;  /* 0x0000000000037941 */ /* 0x000fea0003800100 */
.L_x_12759:
        /* <DEDUP_REMOVED lines=68> */
.L_x_12797:
[----:B------:R-:W-:Y:S05]  /*47a60*/  BSYNC.RECONVERGENT B3 ;  /* 0x0000000000037941 */ /* 0x000fea0003800200 */
.L_x_12796:
        /* <DEDUP_REMOVED lines=176> */
.L_x_12799:
[----:B------:R-:W-:Y:S02]  /*48570*/  FSEL R2, RZ, 3.37028055040000000000e+12, P0 ;  /* 0x54442d18ff027808 */ /* 0x000fe40000000000 */
[----:B------:R-:W-:-:S07]  /*48580*/  FSEL R3, RZ, 2.1426990032196044922, P0 ;  /* 0x400921fbff037808 */ /* 0x000fce0000000000 */
.L_x_12800:
[----:B------:R-:W-:Y:S05]  /*48590*/  BSYNC.RECONVERGENT B0 ;  /* 0x0000000000007941 */ /* 0x000fea0003800200 */
.L_x_12798:
        /* <DEDUP_REMOVED lines=10> */
.L_x_12795:
        /* <DEDUP_REMOVED lines=61> */
[----:B0-----:R-:W-:Y:S05]  /*48a10*/  CALL.REL.NOINC `($__internal_28_$__cuda_sm20_div_rn_f64_full) ;  /* 0x00000f68001c7944 */ /* 0x001fea0003c00000 */
.L_x_12802:
[----:B------:R-:W-:Y:S05]  /*48a20*/  BSYNC.RECONVERGENT B3 ;  /* 0x0000000000037941 */ /* 0x000fea0003800200 */
.L_x_12801:
        /* <DEDUP_REMOVED lines=176> */
.L_x_12804:
[----:B------:R-:W-:Y:S02]  /*49530*/  FSEL R2, RZ, 3.37028055040000000000e+12, P0 ;  /* 0x54442d18ff027808 */ /* 0x000fe40000000000 */
[----:B------:R-:W-:-:S07]  /*49540*/  FSEL R3, RZ, 2.1426990032196044922, P0 ;  /* 0x400921fbff037808 */ /* 0x000fce0000000000 */
.L_x_12805:
[----:B------:R-:W-:Y:S05]  /*49550*/  BSYNC.RECONVERGENT B0 ;  /* 0x0000000000007941 */ /* 0x000fea0003800200 */
.L_x_12803:
        /* <DEDUP_REMOVED lines=9> */
.L_x_12766:
[----:B------:R-:W-:Y:S05]  /*495f0*/  BSYNC.RECONVERGENT B4 ;  /* 0x0000000000047941 */ /* 0x000fea0003800200 */
.L_x_12758:
[----:B------:R-:W-:Y:S01]  /*49600*/  ISETP.GE.AND P0, PT, R7, RZ, PT ;  /* 0x000000ff0700720c */ /* 0x000fe20003f06270 */
[----:B------:R-:W1:Y:S03]  /*49610*/  DADD R4, -RZ, -R40 ;  /* 0x00000000ff047229 */ /* 0x000e660000000928 */
[----:B-1----:R-:W-:Y:S02]  /*49620*/  FSEL R42, R40, R4, !P0 ;  /* 0x00000004282a7208 */ /* 0x002fe40004000000 */
[----:B------:R-:W-:Y:S01]  /*49630*/  FSEL R43, R41, R5, !P0 ;  /* 0x00000005292b7208 */ /* 0x000fe20004000000 */
[----:B------:R-:W-:Y:S06]  /*49640*/  BRA `(.L_x_12722) ;  /* 0x00000068001c7947 */ /* 0x000fec0003800000 */
.L_x_12725:
        /* <DEDUP_REMOVED lines=15> */
.L_x_12724:
[----:B------:R1:W2:Y:S01]  /*49740*/  DADD R42, -RZ, -R6 ;  /* 0x00000000ff2a7229 */ /* 0x0002a20000000906 */
[----:B------:R-:W-:Y:S01]  /*49750*/  CS2R R2, SRZ ;  /* 0x0000000000027805 */ /* 0x000fe2000001ff00 */
[----:B-12---:R-:W-:Y:S06]  /*49760*/  BRA `(.L_x_12722) ;  /* 0x0000006400d47947 */ /* 0x006fec0003800000 */
.L_x_12723:
        /* <DEDUP_REMOVED lines=265> */
.L_x_12810:
[----:B------:R-:W-:Y:S05]  /*4a800*/  BSYNC.RECONVERGENT B0 ;  /* 0x0000000000007941 */ /* 0x000fea0003800200 */
.L_x_12809:
[----:B------:R-:W-:Y:S04]  /*4a810*/  BSSY.RECONVERGENT B4, `(.L_x_12811) ;  /* 0x0000008000047945 */ /* 0x000fe80003800200 */
[----:B------:R-:W-:Y:S05]  /*4a820*/  @P4 BRA P5, `(.L_x_12812) ;  /* 0x0000000000184947 */ /* 0x000fea0002800000 */
[----:B------:R-:W-:Y:S01]  /*4a830*/  MOV R2, R40 ;  /* 0x0000002800027202 */ /* 0x000fe20000000f00 */
[----:B------:R-:W-:Y:S01]  /*4a840*/  IMAD.MOV.U32 R3, RZ, RZ, R41 ;  /* 0x000000ffff037224 */ /* 0x000fe200078e0029 */
[----:B------:R-:W-:Y:S01]  /*4a850*/  MOV R32, 0x4a890 ;  /* 0x0004a89000207802 */ /* 0x000fe20000000f00 */
[----:B------:R-:W-:Y:S02]  /*4a860*/  IMAD.MOV.U32 R34, RZ, RZ, R60 ;  /* 0x000000ffff227224 */ /* 0x000fe400078e003c */
[----:B------:R-:W-:-:S07]  /*4a870*/  IMAD.MOV.U32 R33, RZ, RZ, R61 ;  /* 0x000000ffff217224 */ /* 0x000fce00078e003d */
[----:B01----:R-:W-:Y:S05]  /*4a880*/  CALL.REL.NOINC `($__internal_28_$__cuda_sm20_div_rn_f64_full) ;  /* 0x00000f4800807944 */ /* 0x003fea0003c00000 */
.L_x_12812:
[----:B------:R-:W-:Y:S05]  /*4a890*/  BSYNC.RECONVERGENT B4 ;  /* 0x0000000000047941 */ /* 0x000fea0003800200 */
.L_x_12811:
        /* <DEDUP_REMOVED lines=177> */
.L_x_12814:
[----:B------:R-:W-:Y:S02]  /*4b3b0*/  FSEL R2, RZ, 3.37028055040000000000e+12, P0 ;  /* 0x54442d18ff027808 */ /* 0x000fe40000000000 */
[----:B------:R-:W-:-:S07]  /*4b3c0*/  FSEL R3, RZ, 2.1426990032196044922, P0 ;  /* 0x400921fbff037808 */ /* 0x000fce0000000000 */
.L_x_12815:
[----:B------:R-:W-:Y:S05]  /*4b3d0*/  BSYNC.RECONVERGENT B0 ;  /* 0x0000000000007941 */ /* 0x000fea0003800200 */
.L_x_12813:
        /* <DEDUP_REMOVED lines=14> */
.L_x_12808:
        /* <DEDUP_REMOVED lines=326> */
.L_x_12818:
[----:B------:R-:W-:Y:S05]  /*4c920*/  BSYNC.RECONVERGENT B0 ;  /* 0x0000000000007941 */ /* 0x000fea0003800200 */
.L_x_12817:
        /* <DEDUP_REMOVED lines=8> */
.L_x_12820:
[----:B------:R-:W-:Y:S05]  /*4c9b0*/  BSYNC.RECONVERGENT B4 ;  /* 0x0000000000047941 */ /* 0x000fea0003800200 */
.L_x_12819:
        /* <DEDUP_REMOVED lines=176> */
.L_x_12822:
[----:B------:R-:W-:Y:S02]  /*4d4c0*/  FSEL R2, RZ, 3.37028055040000000000e+12, P0 ;  /* 0x54442d18ff027808 */ /* 0x000fe40000000000 */
[----:B------:R-:W-:-:S07]  /*4d4d0*/  FSEL R3, RZ, 2.1426990032196044922, P0 ;  /* 0x400921fbff037808 */ /* 0x000fce0000000000 */
.L_x_12823:
[----:B------:R-:W-:Y:S05]  /*4d4e0*/  BSYNC.RECONVERGENT B0 ;  /* 0x0000000000007941 */ /* 0x000fea0003800200 */
.L_x_12821:
        /* <DEDUP_REMOVED lines=10> */
.L_x_12807:
        /* <DEDUP_REMOVED lines=51> */
[----:B------:R-:W-:Y:S02]  /*4d8c0*/  IMAD.MOV.U32 R62, RZ, RZ, R2 ;  /* 0x000000ffff3e7224 */ /* 0x000fe400078e0002 */
[----:B------:R-:W-:-:S07]  /*4d8d0*/  IMAD.MOV.U32 R63, RZ, RZ, R3 ;  /* 0x000000ffff3f7224 */ /* 0x000fce00078e0003 */
.L_x_12825:
[----:B------:R-:W-:Y:S05]  /*4d8e0*/  BSYNC.RECONVERGENT B4 ;  /* 0x0000000000047941 */ /* 0x000fea0003800200 */
.L_x_12824:
        /* <DEDUP_REMOVED lines=50> */
[----:B------:R-:W-:Y:S05]  /*4dc10*/  CALL.REL.NOINC `($__internal_28_$__cuda_sm20_div_rn_f64_full) ;  /* 0x00000f14009c7944 */ /* 0x000fea0003c00000 */
.L_x_12827:
[----:B------:R-:W-:Y:S05]  /*4dc20*/  BSYNC.RECONVERGENT B4 ;  /* 0x0000000000047941 */ /* 0x000fea0003800200 */
.L_x_12826:
        /* <DEDUP_REMOVED lines=334> */
.L_x_12829:
[----:B------:R-:W-:Y:S05]  /*4f110*/  BSYNC.RECONVERGENT B0 ;  /* 0x0000000000007941 */ /* 0x000fea0003800200 */
.L_x_12828:
        /* <DEDUP_REMOVED lines=8> */
.L_x_12831:
[----:B------:R-:W-:Y:S05]  /*4f1a0*/  BSYNC.RECONVERGENT B4 ;  /* 0x0000000000047941 */ /* 0x000fea0003800200 */
.L_x_12830:
        /* <DEDUP_REMOVED lines=177> */
.L_x_12833:
[----:B------:R-:W-:Y:S02]  /*4fcc0*/  FSEL R2, RZ, 3.37028055040000000000e+12, P0 ;  /* 0x54442d18ff027808 */ /* 0x000fe40000000000 */
[----:B------:R-:W-:-:S07]  /*4fcd0*/  FSEL R3, RZ, 2.1426990032196044922, P0 ;  /* 0x400921fbff037808 */ /* 0x000fce0000000000 */
.L_x_12834:
[----:B------:R-:W-:Y:S05]  /*4fce0*/  BSYNC.RECONVERGENT B0 ;  /* 0x0000000000007941 */ /* 0x000fea0003800200 */
.L_x_12832:
        /* <DEDUP_REMOVED lines=13> */
.L_x_12816:
[----:B------:R-:W-:Y:S05]  /*4fdc0*/  BSYNC.RECONVERGENT B3 ;  /* 0x0000000000037941 */ /* 0x000fea0003800200 */
.L_x_12806:
        /* <DEDUP_REMOVED lines=15> */
.L_x_12722:
[----:B------:R-:W-:Y:S05]  /*4fec0*/  BSYNC.RECONVERGENT B1 ;  /* 0x0000000000017941 */ /* 0x000fea0003800200 */
.L_x_12720:
        /* <DEDUP_REMOVED lines=27> */
.L_x_12719:
[----:B------:R-:W-:Y:S05]  /*50080*/  BSYNC.RECONVERGENT B2 ;  /* 0x0000000000027941 */ /* 0x000fea0003800200 */
.L_x_12718:
        /* <DEDUP_REMOVED lines=79> */
.L_x_12838:
        /* <DEDUP_REMOVED lines=294> */
.L_x_12846:
[----:B------:R-:W-:Y:S05]  /*517e0*/  BSYNC.RECONVERGENT B4 ;  /* 0x0000000000047941 */ /* 0x000fea0003800200 */
.L_x_12845:
        /* <DEDUP_REMOVED lines=193> */
.L_x_12844:
        /* <DEDUP_REMOVED lines=77> */
.L_x_12853:
[----:B------:R-:W-:Y:S05]  /*528d0*/  BSYNC.RECONVERGENT B5 ;  /* 0x0000000000057941 */ /* 0x000fea0003800200 */
.L_x_12852:
[----:B------:R-:W-:Y:S02]  /*528e0*/  IMAD.MOV.U32 R6, RZ, RZ, R2 ;  /* 0x000000ffff067224 */ /* 0x000fe400078e0002 */
[----:B------:R-:W-:-:S07]  /*528f0*/  IMAD.MOV.U32 R7, RZ, RZ, R3 ;  /* 0x000000ffff077224 */ /* 0x000fce00078e0003 */
.L_x_12851:
[----:B------:R-:W-:Y:S05]  /*52900*/  BSYNC.RECONVERGENT B4 ;  /* 0x0000000000047941 */ /* 0x000fea0003800200 */
.L_x_12850:
        /* <DEDUP_REMOVED lines=70> */
.L_x_12858:
[----:B------:R-:W-:Y:S05]  /*52d70*/  BSYNC.RECONVERGENT B5 ;  /* 0x0000000000057941 */ /* 0x000fea0003800200 */
.L_x_12857:
[----:B------:R-:W-:Y:S05]  /*52d80*/  BRA `(.L_x_12856) ;  /* 0x0000000000047947 */ /* 0x000fea0003800000 */
.L_x_12855:
[----:B------:R0:W1:Y:S02]  /*52d90*/  DADD R2, R62, -R32 ;  /* 0x000000003e027229 */ /* 0x0000640000000820 */
.L_x_12856:
[----:B------:R-:W-:Y:S05]  /*52da0*/  BSYNC.RECONVERGENT B4 ;  /* 0x0000000000047941 */ /* 0x000fea0003800200 */
.L_x_12854:
        /* <DEDUP_REMOVED lines=72> */
.L_x_12860:
[----:B------:R-:W-:Y:S05]  /*53230*/  BSYNC.RECONVERGENT B4 ;  /* 0x0000000000047941 */ /* 0x000fea0003800200 */
.L_x_12859:
        /* <DEDUP_REMOVED lines=197> */
.L_x_12861:
        /* <DEDUP_REMOVED lines=52> */
.L_x_12863:
[----:B------:R-:W-:Y:S05]  /*541d0*/  BSYNC.RECONVERGENT B4 ;  /* 0x0000000000047941 */ /* 0x000fea0003800200 */
.L_x_12862:
        /* <DEDUP_REMOVED lines=78> */
.L_x_12849:
        /* <DEDUP_REMOVED lines=56> */
.L_x_12866:
[----:B------:R-:W-:Y:S05]  /*54a40*/  BSYNC.RECONVERGENT B4 ;  /* 0x0000000000047941 */ /* 0x000fea0003800200 */
.L_x_12865:
        /* <DEDUP_REMOVED lines=197> */
.L_x_12867:
        /* <DEDUP_REMOVED lines=52> */
.L_x_12869:
[----:B------:R-:W-:Y:S05]  /*559e0*/  BSYNC.RECONVERGENT B4 ;  /* 0x0000000000047941 */ /* 0x000fea0003800200 */
.L_x_12868:
        /* <DEDUP_REMOVED lines=78> */
.L_x_12864:
        /* <DEDUP_REMOVED lines=60> */
.L_x_12871:
[----:B------:R-:W-:Y:S05]  /*56290*/  BSYNC.RECONVERGENT B4 ;  /* 0x0000000000047941 */ /* 0x000fea0003800200 */
.L_x_12870:
        /* <DEDUP_REMOVED lines=48> */
.L_x_12873:
[----:B------:R-:W-:Y:S05]  /*565a0*/  BSYNC.RECONVERGENT B4 ;  /* 0x0000000000047941 */ /* 0x000fea0003800200 */
.L_x_12872:
[----:B------:R-:W-:Y:S02]  /*565b0*/  IMAD.MOV.U32 R6, RZ, RZ, R2 ;  /* 0x000000ffff067224 */ /* 0x000fe400078e0002 */
[----:B------:R-:W-:Y:S01]  /*565c0*/  IMAD.MOV.U32 R7, RZ, RZ, R3 ;  /* 0x000000ffff077224 */ /* 0x000fe200078e0003 */
[----:B------:R-:W-:Y:S06]  /*565d0*/  BRA `(.L_x_12847) ;  /* 0x0000000000d07947 */ /* 0x000fec0003800000 */
.L_x_12848:
        /* <DEDUP_REMOVED lines=51> */
.L_x_12874:
[----:B------:R-:W-:Y:S05]  /*56910*/  BSYNC.RECONVERGENT B4 ;  /* 0x0000000000047941 */ /* 0x000fea0003800200 */
.L_x_12847:
[----:B------:R-:W-:Y:S05]  /*56920*/  BSYNC.RECONVERGENT B3 ;  /* 0x0000000000037941 */ /* 0x000fea0003800200 */
.L_x_12843:
        /* <DEDUP_REMOVED lines=53> */
.L_x_12879:
[----:B------:R-:W-:Y:S05]  /*56c80*/  BSYNC.RECONVERGENT B5 ;  /* 0x0000000000057941 */ /* 0x000fea0003800200 */
.L_x_12878:
        /* <DEDUP_REMOVED lines=184> */
.L_x_12882:
        /* <DEDUP_REMOVED lines=123> */
.L_x_12881:
        /* <DEDUP_REMOVED lines=172> */
.L_x_12884:
        /* <DEDUP_REMOVED lines=123> */
.L_x_12880:
        /* <DEDUP_REMOVED lines=78> */
.L_x_12891:
[----:B------:R-:W-:Y:S05]  /*59710*/  BSYNC.RECONVERGENT B7 ;  /* 0x0000000000077941 */ /* 0x000fea0003800200 */
.L_x_12890:
[----:B------:R-:W-:Y:S02]  /*59720*/  IMAD.MOV.U32 R70, RZ, RZ, R2 ;  /* 0x000000ffff467224 */ /* 0x000fe400078e0002 */
[----:B------:R-:W-:-:S07]  /*59730*/  IMAD.MOV.U32 R71, RZ, RZ, R3 ;  /* 0x000000ffff477224 */ /* 0x000fce00078e0003 */
.L_x_12889:
[----:B------:R-:W-:Y:S05]  /*59740*/  BSYNC.RECONVERGENT B6 ;  /* 0x0000000000067941 */ /* 0x000fea0003800200 */
.L_x_12888:
        /* <DEDUP_REMOVED lines=63> */
.L_x_12896:
[----:B------:R-:W-:Y:S05]  /*59b40*/  BSYNC.RECONVERGENT B7 ;  /* 0x0000000000077941 */ /* 0x000fea0003800200 */
.L_x_12895:
[----:B------:R-:W-:Y:S02]  /*59b50*/  IMAD.MOV.U32 R4, RZ, RZ, R2 ;  /* 0x000000ffff047224 */ /* 0x000fe400078e0002 */
[----:B------:R-:W-:Y:S01]  /*59b60*/  IMAD.MOV.U32 R5, RZ, RZ, R3 ;  /* 0x000000ffff057224 */ /* 0x000fe200078e0003 */
[----:B------:R-:W-:Y:S06]  /*59b70*/  BRA `(.L_x_12894) ;  /* 0x0000000000047947 */ /* 0x000fec0003800000 */
.L_x_12893:
[----:B------:R0:W1:Y:S02]  /*59b80*/  DADD R4, -R64, R62 ;  /* 0x0000000040047229 */ /* 0x000064000000013e */
.L_x_12894:
[----:B------:R-:W-:Y:S05]  /*59b90*/  BSYNC.RECONVERGENT B6 ;  /* 0x0000000000067941 */ /* 0x000fea0003800200 */
.L_x_12892:
        /* <DEDUP_REMOVED lines=71> */
.L_x_12898:
[----:B------:R-:W-:Y:S05]  /*5a010*/  BSYNC.RECONVERGENT B6 ;  /* 0x0000000000067941 */ /* 0x000fea0003800200 */
.L_x_12897:
[----:B------:R-:W-:Y:S02]  /*5a020*/  IMAD.MOV.U32 R60, RZ, RZ, R2 ;  /* 0x000000ffff3c7224 */ /* 0x000fe400078e0002 */
[----:B------:R-:W-:Y:S01]  /*5a030*/  IMAD.MOV.U32 R61, RZ, RZ, R3 ;  /* 0x000000ffff3d7224 */ /* 0x000fe200078e0003 */
[----:B------:R-:W-:Y:S06]  /*5a040*/  BRA `(.L_x_12899) ;  /* 0x0000001000e47947 */ /* 0x000fec0003800000 */
.L_x_12887:
        /* <DEDUP_REMOVED lines=64> */
.L_x_12902:
[----:B------:R-:W-:Y:S05]  /*5a450*/  BSYNC.RECONVERGENT B6 ;  /* 0x0000000000067941 */ /* 0x000fea0003800200 */
.L_x_12901:
[----:B------:R-:W-:Y:S02]  /*5a460*/  IMAD.MOV.U32 R60, RZ, RZ, R2 ;  /* 0x000000ffff3c7224 */ /* 0x000fe400078e0002 */
[----:B------:R-:W-:Y:S01]  /*5a470*/  IMAD.MOV.U32 R61, RZ, RZ, R3 ;  /* 0x000000ffff3d7224 */ /* 0x000fe200078e0003 */
[----:B------:R-:W-:Y:S06]  /*5a480*/  BRA `(.L_x_12899) ;  /* 0x0000000c00d47947 */ /* 0x000fec0003800000 */
.L_x_12900:
        /* <DEDUP_REMOVED lines=70> */
.L_x_12904:
[----:B------:R-:W-:Y:S05]  /*5a8f0*/  BSYNC.RECONVERGENT B6 ;  /* 0x0000000000067941 */ /* 0x000fea0003800200 */
.L_x_12903:
        /* <DEDUP_REMOVED lines=48> */
.L_x_12906:
[----:B------:R-:W-:Y:S05]  /*5ac00*/  BSYNC.RECONVERGENT B6 ;  /* 0x0000000000067941 */ /* 0x000fea0003800200 */
.L_x_12905:
[----:B------:R-:W1:Y:S01]  /*5ac10*/  DMUL R58, R58, 8.11296384146066816958e+31 ;  /* 0x469000003a3a7828 */ /* 0x000e620000000000 */
[----:B------:R-:W-:Y:S01]  /*5ac20*/  MOV R60, R2 ;  /* 0x00000002003c7202 */ /* 0x000fe20000000f00 */
[----:B------:R-:W-:Y:S01]  /*5ac30*/  IMAD.MOV.U32 R61, RZ, RZ, R3 ;  /* 0x000000ffff3d7224 */ /* 0x000fe200078e0003 */
[----:B-1----:R-:W-:Y:S06]  /*5ac40*/  BRA `(.L_x_12899) ;  /* 0x0000000400e47947 */ /* 0x002fec0003800000 */
.L_x_12886:
        /* <DEDUP_REMOVED lines=53> */
.L_x_12908:
[----:B------:R-:W-:Y:S05]  /*5afa0*/  BSYNC.RECONVERGENT B6 ;  /* 0x0000000000067941 */ /* 0x000fea0003800200 */
.L_x_12907:
        /* <DEDUP_REMOVED lines=63> */
.L_x_12910:
[----:B------:R-:W-:Y:S05]  /*5b3a0*/  BSYNC.RECONVERGENT B6 ;  /* 0x0000000000067941 */ /* 0x000fea0003800200 */
.L_x_12909:
[----:B------:R0:W1:Y:S01]  /*5b3b0*/  DMUL R60, R2, R48 ;  /* 0x00000030023c7228 */ /* 0x0000620000000000 */
[----:B------:R-:W-:Y:S01]  /*5b3c0*/  IMAD.MOV.U32 R58, RZ, RZ, 0x0 ;  /* 0x00000000ff3a7424 */ /* 0x000fe200078e00ff */
[----:B01----:R-:W-:-:S07]  /*5b3d0*/  MOV R59, 0x3ff00000 ;  /* 0x3ff00000003b7802 */ /* 0x003fce0000000f00 */
.L_x_12899:
[----:B------:R-:W-:Y:S05]  /*5b3e0*/  BSYNC.RECONVERGENT B5 ;  /* 0x0000000000057941 */ /* 0x000fea0003800200 */
.L_x_12885:
[----:B------:R-:W-:Y:S05]  /*5b3f0*/  BRA `(.L_x_12911) ;  /* 0x0000000000187947 */ /* 0x000fea0003800000 */
.L_x_12877:
[----:B------:R-:W0:-:S15]  /*5b400*/  DMUL R60, R60, 9.00719925474099200000e+15 ;  /* 0x434000003c3c7828 */ /* 0x000e1e0000000000 */
[----:B------:R-:W-:-:S15]  /*5b410*/  NOP ;  /* 0x0000000000007918 */ /* 0x000fde0000000000 */
[----:B------:R-:W-:-:S15]  /*5b420*/  NOP ;  /* 0x0000000000007918 */ /* 0x000fde0000000000 */
[----:B------:R-:W-:-:S15]  /*5b430*/  NOP ;  /* 0x0000000000007918 */ /* 0x000fde0000000000 */
[----:B------:R-:W-:-:S04]  /*5b440*/  NOP ;  /* 0x0000000000007918 */ /* 0x000fc80000000000 */
[----:B0-----:R-:W1:Y:S02]  /*5b450*/  DMUL R58, R58, 9.00719925474099200000e+15 ;  /* 0x434000003a3a7828 */ /* 0x001e640000000000 */
.L_x_12911:
[----:B------:R-:W-:Y:S05]  /*5b460*/  BSYNC.RELIABLE B3 ;  /* 0x0000000000037941 */ /* 0x000fea0003800100 */
.L_x_12876:
        /* <DEDUP_REMOVED lines=68> */
.L_x_12914:
[----:B------:R-:W-:Y:S05]  /*5b8b0*/  BSYNC.RECONVERGENT B3 ;  /* 0x0000000000037941 */ /* 0x000fea0003800200 */
.L_x_12913:
        /* <DEDUP_REMOVED lines=176> */
.L_x_12916:
[----:B------:R-:W-:Y:S02]  /*5c3c0*/  FSEL R2, RZ, 3.37028055040000000000e+12, P0 ;  /* 0x54442d18ff027808 */ /* 0x000fe40000000000 */
[----:B------:R-:W-:-:S07]  /*5c3d0*/  FSEL R3, RZ, 2.1426990032196044922, P0 ;  /* 0x400921fbff037808 */ /* 0x000fce0000000000 */
.L_x_12917:
[----:B------:R-:W-:Y:S05]  /*5c3e0*/  BSYNC.RECONVERGENT B0 ;  /* 0x0000000000007941 */ /* 0x000fea0003800200 */
.L_x_12915:
        /* <DEDUP_REMOVED lines=10> */
.L_x_12912:
        /* <DEDUP_REMOVED lines=62> */
.L_x_12919:
[----:B------:R-:W-:Y:S05]  /*5c870*/  BSYNC.RECONVERGENT B3 ;  /* 0x0000000000037941 */ /* 0x000fea0003800200 */
.L_x_12918:
        /* <DEDUP_REMOVED lines=177> */
.L_x_12921:
[----:B------:R-:W-:Y:S02]  /*5d390*/  FSEL R2, RZ, 3.37028055040000000000e+12, P0 ;  /* 0x54442d18ff027808 */ /* 0x000fe40000000000 */
[----:B------:R-:W-:-:S07]  /*5d3a0*/  FSEL R3, RZ, 2.1426990032196044922, P0 ;  /* 0x400921fbff037808 */ /* 0x000fce0000000000 */
.L_x_12922:
[----:B------:R-:W-:Y:S05]  /*5d3b0*/  BSYNC.RECONVERGENT B0 ;  /* 0x0000000000007941 */ /* 0x000fea0003800200 */
.L_x_12920:
        /* <DEDUP_REMOVED lines=9> */
.L_x_12883:
[----:B------:R-:W-:Y:S05]  /*5d450*/  BSYNC.RECONVERGENT B4 ;  /* 0x0000000000047941 */ /* 0x000fea0003800200 */
.L_x_12875:
[----:B------:R-:W-:Y:S01]  /*5d460*/  ISETP.GE.AND P0, PT, R11, RZ, PT ;  /* 0x000000ff0b00720c */ /* 0x000fe20003f06270 */
[----:B------:R-:W1:Y:S03]  /*5d470*/  DADD R4, -RZ, -R6 ;  /* 0x00000000ff047229 */ /* 0x000e660000000906 */
[----:B-1----:R-:W-:Y:S02]  /*5d480*/  FSEL R6, R6, R4, !P0 ;  /* 0x0000000406067208 */ /* 0x002fe40004000000 */
[----:B------:R-:W-:Y:S01]  /*5d490*/  FSEL R7, R7, R5, !P0 ;  /* 0x0000000507077208 */ /* 0x000fe20004000000 */
[----:B------:R-:W-:Y:S06]  /*5d4a0*/  BRA `(.L_x_12839) ;  /* 0x0000006800147947 */ /* 0x000fec0003800000 */
.L_x_12842:
        /* <DEDUP_REMOVED lines=15> */
.L_x_12841:
[----:B------:R1:W2:Y:S01]  /*5d5a0*/  DADD R6, -RZ, -R10 ;  /* 0x00000000ff067229 */ /* 0x0002a2000000090a */
[----:B------:R-:W-:Y:S01]  /*5d5b0*/  CS2R R2, SRZ ;  /* 0x0000000000027805 */ /* 0x000fe2000001ff00 */
[----:B-12---:R-:W-:Y:S06]  /*5d5c0*/  BRA `(.L_x_12839) ;  /* 0x0000006400cc7947 */ /* 0x006fec0003800000 */
.L_x_12840:
        /* <DEDUP_REMOVED lines=265> */
.L_x_12927:
[----:B------:R-:W-:Y:S05]  /*5e660*/  BSYNC.RECONVERGENT B0 ;  /* 0x0000000000007941 */ /* 0x000fea0003800200 */
.L_x_12926:
        /* <DEDUP_REMOVED lines=8> */
.L_x_12929:
[----:B------:R-:W-:Y:S05]  /*5e6f0*/  BSYNC.RECONVERGENT B4 ;  /* 0x0000000000047941 */ /* 0x000fea0003800200 */
.L_x_12928:
        /* <DEDUP_REMOVED lines=176> */
.L_x_12931:
[----:B------:R-:W-:Y:S02]  /*5f200*/  FSEL R2, RZ, 3.37028055040000000000e+12, P0 ;  /* 0x54442d18ff027808 */ /* 0x000fe40000000000 */
[----:B------:R-:W-:-:S07]  /*5f210*/  FSEL R3, RZ, 2.1426990032196044922, P0 ;  /* 0x400921fbff037808 */ /* 0x000fce0000000000 */
.L_x_12932:
[----:B------:R-:W-:Y:S05]  /*5f220*/  BSYNC.RECONVERGENT B0 ;  /* 0x0000000000007941 */ /* 0x000fea0003800200 */
.L_x_12930:
        /* <DEDUP_REMOVED lines=14> */
.L_x_12925:
        /* <DEDUP_REMOVED lines=326> */
.L_x_12935:
[----:B------:R-:W-:Y:S05]  /*60770*/  BSYNC.RECONVERGENT B0 ;  /* 0x0000000000007941 */ /* 0x000fea0003800200 */
.L_x_12934:
        /* <DEDUP_REMOVED lines=8> */
.L_x_12937:
[----:B------:R-:W-:Y:S05]  /*60800*/  BSYNC.RECONVERGENT B4 ;  /* 0x0000000000047941 */ /* 0x000fea0003800200 */
.L_x_12936:
        /* <DEDUP_REMOVED lines=177> */
.L_x_12939:
[----:B------:R-:W-:Y:S02]  /*61320*/  FSEL R2, RZ, 3.37028055040000000000e+12, P0 ;  /* 0x54442d18ff027808 */ /* 0x000fe40000000000 */
[----:B------:R-:W-:-:S07]  /*61330*/  FSEL R3, RZ, 2.1426990032196044922, P0 ;  /* 0x400921fbff037808 */ /* 0x000fce0000000000 */
.L_x_12940:
[----:B------:R-:W-:Y:S05]  /*61340*/  BSYNC.RECONVERGENT B0 ;  /* 0x0000000000007941 */ /* 0x000fea0003800200 */
.L_x_12938:
        /* <DEDUP_REMOVED lines=10> */
.L_x_12924:
        /* <DEDUP_REMOVED lines=51> */
[----:B------:R-:W-:Y:S01]  /*61720*/  IMAD.MOV.U32 R62, RZ, RZ, R2 ;  /* 0x000000ffff3e7224 */ /* 0x000fe200078e0002 */
[----:B------:R-:W-:-:S07]  /*61730*/  MOV R63, R3 ;  /* 0x00000003003f7202 */ /* 0x000fce0000000f00 */
.L_x_12942:
[----:B------:R-:W-:Y:S05]  /*61740*/  BSYNC.RECONVERGENT B4 ;  /* 0x0000000000047941 */ /* 0x000fea0003800200 */
.L_x_12941:
        /* <DEDUP_REMOVED lines=51> */
.L_x_12944:
[----:B------:R-:W-:Y:S05]  /*61a80*/  BSYNC.RECONVERGENT B4 ;  /* 0x0000000000047941 */ /* 0x000fea0003800200 */
.L_x_12943:
        /* <DEDUP_REMOVED lines=333> */
.L_x_12946:
[----:B------:R-:W-:Y:S05]  /*62f60*/  BSYNC.RECONVERGENT B0 ;  /* 0x0000000000007941 */ /* 0x000fea0003800200 */
.L_x_12945:
[----:B------:R-:W-:Y:S04]  /*62f70*/  BSSY.RECONVERGENT B4, `(.L_x_12947) ;  /* 0x0000008000047945 */ /* 0x000fe80003800200 */
[----:B------:R-:W-:Y:S05]  /*62f80*/  @P4 BRA P5, `(.L_x_12948) ;  /* 0x0000000000184947 */ /* 0x000fea0002800000 */
[----:B------:R-:W-:Y:S01]  /*62f90*/  IMAD.MOV.U32 R2, RZ, RZ, R6 ;  /* 0x000000ffff027224 */ /* 0x000fe200078e0006 */
[----:B------:R-:W-:Y:S01]  /*62fa0*/  MOV R3, R7 ;  /* 0x0000000700037202 */ /* 0x000fe20000000f00 */
[----:B0-----:R-:W-:Y:S01]  /*62fb0*/  IMAD.MOV.U32 R34, RZ, RZ, R60 ;  /* 0x000000ffff227224 */ /* 0x001fe200078e003c */
[----:B------:R-:W-:Y:S01]  /*62fc0*/  MOV R32, 0x62ff0 ;  /* 0x00062ff000207802 */ /* 0x000fe20000000f00 */
[----:B------:R-:W-:-:S07]  /*62fd0*/  IMAD.MOV.U32 R33, RZ, RZ, R61 ;  /* 0x000000ffff217224 */ /* 0x000fce00078e003d */
[----:B-1----:R-:W-:Y:S05]  /*62fe0*/  CALL.REL.NOINC `($__internal_28_$__cuda_sm20_div_rn_f64_full) ;  /* 0x00000dc000a87944 */ /* 0x002fea0003c00000 */
.L_x_12948:
[----:B------:R-:W-:Y:S05]  /*62ff0*/  BSYNC.RECONVERGENT B4 ;  /* 0x0000000000047941 */ /* 0x000fea0003800200 */
.L_x_12947:
        /* <DEDUP_REMOVED lines=176> */
.L_x_12950:
[----:B------:R-:W-:Y:S02]  /*63b00*/  FSEL R2, RZ, 3.37028055040000000000e+12, P0 ;  /* 0x54442d18ff027808 */ /* 0x000fe40000000000 */
[----:B------:R-:W-:-:S07]  /*63b10*/  FSEL R3, RZ, 2.1426990032196044922, P0 ;  /* 0x400921fbff037808 */ /* 0x000fce0000000000 */
.L_x_12951:
[----:B------:R-:W-:Y:S05]  /*63b20*/  BSYNC.RECONVERGENT B0 ;  /* 0x0000000000007941 */ /* 0x000fea0003800200 */
.L_x_12949:
        /* <DEDUP_REMOVED lines=13> */
.L_x_12933:
[----:B------:R-:W-:Y:S05]  /*63c00*/  BSYNC.RECONVERGENT B3 ;  /* 0x0000000000037941 */ /* 0x000fea0003800200 */
.L_x_12923:
        /* <DEDUP_REMOVED lines=15> */
.L_x_12839:
[----:B------:R-:W-:Y:S05]  /*63d00*/  BSYNC.RECONVERGENT B1 ;  /* 0x0000000000017941 */ /* 0x000fea0003800200 */
.L_x_12837:
        /* <DEDUP_REMOVED lines=26> */
.L_x_12836:
[----:B------:R-:W-:Y:S05]  /*63eb0*/  BSYNC.RECONVERGENT B2 ;  /* 0x0000000000027941 */ /* 0x000fea0003800200 */
.L_x_12835:
        /* <DEDUP_REMOVED lines=78> */
.L_x_12955:
        /* <DEDUP_REMOVED lines=293> */
[----:B------:R-:W-:Y:S01]  /*655f0*/  IMAD.MOV.U32 R48, RZ, RZ, R2 ;  /* 0x000000ffff307224 */ /* 0x000fe200078e0002 */
[----:B------:R-:W-:-:S07]  /*65600*/  MOV R49, R3 ;  /* 0x0000000300317202 */ /* 0x000fce0000000f00 */
.L_x_12963:
[----:B------:R-:W-:Y:S05]  /*65610*/  BSYNC.RECONVERGENT B4 ;  /* 0x0000000000047941 */ /* 0x000fea0003800200 */
.L_x_12962:
        /* <DEDUP_REMOVED lines=193> */
.L_x_12961:
        /* <DEDUP_REMOVED lines=77> */
.L_x_12970:
[----:B------:R-:W-:Y:S05]  /*66700*/  BSYNC.RECONVERGENT B5 ;  /* 0x0000000000057941 */ /* 0x000fea0003800200 */
.L_x_12969:
[----:B------:R-:W-:Y:S02]  /*66710*/  IMAD.MOV.U32 R10, RZ, RZ, R2 ;  /* 0x000000ffff0a7224 */ /* 0x000fe400078e0002 */
[----:B------:R-:W-:-:S07]  /*66720*/  IMAD.MOV.U32 R11, RZ, RZ, R3 ;  /* 0x000000ffff0b7224 */ /* 0x000fce00078e0003 */
.L_x_12968:
[----:B------:R-:W-:Y:S05]  /*66730*/  BSYNC.RECONVERGENT B4 ;  /* 0x0000000000047941 */ /* 0x000fea0003800200 */
.L_x_12967:
        /* <DEDUP_REMOVED lines=70> */
.L_x_12975:
[----:B------:R-:W-:Y:S05]  /*66ba0*/  BSYNC.RECONVERGENT B5 ;  /* 0x0000000000057941 */ /* 0x000fea0003800200 */
.L_x_12974:
[----:B------:R-:W-:Y:S05]  /*66bb0*/  BRA `(.L_x_12973) ;  /* 0x0000000000047947 */ /* 0x000fea0003800000 */
.L_x_12972:
[----:B------:R0:W1:Y:S02]  /*66bc0*/  DADD R2, R62, -R32 ;  /* 0x000000003e027229 */ /* 0x0000640000000820 */
.L_x_12973:
[----:B------:R-:W-:Y:S05]  /*66bd0*/  BSYNC.RECONVERGENT B4 ;  /* 0x0000000000047941 */ /* 0x000fea0003800200 */
.L_x_12971:
        /* <DEDUP_REMOVED lines=73> */
.L_x_12977:
[----:B------:R-:W-:Y:S05]  /*67070*/  BSYNC.RECONVERGENT B4 ;  /* 0x0000000000047941 */ /* 0x000fea0003800200 */
.L_x_12976:
        /* <DEDUP_REMOVED lines=197> */
.L_x_12978:
        /* <DEDUP_REMOVED lines=52> */
.L_x_12980:
[----:B------:R-:W-:Y:S05]  /*68010*/  BSYNC.RECONVERGENT B4 ;  /* 0x0000000000047941 */ /* 0x000fea0003800200 */
.L_x_12979:
        /* <DEDUP_REMOVED lines=78> */
.L_x_12966:
        /* <DEDUP_REMOVED lines=52> */
[----:B------:R-:W-:Y:S05]  /*68840*/  CALL.REL.NOINC `($__internal_29_$__cuda_sm20_dsqrt_rn_f64_mediumpath_v1) ;  /* 0x00000d7000c47944 */ /* 0x000fea0003c00000 */
[----:B------:R-:W-:Y:S02]  /*68850*/  IMAD.MOV.U32 R48, RZ, RZ, R2 ;  /* 0x000000ffff307224 */ /* 0x000fe400078e0002 */
[----:B------:R-:W-:-:S07]  /*68860*/  IMAD.MOV.U32 R49, RZ, RZ, R3 ;  /* 0x000000ffff317224 */ /* 0x000fce00078e0003 */
.L_x_12983:
[----:B------:R-:W-:Y:S05]  /*68870*/  BSYNC.RECONVERGENT B4 ;  /* 0x0000000000047941 */ /* 0x000fea0003800200 */
.L_x_12982:
        /* <DEDUP_REMOVED lines=198> */
.L_x_12984:
        /* <DEDUP_REMOVED lines=52> */
.L_x_12986:
[----:B------:R-:W-:Y:S05]  /*69820*/  BSYNC.RECONVERGENT B4 ;  /* 0x0000000000047941 */ /* 0x000fea0003800200 */
.L_x_12985:
        /* <DEDUP_REMOVED lines=78> */
.L_x_12981:
        /* <DEDUP_REMOVED lines=60> */
.L_x_12988:
[----:B------:R-:W-:Y:S05]  /*6a0d0*/  BSYNC.RECONVERGENT B4 ;  /* 0x0000000000047941 */ /* 0x000fea0003800200 */
.L_x_12987:
        /* <DEDUP_REMOVED lines=48> */
.L_x_12990:
[----:B------:R-:W-:Y:S05]  /*6a3e0*/  BSYNC.RECONVERGENT B4 ;  /* 0x0000000000047941 */ /* 0x000fea0003800200 */
.L_x_12989:
[----:B------:R-:W-:Y:S01]  /*6a3f0*/  MOV R10, R2 ;  /* 0x00000002000a7202 */ /* 0x000fe20000000f00 */
[----:B------:R-:W-:Y:S01]  /*6a400*/  IMAD.MOV.U32 R11, RZ, RZ, R3 ;  /* 0x000000ffff0b7224 */ /* 0x000fe200078e0003 */
[----:B------:R-:W-:Y:S06]  /*6a410*/  BRA `(.L_x_12964) ;  /* 0x0000000000d07947 */ /* 0x000fec0003800000 */
.L_x_12965:
        /* <DEDUP_REMOVED lines=51> */
.L_x_12991:
[----:B------:R-:W-:Y:S05]  /*6a750*/  BSYNC.RECONVERGENT B4 ;  /* 0x0000000000047941 */ /* 0x000fea0003800200 */
.L_x_12964:
[----:B------:R-:W-:Y:S05]  /*6a760*/  BSYNC.RECONVERGENT B3 ;  /* 0x0000000000037941 */ /* 0x000fea0003800200 */
.L_x_12960:
        /* <DEDUP_REMOVED lines=53> */
.L_x_12996:
[----:B------:R-:W-:Y:S05]  /*6aac0*/  BSYNC.RECONVERGENT B5 ;  /* 0x0000000000057941 */ /* 0x000fea0003800200 */
.L_x_12995:
        /* <DEDUP_REMOVED lines=184> */
.L_x_12999:
        /* <DEDUP_REMOVED lines=124> */
.L_x_12998:
        /* <DEDUP_REMOVED lines=172> */
.L_x_13001:
        /* <DEDUP_REMOVED lines=124> */
.L_x_12997:
        /* <DEDUP_REMOVED lines=78> */
.L_x_13008:
[----:B------:R-:W-:Y:S05]  /*6d570*/  BSYNC.RECONVERGENT B7 ;  /* 0x0000000000077941 */ /* 0x000fea0003800200 */
.L_x_13007:
[----:B------:R-:W-:Y:S02]  /*6d580*/  IMAD.MOV.U32 R70, RZ, RZ, R2 ;  /* 0x000000ffff467224 */ /* 0x000fe400078e0002 */
[----:B------:R-:W-:-:S07]  /*6d590*/  IMAD.MOV.U32 R71, RZ, RZ, R3 ;  /* 0x000000ffff477224 */ /* 0x000fce00078e0003 */
.L_x_13006:
[----:B------:R-:W-:Y:S05]  /*6d5a0*/  BSYNC.RECONVERGENT B6 ;  /* 0x0000000000067941 */ /* 0x000fea0003800200 */
.L_x_13005:
        /* <DEDUP_REMOVED lines=63> */
.L_x_13013:
[----:B------:R-:W-:Y:S05]  /*6d9a0*/  BSYNC.RECONVERGENT B7 ;  /* 0x0000000000077941 */ /* 0x000fea0003800200 */
.L_x_13012:
[----:B------:R-:W-:Y:S02]  /*6d9b0*/  IMAD.MOV.U32 R8, RZ, RZ, R2 ;  /* 0x000000ffff087224 */ /* 0x000fe400078e0002 */
[----:B------:R-:W-:Y:S01]  /*6d9c0*/  IMAD.MOV.U32 R9, RZ, RZ, R3 ;  /* 0x000000ffff097224 */ /* 0x000fe200078e0003 */
[----:B------:R-:W-:Y:S06]  /*6d9d0*/  BRA `(.L_x_13011) ;  /* 0x0000000000047947 */ /* 0x000fec0003800000 */
.L_x_13010:
[----:B------:R0:W1:Y:S02]  /*6d9e0*/  DADD R8, -R64, R62 ;  /* 0x0000000040087229 */ /* 0x000064000000013e */
.L_x_13011:
[----:B------:R-:W-:Y:S05]  /*6d9f0*/  BSYNC.RECONVERGENT B6 ;  /* 0x0000000000067941 */ /* 0x000fea0003800200 */
.L_x_13009:
        /* <DEDUP_REMOVED lines=70> */
[----:B0-----:R-:W-:Y:S05]  /*6de60*/  CALL.REL.NOINC `($__internal_29_$__cuda_sm20_dsqrt_rn_f64_mediumpath_v1) ;  /* 0x00000d1c003c7944 */ /* 0x001fea0003c00000 */
.L_x_13015:
[----:B------:R-:W-:Y:S05]  /*6de70*/  BSYNC.RECONVERGENT B6 ;  /* 0x0000000000067941 */ /* 0x000fea0003800200 */
.L_x_13014:
[----:B------:R-:W-:Y:S01]  /*6de80*/  MOV R60, R2 ;  /* 0x00000002003c7202 */ /* 0x000fe20000000f00 */
[----:B------:R-:W-:Y:S01]  /*6de90*/  IMAD.MOV.U32 R61, RZ, RZ, R3 ;  /* 0x000000ffff3d7224 */ /* 0x000fe200078e0003 */
[----:B------:R-:W-:Y:S06]  /*6dea0*/  BRA `(.L_x_13016) ;  /* 0x0000001000dc7947 */ /* 0x000fec0003800000 */
.L_x_13004:
        /* <DEDUP_REMOVED lines=63> */
.L_x_13019:
[----:B------:R-:W-:Y:S05]  /*6e2a0*/  BSYNC.RECONVERGENT B6 ;  /* 0x0000000000067941 */ /* 0x000fea0003800200 */
.L_x_13018:
[----:B------:R-:W-:Y:S01]  /*6e2b0*/  IMAD.MOV.U32 R60, RZ, RZ, R2 ;  /* 0x000000ffff3c7224 */ /* 0x000fe200078e0002 */
[----:B------:R-:W-:Y:S01]  /*6e2c0*/  MOV R61, R3 ;  /* 0x00000003003d7202 */ /* 0x000fe20000000f00 */
[----:B------:R-:W-:Y:S06]  /*6e2d0*/  BRA `(.L_x_13016) ;  /* 0x0000000c00d07947 */ /* 0x000fec0003800000 */
.L_x_13017:
        /* <DEDUP_REMOVED lines=69> */
.L_x_13021:
[----:B------:R-:W-:Y:S05]  /*6e730*/  BSYNC.RECONVERGENT B6 ;  /* 0x0000000000067941 */ /* 0x000fea0003800200 */
.L_x_13020:
        /* <DEDUP_REMOVED lines=48> */
.L_x_13023:
[----:B------:R-:W-:Y:S05]  /*6ea40*/  BSYNC.RECONVERGENT B6 ;  /* 0x0000000000067941 */ /* 0x000fea0003800200 */
.L_x_13022:
[----:B------:R-:W0:Y:S01]  /*6ea50*/  DMUL R58, R58, 8.11296384146066816958e+31 ;  /* 0x469000003a3a7828 */ /* 0x000e220000000000 */
[----:B------:R-:W-:Y:S02]  /*6ea60*/  IMAD.MOV.U32 R60, RZ, RZ, R2 ;  /* 0x000000ffff3c7224 */ /* 0x000fe400078e0002 */
[----:B------:R-:W-:Y:S01]  /*6ea70*/  IMAD.MOV.U32 R61, RZ, RZ, R3 ;  /* 0x000000ffff3d7224 */ /* 0x000fe200078e0003 */
[----:B0-----:R-:W-:Y:S06]  /*6ea80*/  BRA `(.L_x_13016) ;  /* 0x0000000400e47947 */ /* 0x001fec0003800000 */
.L_x_13003:
        /* <DEDUP_REMOVED lines=53> */
.L_x_13025:
[----:B------:R-:W-:Y:S05]  /*6ede0*/  BSYNC.RECONVERGENT B6 ;  /* 0x0000000000067941 */ /* 0x000fea0003800200 */
.L_x_13024:
        /* <DEDUP_REMOVED lines=62> */
[----:B------:R-:W-:Y:S05]  /*6f1d0*/  CALL.REL.NOINC `($__internal_29_$__cuda_sm20_dsqrt_rn_f64_mediumpath_v1) ;  /* 0x00000d0800607944 */ /* 0x000fea0003c00000 */
.L_x_13027:
[----:B------:R-:W-:Y:S05]  /*6f1e0*/  BSYNC.RECONVERGENT B6 ;  /* 0x0000000000067941 */ /* 0x000fea0003800200 */
.L_x_13026:
[----:B------:R0:W1:Y:S01]  /*6f1f0*/  DMUL R60, R2, R48 ;  /* 0x00000030023c7228 */ /* 0x0000620000000000 */
[----:B------:R-:W-:Y:S02]  /*6f200*/  IMAD.MOV.U32 R58, RZ, RZ, 0x0 ;  /* 0x00000000ff3a7424 */ /* 0x000fe400078e00ff */
[----:B01----:R-:W-:-:S07]  /*6f210*/  IMAD.MOV.U32 R59, RZ, RZ, 0x3ff00000 ;  /* 0x3ff00000ff3b7424 */ /* 0x003fce00078e00ff */
.L_x_13016:
[----:B------:R-:W-:Y:S05]  /*6f220*/  BSYNC.RECONVERGENT B5 ;  /* 0x0000000000057941 */ /* 0x000fea0003800200 */
.L_x_13002:
[----:B------:R-:W-:Y:S05]  /*6f230*/  BRA `(.L_x_13028) ;  /* 0x0000000000187947 */ /* 0x000fea0003800000 */
.L_x_12994:
[----:B------:R-:W0:-:S15]  /*6f240*/  DMUL R60, R60, 9.00719925474099200000e+15 ;  /* 0x434000003c3c7828 */ /* 0x000e1e0000000000 */
[----:B------:R-:W-:-:S15]  /*6f250*/  NOP ;  /* 0x0000000000007918 */ /* 0x000fde0000000000 */
[----:B------:R-:W-:-:S15]  /*6f260*/  NOP ;  /* 0x0000000000007918 */ /* 0x000fde0000000000 */
[----:B------:R-:W-:-:S15]  /*6f270*/  NOP ;  /* 0x0000000000007918 */ /* 0x000fde0000000000 */
[----:B------:R-:W-:-:S04]  /*6f280*/  NOP ;  /* 0x0000000000007918 */ /* 0x000fc80000000000 */
[----:B0-----:R-:W1:Y:S02]  /*6f290*/  DMUL R58, R58, 9.00719925474099200000e+15 ;  /* 0x434000003a3a7828 */ /* 0x001e640000000000 */
.L_x_13028:
[----:B------:R-:W-:Y:S05]  /*6f2a0*/  BSYNC.RELIABLE B3 ;  /* 0x0000000000037941 */ /* 0x000fea0003800100 */
.L_x_12993:
        /* <DEDUP_REMOVED lines=67> */
[----:B0-----:R-:W-:Y:S05]  /*6f6e0*/  CALL.REL.NOINC `($__internal_28_$__cuda_sm20_div_rn_f64_full) ;  /* 0x00000cf800e87944 */ /* 0x001fea0003c00000 */
.L_x_13031:
[----:B------:R-:W-:Y:S05]  /*6f6f0*/  BSYNC.RECONVERGENT B3 ;  /* 0x0000000000037941 */ /* 0x000fea0003800200 */
.L_x_13030:
        /* <DEDUP_REMOVED lines=177> */
.L_x_13033:
[----:B------:R-:W-:Y:S02]  /*70210*/  FSEL R2, RZ, 3.37028055040000000000e+12, P0 ;  /* 0x54442d18ff027808 */ /* 0x000fe40000000000 */
[----:B------:R-:W-:-:S07]  /*70220*/  FSEL R3, RZ, 2.1426990032196044922, P0 ;  /* 0x400921fbff037808 */ /* 0x000fce0000000000 */
.L_x_13034:
[----:B------:R-:W-:Y:S05]  /*70230*/  BSYNC.RECONVERGENT B0 ;  /* 0x0000000000007941 */ /* 0x000fea0003800200 */
.L_x_13032:
        /* <DEDUP_REMOVED lines=10> */
.L_x_13029:
        /* <DEDUP_REMOVED lines=62> */
.L_x_13036:
[----:B------:R-:W-:Y:S05]  /*706c0*/  BSYNC.RECONVERGENT B3 ;  /* 0x0000000000037941 */ /* 0x000fea0003800200 */
.L_x_13035:
        /* <DEDUP_REMOVED lines=176> */
.L_x_13038:
[----:B------:R-:W-:Y:S02]  /*711d0*/  FSEL R2, RZ, 3.37028055040000000000e+12, P0 ;  /* 0x54442d18ff027808 */ /* 0x000fe40000000000 */
[----:B------:R-:W-:-:S07]  /*711e0*/  FSEL R3, RZ, 2.1426990032196044922, P0 ;  /* 0x400921fbff037808 */ /* 0x000fce0000000000 */
.L_x_13039:
[----:B------:R-:W-:Y:S05]  /*711f0*/  BSYNC.RECONVERGENT B0 ;  /* 0x0000000000007941 */ /* 0x000fea0003800200 */
.L_x_13037:
        /* <DEDUP_REMOVED lines=9> */
.L_x_13000:
[----:B------:R-:W-:Y:S05]  /*71290*/  BSYNC.RECONVERGENT B4 ;  /* 0x0000000000047941 */ /* 0x000fea0003800200 */
.L_x_12992:
[----:B------:R-:W-:Y:S01]  /*712a0*/  ISETP.GE.AND P0, PT, R15, RZ, PT ;  /* 0x000000ff0f00720c */ /* 0x000fe20003f06270 */
[----:B------:R-:W1:Y:S03]  /*712b0*/  DADD R8, -RZ, -R10 ;  /* 0x00000000ff087229 */ /* 0x000e66000000090a */
[----:B-1----:R-:W-:Y:S02]  /*712c0*/  FSEL R10, R10, R8, !P0 ;  /* 0x000000080a0a7208 */ /* 0x002fe40004000000 */
[----:B------:R-:W-:Y:S01]  /*712d0*/  FSEL R11, R11, R9, !P0 ;  /* 0x000000090b0b7208 */ /* 0x000fe20004000000 */
[----:B------:R-:W-:Y:S06]  /*712e0*/  BRA `(.L_x_12956) ;  /* 0x0000006800087947 */ /* 0x000fec0003800000 */
.L_x_12959:
        /* <DEDUP_REMOVED lines=15> */
.L_x_12958:
[----:B------:R2:W3:Y:S01]  /*713e0*/  DADD R10, -RZ, -R14 ;  /* 0x00000000ff0a7229 */ /* 0x0004e2000000090e */
[----:B------:R-:W-:Y:S01]  /*713f0*/  CS2R R2, SRZ ;  /* 0x0000000000027805 */ /* 0x000fe2000001ff00 */
[----:B--23--:R-:W-:Y:S06]  /*71400*/  BRA `(.L_x_12956) ;  /* 0x0000006400c07947 */ /* 0x00cfec0003800000 */
.L_x_12957:
        /* <DEDUP_REMOVED lines=265> */
.L_x_13044:
[----:B------:R-:W-:Y:S05]  /*724a0*/  BSYNC.RECONVERGENT B0 ;  /* 0x0000000000007941 */ /* 0x000fea0003800200 */
.L_x_13043:
        /* <DEDUP_REMOVED lines=8> */
.L_x_13046:
[----:B------:R-:W-:Y:S05]  /*72530*/  BSYNC.RECONVERGENT B4 ;  /* 0x0000000000047941 */ /* 0x000fea0003800200 */
.L_x_13045:
        /* <DEDUP_REMOVED lines=176> */
.L_x_13048:
[----:B------:R-:W-:Y:S02]  /*73040*/  FSEL R2, RZ, 3.37028055040000000000e+12, P0 ;  /* 0x54442d18ff027808 */ /* 0x000fe40000000000 */
[----:B------:R-:W-:-:S07]  /*73050*/  FSEL R3, RZ, 2.1426990032196044922, P0 ;  /* 0x400921fbff037808 */ /* 0x000fce0000000000 */
.L_x_13049:
[----:B------:R-:W-:Y:S05]  /*73060*/  BSYNC.RECONVERGENT B0 ;  /* 0x0000000000007941 */ /* 0x000fea0003800200 */
.L_x_13047:
        /* <DEDUP_REMOVED lines=14> */
.L_x_13042:
        /* <DEDUP_REMOVED lines=325> */
.L_x_13052:
[----:B------:R-:W-:Y:S05]  /*745a0*/  BSYNC.RECONVERGENT B0 ;  /* 0x0000000000007941 */ /* 0x000fea0003800200 */
.L_x_13051:
        /* <DEDUP_REMOVED lines=8> */
.L_x_13054:
[----:B------:R-:W-:Y:S05]  /*74630*/  BSYNC.RECONVERGENT B4 ;  /* 0x0000000000047941 */ /* 0x000fea0003800200 */
.L_x_13053:
        /* <DEDUP_REMOVED lines=176> */
.L_x_13056:
[----:B------:R-:W-:Y:S02]  /*75140*/  FSEL R2, RZ, 3.37028055040000000000e+12, P0 ;  /* 0x54442d18ff027808 */ /* 0x000fe40000000000 */
[----:B------:R-:W-:-:S07]  /*75150*/  FSEL R3, RZ, 2.1426990032196044922, P0 ;  /* 0x400921fbff037808 */ /* 0x000fce0000000000 */
.L_x_13057:
[----:B------:R-:W-:Y:S05]  /*75160*/  BSYNC.RECONVERGENT B0 ;  /* 0x0000000000007941 */ /* 0x000fea0003800200 */
.L_x_13055:
        /* <DEDUP_REMOVED lines=10> */
.L_x_13041:
        /* <DEDUP_REMOVED lines=51> */
[----:B------:R-:W-:Y:S02]  /*75540*/  IMAD.MOV.U32 R62, RZ, RZ, R2 ;  /* 0x000000ffff3e7224 */ /* 0x000fe400078e0002 */
[----:B------:R-:W-:-:S07]  /*75550*/  IMAD.MOV.U32 R63, RZ, RZ, R3 ;  /* 0x000000ffff3f7224 */ /* 0x000fce00078e0003 */
.L_x_13059:
[----:B------:R-:W-:Y:S05]  /*75560*/  BSYNC.RECONVERGENT B4 ;  /* 0x0000000000047941 */ /* 0x000fea0003800200 */
.L_x_13058:
        /* <DEDUP_REMOVED lines=51> */
.L_x_13061:
[----:B------:R-:W-:Y:S05]  /*758a0*/  BSYNC.RECONVERGENT B4 ;  /* 0x0000000000047941 */ /* 0x000fea0003800200 */
.L_x_13060:
        /* <DEDUP_REMOVED lines=332> */
.L_x_13063:
[----:B------:R-:W-:Y:S05]  /*76d70*/  BSYNC.RECONVERGENT B0 ;  /* 0x0000000000007941 */ /* 0x000fea0003800200 */
.L_x_13062:
        /* <DEDUP_REMOVED lines=8> */
.L_x_13065:
[----:B------:R-:W-:Y:S05]  /*76e00*/  BSYNC.RECONVERGENT B4 ;  /* 0x0000000000047941 */ /* 0x000fea0003800200 */
.L_x_13064:
        /* <DEDUP_REMOVED lines=176> */
.L_x_13067:
[----:B------:R-:W-:Y:S02]  /*77910*/  FSEL R2, RZ, 3.37028055040000000000e+12, P0 ;  /* 0x54442d18ff027808 */ /* 0x000fe40000000000 */
[----:B------:R-:W-:-:S07]  /*77920*/  FSEL R3, RZ, 2.1426990032196044922, P0 ;  /* 0x400921fbff037808 */ /* 0x000fce0000000000 */
.L_x_13068:
[----:B------:R-:W-:Y:S05]  /*77930*/  BSYNC.RECONVERGENT B0 ;  /* 0x0000000000007941 */ /* 0x000fea0003800200 */
.L_x_13066:
        /* <DEDUP_REMOVED lines=13> */
.L_x_13050:
[----:B------:R-:W-:Y:S05]  /*77a10*/  BSYNC.RECONVERGENT B3 ;  /* 0x0000000000037941 */ /* 0x000fea0003800200 */
.L_x_13040:
        /* <DEDUP_REMOVED lines=15> */
.L_x_12956:
[----:B------:R-:W-:Y:S05]  /*77b10*/  BSYNC.RECONVERGENT B1 ;  /* 0x0000000000017941 */ /* 0x000fea0003800200 */
.L_x_12954:
        /* <DEDUP_REMOVED lines=27> */
.L_x_12953:
[----:B------:R-:W-:Y:S05]  /*77cd0*/  BSYNC.RECONVERGENT B2 ;  /* 0x0000000000027941 */ /* 0x000fea0003800200 */
.L_x_12952:
        /* <DEDUP_REMOVED lines=79> */
.L_x_13072:
        /* <DEDUP_REMOVED lines=297> */
.L_x_13080:
[----:B------:R-:W-:Y:S05]  /*79460*/  BSYNC.RECONVERGENT B4 ;  /* 0x0000000000047941 */ /* 0x000fea0003800200 */
.L_x_13079:
        /* <DEDUP_REMOVED lines=194> */
.L_x_13078:
        /* <DEDUP_REMOVED lines=77> */
.L_x_13087:
[----:B------:R-:W-:Y:S05]  /*7a560*/  BSYNC.RECONVERGENT B5 ;  /* 0x0000000000057941 */ /* 0x000fea0003800200 */
.L_x_13086:
[----:B------:R-:W-:Y:S02]  /*7a570*/  IMAD.MOV.U32 R14, RZ, RZ, R2 ;  /* 0x000000ffff0e7224 */ /* 0x000fe400078e0002 */
[----:B------:R-:W-:-:S07]  /*7a580*/  IMAD.MOV.U32 R15, RZ, RZ, R3 ;  /* 0x000000ffff0f7224 */ /* 0x000fce00078e0003 */
.L_x_13085:
[----:B------:R-:W-:Y:S05]  /*7a590*/  BSYNC.RECONVERGENT B4 ;  /* 0x0000000000047941 */ /* 0x000fea0003800200 */
.L_x_13084:
        /* <DEDUP_REMOVED lines=70> */
.L_x_13092:
[----:B------:R-:W-:Y:S05]  /*7aa00*/  BSYNC.RECONVERGENT B5 ;  /* 0x0000000000057941 */ /* 0x000fea0003800200 */
.L_x_13091:
[----:B------:R-:W-:Y:S05]  /*7aa10*/  BRA `(.L_x_13090) ;  /* 0x0000000000047947 */ /* 0x000fea0003800000 */
.L_x_13089:
[----:B------:R0:W1:Y:S02]  /*7aa20*/  DADD R2, R62, -R32 ;  /* 0x000000003e027229 */ /* 0x0000640000000820 */
.L_x_13090:
[----:B------:R-:W-:Y:S05]  /*7aa30*/  BSYNC.RECONVERGENT B4 ;  /* 0x0000000000047941 */ /* 0x000fea0003800200 */
.L_x_13088:
        /* <DEDUP_REMOVED lines=72> */
.L_x_13094:
[----:B------:R-:W-:Y:S05]  /*7aec0*/  BSYNC.RECONVERGENT B4 ;  /* 0x0000000000047941 */ /* 0x000fea0003800200 */
.L_x_13093:
        /* <DEDUP_REMOVED lines=197> */
.L_x_13095:
        /* <DEDUP_REMOVED lines=52> */
.L_x_13097:
[----:B------:R-:W-:Y:S05]  /*7be60*/  BSYNC.RECONVERGENT B4 ;  /* 0x0000000000047941 */ /* 0x000fea0003800200 */
.L_x_13096:
        /* <DEDUP_REMOVED lines=78> */
.L_x_13083:
        /* <DEDUP_REMOVED lines=55> */
.L_x_13100:
[----:B------:R-:W-:Y:S05]  /*7c6c0*/  BSYNC.RECONVERGENT B4 ;  /* 0x0000000000047941 */ /* 0x000fea0003800200 */
.L_x_13099:
        /* <DEDUP_REMOVED lines=197> */
.L_x_13101:
        /* <DEDUP_REMOVED lines=52> */
.L_x_13103:
[----:B------:R-:W-:Y:S05]  /*7d660*/  BSYNC.RECONVERGENT B4 ;  /* 0x0000000000047941 */ /* 0x000fea0003800200 */
.L_x_13102:
        /* <DEDUP_REMOVED lines=78> */
.L_x_13098:
        /* <DEDUP_REMOVED lines=61> */
.L_x_13105:
[----:B------:R-:W-:Y:S05]  /*7df20*/  BSYNC.RECONVERGENT B4 ;  /* 0x0000000000047941 */ /* 0x000fea0003800200 */
.L_x_13104:
        /* <DEDUP_REMOVED lines=48> */
.L_x_13107:
[----:B------:R-:W-:Y:S05]  /*7e230*/  BSYNC.RECONVERGENT B4 ;  /* 0x0000000000047941 */ /* 0x000fea0003800200 */
.L_x_13106:
[----:B------:R-:W-:Y:S02]  /*7e240*/  IMAD.MOV.U32 R14, RZ, RZ, R2 ;  /* 0x000000ffff0e7224 */ /* 0x000fe400078e0002 */
[----:B------:R-:W-:Y:S01]  /*7e250*/  IMAD.MOV.U32 R15, RZ, RZ, R3 ;  /* 0x000000ffff0f7224 */ /* 0x000fe200078e0003 */
[----:B------:R-:W-:Y:S06]  /*7e260*/  BRA `(.L_x_13081) ;  /* 0x0000000000d07947 */ /* 0x000fec0003800000 */
.L_x_13082:
        /* <DEDUP_REMOVED lines=51> */
.L_x_13108:
[----:B------:R-:W-:Y:S05]  /*7e5a0*/  BSYNC.RECONVERGENT B4 ;  /* 0x0000000000047941 */ /* 0x000fea0003800200 */
.L_x_13081:
[----:B------:R-:W-:Y:S05]  /*7e5b0*/  BSYNC.RECONVERGENT B3 ;  /* 0x0000000000037941 */ /* 0x000fea0003800200 */
.L_x_13077:
        /* <DEDUP_REMOVED lines=53> */
.L_x_13113:
[----:B------:R-:W-:Y:S05]  /*7e910*/  BSYNC.RECONVERGENT B5 ;  /* 0x0000000000057941 */ /* 0x000fea0003800200 */
.L_x_13112:
        /* <DEDUP_REMOVED lines=184> */
.L_x_13116:
        /* <DEDUP_REMOVED lines=124> */
.L_x_13115:
        /* <DEDUP_REMOVED lines=172> */
.L_x_13118:
        /* <DEDUP_REMOVED lines=124> */
.L_x_13114:
        /* <DEDUP_REMOVED lines=78> */
.L_x_13125:
[----:B------:R-:W-:Y:S05]  /*813c0*/  BSYNC.RECONVERGENT B7 ;  /* 0x0000000000077941 */ /* 0x000fea0003800200 */
.L_x_13124:
[----:B------:R-:W-:Y:S01]  /*813d0*/  MOV R70, R2 ;  /* 0x0000000200467202 */ /* 0x000fe20000000f00 */
[----:B------:R-:W-:-:S07]  /*813e0*/  IMAD.MOV.U32 R71, RZ, RZ, R3 ;  /* 0x000000ffff477224 */ /* 0x000fce00078e0003 */
.L_x_13123:
[----:B------:R-:W-:Y:S05]  /*813f0*/  BSYNC.RECONVERGENT B6 ;  /* 0x0000000000067941 */ /* 0x000fea0003800200 */
.L_x_13122:
        /* <DEDUP_REMOVED lines=63> */
.L_x_13130:
[----:B------:R-:W-:Y:S05]  /*817f0*/  BSYNC.RECONVERGENT B7 ;  /* 0x0000000000077941 */ /* 0x000fea0003800200 */
.L_x_13129:
[----:B------:R-:W-:Y:S01]  /*81800*/  IMAD.MOV.U32 R12, RZ, RZ, R2 ;  /* 0x000000ffff0c7224 */ /* 0x000fe200078e0002 */
[----:B------:R-:W-:Y:S01]  /*81810*/  MOV R13, R3 ;  /* 0x00000003000d7202 */ /* 0x000fe20000000f00 */
[----:B------:R-:W-:Y:S06]  /*81820*/  BRA `(.L_x_13128) ;  /* 0x0000000000047947 */ /* 0x000fec0003800000 */
.L_x_13127:
[----:B------:R0:W1:Y:S02]  /*81830*/  DADD R12, -R64, R62 ;  /* 0x00000000400c7229 */ /* 0x000064000000013e */
.L_x_13128:
[----:B------:R-:W-:Y:S05]  /*81840*/  BSYNC.RECONVERGENT B6 ;  /* 0x0000000000067941 */ /* 0x000fea0003800200 */
.L_x_13126:
        /* <DEDUP_REMOVED lines=70> */
.L_x_13132:
[----:B------:R-:W-:Y:S05]  /*81cb0*/  BSYNC.RECONVERGENT B6 ;  /* 0x0000000000067941 */ /* 0x000fea0003800200 */
.L_x_13131:
[----:B------:R-:W-:Y:S02]  /*81cc0*/  IMAD.MOV.U32 R60, RZ, RZ, R2 ;  /* 0x000000ffff3c7224 */ /* 0x000fe400078e0002 */
[----:B------:R-:W-:Y:S01]  /*81cd0*/  IMAD.MOV.U32 R61, RZ, RZ, R3 ;  /* 0x000000ffff3d7224 */ /* 0x000fe200078e0003 */
[----:B------:R-:W-:Y:S06]  /*81ce0*/  BRA `(.L_x_13133) ;  /* 0x0000001000e07947 */ /* 0x000fec0003800000 */
.L_x_13121:
        /* <DEDUP_REMOVED lines=63> */
.L_x_13136:
[----:B------:R-:W-:Y:S05]  /*820e0*/  BSYNC.RECONVERGENT B6 ;  /* 0x0000000000067941 */ /* 0x000fea0003800200 */
.L_x_13135:
[----:B------:R-:W-:Y:S02]  /*820f0*/  IMAD.MOV.U32 R60, RZ, RZ, R2 ;  /* 0x000000ffff3c7224 */ /* 0x000fe400078e0002 */
[----:B------:R-:W-:Y:S01]  /*82100*/  IMAD.MOV.U32 R61, RZ, RZ, R3 ;  /* 0x000000ffff3d7224 */ /* 0x000fe200078e0003 */
[----:B------:R-:W-:Y:S06]  /*82110*/  BRA `(.L_x_13133) ;  /* 0x0000000c00d47947 */ /* 0x000fec0003800000 */
.L_x_13134:
        /* <DEDUP_REMOVED lines=69> */
.L_x_13138:
[----:B------:R-:W-:Y:S05]  /*82570*/  BSYNC.RECONVERGENT B6 ;  /* 0x0000000000067941 */ /* 0x000fea0003800200 */
.L_x_13137:
        /* <DEDUP_REMOVED lines=48> */
.L_x_13140:
[----:B------:R-:W-:Y:S05]  /*82880*/  BSYNC.RECONVERGENT B6 ;  /* 0x0000000000067941 */ /* 0x000fea0003800200 */
.L_x_13139:
[----:B------:R-:W0:Y:S01]  /*82890*/  DMUL R58, R58, 8.11296384146066816958e+31 ;  /* 0x469000003a3a7828 */ /* 0x000e220000000000 */
[----:B------:R-:W-:Y:S02]  /*828a0*/  IMAD.MOV.U32 R60, RZ, RZ, R2 ;  /* 0x000000ffff3c7224 */ /* 0x000fe400078e0002 */
[----:B------:R-:W-:Y:S01]  /*828b0*/  IMAD.MOV.U32 R61, RZ, RZ, R3 ;  /* 0x000000ffff3d7224 */ /* 0x000fe200078e0003 */
[----:B0-----:R-:W-:Y:S06]  /*828c0*/  BRA `(.L_x_13133) ;  /* 0x0000000400e87947 */ /* 0x001fec0003800000 */
.L_x_13120:
        /* <DEDUP_REMOVED lines=53> */
.L_x_13142:
[----:B------:R-:W-:Y:S05]  /*82c20*/  BSYNC.RECONVERGENT B6 ;  /* 0x0000000000067941 */ /* 0x000fea0003800200 */
.L_x_13141:
        /* <DEDUP_REMOVED lines=64> */
.L_x_13144:
[----:B------:R-:W-:Y:S05]  /*83030*/  BSYNC.RECONVERGENT B6 ;  /* 0x0000000000067941 */ /* 0x000fea0003800200 */
.L_x_13143:
[----:B------:R1:W2:Y:S01]  /*83040*/  DMUL R60, R2, R48 ;  /* 0x00000030023c7228 */ /* 0x0002a20000000000 */
[----:B------:R-:W-:Y:S02]  /*83050*/  IMAD.MOV.U32 R58, RZ, RZ, 0x0 ;  /* 0x00000000ff3a7424 */ /* 0x000fe400078e00ff */
[----:B-12---:R-:W-:-:S07]  /*83060*/  IMAD.MOV.U32 R59, RZ, RZ, 0x3ff00000 ;  /* 0x3ff00000ff3b7424 */ /* 0x006fce00078e00ff */
.L_x_13133:
[----:B------:R-:W-:Y:S05]  /*83070*/  BSYNC.RECONVERGENT B5 ;  /* 0x0000000000057941 */ /* 0x000fea0003800200 */
.L_x_13119:
[----:B------:R-:W-:Y:S05]  /*83080*/  BRA `(.L_x_13145) ;  /* 0x0000000000187947 */ /* 0x000fea0003800000 */
.L_x_13111:
[----:B------:R-:W0:-:S15]  /*83090*/  DMUL R60, R60, 9.00719925474099200000e+15 ;  /* 0x434000003c3c7828 */ /* 0x000e1e0000000000 */
[----:B------:R-:W-:-:S15]  /*830a0*/  NOP ;  /* 0x0000000000007918 */ /* 0x000fde0000000000 */
[----:B------:R-:W-:-:S15]  /*830b0*/  NOP ;  /* 0x0000000000007918 */ /* 0x000fde0000000000 */
[----:B------:R-:W-:-:S15]  /*830c0*/  NOP ;  /* 0x0000000000007918 */ /* 0x000fde0000000000 */
[----:B------:R-:W-:-:S04]  /*830d0*/  NOP ;  /* 0x0000000000007918 */ /* 0x000fc80000000000 */
[----:B0-----:R-:W1:Y:S02]  /*830e0*/  DMUL R58, R58, 9.00719925474099200000e+15 ;  /* 0x434000003a3a7828 */ /* 0x001e640000000000 */
.L_x_13145:
[----:B------:R-:W-:Y:S05]  /*830f0*/  BSYNC.RELIABLE B3 ;  /* 0x0000000000037941 */ /* 0x000fea0003800100 */
.L_x_13110:
        /* <DEDUP_REMOVED lines=68> */
.L_x_13148:
[----:B------:R-:W-:Y:S05]  /*83540*/  BSYNC.RECONVERGENT B3 ;  /* 0x0000000000037941 */ /* 0x000fea0003800200 */
.L_x_13147:
        /* <DEDUP_REMOVED lines=176> */
.L_x_13150:
[----:B------:R-:W-:Y:S02]  /*84050*/  FSEL R2, RZ, 3.37028055040000000000e+12, P0 ;  /* 0x54442d18ff027808 */ /* 0x000fe40000000000 */
[----:B------:R-:W-:-:S07]  /*84060*/  FSEL R3, RZ, 2.1426990032196044922, P0 ;  /* 0x400921fbff037808 */ /* 0x000fce0000000000 */
.L_x_13151:
[----:B------:R-:W-:Y:S05]  /*84070*/  BSYNC.RECONVERGENT B0 ;  /* 0x0000000000007941 */ /* 0x000fea0003800200 */
.L_x_13149:
        /* <DEDUP_REMOVED lines=10> */
.L_x_13146:
        /* <DEDUP_REMOVED lines=62> */
.L_x_13153:
[----:B------:R-:W-:Y:S05]  /*84500*/  BSYNC.RECONVERGENT B3 ;  /* 0x0000000000037941 */ /* 0x000fea0003800200 */
.L_x_13152:
        /* <DEDUP_REMOVED lines=176> */
.L_x_13155:
[----:B------:R-:W-:Y:S02]  /*85010*/  FSEL R2, RZ, 3.37028055040000000000e+12, P0 ;  /* 0x54442d18ff027808 */ /* 0x000fe40000000000 */
[----:B------:R-:W-:-:S07]  /*85020*/  FSEL R3, RZ, 2.1426990032196044922, P0 ;  /* 0x400921fbff037808 */ /* 0x000fce0000000000 */
.L_x_13156:
[----:B------:R-:W-:Y:S05]  /*85030*/  BSYNC.RECONVERGENT B0 ;  /* 0x0000000000007941 */ /* 0x000fea0003800200 */
.L_x_13154:
        /* <DEDUP_REMOVED lines=9> */
.L_x_13117:
[----:B------:R-:W-:Y:S05]  /*850d0*/  BSYNC.RECONVERGENT B4 ;  /* 0x0000000000047941 */ /* 0x000fea0003800200 */
.L_x_13109:
[----:B------:R-:W-:Y:S01]  /*850e0*/  ISETP.GE.AND P0, PT, R19, RZ, PT ;  /* 0x000000ff1300720c */ /* 0x000fe20003f06270 */
[----:B------:R-:W1:Y:S03]  /*850f0*/  DADD R12, -RZ, -R14 ;  /* 0x00000000ff0c7229 */ /* 0x000e66000000090e */
[----:B-1----:R-:W-:Y:S02]  /*85100*/  FSEL R14, R14, R12, !P0 ;  /* 0x0000000c0e0e7208 */ /* 0x002fe40004000000 */
[----:B------:R-:W-:Y:S01]  /*85110*/  FSEL R15, R15, R13, !P0 ;  /* 0x0000000d0f0f7208 */ /* 0x000fe20004000000 */
[----:B------:R-:W-:Y:S06]  /*85120*/  BRA `(.L_x_13073) ;  /* 0x0000006800187947 */ /* 0x000fec0003800000 */
.L_x_13076:
        /* <DEDUP_REMOVED lines=15> */
.L_x_13075:
[----:B------:R2:W3:Y:S01]  /*85220*/  DADD R14, -RZ, -R18 ;  /* 0x00000000ff0e7229 */ /* 0x0004e20000000912 */
[----:B------:R-:W-:Y:S01]  /*85230*/  CS2R R2, SRZ ;  /* 0x0000000000027805 */ /* 0x000fe2000001ff00 */
[----:B--23--:R-:W-:Y:S06]  /*85240*/  BRA `(.L_x_13073) ;  /* 0x0000006400d07947 */ /* 0x00cfec0003800000 */
.L_x_13074:
        /* <DEDUP_REMOVED lines=266> */
.L_x_13161:
[----:B------:R-:W-:Y:S05]  /*862f0*/  BSYNC.RECONVERGENT B0 ;  /* 0x0000000000007941 */ /* 0x000fea0003800200 */
.L_x_13160:
        /* <DEDUP_REMOVED lines=8> */
.L_x_13163:
[----:B------:R-:W-:Y:S05]  /*86380*/  BSYNC.RECONVERGENT B4 ;  /* 0x0000000000047941 */ /* 0x000fea0003800200 */
.L_x_13162:
        /* <DEDUP_REMOVED lines=177> */
.L_x_13165:
[----:B------:R-:W-:Y:S02]  /*86ea0*/  FSEL R2, RZ, 3.37028055040000000000e+12, P0 ;  /* 0x54442d18ff027808 */ /* 0x000fe40000000000 */
[----:B------:R-:W-:-:S07]  /*86eb0*/  FSEL R3, RZ, 2.1426990032196044922, P0 ;  /* 0x400921fbff037808 */ /* 0x000fce0000000000 */
.L_x_13166:
[----:B------:R-:W-:Y:S05]  /*86ec0*/  BSYNC.RECONVERGENT B0 ;  /* 0x0000000000007941 */ /* 0x000fea0003800200 */
.L_x_13164:
        /* <DEDUP_REMOVED lines=14> */
.L_x_13159:
        /* <DEDUP_REMOVED lines=324> */
.L_x_13169:
[----:B------:R-:W-:Y:S05]  /*883f0*/  BSYNC.RECONVERGENT B0 ;  /* 0x0000000000007941 */ /* 0x000fea0003800200 */
.L_x_13168:
        /* <DEDUP_REMOVED lines=8> */
.L_x_13171:
[----:B------:R-:W-:Y:S05]  /*88480*/  BSYNC.RECONVERGENT B4 ;  /* 0x0000000000047941 */ /* 0x000fea0003800200 */
.L_x_13170:
        /* <DEDUP_REMOVED lines=176> */
.L_x_13173:
[----:B------:R-:W-:Y:S02]  /*88f90*/  FSEL R2, RZ, 3.37028055040000000000e+12, P0 ;  /* 0x54442d18ff027808 */ /* 0x000fe40000000000 */
[----:B------:R-:W-:-:S07]  /*88fa0*/  FSEL R3, RZ, 2.1426990032196044922, P0 ;  /* 0x400921fbff037808 */ /* 0x000fce0000000000 */
.L_x_13174:
[----:B------:R-:W-:Y:S05]  /*88fb0*/  BSYNC.RECONVERGENT B0 ;  /* 0x0000000000007941 */ /* 0x000fea0003800200 */
.L_x_13172:
        /* <DEDUP_REMOVED lines=10> */
.L_x_13158:
        /* <DEDUP_REMOVED lines=53> */
.L_x_13176:
[----:B------:R-:W-:Y:S05]  /*893b0*/  BSYNC.RECONVERGENT B4 ;  /* 0x0000000000047941 */ /* 0x000fea0003800200 */
.L_x_13175:
        /* <DEDUP_REMOVED lines=51> */
.L_x_13178:
[----:B------:R-:W-:Y:S05]  /*896f0*/  BSYNC.RECONVERGENT B4 ;  /* 0x0000000000047941 */ /* 0x000fea0003800200 */
.L_x_13177:
        /* <DEDUP_REMOVED lines=335> */
.L_x_13180:
[----:B------:R-:W-:Y:S05]  /*8abf0*/  BSYNC.RECONVERGENT B0 ;  /* 0x0000000000007941 */ /* 0x000fea0003800200 */
.L_x_13179:
        /* <DEDUP_REMOVED lines=8> */
.L_x_13182:
[----:B------:R-:W-:Y:S05]  /*8ac80*/  BSYNC.RECONVERGENT B4 ;  /* 0x0000000000047941 */ /* 0x000fea0003800200 */
.L_x_13181:
        /* <DEDUP_REMOVED lines=176> */
.L_x_13184:
[----:B------:R-:W-:Y:S02]  /*8b790*/  FSEL R2, RZ, 3.37028055040000000000e+12, P0 ;  /* 0x54442d18ff027808 */ /* 0x000fe40000000000 */
[----:B------:R-:W-:-:S07]  /*8b7a0*/  FSEL R3, RZ, 2.1426990032196044922, P0 ;  /* 0x400921fbff037808 */ /* 0x000fce0000000000 */
.L_x_13185:
[----:B------:R-:W-:Y:S05]  /*8b7b0*/  BSYNC.RECONVERGENT B0 ;  /* 0x0000000000007941 */ /* 0x000fea0003800200 */
.L_x_13183:
        /* <DEDUP_REMOVED lines=13> */
.L_x_13167:
[----:B------:R-:W-:Y:S05]  /*8b890*/  BSYNC.RECONVERGENT B3 ;  /* 0x0000000000037941 */ /* 0x000fea0003800200 */
.L_x_13157:
        /* <DEDUP_REMOVED lines=15> */
.L_x_13073:
[----:B------:R-:W-:Y:S05]  /*8b990*/  BSYNC.RECONVERGENT B1 ;  /* 0x0000000000017941 */ /* 0x000fea0003800200 */
.L_x_13071:
        /* <DEDUP_REMOVED lines=27> */
.L_x_13070:
[----:B------:R-:W-:Y:S05]  /*8bb50*/  BSYNC.RECONVERGENT B2 ;  /* 0x0000000000027941 */ /* 0x000fea0003800200 */
.L_x_13069:
        /* <DEDUP_REMOVED lines=79> */
.L_x_13189:
        /* <DEDUP_REMOVED lines=295> */
.L_x_13197:
[----:B------:R-:W-:Y:S05]  /*8d2c0*/  BSYNC.RECONVERGENT B4 ;  /* 0x0000000000047941 */ /* 0x000fea0003800200 */
.L_x_13196:
        /* <DEDUP_REMOVED lines=193> */
.L_x_13195:
        /* <DEDUP_REMOVED lines=77> */
.L_x_13204:
[----:B------:R-:W-:Y:S05]  /*8e3b0*/  BSYNC.RECONVERGENT B5 ;  /* 0x0000000000057941 */ /* 0x000fea0003800200 */
.L_x_13203:
[----:B------:R-:W-:Y:S01]  /*8e3c0*/  IMAD.MOV.U32 R18, RZ, RZ, R2 ;  /* 0x000000ffff127224 */ /* 0x000fe200078e0002 */
[----:B------:R-:W-:-:S07]  /*8e3d0*/  MOV R19, R3 ;  /* 0x0000000300137202 */ /* 0x000fce0000000f00 */
.L_x_13202:
[----:B------:R-:W-:Y:S05]  /*8e3e0*/  BSYNC.RECONVERGENT B4 ;  /* 0x0000000000047941 */ /* 0x000fea0003800200 */
.L_x_13201:
        /* <DEDUP_REMOVED lines=70> */
.L_x_13209:
[----:B------:R-:W-:Y:S05]  /*8e850*/  BSYNC.RECONVERGENT B5 ;  /* 0x0000000000057941 */ /* 0x000fea0003800200 */
.L_x_13208:
[----:B------:R-:W-:Y:S05]  /*8e860*/  BRA `(.L_x_13207) ;  /* 0x0000000000047947 */ /* 0x000fea0003800000 */
.L_x_13206:
[----:B------:R0:W1:Y:S02]  /*8e870*/  DADD R2, R60, -R32 ;  /* 0x000000003c027229 */ /* 0x0000640000000820 */
.L_x_13207:
[----:B------:R-:W-:Y:S05]  /*8e880*/  BSYNC.RECONVERGENT B4 ;  /* 0x0000000000047941 */ /* 0x000fea0003800200 */
.L_x_13205:
        /* <DEDUP_REMOVED lines=72> */
.L_x_13211:
[----:B------:R-:W-:Y:S05]  /*8ed10*/  BSYNC.RECONVERGENT B4 ;  /* 0x0000000000047941 */ /* 0x000fea0003800200 */
.L_x_13210:
        /* <DEDUP_REMOVED lines=198> */
.L_x_13212:
        /* <DEDUP_REMOVED lines=52> */
.L_x_13214:
[----:B------:R-:W-:Y:S05]  /*8fcc0*/  BSYNC.RECONVERGENT B4 ;  /* 0x0000000000047941 */ /* 0x000fea0003800200 */
.L_x_13213:
        /* <DEDUP_REMOVED lines=78> */
.L_x_13200:
        /* <DEDUP_REMOVED lines=55> */
.L_x_13217:
[----:B------:R-:W-:Y:S05]  /*90520*/  BSYNC.RECONVERGENT B4 ;  /* 0x0000000000047941 */ /* 0x000fea0003800200 */
.L_x_13216:
        /* <DEDUP_REMOVED lines=197> */
.L_x_13218:
        /* <DEDUP_REMOVED lines=52> */
.L_x_13220:
[----:B------:R-:W-:Y:S05]  /*914c0*/  BSYNC.RECONVERGENT B4 ;  /* 0x0000000000047941 */ /* 0x000fea0003800200 */
.L_x_13219:
        /* <DEDUP_REMOVED lines=78> */
.L_x_13215:
        /* <DEDUP_REMOVED lines=60> */
.L_x_13222:
[----:B------:R-:W-:Y:S05]  /*91d70*/  BSYNC.RECONVERGENT B4 ;  /* 0x0000000000047941 */ /* 0x000fea0003800200 */
.L_x_13221:
        /* <DEDUP_REMOVED lines=48> */
.L_x_13224:
[----:B------:R-:W-:Y:S05]  /*92080*/  BSYNC.RECONVERGENT B4 ;  /* 0x0000000000047941 */ /* 0x000fea0003800200 */
.L_x_13223:
[----:B------:R-:W-:Y:S02]  /*92090*/  IMAD.MOV.U32 R18, RZ, RZ, R2 ;  /* 0x000000ffff127224 */ /* 0x000fe400078e0002 */
[----:B------:R-:W-:Y:S01]  /*920a0*/  IMAD.MOV.U32 R19, RZ, RZ, R3 ;  /* 0x000000ffff137224 */ /* 0x000fe200078e0003 */
[----:B------:R-:W-:Y:S06]  /*920b0*/  BRA `(.L_x_13198) ;  /* 0x0000000000d47947 */ /* 0x000fec0003800000 */
.L_x_13199:
        /* <DEDUP_REMOVED lines=52> */
.L_x_13225:
[----:B------:R-:W-:Y:S05]  /*92400*/  BSYNC.RECONVERGENT B4 ;  /* 0x0000000000047941 */ /* 0x000fea0003800200 */
.L_x_13198:
[----:B------:R-:W-:Y:S05]  /*92410*/  BSYNC.RECONVERGENT B3 ;  /* 0x0000000000037941 */ /* 0x000fea0003800200 */
.L_x_13194:
        /* <DEDUP_REMOVED lines=53> */
.L_x_13230:
[----:B------:R-:W-:Y:S05]  /*92770*/  BSYNC.RECONVERGENT B5 ;  /* 0x0000000000057941 */ /* 0x000fea0003800200 */
.L_x_13229:
        /* <DEDUP_REMOVED lines=184> */
.L_x_13233:
        /* <DEDUP_REMOVED lines=123> */
.L_x_13232:
        /* <DEDUP_REMOVED lines=172> */
.L_x_13235:
        /* <DEDUP_REMOVED lines=123> */
.L_x_13231:
        /* <DEDUP_REMOVED lines=78> */
.L_x_13242:
[----:B------:R-:W-:Y:S05]  /*95200*/  BSYNC.RECONVERGENT B7 ;  /* 0x0000000000077941 */ /* 0x000fea0003800200 */
.L_x_13241:
[----:B------:R-:W-:Y:S02]  /*95210*/  IMAD.MOV.U32 R70, RZ, RZ, R2 ;  /* 0x000000ffff467224 */ /* 0x000fe400078e0002 */
[----:B------:R-:W-:-:S07]  /*95220*/  IMAD.MOV.U32 R71, RZ, RZ, R3 ;  /* 0x000000ffff477224 */ /* 0x000fce00078e0003 */
.L_x_13240:
[----:B------:R-:W-:Y:S05]  /*95230*/  BSYNC.RECONVERGENT B6 ;  /* 0x0000000000067941 */ /* 0x000fea0003800200 */
.L_x_13239:
        /* <DEDUP_REMOVED lines=63> */
.L_x_13247:
[----:B------:R-:W-:Y:S05]  /*95630*/  BSYNC.RECONVERGENT B7 ;  /* 0x0000000000077941 */ /* 0x000fea0003800200 */
.L_x_13246:
[----:B------:R-:W-:Y:S02]  /*95640*/  IMAD.MOV.U32 R68, RZ, RZ, R2 ;  /* 0x000000ffff447224 */ /* 0x000fe400078e0002 */
[----:B------:R-:W-:Y:S01]  /*95650*/  IMAD.MOV.U32 R69, RZ, RZ, R3 ;  /* 0x000000ffff457224 */ /* 0x000fe200078e0003 */
[----:B------:R-:W-:Y:S06]  /*95660*/  BRA `(.L_x_13245) ;  /* 0x0000000000047947 */ /* 0x000fec0003800000 */
.L_x_13244:
[----:B------:R0:W1:Y:S02]  /*95670*/  DADD R68, -R62, R60 ;  /* 0x000000003e447229 */ /* 0x000064000000013c */
.L_x_13245:
[----:B------:R-:W-:Y:S05]  /*95680*/  BSYNC.RECONVERGENT B6 ;  /* 0x0000000000067941 */ /* 0x000fea0003800200 */
.L_x_13243:
        /* <DEDUP_REMOVED lines=72> */
[----:B0-----:R-:W-:Y:S05]  /*95b10*/  CALL.REL.NOINC `($__internal_29_$__cuda_sm20_dsqrt_rn_f64_mediumpath_v1) ;  /* 0x00000aa000107944 */ /* 0x001fea0003c00000 */
.L_x_13249:
[----:B------:R-:W-:Y:S05]  /*95b20*/  BSYNC.RECONVERGENT B6 ;  /* 0x0000000000067941 */ /* 0x000fea0003800200 */
.L_x_13248:
[----:B0-----:R-:W-:Y:S02]  /*95b30*/  IMAD.MOV.U32 R60, RZ, RZ, R2 ;  /* 0x000000ffff3c7224 */ /* 0x001fe400078e0002 */
[----:B------:R-:W-:Y:S01]  /*95b40*/  IMAD.MOV.U32 R61, RZ, RZ, R3 ;  /* 0x000000ffff3d7224 */ /* 0x000fe200078e0003 */
[----:B------:R-:W-:Y:S06]  /*95b50*/  BRA `(.L_x_13250) ;  /* 0x0000001000dc7947 */ /* 0x000fec0003800000 */
.L_x_13238:
        /* <DEDUP_REMOVED lines=63> */
.L_x_13253:
[----:B------:R-:W-:Y:S05]  /*95f50*/  BSYNC.RECONVERGENT B6 ;  /* 0x0000000000067941 */ /* 0x000fea0003800200 */
.L_x_13252:
[----:B------:R-:W-:Y:S02]  /*95f60*/  IMAD.MOV.U32 R60, RZ, RZ, R2 ;  /* 0x000000ffff3c7224 */ /* 0x000fe400078e0002 */
[----:B------:R-:W-:Y:S01]  /*95f70*/  IMAD.MOV.U32 R61, RZ, RZ, R3 ;  /* 0x000000ffff3d7224 */ /* 0x000fe200078e0003 */
[----:B------:R-:W-:Y:S06]  /*95f80*/  BRA `(.L_x_13250) ;  /* 0x0000000c00d07947 */ /* 0x000fec0003800000 */
.L_x_13251:
        /* <DEDUP_REMOVED lines=69> */
.L_x_13255:
[----:B------:R-:W-:Y:S05]  /*963e0*/  BSYNC.RECONVERGENT B6 ;  /* 0x0000000000067941 */ /* 0x000fea0003800200 */
.L_x_13254:
        /* <DEDUP_REMOVED lines=48> */
.L_x_13257:
[----:B------:R-:W-:Y:S05]  /*966f0*/  BSYNC.RECONVERGENT B6 ;  /* 0x0000000000067941 */ /* 0x000fea0003800200 */
.L_x_13256:
[----:B------:R-:W0:Y:S01]  /*96700*/  DMUL R58, R58, 8.11296384146066816958e+31 ;  /* 0x469000003a3a7828 */ /* 0x000e220000000000 */
[----:B------:R-:W-:Y:S02]  /*96710*/  IMAD.MOV.U32 R60, RZ, RZ, R2 ;  /* 0x000000ffff3c7224 */ /* 0x000fe400078e0002 */
[----:B------:R-:W-:Y:S01]  /*96720*/  IMAD.MOV.U32 R61, RZ, RZ, R3 ;  /* 0x000000ffff3d7224 */ /* 0x000fe200078e0003 */
[----:B0-----:R-:W-:Y:S06]  /*96730*/  BRA `(.L_x_13250) ;  /* 0x0000000400e47947 */ /* 0x001fec0003800000 */
.L_x_13237:
        /* <DEDUP_REMOVED lines=53> */
.L_x_13259:
[----:B------:R-:W-:Y:S05]  /*96a90*/  BSYNC.RECONVERGENT B6 ;  /* 0x0000000000067941 */ /* 0x000fea0003800200 */
.L_x_13258:
        /* <DEDUP_REMOVED lines=63> */
.L_x_13261:
[----:B------:R-:W-:Y:S05]  /*96e90*/  BSYNC.RECONVERGENT B6 ;  /* 0x0000000000067941 */ /* 0x000fea0003800200 */
.L_x_13260:
[----:B------:R0:W1:Y:S01]  /*96ea0*/  DMUL R60, R2, R60 ;  /* 0x0000003c023c7228 */ /* 0x0000620000000000 */
[----:B------:R-:W-:Y:S02]  /*96eb0*/  IMAD.MOV.U32 R58, RZ, RZ, 0x0 ;  /* 0x00000000ff3a7424 */ /* 0x000fe400078e00ff */
[----:B01----:R-:W-:-:S07]  /*96ec0*/  IMAD.MOV.U32 R59, RZ, RZ, 0x3ff00000 ;  /* 0x3ff00000ff3b7424 */ /* 0x003fce00078e00ff */
.L_x_13250:
[----:B------:R-:W-:Y:S05]  /*96ed0*/  BSYNC.RECONVERGENT B5 ;  /* 0x0000000000057941 */ /* 0x000fea0003800200 */
.L_x_13236:
[----:B------:R-:W-:Y:S05]  /*96ee0*/  BRA `(.L_x_13262) ;  /* 0x0000000000187947 */ /* 0x000fea0003800000 */
.L_x_13228:
[----:B------:R0:W1:-:S15]  /*96ef0*/  DMUL R60, R16, 9.00719925474099200000e+15 ;  /* 0x43400000103c7828 */ /* 0x00005e0000000000 */
[----:B------:R-:W-:-:S15]  /*96f00*/  NOP ;  /* 0x0000000000007918 */ /* 0x000fde0000000000 */
[----:B------:R-:W-:-:S15]  /*96f10*/  NOP ;  /* 0x0000000000007918 */ /* 0x000fde0000000000 */
[----:B------:R-:W-:-:S15]  /*96f20*/  NOP ;  /* 0x0000000000007918 */ /* 0x000fde0000000000 */
[----:B------:R-:W-:-:S04]  /*96f30*/  NOP ;  /* 0x0000000000007918 */ /* 0x000fc80000000000 */
[----:B01----:R-:W2:Y:S02]  /*96f40*/  DMUL R58, R58, 9.00719925474099200000e+15 ;  /* 0x434000003a3a7828 */ /* 0x003ea40000000000 */
.L_x_13262:
[----:B------:R-:W-:Y:S05]  /*96f50*/  BSYNC.RELIABLE B3 ;  /* 0x0000000000037941 */ /* 0x000fea0003800100 */
.L_x_13227:
        /* <DEDUP_REMOVED lines=67> */
[----:B------:R-:W-:Y:S05]  /*97390*/  CALL.REL.NOINC `($__internal_28_$__cuda_sm20_div_rn_f64_full) ;  /* 0x00000a7c00bc7944 */ /* 0x000fea0003c00000 */
.L_x_13265:
[----:B------:R-:W-:Y:S05]  /*973a0*/  BSYNC.RECONVERGENT B3 ;  /* 0x0000000000037941 */ /* 0x000fea0003800200 */
.L_x_13264:
        /* <DEDUP_REMOVED lines=176> */
.L_x_13267:
[----:B------:R-:W-:Y:S02]  /*97eb0*/  FSEL R2, RZ, 3.37028055040000000000e+12, P0 ;  /* 0x54442d18ff027808 */ /* 0x000fe40000000000 */
[----:B------:R-:W-:-:S07]  /*97ec0*/  FSEL R3, RZ, 2.1426990032196044922, P0 ;  /* 0x400921fbff037808 */ /* 0x000fce0000000000 */
.L_x_13268:
[----:B------:R-:W-:Y:S05]  /*97ed0*/  BSYNC.RECONVERGENT B0 ;  /* 0x0000000000007941 */ /* 0x000fea0003800200 */
.L_x_13266:
        /* <DEDUP_REMOVED lines=10> */
.L_x_13263:
        /* <DEDUP_REMOVED lines=62> */
.L_x_13270:
[----:B------:R-:W-:Y:S05]  /*98360*/  BSYNC.RECONVERGENT B3 ;  /* 0x0000000000037941 */ /* 0x000fea0003800200 */
.L_x_13269:
        /* <DEDUP_REMOVED lines=176> */
.L_x_13272:
[----:B------:R-:W-:Y:S02]  /*98e70*/  FSEL R2, RZ, 3.37028055040000000000e+12, P0 ;  /* 0x54442d18ff027808 */ /* 0x000fe40000000000 */
[----:B------:R-:W-:-:S07]  /*98e80*/  FSEL R3, RZ, 2.1426990032196044922, P0 ;  /* 0x400921fbff037808 */ /* 0x000fce0000000000 */
.L_x_13273:
[----:B------:R-:W-:Y:S05]  /*98e90*/  BSYNC.RECONVERGENT B0 ;  /* 0x0000000000007941 */ /* 0x000fea0003800200 */
.L_x_13271:
        /* <DEDUP_REMOVED lines=9> */
.L_x_13234:
[----:B------:R-:W-:Y:S05]  /*98f30*/  BSYNC.RECONVERGENT B4 ;  /* 0x0000000000047941 */ /* 0x000fea0003800200 */
.L_x_13226:
[----:B------:R-:W-:Y:S01]  /*98f40*/  ISETP.GE.AND P0, PT, R23, RZ, PT ;  /* 0x000000ff1700720c */ /* 0x000fe20003f06270 */
[----:B------:R-:W0:Y:S03]  /*98f50*/  DADD R16, -RZ, -R18 ;  /* 0x00000000ff107229 */ /* 0x000e260000000912 */
[----:B0-----:R-:W-:Y:S02]  /*98f60*/  FSEL R18, R18, R16, !P0 ;  /* 0x0000001012127208 */ /* 0x001fe40004000000 */
[----:B------:R-:W-:Y:S01]  /*98f70*/  FSEL R19, R19, R17, !P0 ;  /* 0x0000001113137208 */ /* 0x000fe20004000000 */
[----:B------:R-:W-:Y:S06]  /*98f80*/  BRA `(.L_x_13190) ;  /* 0x00000068001c7947 */ /* 0x000fec0003800000 */
.L_x_13193:
        /* <DEDUP_REMOVED lines=15> */
.L_x_13192:
[----:B------:R2:W3:Y:S01]  /*99080*/  DADD R18, -RZ, -R22 ;  /* 0x00000000ff127229 */ /* 0x0004e20000000916 */
[----:B------:R-:W-:Y:S01]  /*99090*/  CS2R R2, SRZ ;  /* 0x0000000000027805 */ /* 0x000fe2000001ff00 */
[----:B--23--:R-:W-:Y:S06]  /*990a0*/  BRA `(.L_x_13190) ;  /* 0x0000006400d47947 */ /* 0x00cfec0003800000 */
.L_x_13191:
        /* <DEDUP_REMOVED lines=266> */
.L_x_13278:
[----:B------:R-:W-:Y:S05]  /*9a150*/  BSYNC.RECONVERGENT B0 ;  /* 0x0000000000007941 */ /* 0x000fea0003800200 */
.L_x_13277:
        /* <DEDUP_REMOVED lines=8> */
.L_x_13280:
[----:B------:R-:W-:Y:S05]  /*9a1e0*/  BSYNC.RECONVERGENT B4 ;  /* 0x0000000000047941 */ /* 0x000fea0003800200 */
.L_x_13279:
        /* <DEDUP_REMOVED lines=177> */
.L_x_13282:
[----:B------:R-:W-:Y:S02]  /*9ad00*/  FSEL R2, RZ, 3.37028055040000000000e+12, P0 ;  /* 0x54442d18ff027808 */ /* 0x000fe40000000000 */
[----:B------:R-:W-:-:S07]  /*9ad10*/  FSEL R3, RZ, 2.1426990032196044922, P0 ;  /* 0x400921fbff037808 */ /* 0x000fce0000000000 */
.L_x_13283:
[----:B------:R-:W-:Y:S05]  /*9ad20*/  BSYNC.RECONVERGENT B0 ;  /* 0x0000000000007941 */ /* 0x000fea0003800200 */
.L_x_13281:
        /* <DEDUP_REMOVED lines=14> */
.L_x_13276:
        /* <DEDUP_REMOVED lines=324> */
.L_x_13286:
[----:B------:R-:W-:Y:S05]  /*9c250*/  BSYNC.RECONVERGENT B0 ;  /* 0x0000000000007941 */ /* 0x000fea0003800200 */
.L_x_13285:
        /* <DEDUP_REMOVED lines=8> */
.L_x_13288:
[----:B------:R-:W-:Y:S05]  /*9c2e0*/  BSYNC.RECONVERGENT B4 ;  /* 0x0000000000047941 */ /* 0x000fea0003800200 */
.L_x_13287:
        /* <DEDUP_REMOVED lines=176> */
.L_x_13290:
[----:B------:R-:W-:Y:S02]  /*9cdf0*/  FSEL R2, RZ, 3.37028055040000000000e+12, P0 ;  /* 0x54442d18ff027808 */ /* 0x000fe40000000000 */
[----:B------:R-:W-:-:S07]  /*9ce00*/  FSEL R3, RZ, 2.1426990032196044922, P0 ;  /* 0x400921fbff037808 */ /* 0x000fce0000000000 */
.L_x_13291:
[----:B------:R-:W-:Y:S05]  /*9ce10*/  BSYNC.RECONVERGENT B0 ;  /* 0x0000000000007941 */ /* 0x000fea0003800200 */
.L_x_13289:
        /* <DEDUP_REMOVED lines=10> */
.L_x_13275:
        /* <DEDUP_REMOVED lines=53> */
.L_x_13293:
[----:B------:R-:W-:Y:S05]  /*9d210*/  BSYNC.RECONVERGENT B4 ;  /* 0x0000000000047941 */ /* 0x000fea0003800200 */
.L_x_13292:
        /* <DEDUP_REMOVED lines=51> */
.L_x_13295:
[----:B------:R-:W-:Y:S05]  /*9d550*/  BSYNC.RECONVERGENT B4 ;  /* 0x0000000000047941 */ /* 0x000fea0003800200 */
.L_x_13294:
        /* <DEDUP_REMOVED lines=335> */
.L_x_13297:
[----:B------:R-:W-:Y:S05]  /*9ea50*/  BSYNC.RECONVERGENT B0 ;  /* 0x0000000000007941 */ /* 0x000fea0003800200 */
.L_x_13296:
        /* <DEDUP_REMOVED lines=8> */
[----:B-12---:R-:W-:Y:S05]  /*9eae0*/  CALL.REL.NOINC `($__internal_28_$__cuda_sm20_div_rn_f64_full) ;  /* 0x00000a0400e87944 */ /* 0x006fea0003c00000 */
.L_x_13299:
[----:B------:R-:W-:Y:S05]  /*9eaf0*/  BSYNC.RECONVERGENT B4 ;  /* 0x0000000000047941 */ /* 0x000fea0003800200 */
.L_x_13298:
        /* <DEDUP_REMOVED lines=176> */
.L_x_13301:
[----:B------:R-:W-:Y:S02]  /*9f600*/  FSEL R2, RZ, 3.37028055040000000000e+12, P0 ;  /* 0x54442d18ff027808 */ /* 0x000fe40000000000 */
[----:B------:R-:W-:-:S07]  /*9f610*/  FSEL R3, RZ, 2.1426990032196044922, P0 ;  /* 0x400921fbff037808 */ /* 0x000fce0000000000 */
.L_x_13302:
[----:B------:R-:W-:Y:S05]  /*9f620*/  BSYNC.RECONVERGENT B0 ;  /* 0x0000000000007941 */ /* 0x000fea0003800200 */
.L_x_13300:
        /* <DEDUP_REMOVED lines=13> */
.L_x_13284:
[----:B------:R-:W-:Y:S05]  /*9f700*/  BSYNC.RECONVERGENT B3 ;  /* 0x0000000000037941 */ /* 0x000fea0003800200 */
.L_x_13274:
        /* <DEDUP_REMOVED lines=15> */
.L_x_13190:
[----:B------:R-:W-:Y:S05]  /*9f800*/  BSYNC.RECONVERGENT B1 ;  /* 0x0000000000017941 */ /* 0x000fea0003800200 */
.L_x_13188:
        /* <DEDUP_REMOVED lines=27> */
.L_x_13187:
[----:B------:R-:W-:Y:S05]  /*9f9c0*/  BSYNC.RECONVERGENT B2 ;  /* 0x0000000000027941 */ /* 0x000fea0003800200 */
.L_x_13186:
        /* <DEDUP_REMOVED lines=17> */
.L_x_13305:
[----:B------:R-:W-:-:S13]  /*9fae0*/  ISETP.GE.AND P0, PT, R47, UR5, PT ;  /* 0x000000052f007c0c */ /* 0x000fda000bf06270 */
[----:B------:R-:W-:Y:S05]  /*9faf0*/  @P0 BRA `(.L_x_13307) ;  /* 0x0000000000300947 */ /* 0x000fea0003800000 */
[----:B-1----:R-:W1:Y:S01]  /*9fb00*/  LDC.64 R2, c[0x0][0x388] ;  /* 0x0000e200ff027b82 */ /* 0x002e620000000a00 */
[C---:B------:R-:W-:Y:S02]  /*9fb10*/  VIADD R21, R47.reuse, UR4 ;  /* 0x000000042f157c36 */ /* 0x040fe40008000000 */
[----:B------:R-:W-:Y:S02]  /*9fb20*/  VIADD R47, R47, 0x80 ;  /* 0x000000802f2f7836 */ /* 0x000fe40000000000 */
[----:B-1----:R-:W-:-:S05]  /*9fb30*/  IMAD.WIDE.U32 R2, R21, 0x10, R2 ;  /* 0x0000001015027825 */ /* 0x002fca00078e0002 */
[----:B------:R2:W-:Y:S02]  /*9fb40*/  STG.E.128 desc[UR8][R2.64], R36 ;  /* 0x0000002402007986 */ /* 0x0005e4000c101d08 */
.L_x_13306:
[----:B------:R-:W-:-:S13]  /*9fb50*/  ISETP.GE.AND P0, PT, R47, UR5, PT ;  /* 0x000000052f007c0c */ /* 0x000fda000bf06270 */
[----:B------:R-:W-:Y:S05]  /*9fb60*/  @P0 BRA `(.L_x_13308) ;  /* 0x0000000000300947 */ /* 0x000fea0003800000 */
[----:B-12---:R-:W1:Y:S01]  /*9fb70*/  LDC.64 R2, c[0x0][0x388] ;  /* 0x0000e200ff027b82 */ /* 0x006e620000000a00 */
[C---:B------:R-:W-:Y:S02]  /*9fb80*/  VIADD R21, R47.reuse, UR4 ;  /* 0x000000042f157c36 */ /* 0x040fe40008000000 */
[----:B------:R-:W-:Y:S02]  /*9fb90*/  VIADD R47, R47, 0x80 ;  /* 0x000000802f2f7836 */ /* 0x000fe40000000000 */
[----:B-1----:R-:W-:-:S05]  /*9fba0*/  IMAD.WIDE.U32 R2, R21, 0x10, R2 ;  /* 0x0000001015027825 */ /* 0x002fca00078e0002 */
[----:B------:R2:W-:Y:S02]  /*9fbb0*/  STG.E.128 desc[UR8][R2.64], R40 ;  /* 0x0000002802007986 */ /* 0x0005e4000c101d08 */
.L_x_13307:
[----:B------:R-:W-:-:S13]  /*9fbc0*/  ISETP.GE.AND P0, PT, R47, UR5, PT ;  /* 0x000000052f007c0c */ /* 0x000fda000bf06270 */
[----:B------:R-:W-:Y:S05]  /*9fbd0*/  @P0 BRA `(.L_x_13309) ;  /* 0x0000000000340947 */ /* 0x000fea0003800000 */
[----:B-12---:R-:W1:Y:S01]  /*9fbe0*/  LDC.64 R2, c[0x0][0x388] ;  /* 0x0000e200ff027b82 */ /* 0x006e620000000a00 */
[C---:B------:R-:W-:Y:S01]  /*9fbf0*/  IADD3 R21, PT, PT, R47.reuse, UR4, RZ ;  /* 0x000000042f157c10 */ /* 0x040fe2000fffe0ff */
[----:B------:R-:W-:-:S04]  /*9fc00*/  VIADD R47, R47, 0x80 ;  /* 0x000000802f2f7836 */ /* 0x000fc80000000000 */
[----:B-1----:R-:W-:-:S05]  /*9fc10*/  IMAD.WIDE.U32 R2, R21, 0x10, R2 ;  /* 0x0000001015027825 */ /* 0x002fca00078e0002 */
[----:B------:R3:W-:Y:S02]  /*9fc20*/  STG.E.128 desc[UR8][R2.64], R4 ;  /* 0x0000000402007986 */ /* 0x0007e4000c101d08 */
.L_x_13308:
        /* <DEDUP_REMOVED lines=8> */
.L_x_13309:
[----:B------:R-:W-:Y:S05]  /*9fcb0*/  BSYNC.RELIABLE B1 ;  /* 0x0000000000017941 */ /* 0x000fea0003800100 */
.L_x_13304:
[----:B------:R-:W-:-:S13]  /*9fcc0*/  ISETP.GE.AND P0, PT, R47, UR5, PT ;  /* 0x000000052f007c0c */ /* 0x000fda000bf06270 */
[----:B-123--:R-:W1:Y:S01]  /*9fcd0*/  @!P0 LDC.64 R2, c[0x0][0x388] ;  /* 0x0000e200ff028b82 */ /* 0x00ee620000000a00 */
[C---:B------:R-:W-:Y:S02]  /*9fce0*/  @!P0 VIADD R5, R47.reuse, UR4 ;  /* 0x000000042f058c36 */ /* 0x040fe40008000000 */
[----:B------:R-:W-:Y:S02]  /*9fcf0*/  @!P0 VIADD R47, R47, 0x80 ;  /* 0x000000802f2f8836 */ /* 0x000fe40000000000 */
[----:B-1----:R-:W-:-:S05]  /*9fd00*/  @!P0 IMAD.WIDE.U32 R2, R5, 0x10, R2 ;  /* 0x0000001005028825 */ /* 0x002fca00078e0002 */
[----:B------:R4:W-:Y:S02]  /*9fd10*/  @!P0 STG.E.128 desc[UR8][R2.64], R12 ;  /* 0x0000000c02008986 */ /* 0x0009e4000c101d08 */
.L_x_13310:
[----:B------:R-:W-:Y:S05]  /*9fd20*/  BSYNC.RECONVERGENT B0 ;  /* 0x0000000000007941 */ /* 0x000fea0003800200 */
.L_x_13303:
        /* <DEDUP_REMOVED lines=8> */
.L_x_12380:
        /* <DEDUP_REMOVED lines=84> */
.L_x_13312:
        /* <DEDUP_REMOVED lines=77> */
[----:B-----5:R-:W-:Y:S05]  /*a07c0*/  CALL.REL.NOINC `($__internal_28_$__cuda_sm20_div_rn_f64_full) ;  /* 0x000009e800b07944 */ /* 0x020fea0003c00000 */
[----:B------:R-:W-:Y:S02]  /*a07d0*/  IMAD.MOV.U32 R62, RZ, RZ, R2 ;  /* 0x000000ffff3e7224 */ /* 0x000fe400078e0002 */
[----:B------:R-:W-:-:S07]  /*a07e0*/  IMAD.MOV.U32 R63, RZ, RZ, R3 ;  /* 0x000000ffff3f7224 */ /* 0x000fce00078e0003 */
.L_x_13318:
[----:B------:R-:W-:Y:S05]  /*a07f0*/  BSYNC.RECONVERGENT B3 ;  /* 0x0000000000037941 */ /* 0x000fea0003800200 */
.L_x_13317:
        /* <DEDUP_REMOVED lines=50> */
[----:B-----5:R-:W-:Y:S05]  /*a0b20*/  CALL.REL.NOINC `($__internal_28_$__cuda_sm20_div_rn_f64_full) ;  /* 0x000009e400d87944 */ /* 0x020fea0003c00000 */
.L_x_13320:
[----:B------:R-:W-:Y:S05]  /*a0b30*/  BSYNC.RECONVERGENT B3 ;  /* 0x0000000000037941 */ /* 0x000fea0003800200 */
.L_x_13319:
        /* <DEDUP_REMOVED lines=283> */
.L_x_13322:
[----:B------:R-:W-:Y:S01]  /*a1cf0*/  IMAD.MOV.U32 R32, RZ, RZ, 0x0 ;  /* 0x00000000ff207424 */ /* 0x000fe200078e00ff */
[----:B------:R-:W-:Y:S01]  /*a1d00*/  LOP3.LUT P0, RZ, R3, 0x7fffffff, RZ, 0xc0, !PT ;  /* 0x7fffffff03ff7812 */ /* 0x000fe2000780c0ff */
[----:B------:R-:W-:-:S06]  /*a1d10*/  IMAD.MOV.U32 R33, RZ, RZ, 0x7ff00000 ;  /* 0x7ff00000ff217424 */ /* 0x000fcc00078e00ff */
[----:B------:R-:W0:Y:S02]  /*a1d20*/  DFMA R2, R2, R32, +INF ;  /* 0x7ff000000202742b */ /* 0x000e240000000020 */
[----:B0-----:R-:W-:Y:S02]  /*a1d30*/  FSEL R62, R2, RZ, P0 ;  /* 0x000000ff023e7208 */ /* 0x001fe40000000000 */
[----:B------:R-:W-:-:S07]  /*a1d40*/  FSEL R63, R3, -QNAN , P0 ;  /* 0xfff00000033f7808 */ /* 0x000fce0000000000 */
.L_x_13323:
[----:B------:R-:W-:Y:S05]  /*a1d50*/  BSYNC.RECONVERGENT B0 ;  /* 0x0000000000007941 */ /* 0x000fea0003800200 */
.L_x_13321:
        /* <DEDUP_REMOVED lines=53> */
[----:B-----5:R-:W-:Y:S05]  /*a20b0*/  CALL.REL.NOINC `($__internal_28_$__cuda_sm20_div_rn_f64_full) ;  /* 0x000009d000747944 */ /* 0x020fea0003c00000 */
.L_x_13325:
[----:B------:R-:W-:Y:S05]  /*a20c0*/  BSYNC.RECONVERGENT B3 ;  /* 0x0000000000037941 */ /* 0x000fea0003800200 */
.L_x_13324:
        /* <DEDUP_REMOVED lines=198> */
.L_x_13316:
        /* <DEDUP_REMOVED lines=282> */
.L_x_13329:
[----:B------:R-:W-:Y:S01]  /*a3ed0*/  IMAD.MOV.U32 R32, RZ, RZ, 0x0 ;  /* 0x00000000ff207424 */ /* 0x000fe200078e00ff */
[----:B------:R-:W-:Y:S01]  /*a3ee0*/  LOP3.LUT P0, RZ, R3, 0x7fffffff, RZ, 0xc0, !PT ;  /* 0x7fffffff03ff7812 */ /* 0x000fe2000780c0ff */
[----:B------:R-:W-:-:S06]  /*a3ef0*/  IMAD.MOV.U32 R33, RZ, RZ, 0x7ff00000 ;  /* 0x7ff00000ff217424 */ /* 0x000fcc00078e00ff */
[----:B------:R-:W0:Y:S02]  /*a3f00*/  DFMA R2, R2, R32, +INF ;  /* 0x7ff000000202742b */ /* 0x000e240000000020 */
[----:B0-----:R-:W-:Y:S02]  /*a3f10*/  FSEL R62, R2, RZ, P0 ;  /* 0x000000ff023e7208 */ /* 0x001fe40000000000 */
[----:B------:R-:W-:-:S07]  /*a3f20*/  FSEL R63, R3, -QNAN , P0 ;  /* 0xfff00000033f7808 */ /* 0x000fce0000000000 */
.L_x_13330:
[----:B------:R-:W-:Y:S05]  /*a3f30*/  BSYNC.RECONVERGENT B0 ;  /* 0x0000000000007941 */ /* 0x000fea0003800200 */
.L_x_13328:
        /* <DEDUP_REMOVED lines=48> */
[----:B-----5:R-:W-:Y:S05]  /*a4240*/  CALL.REL.NOINC `($__internal_28_$__cuda_sm20_div_rn_f64_full) ;  /* 0x000009b000107944 */ /* 0x020fea0003c00000 */
.L_x_13332:
[----:B------:R-:W-:Y:S05]  /*a4250*/  BSYNC.RECONVERGENT B3 ;  /* 0x0000000000037941 */ /* 0x000fea0003800200 */
.L_x_13331:
        /* <DEDUP_REMOVED lines=193> */
.L_x_13327:
        /* <DEDUP_REMOVED lines=193> */
.L_x_13334:
[----:B------:R-:W-:Y:S01]  /*a5a80*/  MOV R2, 0x0 ;  /* 0x0000000000027802 */ /* 0x000fe20000000f00 */
[----:B------:R-:W-:Y:S01]  /*a5a90*/  IMAD.MOV.U32 R3, RZ, RZ, 0x7ff00000 ;  /* 0x7ff00000ff037424 */ /* 0x000fe200078e00ff */
[----:B------:R-:W-:-:S05]  /*a5aa0*/  LOP3.LUT P0, RZ, R33, 0x7fffffff, RZ, 0xc0, !PT ;  /* 0x7fffffff21ff7812 */ /* 0x000fca000780c0ff */
[----:B------:R-:W0:Y:S02]  /*a5ab0*/  DFMA R32, R32, R2, +INF ;  /* 0x7ff000002020742b */ /* 0x000e240000000002 */
[----:B0-----:R-:W-:Y:S02]  /*a5ac0*/  FSEL R62, R32, RZ, P0 ;  /* 0x000000ff203e7208 */ /* 0x001fe40000000000 */
[----:B------:R-:W-:-:S07]  /*a5ad0*/  FSEL R63, R33, -QNAN , P0 ;  /* 0xfff00000213f7808 */ /* 0x000fce0000000000 */
.L_x_13335:
[----:B------:R-:W-:Y:S05]  /*a5ae0*/  BSYNC.RECONVERGENT B0 ;  /* 0x0000000000007941 */ /* 0x000fea0003800200 */
.L_x_13333:
        /* <DEDUP_REMOVED lines=49> */
.L_x_13337:
[----:B------:R-:W-:Y:S05]  /*a5e00*/  BSYNC.RECONVERGENT B3 ;  /* 0x0000000000037941 */ /* 0x000fea0003800200 */
.L_x_13336:
        /* <DEDUP_REMOVED lines=197> */
.L_x_13326:
[----:B------:R-:W-:Y:S05]  /*a6a60*/  BSYNC.RECONVERGENT B2 ;  /* 0x0000000000027941 */ /* 0x000fea0003800200 */
.L_x_13315:
        /* <DEDUP_REMOVED lines=16> */
.L_x_13314:
        /* <DEDUP_REMOVED lines=40> */
.L_x_13338:
        /* <DEDUP_REMOVED lines=266> */
[----:B-----5:R-:W-:Y:S05]  /*a7e90*/  CALL.REL.NOINC `($__internal_29_$__cuda_sm20_dsqrt_rn_f64_mediumpath_v1) ;  /* 0x0000097c00307944 */ /* 0x020fea0003c00000 */
[----:B------:R-:W-:Y:S01]  /*a7ea0*/  IMAD.MOV.U32 R58, RZ, RZ, R2 ;  /* 0x000000ffff3a7224 */ /* 0x000fe200078e0002 */
[----:B------:R-:W-:-:S07]  /*a7eb0*/  MOV R59, R3 ;  /* 0x00000003003b7202 */ /* 0x000fce0000000f00 */
.L_x_13343:
[----:B------:R-:W-:Y:S05]  /*a7ec0*/  BSYNC.RECONVERGENT B3 ;  /* 0x0000000000037941 */ /* 0x000fea0003800200 */
.L_x_13342:
[----:B------:R-:W-:Y:S05]  /*a7ed0*/  BRA `(.L_x_13344) ;  /* 0x00000050004c7947 */ /* 0x000fea0003800000 */
.L_x_13341:
        /* <DEDUP_REMOVED lines=69> */
[----:B-----5:R-:W-:Y:S05]  /*a8330*/  CALL.REL.NOINC `($__internal_28_$__cuda_sm20_div_rn_f64_full) ;  /* 0x0000096c00d47944 */ /* 0x020fea0003c00000 */
.L_x_13349:
[----:B------:R-:W-:Y:S05]  /*a8340*/  BSYNC.RECONVERGENT B4 ;  /* 0x0000000000047941 */ /* 0x000fea0003800200 */
.L_x_13348:
[----:B------:R-:W-:Y:S01]  /*a8350*/  MOV R58, R2 ;  /* 0x00000002003a7202 */ /* 0x000fe20000000f00 */
[----:B------:R-:W-:-:S07]  /*a8360*/  IMAD.MOV.U32 R59, RZ, RZ, R3 ;  /* 0x000000ffff3b7224 */ /* 0x000fce00078e0003 */
.L_x_13347:
[----:B------:R-:W-:Y:S05]  /*a8370*/  BSYNC.RECONVERGENT B3 ;  /* 0x0000000000037941 */ /* 0x000fea0003800200 */
.L_x_13346:
        /* <DEDUP_REMOVED lines=74> */
[----:B-----5:R-:W-:Y:S05]  /*a8820*/  CALL.REL.NOINC `($__internal_28_$__cuda_sm20_div_rn_f64_full) ;  /* 0x0000096800987944 */ /* 0x020fea0003c00000 */
.L_x_13352:
[----:B------:R-:W-:Y:S05]  /*a8830*/  BSYNC.RECONVERGENT B4 ;  /* 0x0000000000047941 */ /* 0x000fea0003800200 */
.L_x_13351:
[----:B------:R-:W-:Y:S05]  /*a8840*/  BSYNC.RECONVERGENT B3 ;  /* 0x0000000000037941 */ /* 0x000fea0003800200 */
.L_x_13350:
        /* <DEDUP_REMOVED lines=69> */
[----:B-----5:R-:W-:Y:S05]  /*a8ca0*/  CALL.REL.NOINC `($__internal_29_$__cuda_sm20_dsqrt_rn_f64_mediumpath_v1) ;  /* 0x0000096c00ac7944 */ /* 0x020fea0003c00000 */
[----:B------:R-:W-:Y:S02]  /*a8cb0*/  IMAD.MOV.U32 R50, RZ, RZ, R2 ;  /* 0x000000ffff327224 */ /* 0x000fe400078e0002 */
[----:B------:R-:W-:-:S07]  /*a8cc0*/  IMAD.MOV.U32 R51, RZ, RZ, R3 ;  /* 0x000000ffff337224 */ /* 0x000fce00078e0003 */
.L_x_13354:
[----:B------:R-:W-:Y:S05]  /*a8cd0*/  BSYNC.RECONVERGENT B3 ;  /* 0x0000000000037941 */ /* 0x000fea0003800200 */
.L_x_13353:
        /* <DEDUP_REMOVED lines=56> */
[----:B-----5:R-:W-:Y:S05]  /*a9060*/  CALL.REL.NOINC `($__internal_28_$__cuda_sm20_div_rn_f64_full) ;  /* 0x0000096000887944 */ /* 0x020fea0003c00000 */
.L_x_13357:
[----:B------:R-:W-:Y:S05]  /*a9070*/  BSYNC.RECONVERGENT B3 ;  /* 0x0000000000037941 */ /* 0x000fea0003800200 */
.L_x_13356:
        /* <DEDUP_REMOVED lines=78> */
.L_x_13355:
        /* <DEDUP_REMOVED lines=185> */
.L_x_13358:
[----:B------:R-:W-:Y:S01]  /*aa0f0*/  IMAD.MOV.U32 R32, RZ, RZ, 0x0 ;  /* 0x00000000ff207424 */ /* 0x000fe200078e00ff */
[----:B------:R-:W-:Y:S02]  /*aa100*/  MOV R33, 0x7ff00000 ;  /* 0x7ff0000000217802 */ /* 0x000fe40000000f00 */
[----:B------:R-:W-:-:S04]  /*aa110*/  LOP3.LUT P0, RZ, R3, 0x7fffffff, RZ, 0xc0, !PT ;  /* 0x7fffffff03ff7812 */ /* 0x000fc8000780c0ff */
[----:B------:R-:W0:Y:S02]  /*aa120*/  DFMA R2, R2, R32, +INF ;  /* 0x7ff000000202742b */ /* 0x000e240000000020 */
[----:B0-----:R-:W-:Y:S02]  /*aa130*/  FSEL R58, R2, RZ, P0 ;  /* 0x000000ff023a7208 */ /* 0x001fe40000000000 */
[----:B------:R-:W-:Y:S01]  /*aa140*/  FSEL R59, R3, -QNAN , P0 ;  /* 0xfff00000033b7808 */ /* 0x000fe20000000000 */
[----:B------:R-:W-:Y:S06]  /*aa150*/  BRA `(.L_x_13344) ;  /* 0x0000002c00ac7947 */ /* 0x000fec0003800000 */
.L_x_13345:
        /* <DEDUP_REMOVED lines=59> */
[----:B-----5:R-:W-:Y:S05]  /*aa510*/  CALL.REL.NOINC `($__internal_29_$__cuda_sm20_dsqrt_rn_f64_mediumpath_v1) ;  /* 0x0000095400907944 */ /* 0x020fea0003c00000 */
[----:B------:R-:W-:Y:S02]  /*aa520*/  IMAD.MOV.U32 R48, RZ, RZ, R2 ;  /* 0x000000ffff307224 */ /* 0x000fe400078e0002 */
[----:B------:R-:W-:-:S07]  /*aa530*/  IMAD.MOV.U32 R49, RZ, RZ, R3 ;  /* 0x000000ffff317224 */ /* 0x000fce00078e0003 */
.L_x_13361:
[----:B------:R-:W-:Y:S05]  /*aa540*/  BSYNC.RECONVERGENT B3 ;  /* 0x0000000000037941 */ /* 0x000fea0003800200 */
.L_x_13360:
        /* <DEDUP_REMOVED lines=49> */
.L_x_13363:
[----:B------:R-:W-:Y:S05]  /*aa860*/  BSYNC.RECONVERGENT B3 ;  /* 0x0000000000037941 */ /* 0x000fea0003800200 */
.L_x_13362:
[----:B------:R-:W-:Y:S02]  /*aa870*/  IMAD.MOV.U32 R58, RZ, RZ, R2 ;  /* 0x000000ffff3a7224 */ /* 0x000fe400078e0002 */
[----:B------:R-:W-:Y:S01]  /*aa880*/  IMAD.MOV.U32 R59, RZ, RZ, R3 ;  /* 0x000000ffff3b7224 */ /* 0x000fe200078e0003 */
[----:B------:R-:W-:Y:S06]  /*aa890*/  BRA `(.L_x_13344) ;  /* 0x0000002400dc7947 */ /* 0x000fec0003800000 */
.L_x_13359:
        /* <DEDUP_REMOVED lines=55> */
.L_x_13365:
[----:B------:R-:W-:Y:S05]  /*aac10*/  BSYNC.RECONVERGENT B3 ;  /* 0x0000000000037941 */ /* 0x000fea0003800200 */
.L_x_13364:
        /* <DEDUP_REMOVED lines=56> */
[----:B-----5:R-:W-:Y:S05]  /*aafa0*/  CALL.REL.NOINC `($__internal_28_$__cuda_sm20_div_rn_f64_full) ;  /* 0x0000094000b87944 */ /* 0x020fea0003c00000 */
.L_x_13368:
[----:B------:R-:W-:Y:S05]  /*aafb0*/  BSYNC.RECONVERGENT B3 ;  /* 0x0000000000037941 */ /* 0x000fea0003800200 */
.L_x_13367:
        /* <DEDUP_REMOVED lines=78> */
.L_x_13366:
        /* <DEDUP_REMOVED lines=185> */
.L_x_13369:
[----:B------:R-:W-:Y:S01]  /*ac030*/  MOV R32, 0x0 ;  /* 0x0000000000207802 */ /* 0x000fe20000000f00 */
[----:B------:R-:W-:Y:S01]  /*ac040*/  IMAD.MOV.U32 R33, RZ, RZ, 0x7ff00000 ;  /* 0x7ff00000ff217424 */ /* 0x000fe200078e00ff */
[----:B------:R-:W-:-:S05]  /*ac050*/  LOP3.LUT P0, RZ, R3, 0x7fffffff, RZ, 0xc0, !PT ;  /* 0x7fffffff03ff7812 */ /* 0x000fca000780c0ff */
[----:B------:R-:W0:Y:S02]  /*ac060*/  DFMA R2, R2, R32, +INF ;  /* 0x7ff000000202742b */ /* 0x000e240000000020 */
[----:B0-----:R-:W-:Y:S02]  /*ac070*/  FSEL R58, R2, RZ, P0 ;  /* 0x000000ff023a7208 */ /* 0x001fe40000000000 */
[----:B------:R-:W-:Y:S01]  /*ac080*/  FSEL R59, R3, -QNAN , P0 ;  /* 0xfff00000033b7808 */ /* 0x000fe20000000000 */
[----:B------:R-:W-:Y:S06]  /*ac090*/  BRA `(.L_x_13344) ;  /* 0x0000000c00dc7947 */ /* 0x000fec0003800000 */
.L_x_13340:
        /* <DEDUP_REMOVED lines=55> */
.L_x_13371:
[----:B------:R-:W-:Y:S05]  /*ac410*/  BSYNC.RECONVERGENT B3 ;  /* 0x0000000000037941 */ /* 0x000fea0003800200 */
.L_x_13370:
        /* <DEDUP_REMOVED lines=185> */
.L_x_13372:
[----:B------:R-:W-:Y:S01]  /*acfb0*/  IMAD.MOV.U32 R32, RZ, RZ, 0x0 ;  /* 0x00000000ff207424 */ /* 0x000fe200078e00ff */
[----:B------:R-:W-:Y:S02]  /*acfc0*/  MOV R33, 0x7ff00000 ;  /* 0x7ff0000000217802 */ /* 0x000fe40000000f00 */
[----:B------:R-:W-:-:S04]  /*acfd0*/  LOP3.LUT P0, RZ, R3, 0x7fffffff, RZ, 0xc0, !PT ;  /* 0x7fffffff03ff7812 */ /* 0x000fc8000780c0ff */
[----:B------:R-:W0:Y:S02]  /*acfe0*/  DFMA R2, R2, R32, +INF ;  /* 0x7ff000000202742b */ /* 0x000e240000000020 */
[----:B0-----:R-:W-:Y:S02]  /*acff0*/  FSEL R58, R2, RZ, P0 ;  /* 0x000000ff023a7208 */ /* 0x001fe40000000000 */
[----:B------:R-:W-:-:S07]  /*ad000*/  FSEL R59, R3, -QNAN , P0 ;  /* 0xfff00000033b7808 */ /* 0x000fce0000000000 */
.L_x_13344:
[----:B------:R-:W-:Y:S05]  /*ad010*/  BSYNC.RECONVERGENT B2 ;  /* 0x0000000000027941 */ /* 0x000fea0003800200 */
.L_x_13339:
        /* <DEDUP_REMOVED lines=62> */
.L_x_13377:
[----:B------:R-:W-:Y:S05]  /*ad400*/  BSYNC.RECONVERGENT B4 ;  /* 0x0000000000047941 */ /* 0x000fea0003800200 */
.L_x_13376:
        /* <DEDUP_REMOVED lines=61> */
[----:B-----5:R-:W-:Y:S05]  /*ad7e0*/  CALL.REL.NOINC `($__internal_29_$__cuda_sm20_dsqrt_rn_f64_mediumpath_v1) ;  /* 0x0000092000dc7944 */ /* 0x020fea0003c00000 */
[----:B------:R-:W-:Y:S01]  /*ad7f0*/  MOV R70, R2 ;  /* 0x0000000200467202 */ /* 0x000fe20000000f00 */
[----:B------:R-:W-:-:S07]  /*ad800*/  IMAD.MOV.U32 R71, RZ, RZ, R3 ;  /* 0x000000ffff477224 */ /* 0x000fce00078e0003 */
.L_x_13381:
[----:B------:R-:W-:Y:S05]  /*ad810*/  BSYNC.RECONVERGENT B5 ;  /* 0x0000000000057941 */ /* 0x000fea0003800200 */
.L_x_13380:
        /* <DEDUP_REMOVED lines=59> */
[----:B-----5:R-:W-:Y:S05]  /*adbd0*/  CALL.REL.NOINC `($__internal_29_$__cuda_sm20_dsqrt_rn_f64_mediumpath_v1) ;  /* 0x0000091c00e07944 */ /* 0x020fea0003c00000 */
.L_x_13383:
[----:B------:R-:W-:Y:S05]  /*adbe0*/  BSYNC.RECONVERGENT B5 ;  /* 0x0000000000057941 */ /* 0x000fea0003800200 */
.L_x_13382:
[----:B------:R0:W1:Y:S01]  /*adbf0*/  DMUL R70, R2, R70 ;  /* 0x0000004602467228 */ /* 0x0000620000000000 */
[----:B------:R-:W-:Y:S01]  /*adc00*/  IMAD.MOV.U32 R6, RZ, RZ, 0x0 ;  /* 0x00000000ff067424 */ /* 0x000fe200078e00ff */
[----:B------:R-:W-:Y:S01]  /*adc10*/  MOV R7, 0x3ff00000 ;  /* 0x3ff0000000077802 */ /* 0x000fe20000000f00 */
[----:B01----:R-:W-:Y:S06]  /*adc20*/  BRA `(.L_x_13384) ;  /* 0x0000001800707947 */ /* 0x003fec0003800000 */
.L_x_13379:
        /* <DEDUP_REMOVED lines=70> */
.L_x_13389:
[----:B------:R-:W-:Y:S05]  /*ae090*/  BSYNC.RECONVERGENT B6 ;  /* 0x0000000000067941 */ /* 0x000fea0003800200 */
.L_x_13388:
[----:B------:R-:W-:Y:S01]  /*ae0a0*/  MOV R70, R2 ;  /* 0x0000000200467202 */ /* 0x000fe20000000f00 */
[----:B------:R-:W-:-:S07]  /*ae0b0*/  IMAD.MOV.U32 R71, RZ, RZ, R3 ;  /* 0x000000ffff477224 */ /* 0x000fce00078e0003 */
.L_x_13387:
[----:B------:R-:W-:Y:S05]  /*ae0c0*/  BSYNC.RECONVERGENT B5 ;  /* 0x0000000000057941 */ /* 0x000fea0003800200 */
.L_x_13386:
        /* <DEDUP_REMOVED lines=68> */
.L_x_13393:
[----:B------:R-:W-:Y:S05]  /*ae510*/  BSYNC.RECONVERGENT B6 ;  /* 0x0000000000067941 */ /* 0x000fea0003800200 */
.L_x_13392:
[----:B------:R-:W-:Y:S01]  /*ae520*/  IMAD.MOV.U32 R60, RZ, RZ, R2 ;  /* 0x000000ffff3c7224 */ /* 0x000fe200078e0002 */
[----:B------:R-:W-:-:S07]  /*ae530*/  MOV R61, R3 ;  /* 0x00000003003d7202 */ /* 0x000fce0000000f00 */
.L_x_13391:
[----:B------:R-:W-:Y:S05]  /*ae540*/  BSYNC.RECONVERGENT B5 ;  /* 0x0000000000057941 */ /* 0x000fea0003800200 */
.L_x_13390:
        /* <DEDUP_REMOVED lines=72> */
[----:B-----5:R-:W-:Y:S05]  /*ae9d0*/  CALL.REL.NOINC `($__internal_29_$__cuda_sm20_dsqrt_rn_f64_mediumpath_v1) ;  /* 0x0000091000607944 */ /* 0x020fea0003c00000 */
.L_x_13395:
[----:B------:R-:W-:Y:S05]  /*ae9e0*/  BSYNC.RECONVERGENT B5 ;  /* 0x0000000000057941 */ /* 0x000fea0003800200 */
.L_x_13394:
[----:B------:R-:W-:Y:S01]  /*ae9f0*/  MOV R70, R2 ;  /* 0x0000000200467202 */ /* 0x000fe20000000f00 */
[----:B------:R-:W-:Y:S01]  /*aea00*/  IMAD.MOV.U32 R71, RZ, RZ, R3 ;  /* 0x000000ffff477224 */ /* 0x000fe200078e0003 */
[----:B------:R-:W-:Y:S06]  /*aea10*/  BRA `(.L_x_13384) ;  /* 0x0000000800f47947 */ /* 0x000fec0003800000 */
.L_x_13385:
        /* <DEDUP_REMOVED lines=68> */
[----:B-----5:R-:W-:Y:S05]  /*aee60*/  CALL.REL.NOINC `($__internal_29_$__cuda_sm20_dsqrt_rn_f64_mediumpath_v1) ;  /* 0x0000090c003c7944 */ /* 0x020fea0003c00000 */
[----:B------:R-:W-:Y:S01]  /*aee70*/  MOV R32, R2 ;  /* 0x0000000200207202 */ /* 0x000fe20000000f00 */
[----:B------:R-:W-:-:S07]  /*aee80*/  IMAD.MOV.U32 R33, RZ, RZ, R3 ;  /* 0x000000ffff217224 */ /* 0x000fce00078e0003 */
.L_x_13398:
[----:B------:R-:W-:Y:S05]  /*aee90*/  BSYNC.RECONVERGENT B5 ;  /* 0x0000000000057941 */ /* 0x000fea0003800200 */
.L_x_13397:
        /* <DEDUP_REMOVED lines=48> */
.L_x_13400:
[----:B------:R-:W-:Y:S05]  /*af1a0*/  BSYNC.RECONVERGENT B5 ;  /* 0x0000000000057941 */ /* 0x000fea0003800200 */
.L_x_13399:
[----:B------:R-:W0:Y:S01]  /*af1b0*/  DMUL R6, R6, 8.11296384146066816958e+31 ;  /* 0x4690000006067828 */ /* 0x000e220000000000 */
[----:B------:R-:W-:Y:S01]  /*af1c0*/  IMAD.MOV.U32 R70, RZ, RZ, R2 ;  /* 0x000000ffff467224 */ /* 0x000fe200078e0002 */
[----:B------:R-:W-:Y:S01]  /*af1d0*/  MOV R71, R3 ;  /* 0x0000000300477202 */ /* 0x000fe20000000f00 */
[----:B0-----:R-:W-:Y:S06]  /*af1e0*/  BRA `(.L_x_13384) ;  /* 0x0000000400007947 */ /* 0x001fec0003800000 */
.L_x_13396:
        /* <DEDUP_REMOVED lines=60> */
[----:B-----5:R-:W-:Y:S05]  /*af5b0*/  CALL.REL.NOINC `($__internal_29_$__cuda_sm20_dsqrt_rn_f64_mediumpath_v1) ;  /* 0x0000090400687944 */ /* 0x020fea0003c00000 */
.L_x_13402:
[----:B------:R-:W-:Y:S05]  /*af5c0*/  BSYNC.RECONVERGENT B5 ;  /* 0x0000000000057941 */ /* 0x000fea0003800200 */
.L_x_13401:
[----:B------:R-:W-:Y:S02]  /*af5d0*/  IMAD.MOV.U32 R70, RZ, RZ, R2 ;  /* 0x000000ffff467224 */ /* 0x000fe400078e0002 */
[----:B------:R-:W-:-:S07]  /*af5e0*/  IMAD.MOV.U32 R71, RZ, RZ, R3 ;  /* 0x000000ffff477224 */ /* 0x000fce00078e0003 */
.L_x_13384:
[----:B------:R-:W-:Y:S05]  /*af5f0*/  BSYNC.RECONVERGENT B4 ;  /* 0x0000000000047941 */ /* 0x000fea0003800200 */
.L_x_13375:
[----:B------:R-:W-:Y:S05]  /*af600*/  BSYNC.RELIABLE B2 ;  /* 0x0000000000027941 */ /* 0x000fea0003800100 */
.L_x_13374:
        /* <DEDUP_REMOVED lines=64> */
.L_x_13405:
[----:B------:R-:W-:Y:S05]  /*afa10*/  BSYNC.RECONVERGENT B2 ;  /* 0x0000000000027941 */ /* 0x000fea0003800200 */
.L_x_13404:
        /* <DEDUP_REMOVED lines=195> */
.L_x_13403:
        /* <DEDUP_REMOVED lines=65> */
[----:B-----5:R-:W-:Y:S05]  /*b0a60*/  CALL.REL.NOINC `($__internal_28_$__cuda_sm20_div_rn_f64_full) ;  /* 0x000008e800087944 */ /* 0x020fea0003c00000 */
.L_x_13408:
[----:B------:R-:W-:Y:S05]  /*b0a70*/  BSYNC.RECONVERGENT B2 ;  /* 0x0000000000027941 */ /* 0x000fea0003800200 */
.L_x_13407:
        /* <DEDUP_REMOVED lines=196> */
.L_x_13378:
        /* <DEDUP_REMOVED lines=129> */
.L_x_13410:
        /* <DEDUP_REMOVED lines=169> */
.L_x_13409:
        /* <DEDUP_REMOVED lines=131> */
.L_x_13411:
        /* <DEDUP_REMOVED lines=168> */
.L_x_13406:
[----:B------:R-:W-:Y:S05]  /*b3c10*/  BSYNC.RECONVERGENT B3 ;  /* 0x0000000000037941 */ /* 0x000fea0003800200 */
.L_x_13373:
[----:B------:R-:W-:Y:S01]  /*b3c20*/  ISETP.GE.AND P0, PT, R11, RZ, PT ;  /* 0x000000ff0b00720c */ /* 0x000fe20003f06270 */
[----:B------:R-:W0:Y:S03]  /*b3c30*/  DADD R4, -RZ, -R58 ;  /* 0x00000000ff047229 */ /* 0x000e26000000093a */
[----:B0-----:R-:W-:Y:S02]  /*b3c40*/  FSEL R4, R58, R4, !P0 ;  /* 0x000000043a047208 */ /* 0x001fe40004000000 */
[----:B------:R-:W-:-:S07]  /*b3c50*/  FSEL R5, R59, R5, !P0 ;  /* 0x000000053b057208 */ /* 0x000fce0004000000 */
.L_x_13313:
[----:B------:R-:W-:Y:S05]  /*b3c60*/  BSYNC.RECONVERGENT B1 ;  /* 0x0000000000017941 */ /* 0x000fea0003800200 */
.L_x_13311:
        /* <DEDUP_REMOVED lines=46> */
.L_x_13413:
[----:B------:R-:W-:Y:S05]  /*b3f50*/  BSYNC.RECONVERGENT B0 ;  /* 0x0000000000007941 */ /* 0x000fea0003800200 */
.L_x_13412:
        /* <DEDUP_REMOVED lines=55> */
.L_x_13415:
        /* <DEDUP_REMOVED lines=292> */
[----:B0----5:R-:W-:Y:S05]  /*b5510*/  CALL.REL.NOINC `($__internal_29_$__cuda_sm20_dsqrt_rn_f64_mediumpath_v1) ;  /* 0x000008a400907944 */ /* 0x021fea0003c00000 */
[----:B------:R-:W-:Y:S02]  /*b5520*/  IMAD.MOV.U32 R48, RZ, RZ, R2 ;  /* 0x000000ffff307224 */ /* 0x000fe400078e0002 */
[----:B------:R-:W-:-:S07]  /*b5530*/  IMAD.MOV.U32 R49, RZ, RZ, R3 ;  /* 0x000000ffff317224 */ /* 0x000fce00078e0003 */
.L_x_13423:
[----:B------:R-:W-:Y:S05]  /*b5540*/  BSYNC.RECONVERGENT B3 ;  /* 0x0000000000037941 */ /* 0x000fea0003800200 */
.L_x_13422:
        /* <DEDUP_REMOVED lines=194> */
.L_x_13421:
        /* <DEDUP_REMOVED lines=76> */
[----:B0----5:R-:W-:Y:S05]  /*b6630*/  CALL.REL.NOINC `($__internal_28_$__cuda_sm20_div_rn_f64_full) ;  /* 0x0000088c00147944 */ /* 0x021fea0003c00000 */
.L_x_13430:
[----:B------:R-:W-:Y:S05]  /*b6640*/  BSYNC.RECONVERGENT B4 ;  /* 0x0000000000047941 */ /* 0x000fea0003800200 */
.L_x_13429:
[----:B------:R-:W-:Y:S01]  /*b6650*/  MOV R10, R2 ;  /* 0x00000002000a7202 */ /* 0x000fe20000000f00 */
[----:B------:R-:W-:-:S07]  /*b6660*/  IMAD.MOV.U32 R11, RZ, RZ, R3 ;  /* 0x000000ffff0b7224 */ /* 0x000fce00078e0003 */
.L_x_13428:
[----:B------:R-:W-:Y:S05]  /*b6670*/  BSYNC.RECONVERGENT B3 ;  /* 0x0000000000037941 */ /* 0x000fea0003800200 */
.L_x_13427:
        /* <DEDUP_REMOVED lines=69> */
[----:B0----5:R-:W-:Y:S05]  /*b6ad0*/  CALL.REL.NOINC `($__internal_28_$__cuda_sm20_div_rn_f64_full) ;  /* 0x0000088400ec7944 */ /* 0x021fea0003c00000 */
.L_x_13435:
[----:B------:R-:W-:Y:S05]  /*b6ae0*/  BSYNC.RECONVERGENT B4 ;  /* 0x0000000000047941 */ /* 0x000fea0003800200 */
.L_x_13434:
[----:B------:R-:W-:Y:S05]  /*b6af0*/  BRA `(.L_x_13433) ;  /* 0x0000000000047947 */ /* 0x000fea0003800000 */
.L_x_13432:
[----:B------:R1:W2:Y:S02]  /*b6b00*/  DADD R2, R62, -R32 ;  /* 0x000000003e027229 */ /* 0x0002a40000000820 */
.L_x_13433:
[----:B------:R-:W-:Y:S05]  /*b6b10*/  BSYNC.RECONVERGENT B3 ;  /* 0x0000000000037941 */ /* 0x000fea0003800200 */
.L_x_13431:
        /* <DEDUP_REMOVED lines=69> */
[----:B0----5:R-:W-:Y:S05]  /*b6f70*/  CALL.REL.NOINC `($__internal_29_$__cuda_sm20_dsqrt_rn_f64_mediumpath_v1) ;  /* 0x0000088800f87944 */ /* 0x021fea0003c00000 */
[----:B------:R-:W-:Y:S02]  /*b6f80*/  IMAD.MOV.U32 R50, RZ, RZ, R2 ;  /* 0x000000ffff327224 */ /* 0x000fe400078e0002 */
[----:B------:R-:W-:-:S07]  /*b6f90*/  IMAD.MOV.U32 R51, RZ, RZ, R3 ;  /* 0x000000ffff337224 */ /* 0x000fce00078e0003 */
.L_x_13437:
[----:B------:R-:W-:Y:S05]  /*b6fa0*/  BSYNC.RECONVERGENT B3 ;  /* 0x0000000000037941 */ /* 0x000fea0003800200 */
.L_x_13436:
        /* <DEDUP_REMOVED lines=198> */
.L_x_13438:
        /* <DEDUP_REMOVED lines=52> */
.L_x_13440:
[----:B------:R-:W-:Y:S05]  /*b7f50*/  BSYNC.RECONVERGENT B3 ;  /* 0x0000000000037941 */ /* 0x000fea0003800200 */
.L_x_13439:
        /* <DEDUP_REMOVED lines=78> */
.L_x_13426:
        /* <DEDUP_REMOVED lines=52> */
[----:B0----5:R-:W-:Y:S05]  /*b8780*/  CALL.REL.NOINC `($__internal_29_$__cuda_sm20_dsqrt_rn_f64_mediumpath_v1) ;  /* 0x0000087000f47944 */ /* 0x021fea0003c00000 */
[----:B------:R-:W-:Y:S01]  /*b8790*/  MOV R48, R2 ;  /* 0x0000000200307202 */ /* 0x000fe20000000f00 */
[----:B------:R-:W-:-:S07]  /*b87a0*/  IMAD.MOV.U32 R49, RZ, RZ, R3 ;  /* 0x000000ffff317224 */ /* 0x000fce00078e0003 */
.L_x_13443:
[----:B------:R-:W-:Y:S05]  /*b87b0*/  BSYNC.RECONVERGENT B3 ;  /* 0x0000000000037941 */ /* 0x000fea0003800200 */
.L_x_13442:
        /* <DEDUP_REMOVED lines=197> */
.L_x_13444:
        /* <DEDUP_REMOVED lines=52> */
.L_x_13446:
[----:B------:R-:W-:Y:S05]  /*b9750*/  BSYNC.RECONVERGENT B3 ;  /* 0x0000000000037941 */ /* 0x000fea0003800200 */
.L_x_13445:
        /* <DEDUP_REMOVED lines=78> */
.L_x_13441:
        /* <DEDUP_REMOVED lines=60> */
.L_x_13448:
[----:B------:R-:W-:Y:S05]  /*ba000*/  BSYNC.RECONVERGENT B3 ;  /* 0x0000000000037941 */ /* 0x000fea0003800200 */
.L_x_13447:
        /* <DEDUP_REMOVED lines=48> */
.L_x_13450:
[----:B------:R-:W-:Y:S05]  /*ba310*/  BSYNC.RECONVERGENT B3 ;  /* 0x0000000000037941 */ /* 0x000fea0003800200 */
.L_x_13449:
[----:B------:R-:W-:Y:S02]  /*ba320*/  IMAD.MOV.U32 R10, RZ, RZ, R2 ;  /* 0x000000ffff0a7224 */ /* 0x000fe400078e0002 */
[----:B------:R-:W-:Y:S01]  /*ba330*/  IMAD.MOV.U32 R11, RZ, RZ, R3 ;  /* 0x000000ffff0b7224 */ /* 0x000fe200078e0003 */
[----:B------:R-:W-:Y:S06]  /*ba340*/  BRA `(.L_x_13424) ;  /* 0x0000000000d47947 */ /* 0x000fec0003800000 */
.L_x_13425:
        /* <DEDUP_REMOVED lines=49> */
[----:B0----5:R-:W-:Y:S05]  /*ba660*/  CALL.REL.NOINC `($__internal_29_$__cuda_sm20_dsqrt_rn_f64_mediumpath_v1) ;  /* 0x00000854003c7944 */ /* 0x021fea0003c00000 */
[----:B------:R-:W-:Y:S01]  /*ba670*/  MOV R10, R2 ;  /* 0x00000002000a7202 */ /* 0x000fe20000000f00 */
[----:B------:R-:W-:-:S07]  /*ba680*/  IMAD.MOV.U32 R11, RZ, RZ, R3 ;  /* 0x000000ffff0b7224 */ /* 0x000fce00078e0003 */
.L_x_13451:
[----:B------:R-:W-:Y:S05]  /*ba690*/  BSYNC.RECONVERGENT B3 ;  /* 0x0000000000037941 */ /* 0x000fea0003800200 */
.L_x_13424:
[----:B------:R-:W-:Y:S05]  /*ba6a0*/  BSYNC.RECONVERGENT B2 ;  /* 0x0000000000027941 */ /* 0x000fea0003800200 */
.L_x_13420:
        /* <DEDUP_REMOVED lines=52> */
[----:B0----5:R-:W-:Y:S05]  /*ba9f0*/  CALL.REL.NOINC `($__internal_28_$__cuda_sm20_div_rn_f64_full) ;  /* 0x0000084800247944 */ /* 0x021fea0003c00000 */
.L_x_13456:
[----:B------:R-:W-:Y:S05]  /*baa00*/  BSYNC.RECONVERGENT B4 ;  /* 0x0000000000047941 */ /* 0x000fea0003800200 */
.L_x_13455:
        /* <DEDUP_REMOVED lines=184> */
.L_x_13459:
        /* <DEDUP_REMOVED lines=123> */
.L_x_13458:
        /* <DEDUP_REMOVED lines=172> */
.L_x_13461:
        /* <DEDUP_REMOVED lines=123> */
.L_x_13457:
        /* <DEDUP_REMOVED lines=77> */
[----:B0----5:R-:W-:Y:S05]  /*bd480*/  CALL.REL.NOINC `($__internal_28_$__cuda_sm20_div_rn_f64_full) ;  /* 0x0000081c00807944 */ /* 0x021fea0003c00000 */
.L_x_13468:
[----:B------:R-:W-:Y:S05]  /*bd490*/  BSYNC.RECONVERGENT B6 ;  /* 0x0000000000067941 */ /* 0x000fea0003800200 */
.L_x_13467:
[----:B------:R-:W-:Y:S01]  /*bd4a0*/  IMAD.MOV.U32 R70, RZ, RZ, R2 ;  /* 0x000000ffff467224 */ /* 0x000fe200078e0002 */
[----:B------:R-:W-:-:S07]  /*bd4b0*/  MOV R71, R3 ;  /* 0x0000000300477202 */ /* 0x000fce0000000f00 */
.L_x_13466:
[----:B------:R-:W-:Y:S05]  /*bd4c0*/  BSYNC.RECONVERGENT B5 ;  /* 0x0000000000057941 */ /* 0x000fea0003800200 */
.L_x_13465:
        /* <DEDUP_REMOVED lines=63> */
.L_x_13473:
[----:B------:R-:W-:Y:S05]  /*bd8c0*/  BSYNC.RECONVERGENT B6 ;  /* 0x0000000000067941 */ /* 0x000fea0003800200 */
.L_x_13472:
[----:B------:R-:W-:Y:S02]  /*bd8d0*/  IMAD.MOV.U32 R60, RZ, RZ, R2 ;  /* 0x000000ffff3c7224 */ /* 0x000fe400078e0002 */
[----:B------:R-:W-:Y:S01]  /*bd8e0*/  IMAD.MOV.U32 R61, RZ, RZ, R3 ;  /* 0x000000ffff3d7224 */ /* 0x000fe200078e0003 */
[----:B------:R-:W-:Y:S06]  /*bd8f0*/  BRA `(.L_x_13471) ;  /* 0x0000000000047947 */ /* 0x000fec0003800000 */
.L_x_13470:
[----:B------:R1:W2:Y:S02]  /*bd900*/  DADD R60, -R64, R62 ;  /* 0x00000000403c7229 */ /* 0x0002a4000000013e */
.L_x_13471:
[----:B------:R-:W-:Y:S05]  /*bd910*/  BSYNC.RECONVERGENT B5 ;  /* 0x0000000000057941 */ /* 0x000fea0003800200 */
.L_x_13469:
        /* <DEDUP_REMOVED lines=72> */
[----:B01---5:R-:W-:Y:S05]  /*bdda0*/  CALL.REL.NOINC `($__internal_29_$__cuda_sm20_dsqrt_rn_f64_mediumpath_v1) ;  /* 0x0000081c006c7944 */ /* 0x023fea0003c00000 */
.L_x_13475:
[----:B------:R-:W-:Y:S05]  /*bddb0*/  BSYNC.RECONVERGENT B5 ;  /* 0x0000000000057941 */ /* 0x000fea0003800200 */
.L_x_13474:
[----:B------:R-:W-:Y:S01]  /*bddc0*/  IMAD.MOV.U32 R60, RZ, RZ, R2 ;  /* 0x000000ffff3c7224 */ /* 0x000fe200078e0002 */
[----:B------:R-:W-:Y:S01]  /*bddd0*/  MOV R61, R3 ;  /* 0x00000003003d7202 */ /* 0x000fe20000000f00 */
[----:B------:R-:W-:Y:S06]  /*bdde0*/  BRA `(.L_x_13476) ;  /* 0x0000001000dc7947 */ /* 0x000fec0003800000 */
.L_x_13464:
        /* <DEDUP_REMOVED lines=62> */
[----:B0----5:R-:W-:Y:S05]  /*be1d0*/  CALL.REL.NOINC `($__internal_29_$__cuda_sm20_dsqrt_rn_f64_mediumpath_v1) ;  /* 0x0000081800607944 */ /* 0x021fea0003c00000 */
.L_x_13479:
[----:B------:R-:W-:Y:S05]  /*be1e0*/  BSYNC.RECONVERGENT B5 ;  /* 0x0000000000057941 */ /* 0x000fea0003800200 */
.L_x_13478:
[----:B------:R-:W-:Y:S02]  /*be1f0*/  IMAD.MOV.U32 R60, RZ, RZ, R2 ;  /* 0x000000ffff3c7224 */ /* 0x000fe400078e0002 */
[----:B------:R-:W-:Y:S01]  /*be200*/  IMAD.MOV.U32 R61, RZ, RZ, R3 ;  /* 0x000000ffff3d7224 */ /* 0x000fe200078e0003 */
[----:B------:R-:W-:Y:S06]  /*be210*/  BRA `(.L_x_13476) ;  /* 0x0000000c00d07947 */ /* 0x000fec0003800000 */
.L_x_13477:
        /* <DEDUP_REMOVED lines=66> */
[----:B0----5:R-:W-:Y:S05]  /*be640*/  CALL.REL.NOINC `($__internal_29_$__cuda_sm20_dsqrt_rn_f64_mediumpath_v1) ;  /* 0x0000081400447944 */ /* 0x021fea0003c00000 */
[----:B------:R-:W-:Y:S02]  /*be650*/  IMAD.MOV.U32 R32, RZ, RZ, R2 ;  /* 0x000000ffff207224 */ /* 0x000fe400078e0002 */
[----:B------:R-:W-:-:S07]  /*be660*/  IMAD.MOV.U32 R33, RZ, RZ, R3 ;  /* 0x000000ffff217224 */ /* 0x000fce00078e0003 */
.L_x_13481:
[----:B------:R-:W-:Y:S05]  /*be670*/  BSYNC.RECONVERGENT B5 ;  /* 0x0000000000057941 */ /* 0x000fea0003800200 */
.L_x_13480:
        /* <DEDUP_REMOVED lines=48> */
.L_x_13483:
[----:B------:R-:W-:Y:S05]  /*be980*/  BSYNC.RECONVERGENT B5 ;  /* 0x0000000000057941 */ /* 0x000fea0003800200 */
.L_x_13482:
[----:B------:R-:W1:Y:S01]  /*be990*/  DMUL R58, R58, 8.11296384146066816958e+31 ;  /* 0x469000003a3a7828 */ /* 0x000e620000000000 */
[----:B------:R-:W-:Y:S02]  /*be9a0*/  IMAD.MOV.U32 R60, RZ, RZ, R2 ;  /* 0x000000ffff3c7224 */ /* 0x000fe400078e0002 */
[----:B------:R-:W-:Y:S01]  /*be9b0*/  IMAD.MOV.U32 R61, RZ, RZ, R3 ;  /* 0x000000ffff3d7224 */ /* 0x000fe200078e0003 */
[----:B-1----:R-:W-:Y:S06]  /*be9c0*/  BRA `(.L_x_13476) ;  /* 0x0000000400e47947 */ /* 0x002fec0003800000 */
.L_x_13463:
        /* <DEDUP_REMOVED lines=50> */
[----:B0----5:R-:W-:Y:S05]  /*becf0*/  CALL.REL.NOINC `($__internal_29_$__cuda_sm20_dsqrt_rn_f64_mediumpath_v1) ;  /* 0x0000080c00987944 */ /* 0x021fea0003c00000 */
[----:B------:R-:W-:Y:S02]  /*bed00*/  IMAD.MOV.U32 R48, RZ, RZ, R2 ;  /* 0x000000ffff307224 */ /* 0x000fe400078e0002 */
[----:B------:R-:W-:-:S07]  /*bed10*/  IMAD.MOV.U32 R49, RZ, RZ, R3 ;  /* 0x000000ffff317224 */ /* 0x000fce00078e0003 */
.L_x_13485:
[----:B------:R-:W-:Y:S05]  /*bed20*/  BSYNC.RECONVERGENT B5 ;  /* 0x0000000000057941 */ /* 0x000fea0003800200 */
.L_x_13484:
        /* <DEDUP_REMOVED lines=62> */
[----:B0----5:R-:W-:Y:S05]  /*bf110*/  CALL.REL.NOINC `($__internal_29_$__cuda_sm20_dsqrt_rn_f64_mediumpath_v1) ;  /* 0x0000080800907944 */ /* 0x021fea0003c00000 */
.L_x_13487:
[----:B------:R-:W-:Y:S05]  /*bf120*/  BSYNC.RECONVERGENT B5 ;  /* 0x0000000000057941 */ /* 0x000fea0003800200 */
.L_x_13486:
[----:B------:R2:W3:Y:S01]  /*bf130*/  DMUL R60, R2, R48 ;  /* 0x00000030023c7228 */ /* 0x0004e20000000000 */
[----:B------:R-:W-:Y:S02]  /*bf140*/  IMAD.MOV.U32 R58, RZ, RZ, 0x0 ;  /* 0x00000000ff3a7424 */ /* 0x000fe400078e00ff */
[----:B--23--:R-:W-:-:S07]  /*bf150*/  IMAD.MOV.U32 R59, RZ, RZ, 0x3ff00000 ;  /* 0x3ff00000ff3b7424 */ /* 0x00cfce00078e00ff */
.L_x_13476:
[----:B------:R-:W-:Y:S05]  /*bf160*/  BSYNC.RECONVERGENT B4 ;  /* 0x0000000000047941 */ /* 0x000fea0003800200 */
.L_x_13462:
[----:B------:R-:W-:Y:S05]  /*bf170*/  BRA `(.L_x_13488) ;  /* 0x0000000000187947 */ /* 0x000fea0003800000 */
.L_x_13454:
[----:B------:R2:W3:-:S15]  /*bf180*/  DMUL R60, R8, 9.00719925474099200000e+15 ;  /* 0x43400000083c7828 */ /* 0x0004de0000000000 */
[----:B------:R-:W-:-:S15]  /*bf190*/  NOP ;  /* 0x0000000000007918 */ /* 0x000fde0000000000 */
[----:B------:R-:W-:-:S15]  /*bf1a0*/  NOP ;  /* 0x0000000000007918 */ /* 0x000fde0000000000 */
[----:B------:R-:W-:-:S15]  /*bf1b0*/  NOP ;  /* 0x0000000000007918 */ /* 0x000fde0000000000 */
[----:B------:R-:W-:-:S04]  /*bf1c0*/  NOP ;  /* 0x0000000000007918 */ /* 0x000fc80000000000 */
[----:B--23--:R-:W4:Y:S02]  /*bf1d0*/  DMUL R58, R58, 9.00719925474099200000e+15 ;  /* 0x434000003a3a7828 */ /* 0x00cf240000000000 */
.L_x_13488:
[----:B------:R-:W-:Y:S05]  /*bf1e0*/  BSYNC.RELIABLE B2 ;  /* 0x0000000000027941 */ /* 0x000fea0003800100 */
.L_x_13453:
        /* <DEDUP_REMOVED lines=67> */
[----:B01---5:R-:W-:Y:S05]  /*bf620*/  CALL.REL.NOINC `($__internal_28_$__cuda_sm20_div_rn_f64_full) ;  /* 0x000007fc00187944 */ /* 0x023fea0003c00000 */
.L_x_13491:
[----:B------:R-:W-:Y:S05]  /*bf630*/  BSYNC.RECONVERGENT B2 ;  /* 0x0000000000027941 */ /* 0x000fea0003800200 */
.L_x_13490:
        /* <DEDUP_REMOVED lines=176> */
.L_x_13493:
[----:B------:R-:W-:Y:S02]  /*c0140*/  FSEL R2, RZ, 3.37028055040000000000e+12, P0 ;  /* 0x54442d18ff027808 */ /* 0x000fe40000000000 */
[----:B------:R-:W-:-:S07]  /*c0150*/  FSEL R3, RZ, 2.1426990032196044922, P0 ;  /* 0x400921fbff037808 */ /* 0x000fce0000000000 */
.L_x_13494:
[----:B------:R-:W-:Y:S05]  /*c0160*/  BSYNC.RECONVERGENT B0 ;  /* 0x0000000000007941 */ /* 0x000fea0003800200 */
.L_x_13492:
        /* <DEDUP_REMOVED lines=10> */
.L_x_13489:
        /* <DEDUP_REMOVED lines=61> */
[----:B01---5:R-:W-:Y:S05]  /*c05e0*/  CALL.REL.NOINC `($__internal_28_$__cuda_sm20_div_rn_f64_full) ;  /* 0x000007ec00287944 */ /* 0x023fea0003c00000 */
.L_x_13496:
[----:B------:R-:W-:Y:S05]  /*c05f0*/  BSYNC.RECONVERGENT B2 ;  /* 0x0000000000027941 */ /* 0x000fea0003800200 */
.L_x_13495:
        /* <DEDUP_REMOVED lines=176> */
.L_x_13498:
[----:B------:R-:W-:Y:S02]  /*c1100*/  FSEL R2, RZ, 3.37028055040000000000e+12, P0 ;  /* 0x54442d18ff027808 */ /* 0x000fe40000000000 */
[----:B------:R-:W-:-:S07]  /*c1110*/  FSEL R3, RZ, 2.1426990032196044922, P0 ;  /* 0x400921fbff037808 */ /* 0x000fce0000000000 */
.L_x_13499:
[----:B------:R-:W-:Y:S05]  /*c1120*/  BSYNC.RECONVERGENT B0 ;  /* 0x0000000000007941 */ /* 0x000fea0003800200 */
.L_x_13497:
        /* <DEDUP_REMOVED lines=9> */
.L_x_13460:
[----:B------:R-:W-:Y:S05]  /*c11c0*/  BSYNC.RECONVERGENT B3 ;  /* 0x0000000000037941 */ /* 0x000fea0003800200 */
.L_x_13452:
[----:B------:R-:W-:Y:S01]  /*c11d0*/  ISETP.GE.AND P0, PT, R15, RZ, PT ;  /* 0x000000ff0f00720c */ /* 0x000fe20003f06270 */
[----:B------:R-:W2:Y:S03]  /*c11e0*/  DADD R8, -RZ, -R10 ;  /* 0x00000000ff087229 */ /* 0x000ea6000000090a */
[----:B--2---:R-:W-:Y:S02]  /*c11f0*/  FSEL R8, R10, R8, !P0 ;  /* 0x000000080a087208 */ /* 0x004fe40004000000 */
[----:B------:R-:W-:Y:S01]  /*c1200*/  FSEL R9, R11, R9, !P0 ;  /* 0x000000090b097208 */ /* 0x000fe20004000000 */
[----:B------:R-:W-:Y:S06]  /*c1210*/  BRA `(.L_x_13416) ;  /* 0x0000006800147947 */ /* 0x000fec0003800000 */
.L_x_13419:
        /* <DEDUP_REMOVED lines=15> */
.L_x_13418:
[----:B------:R3:W4:Y:S01]  /*c1310*/  DADD R8, -RZ, -R14 ;  /* 0x00000000ff087229 */ /* 0x000722000000090e */
[----:B------:R-:W-:Y:S01]  /*c1320*/  CS2R R2, SRZ ;  /* 0x0000000000027805 */ /* 0x000fe2000001ff00 */
[----:B---34-:R-:W-:Y:S06]  /*c1330*/  BRA `(.L_x_13416) ;  /* 0x0000006400cc7947 */ /* 0x018fec0003800000 */
.L_x_13417:
        /* <DEDUP_REMOVED lines=266> */
.L_x_13504:
[----:B------:R-:W-:Y:S05]  /*c23e0*/  BSYNC.RECONVERGENT B0 ;  /* 0x0000000000007941 */ /* 0x000fea0003800200 */
.L_x_13503:
[----:B------:R-:W-:Y:S04]  /*c23f0*/  BSSY.RECONVERGENT B3, `(.L_x_13505) ;  /* 0x0000008000037945 */ /* 0x000fe80003800200 */
[----:B------:R-:W-:Y:S05]  /*c2400*/  @P4 BRA P5, `(.L_x_13506) ;  /* 0x0000000000184947 */ /* 0x000fea0002800000 */
[----:B------:R-:W-:Y:S01]  /*c2410*/  IMAD.MOV.U32 R2, RZ, RZ, R8 ;  /* 0x000000ffff027224 */ /* 0x000fe200078e0008 */
[----:B------:R-:W-:Y:S01]  /*c2420*/  MOV R32, 0xc2470 ;  /* 0x000c247000207802 */ /* 0x000fe20000000f00 */
[----:B------:R-:W-:Y:S02]  /*c2430*/  IMAD.MOV.U32 R3, RZ, RZ, R9 ;  /* 0x000000ffff037224 */ /* 0x000fe400078e0009 */
[----:B------:R-:W-:Y:S02]  /*c2440*/  IMAD.MOV.U32 R34, RZ, RZ, R10 ;  /* 0x000000ffff227224 */ /* 0x000fe400078e000a */
[----:B------:R-:W-:-:S07]  /*c2450*/  IMAD.MOV.U32 R33, RZ, RZ, R11 ;  /* 0x000000ffff217224 */ /* 0x000fce00078e000b */
[----:B012--5:R-:W-:Y:S05]  /*c2460*/  CALL.REL.NOINC `($__internal_28_$__cuda_sm20_div_rn_f64_full) ;  /* 0x000007cc00887944 */ /* 0x027fea0003c00000 */
.L_x_13506:
[----:B------:R-:W-:Y:S05]  /*c2470*/  BSYNC.RECONVERGENT B3 ;  /* 0x0000000000037941 */ /* 0x000fea0003800200 */
.L_x_13505:
        /* <DEDUP_REMOVED lines=176> */
.L_x_13508:
[----:B------:R-:W-:Y:S02]  /*c2f80*/  FSEL R2, RZ, 3.37028055040000000000e+12, P0 ;  /* 0x54442d18ff027808 */ /* 0x000fe40000000000 */
[----:B------:R-:W-:-:S07]  /*c2f90*/  FSEL R3, RZ, 2.1426990032196044922, P0 ;  /* 0x400921fbff037808 */ /* 0x000fce0000000000 */
.L_x_13509:
[----:B------:R-:W-:Y:S05]  /*c2fa0*/  BSYNC.RECONVERGENT B0 ;  /* 0x0000000000007941 */ /* 0x000fea0003800200 */
.L_x_13507:
        /* <DEDUP_REMOVED lines=14> */
.L_x_13502:
        /* <DEDUP_REMOVED lines=325> */
.L_x_13512:
[----:B------:R-:W-:Y:S05]  /*c44e0*/  BSYNC.RECONVERGENT B0 ;  /* 0x0000000000007941 */ /* 0x000fea0003800200 */
.L_x_13511:
[----:B------:R-:W-:Y:S04]  /*c44f0*/  BSSY.RECONVERGENT B3, `(.L_x_13513) ;  /* 0x0000008000037945 */ /* 0x000fe80003800200 */
[----:B------:R-:W-:Y:S05]  /*c4500*/  @P4 BRA P5, `(.L_x_13514) ;  /* 0x0000000000184947 */ /* 0x000fea0002800000 */
[----:B------:R-:W-:Y:S01]  /*c4510*/  IMAD.MOV.U32 R2, RZ, RZ, R8 ;  /* 0x000000ffff027224 */ /* 0x000fe200078e0008 */
[----:B-1----:R-:W-:Y:S01]  /*c4520*/  MOV R34, R10 ;  /* 0x0000000a00227202 */ /* 0x002fe20000000f00 */
[----:B------:R-:W-:Y:S01]  /*c4530*/  IMAD.MOV.U32 R3, RZ, RZ, R9 ;  /* 0x000000ffff037224 */ /* 0x000fe200078e0009 */
[----:B------:R-:W-:Y:S01]  /*c4540*/  MOV R32, 0xc4570 ;  /* 0x000c457000207802 */ /* 0x000fe20000000f00 */
[----:B------:R-:W-:-:S07]  /*c4550*/  IMAD.MOV.U32 R33, RZ, RZ, R11 ;  /* 0x000000ffff217224 */ /* 0x000fce00078e000b */
[----:B0-2--5:R-:W-:Y:S05]  /*c4560*/  CALL.REL.NOINC `($__internal_28_$__cuda_sm20_div_rn_f64_full) ;  /* 0x000007ac00487944 */ /* 0x025fea0003c00000 */
.L_x_13514:
[----:B------:R-:W-:Y:S05]  /*c4570*/  BSYNC.RECONVERGENT B3 ;  /* 0x0000000000037941 */ /* 0x000fea0003800200 */
.L_x_13513:
        /* <DEDUP_REMOVED lines=176> */
.L_x_13516:
[----:B------:R-:W-:Y:S02]  /*c5080*/  FSEL R2, RZ, 3.37028055040000000000e+12, P0 ;  /* 0x54442d18ff027808 */ /* 0x000fe40000000000 */
[----:B------:R-:W-:-:S07]  /*c5090*/  FSEL R3, RZ, 2.1426990032196044922, P0 ;  /* 0x400921fbff037808 */ /* 0x000fce0000000000 */
.L_x_13517:
[----:B------:R-:W-:Y:S05]  /*c50a0*/  BSYNC.RECONVERGENT B0 ;  /* 0x0000000000007941 */ /* 0x000fea0003800200 */
.L_x_13515:
        /* <DEDUP_REMOVED lines=10> */
.L_x_13501:
        /* <DEDUP_REMOVED lines=50> */
[----:B0----5:R-:W-:Y:S05]  /*c5470*/  CALL.REL.NOINC `($__internal_28_$__cuda_sm20_div_rn_f64_full) ;  /* 0x0000079c00847944 */ /* 0x021fea0003c00000 */
[----:B------:R-:W-:Y:S02]  /*c5480*/  IMAD.MOV.U32 R62, RZ, RZ, R2 ;  /* 0x000000ffff3e7224 */ /* 0x000fe400078e0002 */
[----:B------:R-:W-:-:S07]  /*c5490*/  IMAD.MOV.U32 R63, RZ, RZ, R3 ;  /* 0x000000ffff3f7224 */ /* 0x000fce00078e0003 */
.L_x_13519:
[----:B------:R-:W-:Y:S05]  /*c54a0*/  BSYNC.RECONVERGENT B3 ;  /* 0x0000000000037941 */ /* 0x000fea0003800200 */
.L_x_13518:
        /* <DEDUP_REMOVED lines=50> */
[----:B0----5:R-:W-:Y:S05]  /*c57d0*/  CALL.REL.NOINC `($__internal_28_$__cuda_sm20_div_rn_f64_full) ;  /* 0x0000079800ac7944 */ /* 0x021fea0003c00000 */
.L_x_13521:
[----:B------:R-:W-:Y:S05]  /*c57e0*/  BSYNC.RECONVERGENT B3 ;  /* 0x0000000000037941 */ /* 0x000fea0003800200 */
.L_x_13520:
        /* <DEDUP_REMOVED lines=334> */
.L_x_13523:
[----:B------:R-:W-:Y:S05]  /*c6cd0*/  BSYNC.RECONVERGENT B0 ;  /* 0x0000000000007941 */ /* 0x000fea0003800200 */
.L_x_13522:
[----:B------:R-:W-:Y:S04]  /*c6ce0*/  BSSY.RECONVERGENT B3, `(.L_x_13524) ;  /* 0x0000008000037945 */ /* 0x000fe80003800200 */
[----:B------:R-:W-:Y:S05]  /*c6cf0*/  @P4 BRA P5, `(.L_x_13525) ;  /* 0x0000000000184947 */ /* 0x000fea0002800000 */
[----:B------:R-:W-:Y:S01]  /*c6d00*/  IMAD.MOV.U32 R2, RZ, RZ, R8 ;  /* 0x000000ffff027224 */ /* 0x000fe200078e0008 */
[----:B------:R-:W-:Y:S01]  /*c6d10*/  MOV R32, 0xc6d60 ;  /* 0x000c6d6000207802 */ /* 0x000fe20000000f00 */
[----:B------:R-:W-:Y:S02]  /*c6d20*/  IMAD.MOV.U32 R3, RZ, RZ, R9 ;  /* 0x000000ffff037224 */ /* 0x000fe400078e0009 */
[----:B-1----:R-:W-:Y:S02]  /*c6d30*/  IMAD.MOV.U32 R34, RZ, RZ, R10 ;  /* 0x000000ffff227224 */ /* 0x002fe400078e000a */
[----:B------:R-:W-:-:S07]  /*c6d40*/  IMAD.MOV.U32 R33, RZ, RZ, R11 ;  /* 0x000000ffff217224 */ /* 0x000fce00078e000b */
[----:B0-2--5:R-:W-:Y:S05]  /*c6d50*/  CALL.REL.NOINC `($__internal_28_$__cuda_sm20_div_rn_f64_full) ;  /* 0x00000784004c7944 */ /* 0x025fea0003c00000 */
.L_x_13525:
[----:B------:R-:W-:Y:S05]  /*c6d60*/  BSYNC.RECONVERGENT B3 ;  /* 0x0000000000037941 */ /* 0x000fea0003800200 */
.L_x_13524:
        /* <DEDUP_REMOVED lines=176> */
.L_x_13527:
[----:B------:R-:W-:Y:S02]  /*c7870*/  FSEL R2, RZ, 3.37028055040000000000e+12, P0 ;  /* 0x54442d18ff027808 */ /* 0x000fe40000000000 */
[----:B------:R-:W-:-:S07]  /*c7880*/  FSEL R3, RZ, 2.1426990032196044922, P0 ;  /* 0x400921fbff037808 */ /* 0x000fce0000000000 */
.L_x_13528:
[----:B------:R-:W-:Y:S05]  /*c7890*/  BSYNC.RECONVERGENT B0 ;  /* 0x0000000000007941 */ /* 0x000fea0003800200 */
.L_x_13526:
        /* <DEDUP_REMOVED lines=13> */
.L_x_13510:
[----:B------:R-:W-:Y:S05]  /*c7970*/  BSYNC.RECONVERGENT B2 ;  /* 0x0000000000027941 */ /* 0x000fea0003800200 */
.L_x_13500:
        /* <DEDUP_REMOVED lines=15> */
.L_x_13416:
[----:B------:R-:W-:Y:S05]  /*c7a70*/  BSYNC.RECONVERGENT B1 ;  /* 0x0000000000017941 */ /* 0x000fea0003800200 */
.L_x_13414:
        /* <DEDUP_REMOVED lines=46> */
.L_x_13530:
[----:B------:R-:W-:Y:S05]  /*c7d60*/  BSYNC.RECONVERGENT B0 ;  /* 0x0000000000007941 */ /* 0x000fea0003800200 */
.L_x_13529:
        /* <DEDUP_REMOVED lines=55> */
.L_x_13532:
        /* <DEDUP_REMOVED lines=292> */
[----:B0-----:R-:W-:Y:S05]  /*c9320*/  CALL.REL.NOINC `($__internal_29_$__cuda_sm20_dsqrt_rn_f64_mediumpath_v1) ;  /* 0x00000768000c7944 */ /* 0x001fea0003c00000 */
[----:B------:R-:W-:Y:S02]  /*c9330*/  IMAD.MOV.U32 R48, RZ, RZ, R2 ;  /* 0x000000ffff307224 */ /* 0x000fe400078e0002 */
[----:B------:R-:W-:-:S07]  /*c9340*/  IMAD.MOV.U32 R49, RZ, RZ, R3 ;  /* 0x000000ffff317224 */ /* 0x000fce00078e0003 */
.L_x_13540:
[----:B------:R-:W-:Y:S05]  /*c9350*/  BSYNC.RECONVERGENT B3 ;  /* 0x0000000000037941 */ /* 0x000fea0003800200 */
.L_x_13539:
        /* <DEDUP_REMOVED lines=193> */
.L_x_13538:
        /* <DEDUP_REMOVED lines=76> */
[----:B0-----:R-:W-:Y:S05]  /*ca430*/  CALL.REL.NOINC `($__internal_28_$__cuda_sm20_div_rn_f64_full) ;  /* 0x0000074c00947944 */ /* 0x001fea0003c00000 */
.L_x_13547:
[----:B------:R-:W-:Y:S05]  /*ca440*/  BSYNC.RECONVERGENT B4 ;  /* 0x0000000000047941 */ /* 0x000fea0003800200 */
.L_x_13546:
[----:B------:R-:W-:Y:S01]  /*ca450*/  IMAD.MOV.U32 R14, RZ, RZ, R2 ;  /* 0x000000ffff0e7224 */ /* 0x000fe200078e0002 */
[----:B------:R-:W-:-:S07]  /*ca460*/  MOV R15, R3 ;  /* 0x00000003000f7202 */ /* 0x000fce0000000f00 */
.L_x_13545:
[----:B------:R-:W-:Y:S05]  /*ca470*/  BSYNC.RECONVERGENT B3 ;  /* 0x0000000000037941 */ /* 0x000fea0003800200 */
.L_x_13544:
        /* <DEDUP_REMOVED lines=69> */
[----:B0-----:R-:W-:Y:S05]  /*ca8d0*/  CALL.REL.NOINC `($__internal_28_$__cuda_sm20_div_rn_f64_full) ;  /* 0x00000748006c7944 */ /* 0x001fea0003c00000 */
.L_x_13552:
[----:B------:R-:W-:Y:S05]  /*ca8e0*/  BSYNC.RECONVERGENT B4 ;  /* 0x0000000000047941 */ /* 0x000fea0003800200 */
.L_x_13551:
[----:B------:R-:W-:Y:S05]  /*ca8f0*/  BRA `(.L_x_13550) ;  /* 0x0000000000047947 */ /* 0x000fea0003800000 */
.L_x_13549:
[----:B------:R1:W2:Y:S02]  /*ca900*/  DADD R2, R62, -R32 ;  /* 0x000000003e027229 */ /* 0x0002a40000000820 */
.L_x_13550:
[----:B------:R-:W-:Y:S05]  /*ca910*/  BSYNC.RECONVERGENT B3 ;  /* 0x0000000000037941 */ /* 0x000fea0003800200 */
.L_x_13548:
        /* <DEDUP_REMOVED lines=69> */
[----:B0-----:R-:W-:Y:S05]  /*cad70*/  CALL.REL.NOINC `($__internal_29_$__cuda_sm20_dsqrt_rn_f64_mediumpath_v1) ;  /* 0x0000074c00787944 */ /* 0x001fea0003c00000 */
[----:B------:R-:W-:Y:S02]  /*cad80*/  IMAD.MOV.U32 R50, RZ, RZ, R2 ;  /* 0x000000ffff327224 */ /* 0x000fe400078e0002 */
[----:B------:R-:W-:-:S07]  /*cad90*/  IMAD.MOV.U32 R51, RZ, RZ, R3 ;  /* 0x000000ffff337224 */ /* 0x000fce00078e0003 */
.L_x_13554:
[----:B------:R-:W-:Y:S05]  /*cada0*/  BSYNC.RECONVERGENT B3 ;  /* 0x0000000000037941 */ /* 0x000fea0003800200 */
.L_x_13553:
        /* <DEDUP_REMOVED lines=198> */
.L_x_13555:
        /* <DEDUP_REMOVED lines=52> */
.L_x_13557:
[----:B------:R-:W-:Y:S05]  /*cbd50*/  BSYNC.RECONVERGENT B3 ;  /* 0x0000000000037941 */ /* 0x000fea0003800200 */
.L_x_13556:
        /* <DEDUP_REMOVED lines=78> */
.L_x_13543:
        /* <DEDUP_REMOVED lines=52> */
[----:B0-----:R-:W-:Y:S05]  /*cc580*/  CALL.REL.NOINC `($__internal_29_$__cuda_sm20_dsqrt_rn_f64_mediumpath_v1) ;  /* 0x0000073400747944 */ /* 0x001fea0003c00000 */
[----:B------:R-:W-:Y:S01]  /*cc590*/  IMAD.MOV.U32 R48, RZ, RZ, R2 ;  /* 0x000000ffff307224 */ /* 0x000fe200078e0002 */
[----:B------:R-:W-:-:S07]  /*cc5a0*/  MOV R49, R3 ;  /* 0x0000000300317202 */ /* 0x000fce0000000f00 */
.L_x_13560:
[----:B------:R-:W-:Y:S05]  /*cc5b0*/  BSYNC.RECONVERGENT B3 ;  /* 0x0000000000037941 */ /* 0x000fea0003800200 */
.L_x_13559:
        /* <DEDUP_REMOVED lines=197> */
.L_x_13561:
        /* <DEDUP_REMOVED lines=51> */
[----:B0-----:R-:W-:Y:S05]  /*cd540*/  CALL.REL.NOINC `($__internal_28_$__cuda_sm20_div_rn_f64_full) ;  /* 0x0000071c00507944 */ /* 0x001fea0003c00000 */
.L_x_13563:
[----:B------:R-:W-:Y:S05]  /*cd550*/  BSYNC.RECONVERGENT B3 ;  /* 0x0000000000037941 */ /* 0x000fea0003800200 */
.L_x_13562:
        /* <DEDUP_REMOVED lines=78> */
.L_x_13558:
        /* <DEDUP_REMOVED lines=60> */
.L_x_13565:
[----:B------:R-:W-:Y:S05]  /*cde00*/  BSYNC.RECONVERGENT B3 ;  /* 0x0000000000037941 */ /* 0x000fea0003800200 */
.L_x_13564:
        /* <DEDUP_REMOVED lines=47> */
[----:B0-----:R-:W-:Y:S05]  /*ce100*/  CALL.REL.NOINC `($__internal_28_$__cuda_sm20_div_rn_f64_full) ;  /* 0x0000071000607944 */ /* 0x001fea0003c00000 */
.L_x_13567:
[----:B------:R-:W-:Y:S05]  /*ce110*/  BSYNC.RECONVERGENT B3 ;  /* 0x0000000000037941 */ /* 0x000fea0003800200 */
.L_x_13566:
[----:B------:R-:W-:Y:S02]  /*ce120*/  IMAD.MOV.U32 R14, RZ, RZ, R2 ;  /* 0x000000ffff0e7224 */ /* 0x000fe400078e0002 */
[----:B------:R-:W-:Y:S01]  /*ce130*/  IMAD.MOV.U32 R15, RZ, RZ, R3 ;  /* 0x000000ffff0f7224 */ /* 0x000fe200078e0003 */
[----:B------:R-:W-:Y:S06]  /*ce140*/  BRA `(.L_x_13541) ;  /* 0x0000000000d47947 */ /* 0x000fec0003800000 */
.L_x_13542:
        /* <DEDUP_REMOVED lines=49> */
[----:B0-----:R-:W-:Y:S05]  /*ce460*/  CALL.REL.NOINC `($__internal_29_$__cuda_sm20_dsqrt_rn_f64_mediumpath_v1) ;  /* 0x0000071400bc7944 */ /* 0x001fea0003c00000 */
[----:B------:R-:W-:Y:S01]  /*ce470*/  IMAD.MOV.U32 R14, RZ, RZ, R2 ;  /* 0x000000ffff0e7224 */ /* 0x000fe200078e0002 */
[----:B------:R-:W-:-:S07]  /*ce480*/  MOV R15, R3 ;  /* 0x00000003000f7202 */ /* 0x000fce0000000f00 */
.L_x_13568:
[----:B------:R-:W-:Y:S05]  /*ce490*/  BSYNC.RECONVERGENT B3 ;  /* 0x0000000000037941 */ /* 0x000fea0003800200 */
.L_x_13541:
[----:B------:R-:W-:Y:S05]  /*ce4a0*/  BSYNC.RECONVERGENT B2 ;  /* 0x0000000000027941 */ /* 0x000fea0003800200 */
.L_x_13537:
        /* <DEDUP_REMOVED lines=53> */
.L_x_13573:
[----:B------:R-:W-:Y:S05]  /*ce800*/  BSYNC.RECONVERGENT B4 ;  /* 0x0000000000047941 */ /* 0x000fea0003800200 */
.L_x_13572:
        /* <DEDUP_REMOVED lines=184> */
.L_x_13576:
        /* <DEDUP_REMOVED lines=123> */
.L_x_13575:
        /* <DEDUP_REMOVED lines=172> */
.L_x_13578:
        /* <DEDUP_REMOVED lines=123> */
.L_x_13574:
        /* <DEDUP_REMOVED lines=78> */
.L_x_13585:
[----:B------:R-:W-:Y:S05]  /*d1290*/  BSYNC.RECONVERGENT B6 ;  /* 0x0000000000067941 */ /* 0x000fea0003800200 */
.L_x_13584:
[----:B------:R-:W-:Y:S02]  /*d12a0*/  IMAD.MOV.U32 R70, RZ, RZ, R2 ;  /* 0x000000ffff467224 */ /* 0x000fe400078e0002 */
[----:B------:R-:W-:-:S07]  /*d12b0*/  IMAD.MOV.U32 R71, RZ, RZ, R3 ;  /* 0x000000ffff477224 */ /* 0x000fce00078e0003 */
.L_x_13583:
[----:B------:R-:W-:Y:S05]  /*d12c0*/  BSYNC.RECONVERGENT B5 ;  /* 0x0000000000057941 */ /* 0x000fea0003800200 */
.L_x_13582:
        /* <DEDUP_REMOVED lines=63> */
.L_x_13590:
[----:B------:R-:W-:Y:S05]  /*d16c0*/  BSYNC.RECONVERGENT B6 ;  /* 0x0000000000067941 */ /* 0x000fea0003800200 */
.L_x_13589:
[----:B------:R-:W-:Y:S02]  /*d16d0*/  IMAD.MOV.U32 R60, RZ, RZ, R2 ;  /* 0x000000ffff3c7224 */ /* 0x000fe400078e0002 */
[----:B------:R-:W-:Y:S01]  /*d16e0*/  IMAD.MOV.U32 R61, RZ, RZ, R3 ;  /* 0x000000ffff3d7224 */ /* 0x000fe200078e0003 */
[----:B------:R-:W-:Y:S06]  /*d16f0*/  BRA `(.L_x_13588) ;  /* 0x0000000000047947 */ /* 0x000fec0003800000 */
.L_x_13587:
[----:B------:R1:W2:Y:S02]  /*d1700*/  DADD R60, -R64, R62 ;  /* 0x00000000403c7229 */ /* 0x0002a4000000013e */
.L_x_13588:
[----:B------:R-:W-:Y:S05]  /*d1710*/  BSYNC.RECONVERGENT B5 ;  /* 0x0000000000057941 */ /* 0x000fea0003800200 */
.L_x_13586:
        /* <DEDUP_REMOVED lines=72> */
[----:B01----:R-:W-:Y:S05]  /*d1ba0*/  CALL.REL.NOINC `($__internal_29_$__cuda_sm20_dsqrt_rn_f64_mediumpath_v1) ;  /* 0x000006dc00ec7944 */ /* 0x003fea0003c00000 */
.L_x_13592:
[----:B------:R-:W-:Y:S05]  /*d1bb0*/  BSYNC.RECONVERGENT B5 ;  /* 0x0000000000057941 */ /* 0x000fea0003800200 */
.L_x_13591:
[----:B------:R-:W-:Y:S02]  /*d1bc0*/  IMAD.MOV.U32 R60, RZ, RZ, R2 ;  /* 0x000000ffff3c7224 */ /* 0x000fe400078e0002 */
[----:B------:R-:W-:Y:S01]  /*d1bd0*/  IMAD.MOV.U32 R61, RZ, RZ, R3 ;  /* 0x000000ffff3d7224 */ /* 0x000fe200078e0003 */
[----:B------:R-:W-:Y:S06]  /*d1be0*/  BRA `(.L_x_13593) ;  /* 0x0000001000dc7947 */ /* 0x000fec0003800000 */
.L_x_13581:
        /* <DEDUP_REMOVED lines=63> */
.L_x_13596:
[----:B------:R-:W-:Y:S05]  /*d1fe0*/  BSYNC.RECONVERGENT B5 ;  /* 0x0000000000057941 */ /* 0x000fea0003800200 */
.L_x_13595:
[----:B------:R-:W-:Y:S02]  /*d1ff0*/  IMAD.MOV.U32 R60, RZ, RZ, R2 ;  /* 0x000000ffff3c7224 */ /* 0x000fe400078e0002 */
[----:B------:R-:W-:Y:S01]  /*d2000*/  IMAD.MOV.U32 R61, RZ, RZ, R3 ;  /* 0x000000ffff3d7224 */ /* 0x000fe200078e0003 */
[----:B------:R-:W-:Y:S06]  /*d2010*/  BRA `(.L_x_13593) ;  /* 0x0000000c00d07947 */ /* 0x000fec0003800000 */
.L_x_13594:
        /* <DEDUP_REMOVED lines=66> */
[----:B0-----:R-:W-:Y:S05]  /*d2440*/  CALL.REL.NOINC `($__internal_29_$__cuda_sm20_dsqrt_rn_f64_mediumpath_v1) ;  /* 0x000006d400c47944 */ /* 0x001fea0003c00000 */
[----:B------:R-:W-:Y:S02]  /*d2450*/  IMAD.MOV.U32 R32, RZ, RZ, R2 ;  /* 0x000000ffff207224 */ /* 0x000fe400078e0002 */
[----:B------:R-:W-:-:S07]  /*d2460*/  IMAD.MOV.U32 R33, RZ, RZ, R3 ;  /* 0x000000ffff217224 */ /* 0x000fce00078e0003 */
.L_x_13598:
[----:B------:R-:W-:Y:S05]  /*d2470*/  BSYNC.RECONVERGENT B5 ;  /* 0x0000000000057941 */ /* 0x000fea0003800200 */
.L_x_13597:
        /* <DEDUP_REMOVED lines=48> */
.L_x_13600:
[----:B------:R-:W-:Y:S05]  /*d2780*/  BSYNC.RECONVERGENT B5 ;  /* 0x0000000000057941 */ /* 0x000fea0003800200 */
.L_x_13599:
[----:B------:R-:W2:Y:S01]  /*d2790*/  DMUL R58, R58, 8.11296384146066816958e+31 ;  /* 0x469000003a3a7828 */ /* 0x000ea20000000000 */
[----:B------:R-:W-:Y:S02]  /*d27a0*/  IMAD.MOV.U32 R60, RZ, RZ, R2 ;  /* 0x000000ffff3c7224 */ /* 0x000fe400078e0002 */
[----:B------:R-:W-:Y:S01]  /*d27b0*/  IMAD.MOV.U32 R61, RZ, RZ, R3 ;  /* 0x000000ffff3d7224 */ /* 0x000fe200078e0003 */
[----:B--2---:R-:W-:Y:S06]  /*d27c0*/  BRA `(.L_x_13593) ;  /* 0x0000000400e47947 */ /* 0x004fec0003800000 */
.L_x_13580:
        /* <DEDUP_REMOVED lines=53> */
.L_x_13602:
[----:B------:R-:W-:Y:S05]  /*d2b20*/  BSYNC.RECONVERGENT B5 ;  /* 0x0000000000057941 */ /* 0x000fea0003800200 */
.L_x_13601:
        /* <DEDUP_REMOVED lines=62> */
[----:B0-----:R-:W-:Y:S05]  /*d2f10*/  CALL.REL.NOINC `($__internal_29_$__cuda_sm20_dsqrt_rn_f64_mediumpath_v1) ;  /* 0x000006cc00107944 */ /* 0x001fea0003c00000 */
.L_x_13604:
[----:B------:R-:W-:Y:S05]  /*d2f20*/  BSYNC.RECONVERGENT B5 ;  /* 0x0000000000057941 */ /* 0x000fea0003800200 */
.L_x_13603:
[----:B------:R2:W3:Y:S01]  /*d2f30*/  DMUL R60, R2, R48 ;  /* 0x00000030023c7228 */ /* 0x0004e20000000000 */
[----:B------:R-:W-:Y:S02]  /*d2f40*/  IMAD.MOV.U32 R58, RZ, RZ, 0x0 ;  /* 0x00000000ff3a7424 */ /* 0x000fe400078e00ff */
[----:B--23--:R-:W-:-:S07]  /*d2f50*/  IMAD.MOV.U32 R59, RZ, RZ, 0x3ff00000 ;  /* 0x3ff00000ff3b7424 */ /* 0x00cfce00078e00ff */
.L_x_13593:
[----:B------:R-:W-:Y:S05]  /*d2f60*/  BSYNC.RECONVERGENT B4 ;  /* 0x0000000000047941 */ /* 0x000fea0003800200 */
.L_x_13579:
[----:B------:R-:W-:Y:S05]  /*d2f70*/  BRA `(.L_x_13605) ;  /* 0x0000000000187947 */ /* 0x000fea0003800000 */
.L_x_13571:
[----:B------:R1:W2:-:S15]  /*d2f80*/  DMUL R60, R12, 9.00719925474099200000e+15 ;  /* 0x434000000c3c7828 */ /* 0x00029e0000000000 */
[----:B------:R-:W-:-:S15]  /*d2f90*/  NOP ;  /* 0x0000000000007918 */ /* 0x000fde0000000000 */
[----:B------:R-:W-:-:S15]  /*d2fa0*/  NOP ;  /* 0x0000000000007918 */ /* 0x000fde0000000000 */
[----:B------:R-:W-:-:S15]  /*d2fb0*/  NOP ;  /* 0x0000000000007918 */ /* 0x000fde0000000000 */
[----:B------:R-:W-:-:S04]  /*d2fc0*/  NOP ;  /* 0x0000000000007918 */ /* 0x000fc80000000000 */
[----:B-12---:R-:W3:Y:S02]  /*d2fd0*/  DMUL R58, R58, 9.00719925474099200000e+15 ;  /* 0x434000003a3a7828 */ /* 0x006ee40000000000 */
.L_x_13605:
[----:B------:R-:W-:Y:S05]  /*d2fe0*/  BSYNC.RELIABLE B2 ;  /* 0x0000000000027941 */ /* 0x000fea0003800100 */
.L_x_13570:
        /* <DEDUP_REMOVED lines=67> */
[----:B01----:R-:W-:Y:S05]  /*d3420*/  CALL.REL.NOINC `($__internal_28_$__cuda_sm20_div_rn_f64_full) ;  /* 0x000006bc00987944 */ /* 0x003fea0003c00000 */
.L_x_13608:
[----:B------:R-:W-:Y:S05]  /*d3430*/  BSYNC.RECONVERGENT B2 ;  /* 0x0000000000027941 */ /* 0x000fea0003800200 */
.L_x_13607:
        /* <DEDUP_REMOVED lines=176> */
.L_x_13610:
[----:B------:R-:W-:Y:S02]  /*d3f40*/  FSEL R2, RZ, 3.37028055040000000000e+12, P0 ;  /* 0x54442d18ff027808 */ /* 0x000fe40000000000 */
[----:B------:R-:W-:-:S07]  /*d3f50*/  FSEL R3, RZ, 2.1426990032196044922, P0 ;  /* 0x400921fbff037808 */ /* 0x000fce0000000000 */
.L_x_13611:
[----:B------:R-:W-:Y:S05]  /*d3f60*/  BSYNC.RECONVERGENT B0 ;  /* 0x0000000000007941 */ /* 0x000fea0003800200 */
.L_x_13609:
        /* <DEDUP_REMOVED lines=10> */
.L_x_13606:
        /* <DEDUP_REMOVED lines=61> */
[----:B01----:R-:W-:Y:S05]  /*d43e0*/  CALL.REL.NOINC `($__internal_28_$__cuda_sm20_div_rn_f64_full) ;  /* 0x000006ac00a87944 */ /* 0x003fea0003c00000 */
.L_x_13613:
[----:B------:R-:W-:Y:S05]  /*d43f0*/  BSYNC.RECONVERGENT B2 ;  /* 0x0000000000027941 */ /* 0x000fea0003800200 */
.L_x_13612:
        /* <DEDUP_REMOVED lines=176> */
.L_x_13615:
[----:B------:R-:W-:Y:S02]  /*d4f00*/  FSEL R2, RZ, 3.37028055040000000000e+12, P0 ;  /* 0x54442d18ff027808 */ /* 0x000fe40000000000 */
[----:B------:R-:W-:-:S07]  /*d4f10*/  FSEL R3, RZ, 2.1426990032196044922, P0 ;  /* 0x400921fbff037808 */ /* 0x000fce0000000000 */
.L_x_13616:
[----:B------:R-:W-:Y:S05]  /*d4f20*/  BSYNC.RECONVERGENT B0 ;  /* 0x0000000000007941 */ /* 0x000fea0003800200 */
.L_x_13614:
        /* <DEDUP_REMOVED lines=9> */
.L_x_13577:
[----:B------:R-:W-:Y:S05]  /*d4fc0*/  BSYNC.RECONVERGENT B3 ;  /* 0x0000000000037941 */ /* 0x000fea0003800200 */
.L_x_13569:
[----:B------:R-:W-:Y:S01]  /*d4fd0*/  ISETP.GE.AND P0, PT, R19, RZ, PT ;  /* 0x000000ff1300720c */ /* 0x000fe20003f06270 */
[----:B------:R-:W2:Y:S03]  /*d4fe0*/  DADD R12, -RZ, -R14 ;  /* 0x00000000ff0c7229 */ /* 0x000ea6000000090e */
[----:B--2---:R-:W-:Y:S02]  /*d4ff0*/  FSEL R12, R14, R12, !P0 ;  /* 0x0000000c0e0c7208 */ /* 0x004fe40004000000 */
[----:B------:R-:W-:Y:S01]  /*d5000*/  FSEL R13, R15, R13, !P0 ;  /* 0x0000000d0f0d7208 */ /* 0x000fe20004000000 */
[----:B------:R-:W-:Y:S06]  /*d5010*/  BRA `(.L_x_13533) ;  /* 0x0000006800187947 */ /* 0x000fec0003800000 */
.L_x_13536:
        /* <DEDUP_REMOVED lines=15> */
.L_x_13535:
[----:B------:R3:W4:Y:S01]  /*d5110*/  DADD R12, -RZ, -R18 ;  /* 0x00000000ff0c7229 */ /* 0x0007220000000912 */
[----:B------:R-:W-:Y:S01]  /*d5120*/  CS2R R2, SRZ ;  /* 0x0000000000027805 */ /* 0x000fe2000001ff00 */
[----:B---34-:R-:W-:Y:S06]  /*d5130*/  BRA `(.L_x_13533) ;  /* 0x0000006400d07947 */ /* 0x018fec0003800000 */
.L_x_13534:
        /* <DEDUP_REMOVED lines=266> */
.L_x_13621:
[----:B------:R-:W-:Y:S05]  /*d61e0*/  BSYNC.RECONVERGENT B0 ;  /* 0x0000000000007941 */ /* 0x000fea0003800200 */
.L_x_13620:
[----:B------:R-:W-:Y:S04]  /*d61f0*/  BSSY.RECONVERGENT B3, `(.L_x_13622) ;  /* 0x0000008000037945 */ /* 0x000fe80003800200 */
[----:B------:R-:W-:Y:S05]  /*d6200*/  @P4 BRA P5, `(.L_x_13623) ;  /* 0x0000000000184947 */ /* 0x000fea0002800000 */
[----:B------:R-:W-:Y:S01]  /*d6210*/  IMAD.MOV.U32 R2, RZ, RZ, R12 ;  /* 0x000000ffff027224 */ /* 0x000fe200078e000c */
[----:B------:R-:W-:Y:S01]  /*d6220*/  MOV R32, 0xd6270 ;  /* 0x000d627000207802 */ /* 0x000fe20000000f00 */
[----:B------:R-:W-:Y:S02]  /*d6230*/  IMAD.MOV.U32 R3, RZ, RZ, R13 ;  /* 0x000000ffff037224 */ /* 0x000fe400078e000d */
[----:B------:R-:W-:Y:S02]  /*d6240*/  IMAD.MOV.U32 R34, RZ, RZ, R14 ;  /* 0x000000ffff227224 */ /* 0x000fe400078e000e */
[----:B------:R-:W-:-:S07]  /*d6250*/  IMAD.MOV.U32 R33, RZ, RZ, R15 ;  /* 0x000000ffff217224 */ /* 0x000fce00078e000f */
[----:B012---:R-:W-:Y:S05]  /*d6260*/  CALL.REL.NOINC `($__internal_28_$__cuda_sm20_div_rn_f64_full) ;  /* 0x0000069000087944 */ /* 0x007fea0003c00000 */
.L_x_13623:
[----:B------:R-:W-:Y:S05]  /*d6270*/  BSYNC.RECONVERGENT B3 ;  /* 0x0000000000037941 */ /* 0x000fea0003800200 */
.L_x_13622:
        /* <DEDUP_REMOVED lines=177> */
.L_x_13625:
[----:B------:R-:W-:Y:S02]  /*d6d90*/  FSEL R2, RZ, 3.37028055040000000000e+12, P0 ;  /* 0x54442d18ff027808 */ /* 0x000fe40000000000 */
[----:B------:R-:W-:-:S07]  /*d6da0*/  FSEL R3, RZ, 2.1426990032196044922, P0 ;  /* 0x400921fbff037808 */ /* 0x000fce0000000000 */
.L_x_13626:
[----:B------:R-:W-:Y:S05]  /*d6db0*/  BSYNC.RECONVERGENT B0 ;  /* 0x0000000000007941 */ /* 0x000fea0003800200 */
.L_x_13624:
        /* <DEDUP_REMOVED lines=14> */
.L_x_13619:
        /* <DEDUP_REMOVED lines=324> */
.L_x_13629:
[----:B------:R-:W-:Y:S05]  /*d82e0*/  BSYNC.RECONVERGENT B0 ;  /* 0x0000000000007941 */ /* 0x000fea0003800200 */
.L_x_13628:
[----:B------:R-:W-:Y:S04]  /*d82f0*/  BSSY.RECONVERGENT B3, `(.L_x_13630) ;  /* 0x0000008000037945 */ /* 0x000fe80003800200 */
[----:B------:R-:W-:Y:S05]  /*d8300*/  @P4 BRA P5, `(.L_x_13631) ;  /* 0x0000000000184947 */ /* 0x000fea0002800000 */
[----:B------:R-:W-:Y:S01]  /*d8310*/  IMAD.MOV.U32 R2, RZ, RZ, R12 ;  /* 0x000000ffff027224 */ /* 0x000fe200078e000c */
[----:B------:R-:W-:Y:S01]  /*d8320*/  MOV R33, R15 ;  /* 0x0000000f00217202 */ /* 0x000fe20000000f00 */
[----:B------:R-:W-:Y:S01]  /*d8330*/  IMAD.MOV.U32 R3, RZ, RZ, R13 ;  /* 0x000000ffff037224 */ /* 0x000fe200078e000d */
[----:B------:R-:W-:Y:S01]  /*d8340*/  MOV R32, 0xd8370 ;  /* 0x000d837000207802 */ /* 0x000fe20000000f00 */
[----:B-1----:R-:W-:-:S07]  /*d8350*/  IMAD.MOV.U32 R34, RZ, RZ, R14 ;  /* 0x000000ffff227224 */ /* 0x002fce00078e000e */
[----:B0-2---:R-:W-:Y:S05]  /*d8360*/  CALL.REL.NOINC `($__internal_28_$__cuda_sm20_div_rn_f64_full) ;  /* 0x0000066c00c87944 */ /* 0x005fea0003c00000 */
.L_x_13631:
[----:B------:R-:W-:Y:S05]  /*d8370*/  BSYNC.RECONVERGENT B3 ;  /* 0x0000000000037941 */ /* 0x000fea0003800200 */
.L_x_13630:
        /* <DEDUP_REMOVED lines=176> */
.L_x_13633:
[----:B------:R-:W-:Y:S02]  /*d8e80*/  FSEL R2, RZ, 3.37028055040000000000e+12, P0 ;  /* 0x54442d18ff027808 */ /* 0x000fe40000000000 */
[----:B------:R-:W-:-:S07]  /*d8e90*/  FSEL R3, RZ, 2.1426990032196044922, P0 ;  /* 0x400921fbff037808 */ /* 0x000fce0000000000 */
.L_x_13634:
[----:B------:R-:W-:Y:S05]  /*d8ea0*/  BSYNC.RECONVERGENT B0 ;  /* 0x0000000000007941 */ /* 0x000fea0003800200 */
.L_x_13632:
        /* <DEDUP_REMOVED lines=10> */
.L_x_13618:
        /* <DEDUP_REMOVED lines=50> */
[----:B0-----:R-:W-:Y:S05]  /*d9270*/  CALL.REL.NOINC `($__internal_28_$__cuda_sm20_div_rn_f64_full) ;  /* 0x0000066000047944 */ /* 0x001fea0003c00000 */
[----:B------:R-:W-:Y:S02]  /*d9280*/  IMAD.MOV.U32 R62, RZ, RZ, R2 ;  /* 0x000000ffff3e7224 */ /* 0x000fe400078e0002 */
[----:B------:R-:W-:-:S07]  /*d9290*/  IMAD.MOV.U32 R63, RZ, RZ, R3 ;  /* 0x000000ffff3f7224 */ /* 0x000fce00078e0003 */
.L_x_13636:
[----:B------:R-:W-:Y:S05]  /*d92a0*/  BSYNC.RECONVERGENT B3 ;  /* 0x0000000000037941 */ /* 0x000fea0003800200 */
.L_x_13635:
        /* <DEDUP_REMOVED lines=50> */
[----:B0-----:R-:W-:Y:S05]  /*d95d0*/  CALL.REL.NOINC `($__internal_28_$__cuda_sm20_div_rn_f64_full) ;  /* 0x0000065c002c7944 */ /* 0x001fea0003c00000 */
.L_x_13638:
[----:B------:R-:W-:Y:S05]  /*d95e0*/  BSYNC.RECONVERGENT B3 ;  /* 0x0000000000037941 */ /* 0x000fea0003800200 */
.L_x_13637:
        /* <DEDUP_REMOVED lines=335> */
.L_x_13640:
[----:B------:R-:W-:Y:S05]  /*daae0*/  BSYNC.RECONVERGENT B0 ;  /* 0x0000000000007941 */ /* 0x000fea0003800200 */
.L_x_13639:
[----:B------:R-:W-:Y:S04]  /*daaf0*/  BSSY.RECONVERGENT B3, `(.L_x_13641) ;  /* 0x0000008000037945 */ /* 0x000fe80003800200 */
[----:B------:R-:W-:Y:S05]  /*dab00*/  @P4 BRA P5, `(.L_x_13642) ;  /* 0x0000000000184947 */ /* 0x000fea0002800000 */
[----:B------:R-:W-:Y:S01]  /*dab10*/  IMAD.MOV.U32 R2, RZ, RZ, R12 ;  /* 0x000000ffff027224 */ /* 0x000fe200078e000c */
[----:B------:R-:W-:Y:S01]  /*dab20*/  MOV R32, 0xdab70 ;  /* 0x000dab7000207802 */ /* 0x000fe20000000f00 */
[----:B------:R-:W-:Y:S02]  /*dab30*/  IMAD.MOV.U32 R3, RZ, RZ, R13 ;  /* 0x000000ffff037224 */ /* 0x000fe400078e000d */
[----:B-1----:R-:W-:Y:S02]  /*dab40*/  IMAD.MOV.U32 R34, RZ, RZ, R14 ;  /* 0x000000ffff227224 */ /* 0x002fe400078e000e */
[----:B------:R-:W-:-:S07]  /*dab50*/  IMAD.MOV.U32 R33, RZ, RZ, R15 ;  /* 0x000000ffff217224 */ /* 0x000fce00078e000f */
[----:B0-2---:R-:W-:Y:S05]  /*dab60*/  CALL.REL.NOINC `($__internal_28_$__cuda_sm20_div_rn_f64_full) ;  /* 0x0000064400c87944 */ /* 0x005fea0003c00000 */
.L_x_13642:
[----:B------:R-:W-:Y:S05]  /*dab70*/  BSYNC.RECONVERGENT B3 ;  /* 0x0000000000037941 */ /* 0x000fea0003800200 */
.L_x_13641:
        /* <DEDUP_REMOVED lines=176> */
.L_x_13644:
[----:B------:R-:W-:Y:S02]  /*db680*/  FSEL R2, RZ, 3.37028055040000000000e+12, P0 ;  /* 0x54442d18ff027808 */ /* 0x000fe40000000000 */
[----:B------:R-:W-:-:S07]  /*db690*/  FSEL R3, RZ, 2.1426990032196044922, P0 ;  /* 0x400921fbff037808 */ /* 0x000fce0000000000 */
.L_x_13645:
[----:B------:R-:W-:Y:S05]  /*db6a0*/  BSYNC.RECONVERGENT B0 ;  /* 0x0000000000007941 */ /* 0x000fea0003800200 */
.L_x_13643:
        /* <DEDUP_REMOVED lines=13> */
.L_x_13627:
[----:B------:R-:W-:Y:S05]  /*db780*/  BSYNC.RECONVERGENT B2 ;  /* 0x0000000000027941 */ /* 0x000fea0003800200 */
.L_x_13617:
        /* <DEDUP_REMOVED lines=15> */
.L_x_13533:
[----:B------:R-:W-:Y:S05]  /*db880*/  BSYNC.RECONVERGENT B1 ;  /* 0x0000000000017941 */ /* 0x000fea0003800200 */
.L_x_13531:
        /* <DEDUP_REMOVED lines=46> */
.L_x_13647:
[----:B------:R-:W-:Y:S05]  /*dbb70*/  BSYNC.RECONVERGENT B0 ;  /* 0x0000000000007941 */ /* 0x000fea0003800200 */
.L_x_13646:
        /* <DEDUP_REMOVED lines=55> */
.L_x_13649:
        /* <DEDUP_REMOVED lines=294> */
.L_x_13657:
[----:B------:R-:W-:Y:S05]  /*dd150*/  BSYNC.RECONVERGENT B3 ;  /* 0x0000000000037941 */ /* 0x000fea0003800200 */
.L_x_13656:
        /* <DEDUP_REMOVED lines=193> */
.L_x_13655:
        /* <DEDUP_REMOVED lines=77> */
.L_x_13664:
[----:B------:R-:W-:Y:S05]  /*de240*/  BSYNC.RECONVERGENT B4 ;  /* 0x0000000000047941 */ /* 0x000fea0003800200 */
.L_x_13663:
[----:B------:R-:W-:Y:S02]  /*de250*/  IMAD.MOV.U32 R18, RZ, RZ, R2 ;  /* 0x000000ffff127224 */ /* 0x000fe400078e0002 */
[----:B------:R-:W-:-:S07]  /*de260*/  IMAD.MOV.U32 R19, RZ, RZ, R3 ;  /* 0x000000ffff137224 */ /* 0x000fce00078e0003 */
.L_x_13662:
[----:B------:R-:W-:Y:S05]  /*de270*/  BSYNC.RECONVERGENT B3 ;  /* 0x0000000000037941 */ /* 0x000fea0003800200 */
.L_x_13661:
        /* <DEDUP_REMOVED lines=70> */
.L_x_13669:
[----:B------:R-:W-:Y:S05]  /*de6e0*/  BSYNC.RECONVERGENT B4 ;  /* 0x0000000000047941 */ /* 0x000fea0003800200 */
.L_x_13668:
[----:B------:R-:W-:Y:S05]  /*de6f0*/  BRA `(.L_x_13667) ;  /* 0x0000000000047947 */ /* 0x000fea0003800000 */
.L_x_13666:
[----:B------:R1:W2:Y:S02]  /*de700*/  DADD R2, R62, -R32 ;  /* 0x000000003e027229 */ /* 0x0002a40000000820 */
.L_x_13667:
[----:B------:R-:W-:Y:S05]  /*de710*/  BSYNC.RECONVERGENT B3 ;  /* 0x0000000000037941 */ /* 0x000fea0003800200 */
.L_x_13665:
        /* <DEDUP_REMOVED lines=72> */
.L_x_13671:
[----:B------:R-:W-:Y:S05]  /*deba0*/  BSYNC.RECONVERGENT B3 ;  /* 0x0000000000037941 */ /* 0x000fea0003800200 */
.L_x_13670:
        /* <DEDUP_REMOVED lines=197> */
.L_x_13672:
        /* <DEDUP_REMOVED lines=52> */
.L_x_13674:
[----:B------:R-:W-:Y:S05]  /*dfb40*/  BSYNC.RECONVERGENT B3 ;  /* 0x0000000000037941 */ /* 0x000fea0003800200 */
.L_x_13673:
        /* <DEDUP_REMOVED lines=78> */
.L_x_13660:
        /* <DEDUP_REMOVED lines=54> */
[----:B------:R-:W-:Y:S02]  /*e0390*/  IMAD.MOV.U32 R48, RZ, RZ, R2 ;  /* 0x000000ffff307224 */ /* 0x000fe400078e0002 */
[----:B------:R-:W-:-:S07]  /*e03a0*/  IMAD.MOV.U32 R49, RZ, RZ, R3 ;  /* 0x000000ffff317224 */ /* 0x000fce00078e0003 */
.L_x_13677:
[----:B------:R-:W-:Y:S05]  /*e03b0*/  BSYNC.RECONVERGENT B3 ;  /* 0x0000000000037941 */ /* 0x000fea0003800200 */
.L_x_13676:
        /* <DEDUP_REMOVED lines=197> */
.L_x_13678:
        /* <DEDUP_REMOVED lines=52> */
.L_x_13680:
[----:B------:R-:W-:Y:S05]  /*e1350*/  BSYNC.RECONVERGENT B3 ;  /* 0x0000000000037941 */ /* 0x000fea0003800200 */
.L_x_13679:
        /* <DEDUP_REMOVED lines=78> */
.L_x_13675:
        /* <DEDUP_REMOVED lines=60> */
.L_x_13682:
[----:B------:R-:W-:Y:S05]  /*e1c00*/  BSYNC.RECONVERGENT B3 ;  /* 0x0000000000037941 */ /* 0x000fea0003800200 */
.L_x_13681:
        /* <DEDUP_REMOVED lines=48> */
.L_x_13684:
[----:B------:R-:W-:Y:S05]  /*e1f10*/  BSYNC.RECONVERGENT B3 ;  /* 0x0000000000037941 */ /* 0x000fea0003800200 */
.L_x_13683:
[----:B------:R-:W-:Y:S02]  /*e1f20*/  IMAD.MOV.U32 R18, RZ, RZ, R2 ;  /* 0x000000ffff127224 */ /* 0x000fe400078e0002 */
[----:B------:R-:W-:Y:S01]  /*e1f30*/  IMAD.MOV.U32 R19, RZ, RZ, R3 ;  /* 0x000000ffff137224 */ /* 0x000fe200078e0003 */
[----:B------:R-:W-:Y:S06]  /*e1f40*/  BRA `(.L_x_13658) ;  /* 0x0000000000d07947 */ /* 0x000fec0003800000 */
.L_x_13659:
        /* <DEDUP_REMOVED lines=48> */
[----:B0-----:R-:W-:Y:S05]  /*e2250*/  CALL.REL.NOINC `($__internal_29_$__cuda_sm20_dsqrt_rn_f64_mediumpath_v1) ;  /* 0x000005d800407944 */ /* 0x001fea0003c00000 */
[----:B------:R-:W-:Y:S02]  /*e2260*/  IMAD.MOV.U32 R18, RZ, RZ, R2 ;  /* 0x000000ffff127224 */ /* 0x000fe400078e0002 */
[----:B------:R-:W-:-:S07]  /*e2270*/  IMAD.MOV.U32 R19, RZ, RZ, R3 ;  /* 0x000000ffff137224 */ /* 0x000fce00078e0003 */
.L_x_13685:
[----:B------:R-:W-:Y:S05]  /*e2280*/  BSYNC.RECONVERGENT B3 ;  /* 0x0000000000037941 */ /* 0x000fea0003800200 */
.L_x_13658:
[----:B------:R-:W-:Y:S05]  /*e2290*/  BSYNC.RECONVERGENT B2 ;  /* 0x0000000000027941 */ /* 0x000fea0003800200 */
.L_x_13654:
        /* <DEDUP_REMOVED lines=53> */
.L_x_13690:
[----:B------:R-:W-:Y:S05]  /*e25f0*/  BSYNC.RECONVERGENT B4 ;  /* 0x0000000000047941 */ /* 0x000fea0003800200 */
.L_x_13689:
        /* <DEDUP_REMOVED lines=184> */
.L_x_13693:
        /* <DEDUP_REMOVED lines=123> */
.L_x_13692:
        /* <DEDUP_REMOVED lines=172> */
.L_x_13695:
        /* <DEDUP_REMOVED lines=123> */
.L_x_13691:
        /* <DEDUP_REMOVED lines=78> */
.L_x_13702:
[----:B------:R-:W-:Y:S05]  /*e5080*/  BSYNC.RECONVERGENT B6 ;  /* 0x0000000000067941 */ /* 0x000fea0003800200 */
.L_x_13701:
[----:B------:R-:W-:Y:S02]  /*e5090*/  IMAD.MOV.U32 R70, RZ, RZ, R2 ;  /* 0x000000ffff467224 */ /* 0x000fe400078e0002 */
[----:B------:R-:W-:-:S07]  /*e50a0*/  IMAD.MOV.U32 R71, RZ, RZ, R3 ;  /* 0x000000ffff477224 */ /* 0x000fce00078e0003 */
.L_x_13700:
[----:B------:R-:W-:Y:S05]  /*e50b0*/  BSYNC.RECONVERGENT B5 ;  /* 0x0000000000057941 */ /* 0x000fea0003800200 */
.L_x_13699:
        /* <DEDUP_REMOVED lines=63> */
.L_x_13707:
[----:B------:R-:W-:Y:S05]  /*e54b0*/  BSYNC.RECONVERGENT B6 ;  /* 0x0000000000067941 */ /* 0x000fea0003800200 */
.L_x_13706:
[----:B------:R-:W-:Y:S02]  /*e54c0*/  IMAD.MOV.U32 R60, RZ, RZ, R2 ;  /* 0x000000ffff3c7224 */ /* 0x000fe400078e0002 */
[----:B------:R-:W-:Y:S01]  /*e54d0*/  IMAD.MOV.U32 R61, RZ, RZ, R3 ;  /* 0x000000ffff3d7224 */ /* 0x000fe200078e0003 */
[----:B------:R-:W-:Y:S06]  /*e54e0*/  BRA `(.L_x_13705) ;  /* 0x0000000000047947 */ /* 0x000fec0003800000 */
.L_x_13704:
[----:B------:R1:W2:Y:S02]  /*e54f0*/  DADD R60, -R64, R62 ;  /* 0x00000000403c7229 */ /* 0x0002a4000000013e */
.L_x_13705:
[----:B------:R-:W-:Y:S05]  /*e5500*/  BSYNC.RECONVERGENT B5 ;  /* 0x0000000000057941 */ /* 0x000fea0003800200 */
.L_x_13703:
        /* <DEDUP_REMOVED lines=72> */
[----:B01----:R-:W-:Y:S05]  /*e5990*/  CALL.REL.NOINC `($__internal_29_$__cuda_sm20_dsqrt_rn_f64_mediumpath_v1) ;  /* 0x000005a000707944 */ /* 0x003fea0003c00000 */
.L_x_13709:
[----:B------:R-:W-:Y:S05]  /*e59a0*/  BSYNC.RECONVERGENT B5 ;  /* 0x0000000000057941 */ /* 0x000fea0003800200 */
.L_x_13708:
[----:B------:R-:W-:Y:S02]  /*e59b0*/  IMAD.MOV.U32 R60, RZ, RZ, R2 ;  /* 0x000000ffff3c7224 */ /* 0x000fe400078e0002 */
[----:B------:R-:W-:Y:S01]  /*e59c0*/  IMAD.MOV.U32 R61, RZ, RZ, R3 ;  /* 0x000000ffff3d7224 */ /* 0x000fe200078e0003 */
[----:B------:R-:W-:Y:S06]  /*e59d0*/  BRA `(.L_x_13710) ;  /* 0x0000001000dc7947 */ /* 0x000fec0003800000 */
.L_x_13698:
        /* <DEDUP_REMOVED lines=63> */
.L_x_13713:
[----:B------:R-:W-:Y:S05]  /*e5dd0*/  BSYNC.RECONVERGENT B5 ;  /* 0x0000000000057941 */ /* 0x000fea0003800200 */
.L_x_13712:
[----:B------:R-:W-:Y:S02]  /*e5de0*/  IMAD.MOV.U32 R60, RZ, RZ, R2 ;  /* 0x000000ffff3c7224 */ /* 0x000fe400078e0002 */
[----:B------:R-:W-:Y:S01]  /*e5df0*/  IMAD.MOV.U32 R61, RZ, RZ, R3 ;  /* 0x000000ffff3d7224 */ /* 0x000fe200078e0003 */
[----:B------:R-:W-:Y:S06]  /*e5e00*/  BRA `(.L_x_13710) ;  /* 0x0000000c00d07947 */ /* 0x000fec0003800000 */
.L_x_13711:
        /* <DEDUP_REMOVED lines=69> */
.L_x_13715:
[----:B------:R-:W-:Y:S05]  /*e6260*/  BSYNC.RECONVERGENT B5 ;  /* 0x0000000000057941 */ /* 0x000fea0003800200 */
.L_x_13714:
        /* <DEDUP_REMOVED lines=48> */
.L_x_13717:
[----:B------:R-:W-:Y:S05]  /*e6570*/  BSYNC.RECONVERGENT B5 ;  /* 0x0000000000057941 */ /* 0x000fea0003800200 */
.L_x_13716:
[----:B------:R-:W1:Y:S01]  /*e6580*/  DMUL R58, R58, 8.11296384146066816958e+31 ;  /* 0x469000003a3a7828 */ /* 0x000e620000000000 */
[----:B------:R-:W-:Y:S02]  /*e6590*/  IMAD.MOV.U32 R60, RZ, RZ, R2 ;  /* 0x000000ffff3c7224 */ /* 0x000fe400078e0002 */
[----:B------:R-:W-:Y:S01]  /*e65a0*/  IMAD.MOV.U32 R61, RZ, RZ, R3 ;  /* 0x000000ffff3d7224 */ /* 0x000fe200078e0003 */
[----:B-1----:R-:W-:Y:S06]  /*e65b0*/  BRA `(.L_x_13710) ;  /* 0x0000000400e47947 */ /* 0x002fec0003800000 */
.L_x_13697:
        /* <DEDUP_REMOVED lines=52> */
[----:B------:R-:W-:Y:S01]  /*e6900*/  MOV R48, R2 ;  /* 0x0000000200307202 */ /* 0x000fe20000000f00 */
[----:B------:R-:W-:-:S07]  /*e6910*/  IMAD.MOV.U32 R49, RZ, RZ, R3 ;  /* 0x000000ffff317224 */ /* 0x000fce00078e0003 */
.L_x_13719:
[----:B------:R-:W-:Y:S05]  /*e6920*/  BSYNC.RECONVERGENT B5 ;  /* 0x0000000000057941 */ /* 0x000fea0003800200 */
.L_x_13718:
        /* <DEDUP_REMOVED lines=62> */
.L_x_13721:
[----:B------:R-:W-:Y:S05]  /*e6d10*/  BSYNC.RECONVERGENT B5 ;  /* 0x0000000000057941 */ /* 0x000fea0003800200 */
.L_x_13720:
[----:B------:R1:W2:Y:S01]  /*e6d20*/  DMUL R60, R2, R48 ;  /* 0x00000030023c7228 */ /* 0x0002a20000000000 */
[----:B------:R-:W-:Y:S02]  /*e6d30*/  IMAD.MOV.U32 R58, RZ, RZ, 0x0 ;  /* 0x00000000ff3a7424 */ /* 0x000fe400078e00ff */
[----:B-12---:R-:W-:-:S07]  /*e6d40*/  IMAD.MOV.U32 R59, RZ, RZ, 0x3ff00000 ;  /* 0x3ff00000ff3b7424 */ /* 0x006fce00078e00ff */
.L_x_13710:
[----:B------:R-:W-:Y:S05]  /*e6d50*/  BSYNC.RECONVERGENT B4 ;  /* 0x0000000000047941 */ /* 0x000fea0003800200 */
.L_x_13696:
[----:B------:R-:W-:Y:S05]  /*e6d60*/  BRA `(.L_x_13722) ;  /* 0x0000000000187947 */ /* 0x000fea0003800000 */
.L_x_13688:
[----:B------:R1:W2:-:S15]  /*e6d70*/  DMUL R60, R16, 9.00719925474099200000e+15 ;  /* 0x43400000103c7828 */ /* 0x00029e0000000000 */
[----:B------:R-:W-:-:S15]  /*e6d80*/  NOP ;  /* 0x0000000000007918 */ /* 0x000fde0000000000 */
[----:B------:R-:W-:-:S15]  /*e6d90*/  NOP ;  /* 0x0000000000007918 */ /* 0x000fde0000000000 */
[----:B------:R-:W-:-:S15]  /*e6da0*/  NOP ;  /* 0x0000000000007918 */ /* 0x000fde0000000000 */
[----:B------:R-:W-:-:S04]  /*e6db0*/  NOP ;  /* 0x0000000000007918 */ /* 0x000fc80000000000 */
[----:B-12---:R-:W3:Y:S02]  /*e6dc0*/  DMUL R58, R58, 9.00719925474099200000e+15 ;  /* 0x434000003a3a7828 */ /* 0x006ee40000000000 */
.L_x_13722:
[----:B------:R-:W-:Y:S05]  /*e6dd0*/  BSYNC.RELIABLE B2 ;  /* 0x0000000000027941 */ /* 0x000fea0003800100 */
.L_x_13687:
        /* <DEDUP_REMOVED lines=68> */
.L_x_13725:
[----:B------:R-:W-:Y:S05]  /*e7220*/  BSYNC.RECONVERGENT B2 ;  /* 0x0000000000027941 */ /* 0x000fea0003800200 */
.L_x_13724:
        /* <DEDUP_REMOVED lines=176> */
.L_x_13727:
[----:B------:R-:W-:Y:S02]  /*e7d30*/  FSEL R2, RZ, 3.37028055040000000000e+12, P0 ;  /* 0x54442d18ff027808 */ /* 0x000fe40000000000 */
[----:B------:R-:W-:-:S07]  /*e7d40*/  FSEL R3, RZ, 2.1426990032196044922, P0 ;  /* 0x400921fbff037808 */ /* 0x000fce0000000000 */
.L_x_13728:
[----:B------:R-:W-:Y:S05]  /*e7d50*/  BSYNC.RECONVERGENT B0 ;  /* 0x0000000000007941 */ /* 0x000fea0003800200 */
.L_x_13726:
        /* <DEDUP_REMOVED lines=10> */
.L_x_13723:
        /* <DEDUP_REMOVED lines=61> */
[----:B01----:R-:W-:Y:S05]  /*e81d0*/  CALL.REL.NOINC `($__internal_28_$__cuda_sm20_div_rn_f64_full) ;  /* 0x00000570002c7944 */ /* 0x003fea0003c00000 */
.L_x_13730:
[----:B------:R-:W-:Y:S05]  /*e81e0*/  BSYNC.RECONVERGENT B2 ;  /* 0x0000000000027941 */ /* 0x000fea0003800200 */
.L_x_13729:
        /* <DEDUP_REMOVED lines=176> */
.L_x_13732:
[----:B------:R-:W-:Y:S02]  /*e8cf0*/  FSEL R2, RZ, 3.37028055040000000000e+12, P0 ;  /* 0x54442d18ff027808 */ /* 0x000fe40000000000 */
[----:B------:R-:W-:-:S07]  /*e8d00*/  FSEL R3, RZ, 2.1426990032196044922, P0 ;  /* 0x400921fbff037808 */ /* 0x000fce0000000000 */
.L_x_13733:
[----:B------:R-:W-:Y:S05]  /*e8d10*/  BSYNC.RECONVERGENT B0 ;  /* 0x0000000000007941 */ /* 0x000fea0003800200 */
.L_x_13731:
        /* <DEDUP_REMOVED lines=9> */
.L_x_13694:
[----:B------:R-:W-:Y:S05]  /*e8db0*/  BSYNC.RECONVERGENT B3 ;  /* 0x0000000000037941 */ /* 0x000fea0003800200 */
.L_x_13686:
[----:B------:R-:W-:Y:S01]  /*e8dc0*/  ISETP.GE.AND P0, PT, R23, RZ, PT ;  /* 0x000000ff1700720c */ /* 0x000fe20003f06270 */
[----:B------:R-:W2:Y:S03]  /*e8dd0*/  DADD R16, -RZ, -R18 ;  /* 0x00000000ff107229 */ /* 0x000ea60000000912 */
[----:B--2---:R-:W-:Y:S02]  /*e8de0*/  FSEL R16, R18, R16, !P0 ;  /* 0x0000001012107208 */ /* 0x004fe40004000000 */
[----:B------:R-:W-:Y:S01]  /*e8df0*/  FSEL R17, R19, R17, !P0 ;  /* 0x0000001113117208 */ /* 0x000fe20004000000 */
[----:B------:R-:W-:Y:S06]  /*e8e00*/  BRA `(.L_x_13650) ;  /* 0x00000068001c7947 */ /* 0x000fec0003800000 */
.L_x_13653:
        /* <DEDUP_REMOVED lines=15> */
.L_x_13652:
[----:B------:R3:W4:Y:S01]  /*e8f00*/  DADD R16, -RZ, -R22 ;  /* 0x00000000ff107229 */ /* 0x0007220000000916 */
[----:B------:R-:W-:Y:S01]  /*e8f10*/  CS2R R2, SRZ ;  /* 0x0000000000027805 */ /* 0x000fe2000001ff00 */
[----:B---34-:R-:W-:Y:S06]  /*e8f20*/  BRA `(.L_x_13650) ;  /* 0x0000006400d47947 */ /* 0x018fec0003800000 */
.L_x_13651:
        /* <DEDUP_REMOVED lines=265> */
.L_x_13738:
[----:B------:R-:W-:Y:S05]  /*e9fc0*/  BSYNC.RECONVERGENT B0 ;  /* 0x0000000000007941 */ /* 0x000fea0003800200 */
.L_x_13737:
[----:B------:R-:W-:Y:S04]  /*e9fd0*/  BSSY.RECONVERGENT B3, `(.L_x_13739) ;  /* 0x0000008000037945 */ /* 0x000fe80003800200 */
[----:B------:R-:W-:Y:S05]  /*e9fe0*/  @P4 BRA P5, `(.L_x_13740) ;  /* 0x0000000000184947 */ /* 0x000fea0002800000 */
[----:B------:R-:W-:Y:S01]  /*e9ff0*/  MOV R2, R16 ;  /* 0x0000001000027202 */ /* 0x000fe20000000f00 */
[----:B------:R-:W-:Y:S01]  /*ea000*/  IMAD.MOV.U32 R3, RZ, RZ, R17 ;  /* 0x000000ffff037224 */ /* 0x000fe200078e0011 */
[----:B------:R-:W-:Y:S01]  /*ea010*/  MOV R32, 0xea050 ;  /* 0x000ea05000207802 */ /* 0x000fe20000000f00 */
[----:B------:R-:W-:Y:S02]  /*ea020*/  IMAD.MOV.U32 R34, RZ, RZ, R18 ;  /* 0x000000ffff227224 */ /* 0x000fe400078e0012 */
[----:B------:R-:W-:-:S07]  /*ea030*/  IMAD.MOV.U32 R33, RZ, RZ, R19 ;  /* 0x000000ffff217224 */ /* 0x000fce00078e0013 */
[----:B012---:R-:W-:Y:S05]  /*ea040*/  CALL.REL.NOINC `($__internal_28_$__cuda_sm20_div_rn_f64_full) ;  /* 0x0000055000907944 */ /* 0x007fea0003c00000 */
.L_x_13740:
[----:B------:R-:W-:Y:S05]  /*ea050*/  BSYNC.RECONVERGENT B3 ;  /* 0x0000000000037941 */ /* 0x000fea0003800200 */
.L_x_13739:
        /* <DEDUP_REMOVED lines=177> */
.L_x_13742:
[----:B------:R-:W-:Y:S02]  /*eab70*/  FSEL R2, RZ, 3.37028055040000000000e+12, P0 ;  /* 0x54442d18ff027808 */ /* 0x000fe40000000000 */
[----:B------:R-:W-:-:S07]  /*eab80*/  FSEL R3, RZ, 2.1426990032196044922, P0 ;  /* 0x400921fbff037808 */ /* 0x000fce0000000000 */
.L_x_13743:
[----:B------:R-:W-:Y:S05]  /*eab90*/  BSYNC.RECONVERGENT B0 ;  /* 0x0000000000007941 */ /* 0x000fea0003800200 */
.L_x_13741:
        /* <DEDUP_REMOVED lines=14> */
.L_x_13736:
        /* <DEDUP_REMOVED lines=326> */
.L_x_13746:
[----:B------:R-:W-:Y:S05]  /*ec0e0*/  BSYNC.RECONVERGENT B0 ;  /* 0x0000000000007941 */ /* 0x000fea0003800200 */
.L_x_13745:
        /* <DEDUP_REMOVED lines=8> */
.L_x_13748:
[----:B------:R-:W-:Y:S05]  /*ec170*/  BSYNC.RECONVERGENT B3 ;  /* 0x0000000000037941 */ /* 0x000fea0003800200 */
.L_x_13747:
        /* <DEDUP_REMOVED lines=176> */
.L_x_13750:
[----:B------:R-:W-:Y:S02]  /*ecc80*/  FSEL R2, RZ, 3.37028055040000000000e+12, P0 ;  /* 0x54442d18ff027808 */ /* 0x000fe40000000000 */
[----:B------:R-:W-:-:S07]  /*ecc90*/  FSEL R3, RZ, 2.1426990032196044922, P0 ;  /* 0x400921fbff037808 */ /* 0x000fce0000000000 */
.L_x_13751:
[----:B------:R-:W-:Y:S05]  /*ecca0*/  BSYNC.RECONVERGENT B0 ;  /* 0x0000000000007941 */ /* 0x000fea0003800200 */
.L_x_13749:
        /* <DEDUP_REMOVED lines=10> */
.L_x_13735:
        /* <DEDUP_REMOVED lines=50> */
[----:B0-----:R-:W-:Y:S05]  /*ed070*/  CALL.REL.NOINC `($__internal_28_$__cuda_sm20_div_rn_f64_full) ;  /* 0x0000052000847944 */ /* 0x001fea0003c00000 */
[----:B------:R-:W-:Y:S02]  /*ed080*/  IMAD.MOV.U32 R62, RZ, RZ, R2 ;  /* 0x000000ffff3e7224 */ /* 0x000fe400078e0002 */
[----:B------:R-:W-:-:S07]  /*ed090*/  IMAD.MOV.U32 R63, RZ, RZ, R3 ;  /* 0x000000ffff3f7224 */ /* 0x000fce00078e0003 */
.L_x_13753:
[----:B------:R-:W-:Y:S05]  /*ed0a0*/  BSYNC.RECONVERGENT B3 ;  /* 0x0000000000037941 */ /* 0x000fea0003800200 */
.L_x_13752:
        /* <DEDUP_REMOVED lines=50> */
[----:B0-----:R-:W-:Y:S05]  /*ed3d0*/  CALL.REL.NOINC `($__internal_28_$__cuda_sm20_div_rn_f64_full) ;  /* 0x0000051c00ac7944 */ /* 0x001fea0003c00000 */
.L_x_13755:
[----:B------:R-:W-:Y:S05]  /*ed3e0*/  BSYNC.RECONVERGENT B3 ;  /* 0x0000000000037941 */ /* 0x000fea0003800200 */
.L_x_13754:
        /* <DEDUP_REMOVED lines=334> */
.L_x_13757:
[----:B------:R-:W-:Y:S05]  /*ee8d0*/  BSYNC.RECONVERGENT B0 ;  /* 0x0000000000007941 */ /* 0x000fea0003800200 */
.L_x_13756:
        /* <DEDUP_REMOVED lines=8> */
.L_x_13759:
[----:B------:R-:W-:Y:S05]  /*ee960*/  BSYNC.RECONVERGENT B3 ;  /* 0x0000000000037941 */ /* 0x000fea0003800200 */
.L_x_13758:
        /* <DEDUP_REMOVED lines=177> */
.L_x_13761:
[----:B------:R-:W-:Y:S02]  /*ef480*/  FSEL R2, RZ, 3.37028055040000000000e+12, P0 ;  /* 0x54442d18ff027808 */ /* 0x000fe40000000000 */
[----:B------:R-:W-:-:S07]  /*ef490*/  FSEL R3, RZ, 2.1426990032196044922, P0 ;  /* 0x400921fbff037808 */ /* 0x000fce0000000000 */
.L_x_13762:
[----:B------:R-:W-:Y:S05]  /*ef4a0*/  BSYNC.RECONVERGENT B0 ;  /* 0x0000000000007941 */ /* 0x000fea0003800200 */
.L_x_13760:
        /* <DEDUP_REMOVED lines=13> */
.L_x_13744:
[----:B------:R-:W-:Y:S05]  /*ef580*/  BSYNC.RECONVERGENT B2 ;  /* 0x0000000000027941 */ /* 0x000fea0003800200 */
.L_x_13734:
        /* <DEDUP_REMOVED lines=15> */
.L_x_13650:
[----:B------:R-:W-:Y:S05]  /*ef680*/  BSYNC.RECONVERGENT B1 ;  /* 0x0000000000017941 */ /* 0x000fea0003800200 */
.L_x_13648:
        /* <DEDUP_REMOVED lines=46> */
.L_x_13764:
[----:B------:R-:W-:Y:S05]  /*ef970*/  BSYNC.RECONVERGENT B0 ;  /* 0x0000000000007941 */ /* 0x000fea0003800200 */
.L_x_13763:
        /* <DEDUP_REMOVED lines=55> */
.L_x_13766:
        /* <DEDUP_REMOVED lines=292> */
[----:B------:R-:W-:Y:S01]  /*f0f30*/  MOV R48, R2 ;  /* 0x0000000200307202 */ /* 0x000fe20000000f00 */
[----:B------:R-:W-:-:S07]  /*f0f40*/  IMAD.MOV.U32 R49, RZ, RZ, R3 ;  /* 0x000000ffff317224 */ /* 0x000fce00078e0003 */
.L_x_13774:
[----:B------:R-:W-:Y:S05]  /*f0f50*/  BSYNC.RECONVERGENT B3 ;  /* 0x0000000000037941 */ /* 0x000fea0003800200 */
.L_x_13773:
        /* <DEDUP_REMOVED lines=193> */
.L_x_13772:
        /* <DEDUP_REMOVED lines=77> */
.L_x_13781:
[----:B------:R-:W-:Y:S05]  /*f2040*/  BSYNC.RECONVERGENT B4 ;  /* 0x0000000000047941 */ /* 0x000fea0003800200 */
.L_x_13780:
[----:B------:R-:W-:Y:S02]  /*f2050*/  IMAD.MOV.U32 R22, RZ, RZ, R2 ;  /* 0x000000ffff167224 */ /* 0x000fe400078e0002 */
[----:B------:R-:W-:-:S07]  /*f2060*/  IMAD.MOV.U32 R23, RZ, RZ, R3 ;  /* 0x000000ffff177224 */ /* 0x000fce00078e0003 */
.L_x_13779:
[----:B------:R-:W-:Y:S05]  /*f2070*/  BSYNC.RECONVERGENT B3 ;  /* 0x0000000000037941 */ /* 0x000fea0003800200 */
.L_x_13778:
        /* <DEDUP_REMOVED lines=70> */
.L_x_13786:
[----:B------:R-:W-:Y:S05]  /*f24e0*/  BSYNC.RECONVERGENT B4 ;  /* 0x0000000000047941 */ /* 0x000fea0003800200 */
.L_x_13785:
[----:B------:R-:W-:Y:S05]  /*f24f0*/  BRA `(.L_x_13784) ;  /* 0x0000000000047947 */ /* 0x000fea0003800000 */
.L_x_13783:
[----:B------:R1:W2:Y:S02]  /*f2500*/  DADD R2, R62, -R32 ;  /* 0x000000003e027229 */ /* 0x0002a40000000820 */
.L_x_13784:
[----:B------:R-:W-:Y:S05]  /*f2510*/  BSYNC.RECONVERGENT B3 ;  /* 0x0000000000037941 */ /* 0x000fea0003800200 */
.L_x_13782:
        /* <DEDUP_REMOVED lines=69> */
[----:B0-----:R-:W-:Y:S05]  /*f2970*/  CALL.REL.NOINC `($__internal_29_$__cuda_sm20_dsqrt_rn_f64_mediumpath_v1) ;  /* 0x000004d000787944 */ /* 0x001fea0003c00000 */
[----:B------:R-:W-:Y:S02]  /*f2980*/  IMAD.MOV.U32 R50, RZ, RZ, R2 ;  /* 0x000000ffff327224 */ /* 0x000fe400078e0002 */
[----:B------:R-:W-:-:S07]  /*f2990*/  IMAD.MOV.U32 R51, RZ, RZ, R3 ;  /* 0x000000ffff337224 */ /* 0x000fce00078e0003 */
.L_x_13788:
[----:B------:R-:W-:Y:S05]  /*f29a0*/  BSYNC.RECONVERGENT B3 ;  /* 0x0000000000037941 */ /* 0x000fea0003800200 */
.L_x_13787:
        /* <DEDUP_REMOVED lines=197> */
.L_x_13789:
        /* <DEDUP_REMOVED lines=52> */
.L_x_13791:
[----:B------:R-:W-:Y:S05]  /*f3940*/  BSYNC.RECONVERGENT B3 ;  /* 0x0000000000037941 */ /* 0x000fea0003800200 */
.L_x_13790:
        /* <DEDUP_REMOVED lines=78> */
.L_x_13777:
        /* <DEDUP_REMOVED lines=56> */
.L_x_13794:
[----:B------:R-:W-:Y:S05]  /*f41b0*/  BSYNC.RECONVERGENT B3 ;  /* 0x0000000000037941 */ /* 0x000fea0003800200 */
.L_x_13793:
        /* <DEDUP_REMOVED lines=198> */
.L_x_13795:
        /* <DEDUP_REMOVED lines=52> */
.L_x_13797:
[----:B------:R-:W-:Y:S05]  /*f5160*/  BSYNC.RECONVERGENT B3 ;  /* 0x0000000000037941 */ /* 0x000fea0003800200 */
.L_x_13796:
        /* <DEDUP_REMOVED lines=78> */
.L_x_13792:
        /* <DEDUP_REMOVED lines=60> */
.L_x_13799:
[----:B------:R-:W-:Y:S05]  /*f5a10*/  BSYNC.RECONVERGENT B3 ;  /* 0x0000000000037941 */ /* 0x000fea0003800200 */
.L_x_13798:
        /* <DEDUP_REMOVED lines=48> */
.L_x_13801:
[----:B------:R-:W-:Y:S05]  /*f5d20*/  BSYNC.RECONVERGENT B3 ;  /* 0x0000000000037941 */ /* 0x000fea0003800200 */
.L_x_13800:
[----:B------:R-:W-:Y:S02]  /*f5d30*/  IMAD.MOV.U32 R22, RZ, RZ, R2 ;  /* 0x000000ffff167224 */ /* 0x000fe400078e0002 */
[----:B------:R-:W-:Y:S01]  /*f5d40*/  IMAD.MOV.U32 R23, RZ, RZ, R3 ;  /* 0x000000ffff177224 */ /* 0x000fe200078e0003 */
[----:B------:R-:W-:Y:S06]  /*f5d50*/  BRA `(.L_x_13775) ;  /* 0x0000000000d07947 */ /* 0x000fec0003800000 */
.L_x_13776:
        /* <DEDUP_REMOVED lines=51> */
.L_x_13802:
[----:B------:R-:W-:Y:S05]  /*f6090*/  BSYNC.RECONVERGENT B3 ;  /* 0x0000000000037941 */ /* 0x000fea0003800200 */
.L_x_13775:
[----:B------:R-:W-:Y:S05]  /*f60a0*/  BSYNC.RECONVERGENT B2 ;  /* 0x0000000000027941 */ /* 0x000fea0003800200 */
.L_x_13771:
        /* <DEDUP_REMOVED lines=53> */
.L_x_13807:
[----:B------:R-:W-:Y:S05]  /*f6400*/  BSYNC.RECONVERGENT B4 ;  /* 0x0000000000047941 */ /* 0x000fea0003800200 */
.L_x_13806:
        /* <DEDUP_REMOVED lines=184> */
.L_x_13810:
        /* <DEDUP_REMOVED lines=124> */
.L_x_13809:
        /* <DEDUP_REMOVED lines=172> */
.L_x_13812:
        /* <DEDUP_REMOVED lines=124> */
.L_x_13808:
        /* <DEDUP_REMOVED lines=78> */
.L_x_13819:
[----:B------:R-:W-:Y:S05]  /*f8eb0*/  BSYNC.RECONVERGENT B6 ;  /* 0x0000000000067941 */ /* 0x000fea0003800200 */
.L_x_13818:
[----:B------:R-:W-:Y:S02]  /*f8ec0*/  IMAD.MOV.U32 R70, RZ, RZ, R2 ;  /* 0x000000ffff467224 */ /* 0x000fe400078e0002 */
[----:B------:R-:W-:-:S07]  /*f8ed0*/  IMAD.MOV.U32 R71, RZ, RZ, R3 ;  /* 0x000000ffff477224 */ /* 0x000fce00078e0003 */
.L_x_13817:
[----:B------:R-:W-:Y:S05]  /*f8ee0*/  BSYNC.RECONVERGENT B5 ;  /* 0x0000000000057941 */ /* 0x000fea0003800200 */
.L_x_13816:
        /* <DEDUP_REMOVED lines=63> */
.L_x_13824:
[----:B------:R-:W-:Y:S05]  /*f92e0*/  BSYNC.RECONVERGENT B6 ;  /* 0x0000000000067941 */ /* 0x000fea0003800200 */
.L_x_13823:
[----:B------:R-:W-:Y:S02]  /*f92f0*/  IMAD.MOV.U32 R60, RZ, RZ, R2 ;  /* 0x000000ffff3c7224 */ /* 0x000fe400078e0002 */
[----:B------:R-:W-:Y:S01]  /*f9300*/  IMAD.MOV.U32 R61, RZ, RZ, R3 ;  /* 0x000000ffff3d7224 */ /* 0x000fe200078e0003 */
[----:B------:R-:W-:Y:S06]  /*f9310*/  BRA `(.L_x_13822) ;  /* 0x0000000000047947 */ /* 0x000fec0003800000 */
.L_x_13821:
[----:B------:R1:W2:Y:S02]  /*f9320*/  DADD R60, -R64, R62 ;  /* 0x00000000403c7229 */ /* 0x0002a4000000013e */
.L_x_13822:
[----:B------:R-:W-:Y:S05]  /*f9330*/  BSYNC.RECONVERGENT B5 ;  /* 0x0000000000057941 */ /* 0x000fea0003800200 */
.L_x_13820:
        /* <DEDUP_REMOVED lines=73> */
[----:B01----:R-:W-:Y:S05]  /*f97d0*/  CALL.REL.NOINC `($__internal_29_$__cuda_sm20_dsqrt_rn_f64_mediumpath_v1) ;  /* 0x0000046000e07944 */ /* 0x003fea0003c00000 */
.L_x_13826:
[----:B------:R-:W-:Y:S05]  /*f97e0*/  BSYNC.RECONVERGENT B5 ;  /* 0x0000000000057941 */ /* 0x000fea0003800200 */
.L_x_13825:
[----:B------:R-:W-:Y:S02]  /*f97f0*/  IMAD.MOV.U32 R60, RZ, RZ, R2 ;  /* 0x000000ffff3c7224 */ /* 0x000fe400078e0002 */
[----:B------:R-:W-:Y:S01]  /*f9800*/  IMAD.MOV.U32 R61, RZ, RZ, R3 ;  /* 0x000000ffff3d7224 */ /* 0x000fe200078e0003 */
[----:B------:R-:W-:Y:S06]  /*f9810*/  BRA `(.L_x_13827) ;  /* 0x0000001000e07947 */ /* 0x000fec0003800000 */
.L_x_13815:
        /* <DEDUP_REMOVED lines=63> */
.L_x_13830:
[----:B------:R-:W-:Y:S05]  /*f9c10*/  BSYNC.RECONVERGENT B5 ;  /* 0x0000000000057941 */ /* 0x000fea0003800200 */
.L_x_13829:
[----:B------:R-:W-:Y:S02]  /*f9c20*/  IMAD.MOV.U32 R60, RZ, RZ, R2 ;  /* 0x000000ffff3c7224 */ /* 0x000fe400078e0002 */
[----:B------:R-:W-:Y:S01]  /*f9c30*/  IMAD.MOV.U32 R61, RZ, RZ, R3 ;  /* 0x000000ffff3d7224 */ /* 0x000fe200078e0003 */
[----:B------:R-:W-:Y:S06]  /*f9c40*/  BRA `(.L_x_13827) ;  /* 0x0000000c00d47947 */ /* 0x000fec0003800000 */
.L_x_13828:
        /* <DEDUP_REMOVED lines=70> */
.L_x_13832:
[----:B------:R-:W-:Y:S05]  /*fa0b0*/  BSYNC.RECONVERGENT B5 ;  /* 0x0000000000057941 */ /* 0x000fea0003800200 */
.L_x_13831:
        /* <DEDUP_REMOVED lines=48> */
.L_x_13834:
[----:B------:R-:W-:Y:S05]  /*fa3c0*/  BSYNC.RECONVERGENT B5 ;  /* 0x0000000000057941 */ /* 0x000fea0003800200 */
.L_x_13833:
[----:B------:R-:W2:Y:S01]  /*fa3d0*/  DMUL R58, R58, 8.11296384146066816958e+31 ;  /* 0x469000003a3a7828 */ /* 0x000ea20000000000 */
[----:B------:R-:W-:Y:S02]  /*fa3e0*/  IMAD.MOV.U32 R60, RZ, RZ, R2 ;  /* 0x000000ffff3c7224 */ /* 0x000fe400078e0002 */
[----:B------:R-:W-:Y:S01]  /*fa3f0*/  IMAD.MOV.U32 R61, RZ, RZ, R3 ;  /* 0x000000ffff3d7224 */ /* 0x000fe200078e0003 */
[----:B--2---:R-:W-:Y:S06]  /*fa400*/  BRA `(.L_x_13827) ;  /* 0x0000000400e47947 */ /* 0x004fec0003800000 */
.L_x_13814:
        /* <DEDUP_REMOVED lines=54> */
.L_x_13836:
[----:B------:R-:W-:Y:S05]  /*fa770*/  BSYNC.RECONVERGENT B5 ;  /* 0x0000000000057941 */ /* 0x000fea0003800200 */
.L_x_13835:
        /* <DEDUP_REMOVED lines=62> */
.L_x_13838:
[----:B------:R-:W-:Y:S05]  /*fab60*/  BSYNC.RECONVERGENT B5 ;  /* 0x0000000000057941 */ /* 0x000fea0003800200 */
.L_x_13837:
[----:B------:R2:W3:Y:S01]  /*fab70*/  DMUL R60, R2, R48 ;  /* 0x00000030023c7228 */ /* 0x0004e20000000000 */
[----:B------:R-:W-:Y:S01]  /*fab80*/  MOV R58, 0x0 ;  /* 0x00000000003a7802 */ /* 0x000fe20000000f00 */
[----:B--23--:R-:W-:-:S07]  /*fab90*/  IMAD.MOV.U32 R59, RZ, RZ, 0x3ff00000 ;  /* 0x3ff00000ff3b7424 */ /* 0x00cfce00078e00ff */
.L_x_13827:
[----:B------:R-:W-:Y:S05]  /*faba0*/  BSYNC.RECONVERGENT B4 ;  /* 0x0000000000047941 */ /* 0x000fea0003800200 */
.L_x_13813:
[----:B------:R-:W-:Y:S05]  /*fabb0*/  BRA `(.L_x_13839) ;  /* 0x0000000000187947 */ /* 0x000fea0003800000 */
.L_x_13805:
[----:B------:R2:W3:-:S15]  /*fabc0*/  DMUL R60, R20, 9.00719925474099200000e+15 ;  /* 0x43400000143c7828 */ /* 0x0004de0000000000 */
[----:B------:R-:W-:-:S15]  /*fabd0*/  NOP ;  /* 0x0000000000007918 */ /* 0x000fde0000000000 */
[----:B------:R-:W-:-:S15]  /*fabe0*/  NOP ;  /* 0x0000000000007918 */ /* 0x000fde0000000000 */
[----:B------:R-:W-:-:S15]  /*fabf0*/  NOP ;  /* 0x0000000000007918 */ /* 0x000fde0000000000 */
[----:B------:R-:W-:-:S04]  /*fac00*/  NOP ;  /* 0x0000000000007918 */ /* 0x000fc80000000000 */
[----:B--23--:R-:W4:Y:S02]  /*fac10*/  DMUL R58, R58, 9.00719925474099200000e+15 ;  /* 0x434000003a3a7828 */ /* 0x00cf240000000000 */
.L_x_13839:
[----:B------:R-:W-:Y:S05]  /*fac20*/  BSYNC.RELIABLE B2 ;  /* 0x0000000000027941 */ /* 0x000fea0003800100 */
.L_x_13804:
        /* <DEDUP_REMOVED lines=67> */
[----:B01----:R-:W-:Y:S05]  /*fb060*/  CALL.REL.NOINC `($__internal_28_$__cuda_sm20_div_rn_f64_full) ;  /* 0x0000044000887944 */ /* 0x003fea0003c00000 */
.L_x_13842:
[----:B------:R-:W-:Y:S05]  /*fb070*/  BSYNC.RECONVERGENT B2 ;  /* 0x0000000000027941 */ /* 0x000fea0003800200 */
.L_x_13841:
        /* <DEDUP_REMOVED lines=176> */
.L_x_13844:
[----:B------:R-:W-:Y:S02]  /*fbb80*/  FSEL R2, RZ, 3.37028055040000000000e+12, P0 ;  /* 0x54442d18ff027808 */ /* 0x000fe40000000000 */
[----:B------:R-:W-:-:S07]  /*fbb90*/  FSEL R3, RZ, 2.1426990032196044922, P0 ;  /* 0x400921fbff037808 */ /* 0x000fce0000000000 */
.L_x_13845:
[----:B------:R-:W-:Y:S05]  /*fbba0*/  BSYNC.RECONVERGENT B0 ;  /* 0x0000000000007941 */ /* 0x000fea0003800200 */
.L_x_13843:
        /* <DEDUP_REMOVED lines=10> */
.L_x_13840:
        /* <DEDUP_REMOVED lines=62> */
.L_x_13847:
[----:B------:R-:W-:Y:S05]  /*fc030*/  BSYNC.RECONVERGENT B2 ;  /* 0x0000000000027941 */ /* 0x000fea0003800200 */
.L_x_13846:
        /* <DEDUP_REMOVED lines=176> */
.L_x_13849:
[----:B------:R-:W-:Y:S02]  /*fcb40*/  FSEL R2, RZ, 3.37028055040000000000e+12, P0 ;  /* 0x54442d18ff027808 */ /* 0x000fe40000000000 */
[----:B------:R-:W-:-:S07]  /*fcb50*/  FSEL R3, RZ, 2.1426990032196044922, P0 ;  /* 0x400921fbff037808 */ /* 0x000fce0000000000 */
.L_x_13850:
[----:B------:R-:W-:Y:S05]  /*fcb60*/  BSYNC.RECONVERGENT B0 ;  /* 0x0000000000007941 */ /* 0x000fea0003800200 */
.L_x_13848:
        /* <DEDUP_REMOVED lines=9> */
.L_x_13811:
[----:B------:R-:W-:Y:S05]  /*fcc00*/  BSYNC.RECONVERGENT B3 ;  /* 0x0000000000037941 */ /* 0x000fea0003800200 */
.L_x_13803:
[----:B------:R-:W-:Y:S01]  /*fcc10*/  ISETP.GE.AND P0, PT, R27, RZ, PT ;  /* 0x000000ff1b00720c */ /* 0x000fe20003f06270 */
[----:B------:R-:W2:Y:S03]  /*fcc20*/  DADD R20, -RZ, -R22 ;  /* 0x00000000ff147229 */ /* 0x000ea60000000916 */
[----:B--2---:R-:W-:Y:S02]  /*fcc30*/  FSEL R20, R22, R20, !P0 ;  /* 0x0000001416147208 */ /* 0x004fe40004000000 */
[----:B------:R-:W-:Y:S01]  /*fcc40*/  FSEL R21, R23, R21, !P0 ;  /* 0x0000001517157208 */ /* 0x000fe20004000000 */
[----:B------:R-:W-:Y:S06]  /*fcc50*/  BRA `(.L_x_13767) ;  /* 0x0000006800147947 */ /* 0x000fec0003800000 */
.L_x_13770:
        /* <DEDUP_REMOVED lines=15> */
.L_x_13769:
[----:B------:R3:W4:Y:S01]  /*fcd50*/  DADD R20, -RZ, -R26 ;  /* 0x00000000ff147229 */ /* 0x000722000000091a */
[----:B------:R-:W-:Y:S01]  /*fcd60*/  CS2R R2, SRZ ;  /* 0x0000000000027805 */ /* 0x000fe2000001ff00 */
[----:B---34-:R-:W-:Y:S06]  /*fcd70*/  BRA `(.L_x_13767) ;  /* 0x0000006400cc7947 */ /* 0x018fec0003800000 */
.L_x_13768:
        /* <DEDUP_REMOVED lines=265> */
.L_x_13855:
[----:B------:R-:W-:Y:S05]  /*fde10*/  BSYNC.RECONVERGENT B0 ;  /* 0x0000000000007941 */ /* 0x000fea0003800200 */
.L_x_13854:
[----:B------:R-:W-:Y:S04]  /*fde20*/  BSSY.RECONVERGENT B3, `(.L_x_13856) ;  /* 0x0000008000037945 */ /* 0x000fe80003800200 */
[----:B------:R-:W-:Y:S05]  /*fde30*/  @P4 BRA P5, `(.L_x_13857) ;  /* 0x0000000000184947 */ /* 0x000fea0002800000 */
[----:B------:R-:W-:Y:S01]  /*fde40*/  IMAD.MOV.U32 R2, RZ, RZ, R20 ;  /* 0x000000ffff027224 */ /* 0x000fe200078e0014 */
[----:B------:R-:W-:Y:S01]  /*fde50*/  MOV R3, R21 ;  /* 0x0000001500037202 */ /* 0x000fe20000000f00 */
[----:B------:R-:W-:Y:S01]  /*fde60*/  IMAD.MOV.U32 R34, RZ, RZ, R22 ;  /* 0x000000ffff227224 */ /* 0x000fe200078e0016 */
[----:B------:R-:W-:Y:S01]  /*fde70*/  MOV R32, 0xfdea0 ;  /* 0x000fdea000207802 */ /* 0x000fe20000000f00 */
[----:B------:R-:W-:-:S07]  /*fde80*/  IMAD.MOV.U32 R33, RZ, RZ, R23 ;  /* 0x000000ffff217224 */ /* 0x000fce00078e0017 */
[----:B012---:R-:W-:Y:S05]  /*fde90*/  CALL.REL.NOINC `($__internal_28_$__cuda_sm20_div_rn_f64_full) ;  /* 0x0000041000fc7944 */ /* 0x007fea0003c00000 */
.L_x_13857:
[----:B------:R-:W-:Y:S05]  /*fdea0*/  BSYNC.RECONVERGENT B3 ;  /* 0x0000000000037941 */ /* 0x000fea0003800200 */
.L_x_13856:
        /* <DEDUP_REMOVED lines=176> */
.L_x_13859:
[----:B------:R-:W-:Y:S02]  /*fe9b0*/  FSEL R2, RZ, 3.37028055040000000000e+12, P0 ;  /* 0x54442d18ff027808 */ /* 0x000fe40000000000 */
[----:B------:R-:W-:-:S07]  /*fe9c0*/  FSEL R3, RZ, 2.1426990032196044922, P0 ;  /* 0x400921fbff037808 */ /* 0x000fce0000000000 */
.L_x_13860:
[----:B------:R-:W-:Y:S05]  /*fe9d0*/  BSYNC.RECONVERGENT B0 ;  /* 0x0000000000007941 */ /* 0x000fea0003800200 */
.L_x_13858:
        /* <DEDUP_REMOVED lines=14> */
.L_x_13853:
        /* <DEDUP_REMOVED lines=326> */
.L_x_13863:
[----:B------:R-:W-:Y:S05]  /*fff20*/  BSYNC.RECONVERGENT B0 ;  /* 0x0000000000007941 */ /* 0x000fea0003800200 */
.L_x_13862:
        /* <DEDUP_REMOVED lines=8> */
.L_x_13865:
[----:B------:R-:W-:Y:S05]  /*fffb0*/  BSYNC.RECONVERGENT B3 ;  /* 0x0000000000037941 */ /* 0x000fea0003800200 */
.L_x_13864:
        /* <DEDUP_REMOVED lines=176> */
.L_x_13867:
[----:B------:R-:W-:Y:S02]  /*100ac0*/  FSEL R2, RZ, 3.37028055040000000000e+12, P0 ;  /* 0x54442d18ff027808 */ /* 0x000fe40000000000 */
[----:B------:R-:W-:-:S07]  /*100ad0*/  FSEL R3, RZ, 2.1426990032196044922, P0 ;  /* 0x400921fbff037808 */ /* 0x000fce0000000000 */
.L_x_13868:
[----:B------:R-:W-:Y:S05]  /*100ae0*/  BSYNC.RECONVERGENT B0 ;  /* 0x0000000000007941 */ /* 0x000fea0003800200 */
.L_x_13866:
        /* <DEDUP_REMOVED lines=10> */
.L_x_13852:
        /* <DEDUP_REMOVED lines=50> */
[----:B0-----:R-:W-:Y:S05]  /*100eb0*/  CALL.REL.NOINC `($__internal_28_$__cuda_sm20_div_rn_f64_full) ;  /* 0x000003e000f47944 */ /* 0x001fea0003c00000 */
[----:B------:R-:W-:Y:S01]  /*100ec0*/  MOV R62, R2 ;  /* 0x00000002003e7202 */ /* 0x000fe20000000f00 */
[----:B------:R-:W-:-:S07]  /*100ed0*/  IMAD.MOV.U32 R63, RZ, RZ, R3 ;  /* 0x000000ffff3f7224 */ /* 0x000fce00078e0003 */
.L_x_13870:
[----:B------:R-:W-:Y:S05]  /*100ee0*/  BSYNC.RECONVERGENT B3 ;  /* 0x0000000000037941 */ /* 0x000fea0003800200 */
.L_x_13869:
        /* <DEDUP_REMOVED lines=51> */
.L_x_13872:
[----:B------:R-:W-:Y:S05]  /*101220*/  BSYNC.RECONVERGENT B3 ;  /* 0x0000000000037941 */ /* 0x000fea0003800200 */
.L_x_13871:
        /* <DEDUP_REMOVED lines=333> */
.L_x_13874:
[----:B------:R-:W-:Y:S05]  /*102700*/  BSYNC.RECONVERGENT B0 ;  /* 0x0000000000007941 */ /* 0x000fea0003800200 */
.L_x_13873:
[----:B------:R-:W-:Y:S04]  /*102710*/  BSSY.RECONVERGENT B3, `(.L_x_13875) ;  /* 0x0000008000037945 */ /* 0x000fe80003800200 */
[----:B------:R-:W-:Y:S05]  /*102720*/  @P4 BRA P5, `(.L_x_13876) ;  /* 0x0000000000184947 */ /* 0x000fea0002800000 */
[----:B------:R-:W-:Y:S01]  /*102730*/  MOV R2, R20 ;  /* 0x0000001400027202 */ /* 0x000fe20000000f00 */
[----:B------:R-:W-:Y:S01]  /*102740*/  IMAD.MOV.U32 R3, RZ, RZ, R21 ;  /* 0x000000ffff037224 */ /* 0x000fe200078e0015 */
[----:B------:R-:W-:Y:S01]  /*102750*/  MOV R32, 0x102790 ;  /* 0x0010279000207802 */ /* 0x000fe20000000f00 */
[----:B-1----:R-:W-:Y:S02]  /*102760*/  IMAD.MOV.U32 R34, RZ, RZ, R22 ;  /* 0x000000ffff227224 */ /* 0x002fe400078e0016 */
[----:B------:R-:W-:-:S07]  /*102770*/  IMAD.MOV.U32 R33, RZ, RZ, R23 ;  /* 0x000000ffff217224 */ /* 0x000fce00078e0017 */
[----:B0-2---:R-:W-:Y:S05]  /*102780*/  CALL.REL.NOINC `($__internal_28_$__cuda_sm20_div_rn_f64_full) ;  /* 0x000003c800c07944 */ /* 0x005fea0003c00000 */
.L_x_13876:
[----:B------:R-:W-:Y:S05]  /*102790*/  BSYNC.RECONVERGENT B3 ;  /* 0x0000000000037941 */ /* 0x000fea0003800200 */
.L_x_13875:
        /* <DEDUP_REMOVED lines=177> */
.L_x_13878:
[----:B------:R-:W-:Y:S02]  /*1032b0*/  FSEL R2, RZ, 3.37028055040000000000e+12, P0 ;  /* 0x54442d18ff027808 */ /* 0x000fe40000000000 */
[----:B------:R-:W-:-:S07]  /*1032c0*/  FSEL R3, RZ, 2.1426990032196044922, P0 ;  /* 0x400921fbff037808 */ /* 0x000fce0000000000 */
.L_x_13879:
[----:B------:R-:W-:Y:S05]  /*1032d0*/  BSYNC.RECONVERGENT B0 ;  /* 0x0000000000007941 */ /* 0x000fea0003800200 */
.L_x_13877:
        /* <DEDUP_REMOVED lines=13> */
.L_x_13861:
[----:B------:R-:W-:Y:S05]  /*1033b0*/  BSYNC.RECONVERGENT B2 ;  /* 0x0000000000027941 */ /* 0x000fea0003800200 */
.L_x_13851:
        /* <DEDUP_REMOVED lines=15> */
.L_x_13767:
[----:B------:R-:W-:Y:S05]  /*1034b0*/  BSYNC.RECONVERGENT B1 ;  /* 0x0000000000017941 */ /* 0x000fea0003800200 */
.L_x_13765:
        /* <DEDUP_REMOVED lines=46> */
.L_x_13881:
[----:B------:R-:W-:Y:S05]  /*1037a0*/  BSYNC.RECONVERGENT B0 ;  /* 0x0000000000007941 */ /* 0x000fea0003800200 */
.L_x_13880:
        /* <DEDUP_REMOVED lines=54> */
.L_x_13883:
        /* <DEDUP_REMOVED lines=295> */
.L_x_13891:
[----:B------:R-:W-:Y:S05]  /*104d80*/  BSYNC.RECONVERGENT B3 ;  /* 0x0000000000037941 */ /* 0x000fea0003800200 */
.L_x_13890:
        /* <DEDUP_REMOVED lines=193> */
.L_x_13889:
        /* <DEDUP_REMOVED lines=77> */
.L_x_13898:
[----:B------:R-:W-:Y:S05]  /*105e70*/  BSYNC.RECONVERGENT B4 ;  /* 0x0000000000047941 */ /* 0x000fea0003800200 */
.L_x_13897:
[----:B------:R-:W-:Y:S02]  /*105e80*/  IMAD.MOV.U32 R26, RZ, RZ, R2 ;  /* 0x000000ffff1a7224 */ /* 0x000fe400078e0002 */
[----:B------:R-:W-:-:S07]  /*105e90*/  IMAD.MOV.U32 R27, RZ, RZ, R3 ;  /* 0x000000ffff1b7224 */ /* 0x000fce00078e0003 */
.L_x_13896:
[----:B------:R-:W-:Y:S05]  /*105ea0*/  BSYNC.RECONVERGENT B3 ;  /* 0x0000000000037941 */ /* 0x000fea0003800200 */
.L_x_13895:
        /* <DEDUP_REMOVED lines=70> */
.L_x_13903:
[----:B------:R-:W-:Y:S05]  /*106310*/  BSYNC.RECONVERGENT B4 ;  /* 0x0000000000047941 */ /* 0x000fea0003800200 */
.L_x_13902:
[----:B------:R-:W-:Y:S05]  /*106320*/  BRA `(.L_x_13901) ;  /* 0x0000000000047947 */ /* 0x000fea0003800000 */
.L_x_13900:
[----:B------:R1:W2:Y:S02]  /*106330*/  DADD R2, R62, -R32 ;  /* 0x000000003e027229 */ /* 0x0002a40000000820 */
.L_x_13901:
[----:B------:R-:W-:Y:S05]  /*106340*/  BSYNC.RECONVERGENT B3 ;  /* 0x0000000000037941 */ /* 0x000fea0003800200 */
.L_x_13899:
        /* <DEDUP_REMOVED lines=73> */
.L_x_13905:
[----:B------:R-:W-:Y:S05]  /*1067e0*/  BSYNC.RECONVERGENT B3 ;  /* 0x0000000000037941 */ /* 0x000fea0003800200 */
.L_x_13904:
        /* <DEDUP_REMOVED lines=197> */
.L_x_13906:
        /* <DEDUP_REMOVED lines=52> */
.L_x_13908:
[----:B------:R-:W-:Y:S05]  /*107780*/  BSYNC.RECONVERGENT B3 ;  /* 0x0000000000037941 */ /* 0x000fea0003800200 */
.L_x_13907:
        /* <DEDUP_REMOVED lines=78> */
.L_x_13894:
        /* <DEDUP_REMOVED lines=52> */
[----:B0-----:R-:W-:Y:S05]  /*107fb0*/  CALL.REL.NOINC `($__internal_29_$__cuda_sm20_dsqrt_rn_f64_mediumpath_v1) ;  /* 0x0000037800e87944 */ /* 0x001fea0003c00000 */
[----:B------:R-:W-:Y:S02]  /*107fc0*/  IMAD.MOV.U32 R48, RZ, RZ, R2 ;  /* 0x000000ffff307224 */ /* 0x000fe400078e0002 */
[----:B------:R-:W-:-:S07]  /*107fd0*/  IMAD.MOV.U32 R49, RZ, RZ, R3 ;  /* 0x000000ffff317224 */ /* 0x000fce00078e0003 */
.L_x_13911:
[----:B------:R-:W-:Y:S05]  /*107fe0*/  BSYNC.RECONVERGENT B3 ;  /* 0x0000000000037941 */ /* 0x000fea0003800200 */
.L_x_13910:
        /* <DEDUP_REMOVED lines=198> */
.L_x_13912:
        /* <DEDUP_REMOVED lines=52> */
.L_x_13914:
[----:B------:R-:W-:Y:S05]  /*108f90*/  BSYNC.RECONVERGENT B3 ;  /* 0x0000000000037941 */ /* 0x000fea0003800200 */
.L_x_13913:
        /* <DEDUP_REMOVED lines=78> */
.L_x_13909:
        /* <DEDUP_REMOVED lines=60> */
.L_x_13916:
[----:B------:R-:W-:Y:S05]  /*109840*/  BSYNC.RECONVERGENT B3 ;  /* 0x0000000000037941 */ /* 0x000fea0003800200 */
.L_x_13915:
        /* <DEDUP_REMOVED lines=48> */
.L_x_13918:
[----:B------:R-:W-:Y:S05]  /*109b50*/  BSYNC.RECONVERGENT B3 ;  /* 0x0000000000037941 */ /* 0x000fea0003800200 */
.L_x_13917:
[----:B------:R-:W-:Y:S01]  /*109b60*/  MOV R26, R2 ;  /* 0x00000002001a7202 */ /* 0x000fe20000000f00 */
[----:B------:R-:W-:Y:S01]  /*109b70*/  IMAD.MOV.U32 R27, RZ, RZ, R3 ;  /* 0x000000ffff1b7224 */ /* 0x000fe200078e0003 */
[----:B------:R-:W-:Y:S06]  /*109b80*/  BRA `(.L_x_13892) ;  /* 0x0000000000d07947 */ /* 0x000fec0003800000 */
.L_x_13893:
        /* <DEDUP_REMOVED lines=51> */
.L_x_13919:
[----:B------:R-:W-:Y:S05]  /*109ec0*/  BSYNC.RECONVERGENT B3 ;  /* 0x0000000000037941 */ /* 0x000fea0003800200 */
.L_x_13892:
[----:B------:R-:W-:Y:S05]  /*109ed0*/  BSYNC.RECONVERGENT B2 ;  /* 0x0000000000027941 */ /* 0x000fea0003800200 */
.L_x_13888:
        /* <DEDUP_REMOVED lines=53> */
.L_x_13924:
[----:B------:R-:W-:Y:S05]  /*10a230*/  BSYNC.RECONVERGENT B4 ;  /* 0x0000000000047941 */ /* 0x000fea0003800200 */
.L_x_13923:
        /* <DEDUP_REMOVED lines=184> */
.L_x_13927:
        /* <DEDUP_REMOVED lines=124> */
.L_x_13926:
        /* <DEDUP_REMOVED lines=172> */
.L_x_13929:
        /* <DEDUP_REMOVED lines=124> */
.L_x_13925:
        /* <DEDUP_REMOVED lines=78> */
.L_x_13936:
[----:B------:R-:W-:Y:S05]  /*10cce0*/  BSYNC.RECONVERGENT B6 ;  /* 0x0000000000067941 */ /* 0x000fea0003800200 */
.L_x_13935:
[----:B------:R-:W-:Y:S02]  /*10ccf0*/  IMAD.MOV.U32 R70, RZ, RZ, R2 ;  /* 0x000000ffff467224 */ /* 0x000fe400078e0002 */
[----:B------:R-:W-:-:S07]  /*10cd00*/  IMAD.MOV.U32 R71, RZ, RZ, R3 ;  /* 0x000000ffff477224 */ /* 0x000fce00078e0003 */
.L_x_13934:
[----:B------:R-:W-:Y:S05]  /*10cd10*/  BSYNC.RECONVERGENT B5 ;  /* 0x0000000000057941 */ /* 0x000fea0003800200 */
.L_x_13933:
        /* <DEDUP_REMOVED lines=63> */
.L_x_13941:
[----:B------:R-:W-:Y:S05]  /*10d110*/  BSYNC.RECONVERGENT B6 ;  /* 0x0000000000067941 */ /* 0x000fea0003800200 */
.L_x_13940:
[----:B------:R-:W-:Y:S02]  /*10d120*/  IMAD.MOV.U32 R60, RZ, RZ, R2 ;  /* 0x000000ffff3c7224 */ /* 0x000fe400078e0002 */
[----:B------:R-:W-:Y:S01]  /*10d130*/  IMAD.MOV.U32 R61, RZ, RZ, R3 ;  /* 0x000000ffff3d7224 */ /* 0x000fe200078e0003 */
[----:B------:R-:W-:Y:S06]  /*10d140*/  BRA `(.L_x_13939) ;  /* 0x0000000000047947 */ /* 0x000fec0003800000 */
.L_x_13938:
[----:B------:R1:W2:Y:S02]  /*10d150*/  DADD R60, -R64, R62 ;  /* 0x00000000403c7229 */ /* 0x0002a4000000013e */
.L_x_13939:
[----:B------:R-:W-:Y:S05]  /*10d160*/  BSYNC.RECONVERGENT B5 ;  /* 0x0000000000057941 */ /* 0x000fea0003800200 */
.L_x_13937:
        /* <DEDUP_REMOVED lines=74> */
.L_x_13943:
[----:B------:R-:W-:Y:S05]  /*10d610*/  BSYNC.RECONVERGENT B5 ;  /* 0x0000000000057941 */ /* 0x000fea0003800200 */
.L_x_13942:
[----:B------:R-:W-:Y:S02]  /*10d620*/  IMAD.MOV.U32 R60, RZ, RZ, R2 ;  /* 0x000000ffff3c7224 */ /* 0x000fe400078e0002 */
[----:B------:R-:W-:Y:S01]  /*10d630*/  IMAD.MOV.U32 R61, RZ, RZ, R3 ;  /* 0x000000ffff3d7224 */ /* 0x000fe200078e0003 */
[----:B------:R-:W-:Y:S06]  /*10d640*/  BRA `(.L_x_13944) ;  /* 0x0000001000e07947 */ /* 0x000fec0003800000 */
.L_x_13932:
        /* <DEDUP_REMOVED lines=64> */
.L_x_13947:
[----:B------:R-:W-:Y:S05]  /*10da50*/  BSYNC.RECONVERGENT B5 ;  /* 0x0000000000057941 */ /* 0x000fea0003800200 */
.L_x_13946:
[----:B------:R-:W-:Y:S02]  /*10da60*/  IMAD.MOV.U32 R60, RZ, RZ, R2 ;  /* 0x000000ffff3c7224 */ /* 0x000fe400078e0002 */
[----:B------:R-:W-:Y:S01]  /*10da70*/  IMAD.MOV.U32 R61, RZ, RZ, R3 ;  /* 0x000000ffff3d7224 */ /* 0x000fe200078e0003 */
[----:B------:R-:W-:Y:S06]  /*10da80*/  BRA `(.L_x_13944) ;  /* 0x0000000c00d07947 */ /* 0x000fec0003800000 */
.L_x_13945:
        /* <DEDUP_REMOVED lines=70> */
.L_x_13949:
[----:B------:R-:W-:Y:S05]  /*10def0*/  BSYNC.RECONVERGENT B5 ;  /* 0x0000000000057941 */ /* 0x000fea0003800200 */
.L_x_13948:
        /* <DEDUP_REMOVED lines=48> */
.L_x_13951:
[----:B------:R-:W-:Y:S05]  /*10e200*/  BSYNC.RECONVERGENT B5 ;  /* 0x0000000000057941 */ /* 0x000fea0003800200 */
.L_x_13950:
[----:B------:R-:W2:Y:S01]  /*10e210*/  DMUL R58, R58, 8.11296384146066816958e+31 ;  /* 0x469000003a3a7828 */ /* 0x000ea20000000000 */
[----:B------:R-:W-:Y:S01]  /*10e220*/  MOV R60, R2 ;  /* 0x00000002003c7202 */ /* 0x000fe20000000f00 */
[----:B------:R-:W-:Y:S01]  /*10e230*/  IMAD.MOV.U32 R61, RZ, RZ, R3 ;  /* 0x000000ffff3d7224 */ /* 0x000fe200078e0003 */
[----:B--2---:R-:W-:Y:S06]  /*10e240*/  BRA `(.L_x_13944) ;  /* 0x0000000400e07947 */ /* 0x004fec0003800000 */
.L_x_13931:
        /* <DEDUP_REMOVED lines=53> */
.L_x_13953:
[----:B------:R-:W-:Y:S05]  /*10e5a0*/  BSYNC.RECONVERGENT B5 ;  /* 0x0000000000057941 */ /* 0x000fea0003800200 */
.L_x_13952:
        /* <DEDUP_REMOVED lines=62> */
.L_x_13955:
[----:B------:R-:W-:Y:S05]  /*10e990*/  BSYNC.RECONVERGENT B5 ;  /* 0x0000000000057941 */ /* 0x000fea0003800200 */
.L_x_13954:
[----:B------:R2:W3:Y:S01]  /*10e9a0*/  DMUL R60, R2, R48 ;  /* 0x00000030023c7228 */ /* 0x0004e20000000000 */
[----:B------:R-:W-:Y:S01]  /*10e9b0*/  IMAD.MOV.U32 R58, RZ, RZ, 0x0 ;  /* 0x00000000ff3a7424 */ /* 0x000fe200078e00ff */
[----:B--23--:R-:W-:-:S07]  /*10e9c0*/  MOV R59, 0x3ff00000 ;  /* 0x3ff00000003b7802 */ /* 0x00cfce0000000f00 */
.L_x_13944:
[----:B------:R-:W-:Y:S05]  /*10e9d0*/  BSYNC.RECONVERGENT B4 ;  /* 0x0000000000047941 */ /* 0x000fea0003800200 */
.L_x_13930:
[----:B------:R-:W-:Y:S05]  /*10e9e0*/  BRA `(.L_x_13956) ;  /* 0x0000000000187947 */ /* 0x000fea0003800000 */
.L_x_13922:
[----:B------:R1:W2:-:S15]  /*10e9f0*/  DMUL R60, R24, 9.00719925474099200000e+15 ;  /* 0x43400000183c7828 */ /* 0x00029e0000000000 */
[----:B------:R-:W-:-:S15]  /*10ea00*/  NOP ;  /* 0x0000000000007918 */ /* 0x000fde0000000000 */
[----:B------:R-:W-:-:S15]  /*10ea10*/  NOP ;  /* 0x0000000000007918 */ /* 0x000fde0000000000 */
[----:B------:R-:W-:-:S15]  /*10ea20*/  NOP ;  /* 0x0000000000007918 */ /* 0x000fde0000000000 */
[----:B------:R-:W-:-:S04]  /*10ea30*/  NOP ;  /* 0x0000000000007918 */ /* 0x000fc80000000000 */
[----:B-12---:R-:W3:Y:S02]  /*10ea40*/  DMUL R58, R58, 9.00719925474099200000e+15 ;  /* 0x434000003a3a7828 */ /* 0x006ee40000000000 */
.L_x_13956:
[----:B------:R-:W-:Y:S05]  /*10ea50*/  BSYNC.RELIABLE B2 ;  /* 0x0000000000027941 */ /* 0x000fea0003800100 */
.L_x_13921:
        /* <DEDUP_REMOVED lines=68> */
.L_x_13959:
[----:B------:R-:W-:Y:S05]  /*10eea0*/  BSYNC.RECONVERGENT B2 ;  /* 0x0000000000027941 */ /* 0x000fea0003800200 */
.L_x_13958:
        /* <DEDUP_REMOVED lines=176> */
.L_x_13961:
[----:B------:R-:W-:Y:S02]  /*10f9b0*/  FSEL R2, RZ, 3.37028055040000000000e+12, P0 ;  /* 0x54442d18ff027808 */ /* 0x000fe40000000000 */
[----:B------:R-:W-:-:S07]  /*10f9c0*/  FSEL R3, RZ, 2.1426990032196044922, P0 ;  /* 0x400921fbff037808 */ /* 0x000fce0000000000 */
.L_x_13962:
[----:B------:R-:W-:Y:S05]  /*10f9d0*/  BSYNC.RECONVERGENT B0 ;  /* 0x0000000000007941 */ /* 0x000fea0003800200 */
.L_x_13960:
        /* <DEDUP_REMOVED lines=10> */
.L_x_13957:
        /* <DEDUP_REMOVED lines=62> */
.L_x_13964:
[----:B------:R-:W-:Y:S05]  /*10fe60*/  BSYNC.RECONVERGENT B2 ;  /* 0x0000000000027941 */ /* 0x000fea0003800200 */
.L_x_13963:
        /* <DEDUP_REMOVED lines=177> */
.L_x_13966:
[----:B------:R-:W-:Y:S02]  /*110980*/  FSEL R2, RZ, 3.37028055040000000000e+12, P0 ;  /* 0x54442d18ff027808 */ /* 0x000fe40000000000 */
[----:B------:R-:W-:-:S07]  /*110990*/  FSEL R3, RZ, 2.1426990032196044922, P0 ;  /* 0x400921fbff037808 */ /* 0x000fce0000000000 */
.L_x_13967:
[----:B------:R-:W-:Y:S05]  /*1109a0*/  BSYNC.RECONVERGENT B0 ;  /* 0x0000000000007941 */ /* 0x000fea0003800200 */
.L_x_13965:
        /* <DEDUP_REMOVED lines=9> */
.L_x_13928:
[----:B------:R-:W-:Y:S05]  /*110a40*/  BSYNC.RECONVERGENT B3 ;  /* 0x0000000000037941 */ /* 0x000fea0003800200 */
.L_x_13920:
[----:B------:R-:W-:Y:S01]  /*110a50*/  ISETP.GE.AND P0, PT, R31, RZ, PT ;  /* 0x000000ff1f00720c */ /* 0x000fe20003f06270 */
[----:B------:R-:W2:Y:S03]  /*110a60*/  DADD R24, -RZ, -R26 ;  /* 0x00000000ff187229 */ /* 0x000ea6000000091a */
[----:B--2---:R-:W-:Y:S02]  /*110a70*/  FSEL R24, R26, R24, !P0 ;  /* 0x000000181a187208 */ /* 0x004fe40004000000 */
[----:B------:R-:W-:Y:S01]  /*110a80*/  FSEL R25, R27, R25, !P0 ;  /* 0x000000191b197208 */ /* 0x000fe20004000000 */
[----:B------:R-:W-:Y:S06]  /*110a90*/  BRA `(.L_x_13884) ;  /* 0x0000006800147947 */ /* 0x000fec0003800000 */
.L_x_13887:
        /* <DEDUP_REMOVED lines=15> */
.L_x_13886:
[----:B------:R3:W4:Y:S01]  /*110b90*/  DADD R24, -RZ, -R30 ;  /* 0x00000000ff187229 */ /* 0x000722000000091e */
[----:B------:R-:W-:Y:S01]  /*110ba0*/  CS2R R2, SRZ ;  /* 0x0000000000027805 */ /* 0x000fe2000001ff00 */
[----:B---34-:R-:W-:Y:S06]  /*110bb0*/  BRA `(.L_x_13884) ;  /* 0x0000006400cc7947 */ /* 0x018fec0003800000 */
.L_x_13885:
        /* <DEDUP_REMOVED lines=265> */
.L_x_13972:
[----:B------:R-:W-:Y:S05]  /*111c50*/  BSYNC.RECONVERGENT B0 ;  /* 0x0000000000007941 */ /* 0x000fea0003800200 */
.L_x_13971:
        /* <DEDUP_REMOVED lines=8> */
.L_x_13974:
[----:B------:R-:W-:Y:S05]  /*111ce0*/  BSYNC.RECONVERGENT B3 ;  /* 0x0000000000037941 */ /* 0x000fea0003800200 */
.L_x_13973:
        /* <DEDUP_REMOVED lines=176> */
.L_x_13976:
[----:B------:R-:W-:Y:S02]  /*1127f0*/  FSEL R2, RZ, 3.37028055040000000000e+12, P0 ;  /* 0x54442d18ff027808 */ /* 0x000fe40000000000 */
[----:B------:R-:W-:-:S07]  /*112800*/  FSEL R3, RZ, 2.1426990032196044922, P0 ;  /* 0x400921fbff037808 */ /* 0x000fce0000000000 */
.L_x_13977:
[----:B------:R-:W-:Y:S05]  /*112810*/  BSYNC.RECONVERGENT B0 ;  /* 0x0000000000007941 */ /* 0x000fea0003800200 */
.L_x_13975:
        /* <DEDUP_REMOVED lines=14> */
.L_x_13970:
        /* <DEDUP_REMOVED lines=326> */
.L_x_13980:
[----:B------:R-:W-:Y:S05]  /*113d60*/  BSYNC.RECONVERGENT B0 ;  /* 0x0000000000007941 */ /* 0x000fea0003800200 */
.L_x_13979:
        /* <DEDUP_REMOVED lines=8> */
.L_x_13982:
[----:B------:R-:W-:Y:S05]  /*113df0*/  BSYNC.RECONVERGENT B3 ;  /* 0x0000000000037941 */ /* 0x000fea0003800200 */
.L_x_13981:
        /* <DEDUP_REMOVED lines=177> */
.L_x_13984:
[----:B------:R-:W-:Y:S02]  /*114910*/  FSEL R2, RZ, 3.37028055040000000000e+12, P0 ;  /* 0x54442d18ff027808 */ /* 0x000fe40000000000 */
[----:B------:R-:W-:-:S07]  /*114920*/  FSEL R3, RZ, 2.1426990032196044922, P0 ;  /* 0x400921fbff037808 */ /* 0x000fce0000000000 */
.L_x_13985:
[----:B------:R-:W-:Y:S05]  /*114930*/  BSYNC.RECONVERGENT B0 ;  /* 0x0000000000007941 */ /* 0x000fea0003800200 */
.L_x_13983:
        /* <DEDUP_REMOVED lines=10> */
.L_x_13969:
        /* <DEDUP_REMOVED lines=51> */
[----:B------:R-:W-:Y:S01]  /*114d10*/  IMAD.MOV.U32 R62, RZ, RZ, R2 ;  /* 0x000000ffff3e7224 */ /* 0x000fe200078e0002 */
[----:B------:R-:W-:-:S07]  /*114d20*/  MOV R63, R3 ;  /* 0x00000003003f7202 */ /* 0x000fce0000000f00 */
.L_x_13987:
[----:B------:R-:W-:Y:S05]  /*114d30*/  BSYNC.RECONVERGENT B3 ;  /* 0x0000000000037941 */ /* 0x000fea0003800200 */
.L_x_13986:
        /* <DEDUP_REMOVED lines=51> */
.L_x_13989:
[----:B------:R-:W-:Y:S05]  /*115070*/  BSYNC.RECONVERGENT B3 ;  /* 0x0000000000037941 */ /* 0x000fea0003800200 */
.L_x_13988:
        /* <DEDUP_REMOVED lines=333> */
.L_x_13991:
[----:B------:R-:W-:Y:S05]  /*116550*/  BSYNC.RECONVERGENT B0 ;  /* 0x0000000000007941 */ /* 0x000fea0003800200 */
.L_x_13990:
[----:B------:R-:W-:Y:S04]  /*116560*/  BSSY.RECONVERGENT B3, `(.L_x_13992) ;  /* 0x0000008000037945 */ /* 0x000fe80003800200 */
[----:B------:R-:W-:Y:S05]  /*116570*/  @P4 BRA P5, `(.L_x_13993) ;  /* 0x0000000000184947 */ /* 0x000fea0002800000 */
[----:B------:R-:W-:Y:S01]  /*116580*/  IMAD.MOV.U32 R2, RZ, RZ, R24 ;  /* 0x000000ffff027224 */ /* 0x000fe200078e0018 */
[----:B------:R-:W-:Y:S01]  /*116590*/  MOV R3, R25 ;  /* 0x0000001900037202 */ /* 0x000fe20000000f00 */
[----:B-1----:R-:W-:Y:S01]  /*1165a0*/  IMAD.MOV.U32 R34, RZ, RZ, R26 ;  /* 0x000000ffff227224 */ /* 0x002fe200078e001a */
[----:B------:R-:W-:Y:S01]  /*1165b0*/  MOV R32, 0x1165e0 ;  /* 0x001165e000207802 */ /* 0x000fe20000000f00 */
[----:B------:R-:W-:-:S07]  /*1165c0*/  IMAD.MOV.U32 R33, RZ, RZ, R27 ;  /* 0x000000ffff217224 */ /* 0x000fce00078e001b */
[----:B0-2---:R-:W-:Y:S05]  /*1165d0*/  CALL.REL.NOINC `($__internal_28_$__cuda_sm20_div_rn_f64_full) ;  /* 0x0000028c002c7944 */ /* 0x005fea0003c00000 */
.L_x_13993:
[----:B------:R-:W-:Y:S05]  /*1165e0*/  BSYNC.RECONVERGENT B3 ;  /* 0x0000000000037941 */ /* 0x000fea0003800200 */
.L_x_13992:
        /* <DEDUP_REMOVED lines=176> */
.L_x_13995:
[----:B------:R-:W-:Y:S02]  /*1170f0*/  FSEL R2, RZ, 3.37028055040000000000e+12, P0 ;  /* 0x54442d18ff027808 */ /* 0x000fe40000000000 */
[----:B------:R-:W-:-:S07]  /*117100*/  FSEL R3, RZ, 2.1426990032196044922, P0 ;  /* 0x400921fbff037808 */ /* 0x000fce0000000000 */
.L_x_13996:
[----:B------:R-:W-:Y:S05]  /*117110*/  BSYNC.RECONVERGENT B0 ;  /* 0x0000000000007941 */ /* 0x000fea0003800200 */
.L_x_13994:
        /* <DEDUP_REMOVED lines=13> */
.L_x_13978:
[----:B------:R-:W-:Y:S05]  /*1171f0*/  BSYNC.RECONVERGENT B2 ;  /* 0x0000000000027941 */ /* 0x000fea0003800200 */
.L_x_13968:
        /* <DEDUP_REMOVED lines=15> */
.L_x_13884:
[----:B------:R-:W-:Y:S05]  /*1172f0*/  BSYNC.RECONVERGENT B1 ;  /* 0x0000000000017941 */ /* 0x000fea0003800200 */
.L_x_13882:
        /* <DEDUP_REMOVED lines=46> */
.L_x_13998:
[----:B------:R-:W-:Y:S05]  /*1175e0*/  BSYNC.RECONVERGENT B0 ;  /* 0x0000000000007941 */ /* 0x000fea0003800200 */
.L_x_13997:
        /* <DEDUP_REMOVED lines=55> */
.L_x_14000:
        /* <DEDUP_REMOVED lines=297> */
.L_x_14008:
[----:B------:R-:W-:Y:S05]  /*118bf0*/  BSYNC.RECONVERGENT B3 ;  /* 0x0000000000037941 */ /* 0x000fea0003800200 */
.L_x_14007:
        /* <DEDUP_REMOVED lines=193> */
.L_x_14006:
        /* <DEDUP_REMOVED lines=77> */
.L_x_14015:
[----:B------:R-:W-:Y:S05]  /*119ce0*/  BSYNC.RECONVERGENT B4 ;  /* 0x0000000000047941 */ /* 0x000fea0003800200 */
.L_x_14014:
[----:B------:R-:W-:Y:S02]  /*119cf0*/  IMAD.MOV.U32 R30, RZ, RZ, R2 ;  /* 0x000000ffff1e7224 */ /* 0x000fe400078e0002 */
[----:B------:R-:W-:-:S07]  /*119d00*/  IMAD.MOV.U32 R31, RZ, RZ, R3 ;  /* 0x000000ffff1f7224 */ /* 0x000fce00078e0003 */
.L_x_14013:
[----:B------:R-:W-:Y:S05]  /*119d10*/  BSYNC.RECONVERGENT B3 ;  /* 0x0000000000037941 */ /* 0x000fea0003800200 */
.L_x_14012:
        /* <DEDUP_REMOVED lines=70> */
.L_x_14020:
[----:B------:R-:W-:Y:S05]  /*11a180*/  BSYNC.RECONVERGENT B4 ;  /* 0x0000000000047941 */ /* 0x000fea0003800200 */
.L_x_14019:
[----:B------:R-:W-:Y:S05]  /*11a190*/  BRA `(.L_x_14018) ;  /* 0x0000000000047947 */ /* 0x000fea0003800000 */
.L_x_14017:
[----:B------:R1:W2:Y:S02]  /*11a1a0*/  DADD R2, R62, -R32 ;  /* 0x000000003e027229 */ /* 0x0002a40000000820 */
.L_x_14018:
[----:B------:R-:W-:Y:S05]  /*11a1b0*/  BSYNC.RECONVERGENT B3 ;  /* 0x0000000000037941 */ /* 0x000fea0003800200 */
.L_x_14016:
        /* <DEDUP_REMOVED lines=73> */
.L_x_14022:
[----:B------:R-:W-:Y:S05]  /*11a650*/  BSYNC.RECONVERGENT B3 ;  /* 0x0000000000037941 */ /* 0x000fea0003800200 */
.L_x_14021:
        /* <DEDUP_REMOVED lines=197> */
.L_x_14023:
        /* <DEDUP_REMOVED lines=52> */
.L_x_14025:
[----:B------:R-:W-:Y:S05]  /*11b5f0*/  BSYNC.RECONVERGENT B3 ;  /* 0x0000000000037941 */ /* 0x000fea0003800200 */
.L_x_14024:
        /* <DEDUP_REMOVED lines=78> */
.L_x_14011:
        /* <DEDUP_REMOVED lines=55> */
.L_x_14028:
[----:B------:R-:W-:Y:S05]  /*11be50*/  BSYNC.RECONVERGENT B3 ;  /* 0x0000000000037941 */ /* 0x000fea0003800200 */
.L_x_14027:
        /* <DEDUP_REMOVED lines=197> */
.L_x_14029:
        /* <DEDUP_REMOVED lines=52> */
.L_x_14031:
[----:B------:R-:W-:Y:S05]  /*11cdf0*/  BSYNC.RECONVERGENT B3 ;  /* 0x0000000000037941 */ /* 0x000fea0003800200 */
.L_x_14030:
        /* <DEDUP_REMOVED lines=78> */
.L_x_14026:
        /* <DEDUP_REMOVED lines=61> */
.L_x_14033:
[----:B------:R-:W-:Y:S05]  /*11d6b0*/  BSYNC.RECONVERGENT B3 ;  /* 0x0000000000037941 */ /* 0x000fea0003800200 */
.L_x_14032:
        /* <DEDUP_REMOVED lines=48> */
.L_x_14035:
[----:B------:R-:W-:Y:S05]  /*11d9c0*/  BSYNC.RECONVERGENT B3 ;  /* 0x0000000000037941 */ /* 0x000fea0003800200 */
.L_x_14034:
[----:B------:R-:W-:Y:S01]  /*11d9d0*/  IMAD.MOV.U32 R30, RZ, RZ, R2 ;  /* 0x000000ffff1e7224 */ /* 0x000fe200078e0002 */
[----:B------:R-:W-:Y:S01]  /*11d9e0*/  MOV R31, R3 ;  /* 0x00000003001f7202 */ /* 0x000fe20000000f00 */
[----:B------:R-:W-:Y:S06]  /*11d9f0*/  BRA `(.L_x_14009) ;  /* 0x0000000000d07947 */ /* 0x000fec0003800000 */
.L_x_14010:
        /* <DEDUP_REMOVED lines=51> */
.L_x_14036:
[----:B------:R-:W-:Y:S05]  /*11dd30*/  BSYNC.RECONVERGENT B3 ;  /* 0x0000000000037941 */ /* 0x000fea0003800200 */
.L_x_14009:
[----:B------:R-:W-:Y:S05]  /*11dd40*/  BSYNC.RECONVERGENT B2 ;  /* 0x0000000000027941 */ /* 0x000fea0003800200 */
.L_x_14005:
        /* <DEDUP_REMOVED lines=53> */
.L_x_14041:
[----:B------:R-:W-:Y:S05]  /*11e0a0*/  BSYNC.RECONVERGENT B4 ;  /* 0x0000000000047941 */ /* 0x000fea0003800200 */
.L_x_14040:
        /* <DEDUP_REMOVED lines=184> */
.L_x_14044:
        /* <DEDUP_REMOVED lines=124> */
.L_x_14043:
        /* <DEDUP_REMOVED lines=172> */
.L_x_14046:
        /* <DEDUP_REMOVED lines=124> */
.L_x_14042:
        /* <DEDUP_REMOVED lines=78> */
.L_x_14053:
[----:B------:R-:W-:Y:S05]  /*120b50*/  BSYNC.RECONVERGENT B6 ;  /* 0x0000000000067941 */ /* 0x000fea0003800200 */
.L_x_14052:
[----:B------:R-:W-:Y:S02]  /*120b60*/  IMAD.MOV.U32 R70, RZ, RZ, R2 ;  /* 0x000000ffff467224 */ /* 0x000fe400078e0002 */
[----:B------:R-:W-:-:S07]  /*120b70*/  IMAD.MOV.U32 R71, RZ, RZ, R3 ;  /* 0x000000ffff477224 */ /* 0x000fce00078e0003 */
.L_x_14051:
[----:B------:R-:W-:Y:S05]  /*120b80*/  BSYNC.RECONVERGENT B5 ;  /* 0x0000000000057941 */ /* 0x000fea0003800200 */
.L_x_14050:
        /* <DEDUP_REMOVED lines=63> */
.L_x_14058:
[----:B------:R-:W-:Y:S05]  /*120f80*/  BSYNC.RECONVERGENT B6 ;  /* 0x0000000000067941 */ /* 0x000fea0003800200 */
.L_x_14057:
[----:B------:R-:W-:Y:S01]  /*120f90*/  MOV R60, R2 ;  /* 0x00000002003c7202 */ /* 0x000fe20000000f00 */
[----:B------:R-:W-:Y:S01]  /*120fa0*/  IMAD.MOV.U32 R61, RZ, RZ, R3 ;  /* 0x000000ffff3d7224 */ /* 0x000fe200078e0003 */
[----:B------:R-:W-:Y:S06]  /*120fb0*/  BRA `(.L_x_14056) ;  /* 0x0000000000047947 */ /* 0x000fec0003800000 */
.L_x_14055:
[----:B------:R1:W2:Y:S02]  /*120fc0*/  DADD R60, -R64, R62 ;  /* 0x00000000403c7229 */ /* 0x0002a4000000013e */
.L_x_14056:
[----:B------:R-:W-:Y:S05]  /*120fd0*/  BSYNC.RECONVERGENT B5 ;  /* 0x0000000000057941 */ /* 0x000fea0003800200 */
.L_x_14054:
        /* <DEDUP_REMOVED lines=72> */
[----:B01----:R-:W-:Y:S05]  /*121460*/  CALL.REL.NOINC `($__internal_29_$__cuda_sm20_dsqrt_rn_f64_mediumpath_v1) ;  /* 0x000001e400bc7944 */ /* 0x003fea0003c00000 */
.L_x_14060:
[----:B------:R-:W-:Y:S05]  /*121470*/  BSYNC.RECONVERGENT B5 ;  /* 0x0000000000057941 */ /* 0x000fea0003800200 */
.L_x_14059:
[----:B------:R-:W-:Y:S02]  /*121480*/  IMAD.MOV.U32 R60, RZ, RZ, R2 ;  /* 0x000000ffff3c7224 */ /* 0x000fe400078e0002 */
[----:B------:R-:W-:Y:S01]  /*121490*/  IMAD.MOV.U32 R61, RZ, RZ, R3 ;  /* 0x000000ffff3d7224 */ /* 0x000fe200078e0003 */
[----:B------:R-:W-:Y:S06]  /*1214a0*/  BRA `(.L_x_14061) ;  /* 0x0000001000e07947 */ /* 0x000fec0003800000 */
.L_x_14049:
        /* <DEDUP_REMOVED lines=64> */
.L_x_14064:
[----:B------:R-:W-:Y:S05]  /*1218b0*/  BSYNC.RECONVERGENT B5 ;  /* 0x0000000000057941 */ /* 0x000fea0003800200 */
.L_x_14063:
[----:B------:R-:W-:Y:S01]  /*1218c0*/  MOV R60, R2 ;  /* 0x00000002003c7202 */ /* 0x000fe20000000f00 */
[----:B------:R-:W-:Y:S01]  /*1218d0*/  IMAD.MOV.U32 R61, RZ, RZ, R3 ;  /* 0x000000ffff3d7224 */ /* 0x000fe200078e0003 */
[----:B------:R-:W-:Y:S06]  /*1218e0*/  BRA `(.L_x_14061) ;  /* 0x0000000c00d07947 */ /* 0x000fec0003800000 */
.L_x_14062:
        /* <DEDUP_REMOVED lines=67> */
[----:B------:R-:W-:Y:S01]  /*121d20*/  MOV R32, R2 ;  /* 0x0000000200207202 */ /* 0x000fe20000000f00 */
[----:B------:R-:W-:-:S07]  /*121d30*/  IMAD.MOV.U32 R33, RZ, RZ, R3 ;  /* 0x000000ffff217224 */ /* 0x000fce00078e0003 */
.L_x_14066:
[----:B------:R-:W-:Y:S05]  /*121d40*/  BSYNC.RECONVERGENT B5 ;  /* 0x0000000000057941 */ /* 0x000fea0003800200 */
.L_x_14065:
        /* <DEDUP_REMOVED lines=48> */
.L_x_14068:
[----:B------:R-:W-:Y:S05]  /*122050*/  BSYNC.RECONVERGENT B5 ;  /* 0x0000000000057941 */ /* 0x000fea0003800200 */
.L_x_14067:
[----:B------:R-:W1:Y:S01]  /*122060*/  DMUL R58, R58, 8.11296384146066816958e+31 ;  /* 0x469000003a3a7828 */ /* 0x000e620000000000 */
[----:B------:R-:W-:Y:S01]  /*122070*/  IMAD.MOV.U32 R60, RZ, RZ, R2 ;  /* 0x000000ffff3c7224 */ /* 0x000fe200078e0002 */
[----:B------:R-:W-:Y:S01]  /*122080*/  MOV R61, R3 ;  /* 0x00000003003d7202 */ /* 0x000fe20000000f00 */
[----:B-1----:R-:W-:Y:S06]  /*122090*/  BRA `(.L_x_14061) ;  /* 0x0000000400e47947 */ /* 0x002fec0003800000 */
.L_x_14048:
        /* <DEDUP_REMOVED lines=53> */
.L_x_14070:
[----:B------:R-:W-:Y:S05]  /*1223f0*/  BSYNC.RECONVERGENT B5 ;  /* 0x0000000000057941 */ /* 0x000fea0003800200 */
.L_x_14069:
        /* <DEDUP_REMOVED lines=63> */
.L_x_14072:
[----:B------:R-:W-:Y:S05]  /*1227f0*/  BSYNC.RECONVERGENT B5 ;  /* 0x0000000000057941 */ /* 0x000fea0003800200 */
.L_x_14071:
[----:B------:R1:W2:Y:S01]  /*122800*/  DMUL R60, R2, R48 ;  /* 0x00000030023c7228 */ /* 0x0002a20000000000 */
[----:B------:R-:W-:Y:S02]  /*122810*/  IMAD.MOV.U32 R58, RZ, RZ, 0x0 ;  /* 0x00000000ff3a7424 */ /* 0x000fe400078e00ff */
[----:B-12---:R-:W-:-:S07]  /*122820*/  IMAD.MOV.U32 R59, RZ, RZ, 0x3ff00000 ;  /* 0x3ff00000ff3b7424 */ /* 0x006fce00078e00ff */
.L_x_14061:
[----:B------:R-:W-:Y:S05]  /*122830*/  BSYNC.RECONVERGENT B4 ;  /* 0x0000000000047941 */ /* 0x000fea0003800200 */
.L_x_14047:
[----:B------:R-:W-:Y:S05]  /*122840*/  BRA `(.L_x_14073) ;  /* 0x0000000000187947 */ /* 0x000fea0003800000 */
.L_x_14039:
[----:B------:R2:W3:-:S15]  /*122850*/  DMUL R60, R28, 9.00719925474099200000e+15 ;  /* 0x434000001c3c7828 */ /* 0x0004de0000000000 */
[----:B------:R-:W-:-:S15]  /*122860*/  NOP ;  /* 0x0000000000007918 */ /* 0x000fde0000000000 */
[----:B------:R-:W-:-:S15]  /*122870*/  NOP ;  /* 0x0000000000007918 */ /* 0x000fde0000000000 */
[----:B------:R-:W-:-:S15]  /*122880*/  NOP ;  /* 0x0000000000007918 */ /* 0x000fde0000000000 */
[----:B------:R-:W-:-:S04]  /*122890*/  NOP ;  /* 0x0000000000007918 */ /* 0x000fc80000000000 */
[----:B--23--:R-:W4:Y:S02]  /*1228a0*/  DMUL R58, R58, 9.00719925474099200000e+15 ;  /* 0x434000003a3a7828 */ /* 0x00cf240000000000 */
.L_x_14073:
[----:B------:R-:W-:Y:S05]  /*1228b0*/  BSYNC.RELIABLE B2 ;  /* 0x0000000000027941 */ /* 0x000fea0003800100 */
.L_x_14038:
        /* <DEDUP_REMOVED lines=68> */
.L_x_14076:
[----:B------:R-:W-:Y:S05]  /*122d00*/  BSYNC.RECONVERGENT B2 ;  /* 0x0000000000027941 */ /* 0x000fea0003800200 */
.L_x_14075:
        /* <DEDUP_REMOVED lines=177> */
.L_x_14078:
[----:B------:R-:W-:Y:S02]  /*123820*/  FSEL R2, RZ, 3.37028055040000000000e+12, P0 ;  /* 0x54442d18ff027808 */ /* 0x000fe40000000000 */
[----:B------:R-:W-:-:S07]  /*123830*/  FSEL R3, RZ, 2.1426990032196044922, P0 ;  /* 0x400921fbff037808 */ /* 0x000fce0000000000 */
.L_x_14079:
[----:B------:R-:W-:Y:S05]  /*123840*/  BSYNC.RECONVERGENT B0 ;  /* 0x0000000000007941 */ /* 0x000fea0003800200 */
.L_x_14077:
        /* <DEDUP_REMOVED lines=10> */
.L_x_14074:
        /* <DEDUP_REMOVED lines=61> */
[----:B01----:R-:W-:Y:S05]  /*123cc0*/  CALL.REL.NOINC `($__internal_28_$__cuda_sm20_div_rn_f64_full) ;  /* 0x000001b400707944 */ /* 0x003fea0003c00000 */
.L_x_14081:
[----:B------:R-:W-:Y:S05]  /*123cd0*/  BSYNC.RECONVERGENT B2 ;  /* 0x0000000000027941 */ /* 0x000fea0003800200 */
.L_x_14080:
        /* <DEDUP_REMOVED lines=177> */
.L_x_14083:
[----:B------:R-:W-:Y:S02]  /*1247f0*/  FSEL R2, RZ, 3.37028055040000000000e+12, P0 ;  /* 0x54442d18ff027808 */ /* 0x000fe40000000000 */
[----:B------:R-:W-:-:S07]  /*124800*/  FSEL R3, RZ, 2.1426990032196044922, P0 ;  /* 0x400921fbff037808 */ /* 0x000fce0000000000 */
.L_x_14084:
[----:B------:R-:W-:Y:S05]  /*124810*/  BSYNC.RECONVERGENT B0 ;  /* 0x0000000000007941 */ /* 0x000fea0003800200 */
.L_x_14082:
        /* <DEDUP_REMOVED lines=9> */
.L_x_14045:
[----:B------:R-:W-:Y:S05]  /*1248b0*/  BSYNC.RECONVERGENT B3 ;  /* 0x0000000000037941 */ /* 0x000fea0003800200 */
.L_x_14037:
[----:B------:R-:W-:Y:S01]  /*1248c0*/  ISETP.GE.AND P0, PT, R39, RZ, PT ;  /* 0x000000ff2700720c */ /* 0x000fe20003f06270 */
[----:B------:R-:W2:Y:S03]  /*1248d0*/  DADD R28, -RZ, -R30 ;  /* 0x00000000ff1c7229 */ /* 0x000ea6000000091e */
[----:B--2---:R-:W-:Y:S02]  /*1248e0*/  FSEL R28, R30, R28, !P0 ;  /* 0x0000001c1e1c7208 */ /* 0x004fe40004000000 */
[----:B------:R-:W-:Y:S01]  /*1248f0*/  FSEL R29, R31, R29, !P0 ;  /* 0x0000001d1f1d7208 */ /* 0x000fe20004000000 */
[----:B------:R-:W-:Y:S06]  /*124900*/  BRA `(.L_x_14001) ;  /* 0x0000006800107947 */ /* 0x000fec0003800000 */
.L_x_14004:
        /* <DEDUP_REMOVED lines=15> */
.L_x_14003:
[----:B------:R3:W4:Y:S01]  /*124a00*/  DADD R28, -RZ, -R38 ;  /* 0x00000000ff1c7229 */ /* 0x0007220000000926 */
[----:B------:R-:W-:Y:S01]  /*124a10*/  CS2R R2, SRZ ;  /* 0x0000000000027805 */ /* 0x000fe2000001ff00 */
[----:B---34-:R-:W-:Y:S06]  /*124a20*/  BRA `(.L_x_14001) ;  /* 0x0000006400c87947 */ /* 0x018fec0003800000 */
.L_x_14002:
        /* <DEDUP_REMOVED lines=264> */
.L_x_14089:
[----:B------:R-:W-:Y:S05]  /*125ab0*/  BSYNC.RECONVERGENT B0 ;  /* 0x0000000000007941 */ /* 0x000fea0003800200 */
.L_x_14088:
        /* <DEDUP_REMOVED lines=8> */
.L_x_14091:
[----:B------:R-:W-:Y:S05]  /*125b40*/  BSYNC.RECONVERGENT B3 ;  /* 0x0000000000037941 */ /* 0x000fea0003800200 */
.L_x_14090:
        /* <DEDUP_REMOVED lines=176> */
.L_x_14093:
[----:B------:R-:W-:Y:S02]  /*126650*/  FSEL R2, RZ, 3.37028055040000000000e+12, P0 ;  /* 0x54442d18ff027808 */ /* 0x000fe40000000000 */
[----:B------:R-:W-:-:S07]  /*126660*/  FSEL R3, RZ, 2.1426990032196044922, P0 ;  /* 0x400921fbff037808 */ /* 0x000fce0000000000 */
.L_x_14094:
[----:B------:R-:W-:Y:S05]  /*126670*/  BSYNC.RECONVERGENT B0 ;  /* 0x0000000000007941 */ /* 0x000fea0003800200 */
.L_x_14092:
        /* <DEDUP_REMOVED lines=14> */
.L_x_14087:
        /* <DEDUP_REMOVED lines=326> */
.L_x_14097:
[----:B------:R-:W-:Y:S05]  /*127bc0*/  BSYNC.RECONVERGENT B0 ;  /* 0x0000000000007941 */ /* 0x000fea0003800200 */
.L_x_14096:
        /* <DEDUP_REMOVED lines=8> */
.L_x_14099:
[----:B------:R-:W-:Y:S05]  /*127c50*/  BSYNC.RECONVERGENT B3 ;  /* 0x0000000000037941 */ /* 0x000fea0003800200 */
.L_x_14098:
        /* <DEDUP_REMOVED lines=177> */
.L_x_14101:
[----:B------:R-:W-:Y:S02]  /*128770*/  FSEL R2, RZ, 3.37028055040000000000e+12, P0 ;  /* 0x54442d18ff027808 */ /* 0x000fe40000000000 */
[----:B------:R-:W-:-:S07]  /*128780*/  FSEL R3, RZ, 2.1426990032196044922, P0 ;  /* 0x400921fbff037808 */ /* 0x000fce0000000000 */
.L_x_14102:
[----:B------:R-:W-:Y:S05]  /*128790*/  BSYNC.RECONVERGENT B0 ;  /* 0x0000000000007941 */ /* 0x000fea0003800200 */
.L_x_14100:
        /* <DEDUP_REMOVED lines=10> */
.L_x_14086:
        /* <DEDUP_REMOVED lines=51> */
[----:B------:R-:W-:Y:S02]  /*128b70*/  IMAD.MOV.U32 R62, RZ, RZ, R2 ;  /* 0x000000ffff3e7224 */ /* 0x000fe400078e0002 */
[----:B------:R-:W-:-:S07]  /*128b80*/  IMAD.MOV.U32 R63, RZ, RZ, R3 ;  /* 0x000000ffff3f7224 */ /* 0x000fce00078e0003 */
.L_x_14104:
[----:B------:R-:W-:Y:S05]  /*128b90*/  BSYNC.RECONVERGENT B3 ;  /* 0x0000000000037941 */ /* 0x000fea0003800200 */
.L_x_14103:
        /* <DEDUP_REMOVED lines=51> */
.L_x_14106:
[----:B------:R-:W-:Y:S05]  /*128ed0*/  BSYNC.RECONVERGENT B3 ;  /* 0x0000000000037941 */ /* 0x000fea0003800200 */
.L_x_14105:
        /* <DEDUP_REMOVED lines=333> */
.L_x_14108:
[----:B------:R-:W-:Y:S05]  /*12a3b0*/  BSYNC.RECONVERGENT B0 ;  /* 0x0000000000007941 */ /* 0x000fea0003800200 */
.L_x_14107:
[----:B------:R-:W-:Y:S04]  /*12a3c0*/  BSSY.RECONVERGENT B3, `(.L_x_14109) ;  /* 0x0000008000037945 */ /* 0x000fe80003800200 */
[----:B------:R-:W-:Y:S05]  /*12a3d0*/  @P4 BRA P5, `(.L_x_14110) ;  /* 0x0000000000184947 */ /* 0x000fea0002800000 */
[----:B------:R-:W-:Y:S01]  /*12a3e0*/  IMAD.MOV.U32 R2, RZ, RZ, R28 ;  /* 0x000000ffff027224 */ /* 0x000fe200078e001c */
[----:B-1----:R-:W-:Y:S01]  /*12a3f0*/  MOV R34, R30 ;  /* 0x0000001e00227202 */ /* 0x002fe20000000f00 */
[----:B------:R-:W-:Y:S01]  /*12a400*/  IMAD.MOV.U32 R3, RZ, RZ, R29 ;  /* 0x000000ffff037224 */ /* 0x000fe200078e001d */
[----:B------:R-:W-:Y:S01]  /*12a410*/  MOV R32, 0x12a440 ;  /* 0x0012a44000207802 */ /* 0x000fe20000000f00 */
[----:B------:R-:W-:-:S07]  /*12a420*/  IMAD.MOV.U32 R33, RZ, RZ, R31 ;  /* 0x000000ffff217224 */ /* 0x000fce00078e001f */
[----:B0-2---:R-:W-:Y:S05]  /*12a430*/  CALL.REL.NOINC `($__internal_28_$__cuda_sm20_div_rn_f64_full) ;  /* 0x0000014c00947944 */ /* 0x005fea0003c00000 */
.L_x_14110:
[----:B------:R-:W-:Y:S05]  /*12a440*/  BSYNC.RECONVERGENT B3 ;  /* 0x0000000000037941 */ /* 0x000fea0003800200 */
.L_x_14109:
        /* <DEDUP_REMOVED lines=176> */
.L_x_14112:
[----:B------:R-:W-:Y:S02]  /*12af50*/  FSEL R2, RZ, 3.37028055040000000000e+12, P0 ;  /* 0x54442d18ff027808 */ /* 0x000fe40000000000 */
[----:B------:R-:W-:-:S07]  /*12af60*/  FSEL R3, RZ, 2.1426990032196044922, P0 ;  /* 0x400921fbff037808 */ /* 0x000fce0000000000 */
.L_x_14113:
[----:B------:R-:W-:Y:S05]  /*12af70*/  BSYNC.RECONVERGENT B0 ;  /* 0x0000000000007941 */ /* 0x000fea0003800200 */
.L_x_14111:
        /* <DEDUP_REMOVED lines=13> */
.L_x_14095:
[----:B------:R-:W-:Y:S05]  /*12b050*/  BSYNC.RECONVERGENT B2 ;  /* 0x0000000000027941 */ /* 0x000fea0003800200 */
.L_x_14085:
        /* <DEDUP_REMOVED lines=15> */
.L_x_14001:
[----:B------:R-:W-:Y:S05]  /*12b150*/  BSYNC.RECONVERGENT B1 ;  /* 0x0000000000017941 */ /* 0x000fea0003800200 */
.L_x_13999:
        /* <DEDUP_REMOVED lines=46> */
.L_x_14115:
[----:B------:R-:W-:Y:S05]  /*12b440*/  BSYNC.RECONVERGENT B0 ;  /* 0x0000000000007941 */ /* 0x000fea0003800200 */
.L_x_14114:
        /* <DEDUP_REMOVED lines=55> */
.L_x_14117:
        /* <DEDUP_REMOVED lines=299> */
.L_x_14125:
[----:B------:R-:W-:Y:S05]  /*12ca70*/  BSYNC.RECONVERGENT B3 ;  /* 0x0000000000037941 */ /* 0x000fea0003800200 */
.L_x_14124:
        /* <DEDUP_REMOVED lines=193> */
.L_x_14123:
        /* <DEDUP_REMOVED lines=77> */
.L_x_14132:
[----:B------:R-:W-:Y:S05]  /*12db60*/  BSYNC.RECONVERGENT B4 ;  /* 0x0000000000047941 */ /* 0x000fea0003800200 */
.L_x_14131:
[----:B------:R-:W-:Y:S02]  /*12db70*/  IMAD.MOV.U32 R38, RZ, RZ, R2 ;  /* 0x000000ffff267224 */ /* 0x000fe400078e0002 */
[----:B------:R-:W-:-:S07]  /*12db80*/  IMAD.MOV.U32 R39, RZ, RZ, R3 ;  /* 0x000000ffff277224 */ /* 0x000fce00078e0003 */
.L_x_14130:
[----:B------:R-:W-:Y:S05]  /*12db90*/  BSYNC.RECONVERGENT B3 ;  /* 0x0000000000037941 */ /* 0x000fea0003800200 */
.L_x_14129:
        /* <DEDUP_REMOVED lines=70> */
.L_x_14137:
[----:B------:R-:W-:Y:S05]  /*12e000*/  BSYNC.RECONVERGENT B4 ;  /* 0x0000000000047941 */ /* 0x000fea0003800200 */
.L_x_14136:
[----:B------:R-:W-:Y:S05]  /*12e010*/  BRA `(.L_x_14135) ;  /* 0x0000000000047947 */ /* 0x000fea0003800000 */
.L_x_14134:
[----:B------:R1:W2:Y:S02]  /*12e020*/  DADD R2, R60, -R32 ;  /* 0x000000003c027229 */ /* 0x0002a40000000820 */
.L_x_14135:
[----:B------:R-:W-:Y:S05]  /*12e030*/  BSYNC.RECONVERGENT B3 ;  /* 0x0000000000037941 */ /* 0x000fea0003800200 */
.L_x_14133:
        /* <DEDUP_REMOVED lines=73> */
.L_x_14139:
[----:B------:R-:W-:Y:S05]  /*12e4d0*/  BSYNC.RECONVERGENT B3 ;  /* 0x0000000000037941 */ /* 0x000fea0003800200 */
.L_x_14138:
        /* <DEDUP_REMOVED lines=197> */
.L_x_14140:
        /* <DEDUP_REMOVED lines=52> */
.L_x_14142:
[----:B------:R-:W-:Y:S05]  /*12f470*/  BSYNC.RECONVERGENT B3 ;  /* 0x0000000000037941 */ /* 0x000fea0003800200 */
.L_x_14141:
        /* <DEDUP_REMOVED lines=78> */
.L_x_14128:
        /* <DEDUP_REMOVED lines=57> */
.L_x_14145:
[----:B------:R-:W-:Y:S05]  /*12fcf0*/  BSYNC.RECONVERGENT B3 ;  /* 0x0000000000037941 */ /* 0x000fea0003800200 */
.L_x_14144:
        /* <DEDUP_REMOVED lines=197> */
.L_x_14146:
        /* <DEDUP_REMOVED lines=52> */
.L_x_14148:
[----:B------:R-:W-:Y:S05]  /*130c90*/  BSYNC.RECONVERGENT B3 ;  /* 0x0000000000037941 */ /* 0x000fea0003800200 */
.L_x_14147:
        /* <DEDUP_REMOVED lines=78> */
.L_x_14143:
        /* <DEDUP_REMOVED lines=60> */
.L_x_14150:
[----:B------:R-:W-:Y:S05]  /*131540*/  BSYNC.RECONVERGENT B3 ;  /* 0x0000000000037941 */ /* 0x000fea0003800200 */
.L_x_14149:
        /* <DEDUP_REMOVED lines=49> */
.L_x_14152:
[----:B------:R-:W-:Y:S05]  /*131860*/  BSYNC.RECONVERGENT B3 ;  /* 0x0000000000037941 */ /* 0x000fea0003800200 */
.L_x_14151:
[----:B------:R-:W-:Y:S02]  /*131870*/  IMAD.MOV.U32 R38, RZ, RZ, R2 ;  /* 0x000000ffff267224 */ /* 0x000fe400078e0002 */
[----:B------:R-:W-:Y:S01]  /*131880*/  IMAD.MOV.U32 R39, RZ, RZ, R3 ;  /* 0x000000ffff277224 */ /* 0x000fe200078e0003 */
[----:B------:R-:W-:Y:S06]  /*131890*/  BRA `(.L_x_14126) ;  /* 0x0000000000d47947 */ /* 0x000fec0003800000 */
.L_x_14127:
        /* <DEDUP_REMOVED lines=52> */
.L_x_14153:
[----:B------:R-:W-:Y:S05]  /*131be0*/  BSYNC.RECONVERGENT B3 ;  /* 0x0000000000037941 */ /* 0x000fea0003800200 */
.L_x_14126:
[----:B------:R-:W-:Y:S05]  /*131bf0*/  BSYNC.RECONVERGENT B2 ;  /* 0x0000000000027941 */ /* 0x000fea0003800200 */
.L_x_14122:
        /* <DEDUP_REMOVED lines=53> */
.L_x_14158:
[----:B------:R-:W-:Y:S05]  /*131f50*/  BSYNC.RECONVERGENT B4 ;  /* 0x0000000000047941 */ /* 0x000fea0003800200 */
.L_x_14157:
        /* <DEDUP_REMOVED lines=184> */
.L_x_14161:
        /* <DEDUP_REMOVED lines=123> */
.L_x_14160:
        /* <DEDUP_REMOVED lines=172> */
.L_x_14163:
        /* <DEDUP_REMOVED lines=123> */
.L_x_14159:
        /* <DEDUP_REMOVED lines=78> */
.L_x_14170:
[----:B------:R-:W-:Y:S05]  /*1349e0*/  BSYNC.RECONVERGENT B6 ;  /* 0x0000000000067941 */ /* 0x000fea0003800200 */
.L_x_14169:
[----:B------:R-:W-:Y:S02]  /*1349f0*/  IMAD.MOV.U32 R70, RZ, RZ, R2 ;  /* 0x000000ffff467224 */ /* 0x000fe400078e0002 */
[----:B------:R-:W-:-:S07]  /*134a00*/  IMAD.MOV.U32 R71, RZ, RZ, R3 ;  /* 0x000000ffff477224 */ /* 0x000fce00078e0003 */
.L_x_14168:
[----:B------:R-:W-:Y:S05]  /*134a10*/  BSYNC.RECONVERGENT B5 ;  /* 0x0000000000057941 */ /* 0x000fea0003800200 */
.L_x_14167:
        /* <DEDUP_REMOVED lines=63> */
.L_x_14175:
[----:B------:R-:W-:Y:S05]  /*134e10*/  BSYNC.RECONVERGENT B6 ;  /* 0x0000000000067941 */ /* 0x000fea0003800200 */
.L_x_14174:
[----:B------:R-:W-:Y:S02]  /*134e20*/  IMAD.MOV.U32 R68, RZ, RZ, R2 ;  /* 0x000000ffff447224 */ /* 0x000fe400078e0002 */
[----:B------:R-:W-:Y:S01]  /*134e30*/  IMAD.MOV.U32 R69, RZ, RZ, R3 ;  /* 0x000000ffff457224 */ /* 0x000fe200078e0003 */
[----:B------:R-:W-:Y:S06]  /*134e40*/  BRA `(.L_x_14173) ;  /* 0x0000000000047947 */ /* 0x000fec0003800000 */
.L_x_14172:
[----:B------:R1:W2:Y:S02]  /*134e50*/  DADD R68, -R62, R60 ;  /* 0x000000003e447229 */ /* 0x0002a4000000013c */
.L_x_14173:
[----:B------:R-:W-:Y:S05]  /*134e60*/  BSYNC.RECONVERGENT B5 ;  /* 0x0000000000057941 */ /* 0x000fea0003800200 */
.L_x_14171:
        /* <DEDUP_REMOVED lines=73> */
.L_x_14177:
[----:B------:R-:W-:Y:S05]  /*135300*/  BSYNC.RECONVERGENT B5 ;  /* 0x0000000000057941 */ /* 0x000fea0003800200 */
.L_x_14176:
[----:B-1----:R-:W-:Y:S02]  /*135310*/  IMAD.MOV.U32 R60, RZ, RZ, R2 ;  /* 0x000000ffff3c7224 */ /* 0x002fe400078e0002 */
[----:B------:R-:W-:Y:S01]  /*135320*/  IMAD.MOV.U32 R61, RZ, RZ, R3 ;  /* 0x000000ffff3d7224 */ /* 0x000fe200078e0003 */
[----:B------:R-:W-:Y:S06]  /*135330*/  BRA `(.L_x_14178) ;  /* 0x0000001000e07947 */ /* 0x000fec0003800000 */
.L_x_14166:
        /* <DEDUP_REMOVED lines=63> */
.L_x_14181:
[----:B------:R-:W-:Y:S05]  /*135730*/  BSYNC.RECONVERGENT B5 ;  /* 0x0000000000057941 */ /* 0x000fea0003800200 */
.L_x_14180:
[----:B------:R-:W-:Y:S02]  /*135740*/  IMAD.MOV.U32 R60, RZ, RZ, R2 ;  /* 0x000000ffff3c7224 */ /* 0x000fe400078e0002 */
[----:B------:R-:W-:Y:S01]  /*135750*/  IMAD.MOV.U32 R61, RZ, RZ, R3 ;  /* 0x000000ffff3d7224 */ /* 0x000fe200078e0003 */
[----:B------:R-:W-:Y:S06]  /*135760*/  BRA `(.L_x_14178) ;  /* 0x0000000c00d47947 */ /* 0x000fec0003800000 */
.L_x_14179:
        /* <DEDUP_REMOVED lines=69> */
.L_x_14183:
[----:B------:R-:W-:Y:S05]  /*135bc0*/  BSYNC.RECONVERGENT B5 ;  /* 0x0000000000057941 */ /* 0x000fea0003800200 */
.L_x_14182:
        /* <DEDUP_REMOVED lines=48> */
.L_x_14185:
[----:B------:R-:W-:Y:S05]  /*135ed0*/  BSYNC.RECONVERGENT B5 ;  /* 0x0000000000057941 */ /* 0x000fea0003800200 */
.L_x_14184:
[----:B------:R-:W1:Y:S01]  /*135ee0*/  DMUL R58, R58, 8.11296384146066816958e+31 ;  /* 0x469000003a3a7828 */ /* 0x000e620000000000 */
[----:B------:R-:W-:Y:S02]  /*135ef0*/  IMAD.MOV.U32 R60, RZ, RZ, R2 ;  /* 0x000000ffff3c7224 */ /* 0x000fe400078e0002 */
[----:B------:R-:W-:Y:S01]  /*135f00*/  IMAD.MOV.U32 R61, RZ, RZ, R3 ;  /* 0x000000ffff3d7224 */ /* 0x000fe200078e0003 */
[----:B-1----:R-:W-:Y:S06]  /*135f10*/  BRA `(.L_x_14178) ;  /* 0x0000000400e87947 */ /* 0x002fec0003800000 */
.L_x_14165:
        /* <DEDUP_REMOVED lines=53> */
.L_x_14187:
[----:B------:R-:W-:Y:S05]  /*136270*/  BSYNC.RECONVERGENT B5 ;  /* 0x0000000000057941 */ /* 0x000fea0003800200 */
.L_x_14186:
        /* <DEDUP_REMOVED lines=63> */
[----:B0-----:R-:W-:Y:S05]  /*136670*/  CALL.REL.NOINC `($__internal_29_$__cuda_sm20_dsqrt_rn_f64_mediumpath_v1) ;  /* 0x0000009400387944 */ /* 0x001fea0003c00000 */
.L_x_14189:
[----:B------:R-:W-:Y:S05]  /*136680*/  BSYNC.RECONVERGENT B5 ;  /* 0x0000000000057941 */ /* 0x000fea0003800200 */
.L_x_14188:
[----:B------:R1:W2:Y:S01]  /*136690*/  DMUL R60, R2, R60 ;  /* 0x0000003c023c7228 */ /* 0x0002a20000000000 */
[----:B------:R-:W-:Y:S02]  /*1366a0*/  IMAD.MOV.U32 R58, RZ, RZ, 0x0 ;  /* 0x00000000ff3a7424 */ /* 0x000fe400078e00ff */
[----:B-12---:R-:W-:-:S07]  /*1366b0*/  IMAD.MOV.U32 R59, RZ, RZ, 0x3ff00000 ;  /* 0x3ff00000ff3b7424 */ /* 0x006fce00078e00ff */
.L_x_14178:
[----:B------:R-:W-:Y:S05]  /*1366c0*/  BSYNC.RECONVERGENT B4 ;  /* 0x0000000000047941 */ /* 0x000fea0003800200 */
.L_x_14164:
[----:B------:R-:W-:Y:S05]  /*1366d0*/  BRA `(.L_x_14190) ;  /* 0x0000000000187947 */ /* 0x000fea0003800000 */
.L_x_14156:
[----:B------:R1:W2:-:S15]  /*1366e0*/  DMUL R60, R36, 9.00719925474099200000e+15 ;  /* 0x43400000243c7828 */ /* 0x00029e0000000000 */
[----:B------:R-:W-:-:S15]  /*1366f0*/  NOP ;  /* 0x0000000000007918 */ /* 0x000fde0000000000 */
[----:B------:R-:W-:-:S15]  /*136700*/  NOP ;  /* 0x0000000000007918 */ /* 0x000fde0000000000 */
[----:B------:R-:W-:-:S15]  /*136710*/  NOP ;  /* 0x0000000000007918 */ /* 0x000fde0000000000 */
[----:B------:R-:W-:-:S04]  /*136720*/  NOP ;  /* 0x0000000000007918 */ /* 0x000fc80000000000 */
[----:B-12---:R-:W3:Y:S02]  /*136730*/  DMUL R58, R58, 9.00719925474099200000e+15 ;  /* 0x434000003a3a7828 */ /* 0x006ee40000000000 */
.L_x_14190:
[----:B------:R-:W-:Y:S05]  /*136740*/  BSYNC.RELIABLE B2 ;  /* 0x0000000000027941 */ /* 0x000fea0003800100 */
.L_x_14155:
        /* <DEDUP_REMOVED lines=68> */
.L_x_14193:
[----:B------:R-:W-:Y:S05]  /*136b90*/  BSYNC.RECONVERGENT B2 ;  /* 0x0000000000027941 */ /* 0x000fea0003800200 */
.L_x_14192:
        /* <DEDUP_REMOVED lines=176> */
.L_x_14195:
[----:B------:R-:W-:Y:S02]  /*1376a0*/  FSEL R2, RZ, 3.37028055040000000000e+12, P0 ;  /* 0x54442d18ff027808 */ /* 0x000fe40000000000 */
[----:B------:R-:W-:-:S07]  /*1376b0*/  FSEL R3, RZ, 2.1426990032196044922, P0 ;  /* 0x400921fbff037808 */ /* 0x000fce0000000000 */
.L_x_14196:
[----:B------:R-:W-:Y:S05]  /*1376c0*/  BSYNC.RECONVERGENT B0 ;  /* 0x0000000000007941 */ /* 0x000fea0003800200 */
.L_x_14194:
        /* <DEDUP_REMOVED lines=10> */
.L_x_14191:
        /* <DEDUP_REMOVED lines=62> */
.L_x_14198:
[----:B------:R-:W-:Y:S05]  /*137b50*/  BSYNC.RECONVERGENT B2 ;  /* 0x0000000000027941 */ /* 0x000fea0003800200 */
.L_x_14197:
        /* <DEDUP_REMOVED lines=176> */
.L_x_14200:
[----:B------:R-:W-:Y:S02]  /*138660*/  FSEL R2, RZ, 3.37028055040000000000e+12, P0 ;  /* 0x54442d18ff027808 */ /* 0x000fe40000000000 */
[----:B------:R-:W-:-:S07]  /*138670*/  FSEL R3, RZ, 2.1426990032196044922, P0 ;  /* 0x400921fbff037808 */ /* 0x000fce0000000000 */
.L_x_14201:
[----:B------:R-:W-:Y:S05]  /*138680*/  BSYNC.RECONVERGENT B0 ;  /* 0x0000000000007941 */ /* 0x000fea0003800200 */
.L_x_14199:
        /* <DEDUP_REMOVED lines=9> */
.L_x_14162:
[----:B------:R-:W-:Y:S05]  /*138720*/  BSYNC.RECONVERGENT B3 ;  /* 0x0000000000037941 */ /* 0x000fea0003800200 */
.L_x_14154:
[----:B------:R-:W-:Y:S01]  /*138730*/  ISETP.GE.AND P0, PT, R43, RZ, PT ;  /* 0x000000ff2b00720c */ /* 0x000fe20003f06270 */
[----:B------:R-:W1:Y:S03]  /*138740*/  DADD R32, -RZ, -R38 ;  /* 0x00000000ff207229 */ /* 0x000e660000000926 */
[----:B-1----:R-:W-:Y:S02]  /*138750*/  FSEL R32, R38, R32, !P0 ;  /* 0x0000002026207208 */ /* 0x002fe40004000000 */
[----:B------:R-:W-:Y:S01]  /*138760*/  FSEL R33, R39, R33, !P0 ;  /* 0x0000002127217208 */ /* 0x000fe20004000000 */
[----:B------:R-:W-:Y:S06]  /*138770*/  BRA `(.L_x_14118) ;  /* 0x00000068001c7947 */ /* 0x000fec0003800000 */
.L_x_14121:
        /* <DEDUP_REMOVED lines=15> */
.L_x_14120:
[----:B------:R1:W2:Y:S01]  /*138870*/  DADD R32, -RZ, -R42 ;  /* 0x00000000ff207229 */ /* 0x0002a2000000092a */
[----:B------:R-:W-:Y:S01]  /*138880*/  CS2R R2, SRZ ;  /* 0x0000000000027805 */ /* 0x000fe2000001ff00 */
[----:B-12---:R-:W-:Y:S06]  /*138890*/  BRA `(.L_x_14118) ;  /* 0x0000006400d47947 */ /* 0x006fec0003800000 */
.L_x_14119:
        /* <DEDUP_REMOVED lines=266> */
.L_x_14206:
[----:B------:R-:W-:Y:S05]  /*139940*/  BSYNC.RECONVERGENT B0 ;  /* 0x0000000000007941 */ /* 0x000fea0003800200 */
.L_x_14205:
        /* <DEDUP_REMOVED lines=8> */
.L_x_14208:
[----:B------:R-:W-:Y:S05]  /*1399d0*/  BSYNC.RECONVERGENT B3 ;  /* 0x0000000000037941 */ /* 0x000fea0003800200 */
.L_x_14207:
        /* <DEDUP_REMOVED lines=177> */
.L_x_14210:
[----:B------:R-:W-:Y:S02]  /*13a4f0*/  FSEL R2, RZ, 3.37028055040000000000e+12, P0 ;  /* 0x54442d18ff027808 */ /* 0x000fe40000000000 */
[----:B------:R-:W-:-:S07]  /*13a500*/  FSEL R3, RZ, 2.1426990032196044922, P0 ;  /* 0x400921fbff037808 */ /* 0x000fce0000000000 */
.L_x_14211:
[----:B------:R-:W-:Y:S05]  /*13a510*/  BSYNC.RECONVERGENT B0 ;  /* 0x0000000000007941 */ /* 0x000fea0003800200 */
.L_x_14209:
        /* <DEDUP_REMOVED lines=14> */
.L_x_14204:
        /* <DEDUP_REMOVED lines=324> */
.L_x_14214:
[----:B------:R-:W-:Y:S05]  /*13ba40*/  BSYNC.RECONVERGENT B0 ;  /* 0x0000000000007941 */ /* 0x000fea0003800200 */
.L_x_14213:
        /* <DEDUP_REMOVED lines=8> */
.L_x_14216:
[----:B------:R-:W-:Y:S05]  /*13bad0*/  BSYNC.RECONVERGENT B3 ;  /* 0x0000000000037941 */ /* 0x000fea0003800200 */
.L_x_14215:
        /* <DEDUP_REMOVED lines=176> */
.L_x_14218:
[----:B------:R-:W-:Y:S02]  /*13c5e0*/  FSEL R2, RZ, 3.37028055040000000000e+12, P0 ;  /* 0x54442d18ff027808 */ /* 0x000fe40000000000 */
[----:B------:R-:W-:-:S07]  /*13c5f0*/  FSEL R3, RZ, 2.1426990032196044922, P0 ;  /* 0x400921fbff037808 */ /* 0x000fce0000000000 */
.L_x_14219:
[----:B------:R-:W-:Y:S05]  /*13c600*/  BSYNC.RECONVERGENT B0 ;  /* 0x0000000000007941 */ /* 0x000fea0003800200 */
.L_x_14217:
        /* <DEDUP_REMOVED lines=10> */
.L_x_14203:
        /* <DEDUP_REMOVED lines=53> */
.L_x_14221:
[----:B------:R-:W-:Y:S05]  /*13ca00*/  BSYNC.RECONVERGENT B3 ;  /* 0x0000000000037941 */ /* 0x000fea0003800200 */
.L_x_14220:
        /* <DEDUP_REMOVED lines=51> */
.L_x_14223:
[----:B------:R-:W-:Y:S05]  /*13cd40*/  BSYNC.RECONVERGENT B3 ;  /* 0x0000000000037941 */ /* 0x000fea0003800200 */
.L_x_14222:
        /* <DEDUP_REMOVED lines=335> */
.L_x_14225:
[----:B------:R-:W-:Y:S05]  /*13e240*/  BSYNC.RECONVERGENT B0 ;  /* 0x0000000000007941 */ /* 0x000fea0003800200 */
.L_x_14224:
        /* <DEDUP_REMOVED lines=8> */
[----:B0-23--:R-:W-:Y:S05]  /*13e2d0*/  CALL.REL.NOINC `($__internal_28_$__cuda_sm20_div_rn_f64_full) ;  /* 0x0000000c00ec7944 */ /* 0x00dfea0003c00000 */
.L_x_14227:
[----:B------:R-:W-:Y:S05]  /*13e2e0*/  BSYNC.RECONVERGENT B3 ;  /* 0x0000000000037941 */ /* 0x000fea0003800200 */
.L_x_14226:
        /* <DEDUP_REMOVED lines=176> */
.L_x_14229:
[----:B------:R-:W-:Y:S02]  /*13edf0*/  FSEL R2, RZ, 3.37028055040000000000e+12, P0 ;  /* 0x54442d18ff027808 */ /* 0x000fe40000000000 */
[----:B------:R-:W-:-:S07]  /*13ee00*/  FSEL R3, RZ, 2.1426990032196044922, P0 ;  /* 0x400921fbff037808 */ /* 0x000fce0000000000 */
.L_x_14230:
[----:B------:R-:W-:Y:S05]  /*13ee10*/  BSYNC.RECONVERGENT B0 ;  /* 0x0000000000007941 */ /* 0x000fea0003800200 */
.L_x_14228:
        /* <DEDUP_REMOVED lines=13> */
.L_x_14212:
[----:B------:R-:W-:Y:S05]  /*13eef0*/  BSYNC.RECONVERGENT B2 ;  /* 0x0000000000027941 */ /* 0x000fea0003800200 */
.L_x_14202:
        /* <DEDUP_REMOVED lines=15> */
.L_x_14118:
[----:B------:R-:W-:Y:S05]  /*13eff0*/  BSYNC.RECONVERGENT B1 ;  /* 0x0000000000017941 */ /* 0x000fea0003800200 */
.L_x_14116:
        /* <DEDUP_REMOVED lines=30> */
.L_x_14232:
[----:B------:R-:W-:Y:S05]  /*13f1e0*/  BSYNC.RECONVERGENT B0 ;  /* 0x0000000000007941 */ /* 0x000fea0003800200 */
.L_x_14231:
        /* <DEDUP_REMOVED lines=10> */
        .weak           $__internal_28_$__cuda_sm20_div_rn_f64_full
        .type           $__internal_28_$__cuda_sm20_div_rn_f64_full,@function
        .size           $__internal_28_$__cuda_sm20_div_rn_f64_full,($__internal_29_$__cuda_sm20_dsqrt_rn_f64_mediumpath_v1 - $__internal_28_$__cuda_sm20_div_rn_f64_full)
$__internal_28_$__cuda_sm20_div_rn_f64_full:
        /* <DEDUP_REMOVED lines=112> */
.L_x_14234:
        /* <DEDUP_REMOVED lines=17> */
.L_x_14237:
[----:B------:R-:W-:Y:S01]  /*13faa0*/  LOP3.LUT R3, R49, 0x80000, RZ, 0xfc, !PT ;  /* 0x0008000031037812 */ /* 0x000fe200078efcff */
[----:B------:R-:W-:-:S04]  /*13fab0*/  IMAD.MOV.U32 R56, RZ, RZ, R48 ;  /* 0x000000ffff387224 */ /* 0x000fc800078e0030 */
[----:B------:R-:W-:Y:S01]  /*13fac0*/  IMAD.MOV.U32 R57, RZ, RZ, R3 ;  /* 0x000000ffff397224 */ /* 0x000fe200078e0003 */
[----:B------:R-:W-:Y:S06]  /*13fad0*/  BRA `(.L_x_14235) ;  /* 0x00000000000c7947 */ /* 0x000fec0003800000 */
.L_x_14236:
[----:B------:R-:W-:Y:S01]  /*13fae0*/  LOP3.LUT R3, R51, 0x80000, RZ, 0xfc, !PT ;  /* 0x0008000033037812 */ /* 0x000fe200078efcff */
[----:B------:R-:W-:-:S04]  /*13faf0*/  IMAD.MOV.U32 R56, RZ, RZ, R50 ;  /* 0x000000ffff387224 */ /* 0x000fc800078e0032 */
[----:B------:R-:W-:-:S07]  /*13fb00*/  IMAD.MOV.U32 R57, RZ, RZ, R3 ;  /* 0x000000ffff397224 */ /* 0x000fce00078e0003 */
.L_x_14235:
[----:B------:R-:W-:Y:S05]  /*13fb10*/  BSYNC.RECONVERGENT B0 ;  /* 0x0000000000007941 */ /* 0x000fea0003800200 */
.L_x_14233:
[----:B------:R-:W-:Y:S01]  /*13fb20*/  IMAD.MOV.U32 R33, RZ, RZ, 0x0 ;  /* 0x00000000ff217424 */ /* 0x000fe200078e00ff */
[----:B------:R-:W-:Y:S01]  /*13fb30*/  MOV R3, R57 ;  /* 0x0000003900037202 */ /* 0x000fe20000000f00 */
[----:B------:R-:W-:Y:S02]  /*13fb40*/  IMAD.MOV.U32 R2, RZ, RZ, R56 ;  /* 0x000000ffff027224 */ /* 0x000fe400078e0038 */
[----:B------:R-:W-:Y:S05]  /*13fb50*/  RET.REL.NODEC R32 `(_ZN2at6native29vectorized_elementwise_kernelILi4EZZZNS0_17acosh_kernel_cudaERNS_18TensorIteratorBaseEENKUlvE_clEvENKUlvE_clEvEUlN3c107complexIdEEE_St5arrayIPcLm2EEEEviT0_T1_) ;  /* 0xffffec0420287950 */ /* 0x000fea0003c3ffff */
        .weak           $__internal_29_$__cuda_sm20_dsqrt_rn_f64_mediumpath_v1
        .type           $__internal_29_$__cuda_sm20_dsqrt_rn_f64_mediumpath_v1,@function
        .size           $__internal_29_$__cuda_sm20_dsqrt_rn_f64_mediumpath_v1,(.L_x_14273 - $__internal_29_$__cuda_sm20_dsqrt_rn_f64_mediumpath_v1)
$__internal_29_$__cuda_sm20_dsqrt_rn_f64_mediumpath_v1:
        /* <DEDUP_REMOVED lines=19> */
.L_x_14239:
        /* <DEDUP_REMOVED lines=55> */
.L_x_14241:
[----:B------:R0:W1:Y:S02]  /*140000*/  DADD R2, R44, R44 ;  /* 0x000000002c027229 */ /* 0x000064000000002c */
.L_x_14240:
[----:B------:R-:W-:Y:S05]  /*140010*/  BSYNC.RECONVERGENT B0 ;  /* 0x0000000000007941 */ /* 0x000fea0003800200 */
.L_x_14238:
[----:B------:R-:W-:Y:S02]  /*140020*/  IMAD.MOV.U32 R32, RZ, RZ, R0 ;  /* 0x000000ffff207224 */ /* 0x000fe400078e0000 */
[----:B------:R-:W-:-:S04]  /*140030*/  IMAD.MOV.U32 R33, RZ, RZ, 0x0 ;  /* 0x00000000ff217424 */ /* 0x000fc800078e00ff */
[----:B01----:R-:W-:Y:S05]  /*140040*/  RET.REL.NODEC R32 `(_ZN2at6native29vectorized_elementwise_kernelILi4EZZZNS0_17acosh_kernel_cudaERNS_18TensorIteratorBaseEENKUlvE_clEvENKUlvE_clEvEUlN3c107complexIdEEE_St5arrayIPcLm2EEEEviT0_T1_) ;  /* 0xffffebfc20ec7950 */ /* 0x003fea0003c3ffff */
.L_x_14242:
        /* <DEDUP_REMOVED lines=11> */
.L_x_14273:


//--------------------- .text._ZN2at6native29vectorized_elementwise_kernelILi8EZZZNS0_17acosh_kernel_cudaERNS_18TensorIteratorBaseEENKUlvE_clEvENKUlvE_clEvEUlN3c107complexIdEEE_St5arrayIPcLm2EEEEviT0_T1_ --------------------------
	.section	.text._ZN2at6native29vectorized_elementwise_kernelILi8EZZZNS0_17acosh_kernel_cudaERNS_18TensorIteratorBaseEENKUlvE_clEvENKUlvE_clEvEUlN3c107complexIdEEE_St5arrayIPcLm2EEEEviT0_T1_,"ax",@progbits
	.align	128
        .global         _ZN2at6native29vectorized_elementwise_kernelILi8EZZZNS0_17acosh_kernel_cudaERNS_18TensorIteratorBaseEENKUlvE_clEvENKUlvE_clEvEUlN3c107complexIdEEE_St5arrayIPcLm2EEEEviT0_T1_
        .type           _ZN2at6native29vectorized_elementwise_kernelILi8EZZZNS0_17acosh_kernel_cudaERNS_18TensorIteratorBaseEENKUlvE_clEvENKUlvE_clEvEUlN3c107complexIdEEE_St5arrayIPcLm2EEEEviT0_T1_,@function
        .size           _ZN2at6native29vectorized_elementwise_kernelILi8EZZZNS0_17acosh_kernel_cudaERNS_18TensorIteratorBaseEENKUlvE_clEvENKUlvE_clEvEUlN3c107complexIdEEE_St5arrayIPcLm2EEEEviT0_T1_,(.L_x_14322 - _ZN2at6native29vectorized_elementwise_kernelILi8EZZZNS0_17acosh_kernel_cudaERNS_18TensorIteratorBaseEENKUlvE_clEvENKUlvE_clEvEUlN3c107complexIdEEE_St5arrayIPcLm2EEEEviT0_T1_)
        .other          _ZN2at6native29vectorized_elementwise_kernelILi8EZZZNS0_17acosh_kernel_cudaERNS_18TensorIteratorBaseEENKUlvE_clEvENKUlvE_clEvEUlN3c107complexIdEEE_St5arrayIPcLm2EEEEviT0_T1_,@"STO_CUDA_ENTRY STV_DEFAULT"
_ZN2at6native29vectorized_elementwise_kernelILi8EZZZNS0_17acosh_kernel_cudaERNS_18TensorIteratorBaseEENKUlvE_clEvENKUlvE_clEvEUlN3c107complexIdEEE_St5arrayIPcLm2EEEEviT0_T1_:
.text._ZN2at6native29vectorized_elementwise_kernelILi8EZZZNS0_17acosh_kernel_cudaERNS_18TensorIteratorBaseEENKUlvE_clEvENKUlvE_clEvEUlN3c107complexIdEEE_St5arrayIPcLm2EEEEviT0_T1_:
[----:B------:R-:W-:Y:S01]  /*0000*/  LDC R1, c[0x0][0x37c] ;  /* 0x0000df00ff017b82 */ /* 0x000fe20000000800 */
[----:B------:R-:W-:Y:S05]  /*0010*/  EXIT ;  /* 0x000000000000794d */ /* 0x000fea0003800000 */
.L_x_14243:
        /* <DEDUP_REMOVED lines=14> */
.L_x_14322:


//--------------------- .nv.global.init           --------------------------
	.section	.nv.global.init,"aw",@progbits
.nv.global.init:
	.type		$str$6,@object
	.size		$str$6,(__unnamed_11 - $str$6)
$str$6:
        /*0000*/ 	.byte	0x66, 0x61, 0x6c, 0x73, 0x65, 0x00
	.type		__unnamed_11,@object
	.size		__unnamed_11,(__unnamed_3 - __unnamed_11)
__unnamed_11:
        /*0006*/ 	.byte	0x66, 0x65, 0x74, 0x63, 0x68, 0x5f, 0x61, 0x6e, 0x64, 0x5f, 0x63, 0x61, 0x73, 0x74, 0x00
	.type		__unnamed_3,@object
	.size		__unnamed_3,(__unnamed_7 - __unnamed_3)
__unnamed_3:
        /*0015*/ 	.byte	0x66, 0x65, 0x74, 0x63, 0x68, 0x5f, 0x61, 0x6e, 0x64, 0x5f, 0x63, 0x61, 0x73, 0x74, 0x00
	.type		__unnamed_7,@object
	.size		__unnamed_7,(__unnamed_9 - __unnamed_7)
__unnamed_7:
        /*0024*/ 	.byte	0x66, 0x65, 0x74, 0x63, 0x68, 0x5f, 0x61, 0x6e, 0x64, 0x5f, 0x63, 0x61, 0x73, 0x74, 0x00
	.type		__unnamed_9,@object
	.size		__unnamed_9,(__unnamed_1 - __unnamed_9)
__unnamed_9:
        /*0033*/ 	.byte	0x66, 0x65, 0x74, 0x63, 0x68, 0x5f, 0x61, 0x6e, 0x64, 0x5f, 0x63, 0x61, 0x73, 0x74, 0x00
	.type		__unnamed_1,@object
	.size		__unnamed_1,(__unnamed_13 - __unnamed_1)
__unnamed_1:
        /*0042*/ 	.byte	0x66, 0x65, 0x74, 0x63, 0x68, 0x5f, 0x61, 0x6e, 0x64, 0x5f, 0x63, 0x61, 0x73, 0x74, 0x00
	.type		__unnamed_13,@object
	.size		__unnamed_13,(__unnamed_5 - __unnamed_13)
__unnamed_13:
        /*0051*/ 	.byte	0x66, 0x65, 0x74, 0x63, 0x68, 0x5f, 0x61, 0x6e, 0x64, 0x5f, 0x63, 0x61, 0x73, 0x74, 0x00
	.type		__unnamed_5,@object
	.size		__unnamed_5,(__unnamed_12 - __unnamed_5)
__unnamed_5:
        /*0060*/ 	.byte	0x66, 0x65, 0x74, 0x63, 0x68, 0x5f, 0x61, 0x6e, 0x64, 0x5f, 0x63, 0x61, 0x73, 0x74, 0x00
	.type		__unnamed_12,@object
	.size		__unnamed_12,(__unnamed_4 - __unnamed_12)
__unnamed_12:
        /*006f*/ 	.byte	0x63, 0x61, 0x73, 0x74, 0x5f, 0x61, 0x6e, 0x64, 0x5f, 0x73, 0x74, 0x6f, 0x72, 0x65, 0x00
	.type		__unnamed_4,@object
	.size		__unnamed_4,(__unnamed_8 - __unnamed_4)
__unnamed_4:
        /*007e*/ 	.byte	0x63, 0x61, 0x73, 0x74, 0x5f, 0x61, 0x6e, 0x64, 0x5f, 0x73, 0x74, 0x6f, 0x72, 0x65, 0x00
	.type		__unnamed_8,@object
	.size		__unnamed_8,(__unnamed_10 - __unnamed_8)
__unnamed_8:
        /*008d*/ 	.byte	0x63, 0x61, 0x73, 0x74, 0x5f, 0x61, 0x6e, 0x64, 0x5f, 0x73, 0x74, 0x6f, 0x72, 0x65, 0x00
	.type		__unnamed_10,@object
	.size		__unnamed_10,(__unnamed_2 - __unnamed_10)
__unnamed_10:
        /*009c*/ 	.byte	0x63, 0x61, 0x73, 0x74, 0x5f, 0x61, 0x6e, 0x64, 0x5f, 0x73, 0x74, 0x6f, 0x72, 0x65, 0x00
	.type		__unnamed_2,@object
	.size		__unnamed_2,(__unnamed_14 - __unnamed_2)
__unnamed_2:
        /*00ab*/ 	.byte	0x63, 0x61, 0x73, 0x74, 0x5f, 0x61, 0x6e, 0x64, 0x5f, 0x73, 0x74, 0x6f, 0x72, 0x65, 0x00
	.type		__unnamed_14,@object
	.size		__unnamed_14,(__unnamed_6 - __unnamed_14)
__unnamed_14:
        /*00ba*/ 	.byte	0x63, 0x61, 0x73, 0x74, 0x5f, 0x61, 0x6e, 0x64, 0x5f, 0x73, 0x74, 0x6f, 0x72, 0x65, 0x00
	.type		__unnamed_6,@object
	.size		__unnamed_6,($str$7 - __unnamed_6)
__unnamed_6:
        /*00c9*/ 	.byte	0x63, 0x61, 0x73, 0x74, 0x5f, 0x61, 0x6e, 0x64, 0x5f, 0x73, 0x74, 0x6f, 0x72, 0x65, 0x00
	.type		$str$7,@object
	.size		$str$7,(.L_43 - $str$7)
$str$7:
        /*00d8*/ 	.byte	0x2f, 0x72, 0x6f, 0x6f, 0x74, 0x2f, 0x2e, 0x70, 0x79, 0x65, 0x6e, 0x76, 0x2f, 0x76, 0x65, 0x72
        /*00e8*/ 	.byte	0x73, 0x69, 0x6f, 0x6e, 0x73, 0x2f, 0x33, 0x2e, 0x31, 0x33, 0x2e, 0x31, 0x32, 0x2f, 0x6c, 0x69
        /*00f8*/ 	.byte	0x62, 0x2f, 0x70, 0x79, 0x74, 0x68, 0x6f, 0x6e, 0x33, 0x2e, 0x31, 0x33, 0x2f, 0x73, 0x69, 0x74
        /*0108*/ 	.byte	0x65, 0x2d, 0x70, 0x61, 0x63, 0x6b, 0x61, 0x67, 0x65, 0x73, 0x2f, 0x74, 0x6f, 0x72, 0x63, 0x68
        /*0118*/ 	.byte	0x2f, 0x69, 0x6e, 0x63, 0x6c, 0x75, 0x64, 0x65, 0x2f, 0x63, 0x31, 0x30, 0x2f, 0x63, 0x6f, 0x72
        /*0128*/ 	.byte	0x65, 0x2f, 0x44, 0x79, 0x6e, 0x61, 0x6d, 0x69, 0x63, 0x43, 0x61, 0x73, 0x74, 0x2e, 0x68, 0x00
.L_43:


//--------------------- .nv.shared.reserved.0     --------------------------
	.section	.nv.shared.reserved.0,"aw",@nobits
	.weak		__nv_reservedSMEM_offset_0_alias
	.size		__nv_reservedSMEM_offset_0_alias, 0, 64
	.other		__nv_reservedSMEM_offset_0_alias,@"STO_CUDA_RESERVED_SHARED STV_DEFAULT"
__nv_reservedSMEM_offset_0_alias:
	.zero		0
	.zero		64


//--------------------- .nv.global                --------------------------
	.section	.nv.global,"aw",@nobits
.nv.global:
	.type		_ZN59_INTERNAL_afd2453f_28_UnaryGeometricAcoshKernel_cu_8f5e6b634cuda3std3__48in_placeE,@object
	.size		_ZN59_INTERNAL_afd2453f_28_UnaryGeometricAcoshKernel_cu_8f5e6b634cuda3std3__48in_placeE,(_ZN59_INTERNAL_afd2453f_28_UnaryGeometricAcoshKernel_cu_8f5e6b634cuda3std6ranges3__45__cpo8distanceE - _ZN59_INTERNAL_afd2453f_28_UnaryGeometricAcoshKernel_cu_8f5e6b634cuda3std3__48in_placeE)
_ZN59_INTERNAL_afd2453f_28_UnaryGeometricAcoshKernel_cu_8f5e6b634cuda3std3__48in_placeE:
	.zero		1
	.type		_ZN59_INTERNAL_afd2453f_28_UnaryGeometricAcoshKernel_cu_8f5e6b634cuda3std6ranges3__45__cpo8distanceE,@object
	.size		_ZN59_INTERNAL_afd2453f_28_UnaryGeometricAcoshKernel_cu_8f5e6b634cuda3std6ranges3__45__cpo8distanceE,(_ZN59_INTERNAL_afd2453f_28_UnaryGeometricAcoshKernel_cu_8f5e6b634cuda3std3__45__cpo6cbeginE - _ZN59_INTERNAL_afd2453f_28_UnaryGeometricAcoshKernel_cu_8f5e6b634cuda3std6ranges3__45__cpo8distanceE)
_ZN59_INTERNAL_afd2453f_28_UnaryGeometricAcoshKernel_cu_8f5e6b634cuda3std6ranges3__45__cpo8distanceE:
	.zero		1
	.type		_ZN59_INTERNAL_afd2453f_28_UnaryGeometricAcoshKernel_cu_8f5e6b634cuda3std3__45__cpo6cbeginE,@object
	.size		_ZN59_INTERNAL_afd2453f_28_UnaryGeometricAcoshKernel_cu_8f5e6b634cuda3std3__45__cpo6cbeginE,(_ZN59_INTERNAL_afd2453f_28_UnaryGeometricAcoshKernel_cu_8f5e6b634cuda3std6ranges3__45__cpo7advanceE - _ZN59_INTERNAL_afd2453f_28_UnaryGeometricAcoshKernel_cu_8f5e6b634cuda3std3__45__cpo6cbeginE)
_ZN59_INTERNAL_afd2453f_28_UnaryGeometricAcoshKernel_cu_8f5e6b634cuda3std3__45__cpo6cbeginE:
	.zero		1
	.type		_ZN59_INTERNAL_afd2453f_28_UnaryGeometricAcoshKernel_cu_8f5e6b634cuda3std6ranges3__45__cpo7advanceE,@object
	.size		_ZN59_INTERNAL_afd2453f_28_UnaryGeometricAcoshKernel_cu_8f5e6b634cuda3std6ranges3__45__cpo7advanceE,(_ZN59_INTERNAL_afd2453f_28_UnaryGeometricAcoshKernel_cu_8f5e6b634cuda3std3__45__cpo7crbeginE - _ZN59_INTERNAL_afd2453f_28_UnaryGeometricAcoshKernel_cu_8f5e6b634cuda3std6ranges3__45__cpo7advanceE)
_ZN59_INTERNAL_afd2453f_28_UnaryGeometricAcoshKernel_cu_8f5e6b634cuda3std6ranges3__45__cpo7advanceE:
	.zero		1
	.type		_ZN59_INTERNAL_afd2453f_28_UnaryGeometricAcoshKernel_cu_8f5e6b634cuda3std3__45__cpo7crbeginE,@object
	.size		_ZN59_INTERNAL_afd2453f_28_UnaryGeometricAcoshKernel_cu_8f5e6b634cuda3std3__45__cpo7crbeginE,(_ZN59_INTERNAL_afd2453f_28_UnaryGeometricAcoshKernel_cu_8f5e6b634cuda3std6ranges3__45__cpo4dataE - _ZN59_INTERNAL_afd2453f_28_UnaryGeometricAcoshKernel_cu_8f5e6b634cuda3std3__45__cpo7crbeginE)
_ZN59_INTERNAL_afd2453f_28_UnaryGeometricAcoshKernel_cu_8f5e6b634cuda3std3__45__cpo7crbeginE:
	.zero		1
	.type		_ZN59_INTERNAL_afd2453f_28_UnaryGeometricAcoshKernel_cu_8f5e6b634cuda3std6ranges3__45__cpo4dataE,@object
	.size		_ZN59_INTERNAL_afd2453f_28_UnaryGeometricAcoshKernel_cu_8f5e6b634cuda3std6ranges3__45__cpo4dataE,(_ZN59_INTERNAL_afd2453f_28_UnaryGeometricAcoshKernel_cu_8f5e6b634cuda3std6ranges3__45__cpo5beginE - _ZN59_INTERNAL_afd2453f_28_UnaryGeometricAcoshKernel_cu_8f5e6b634cuda3std6ranges3__45__cpo4dataE)
_ZN59_INTERNAL_afd2453f_28_UnaryGeometricAcoshKernel_cu_8f5e6b634cuda3std6ranges3__45__cpo4dataE:
	.zero		1
	.type		_ZN59_INTERNAL_afd2453f_28_UnaryGeometricAcoshKernel_cu_8f5e6b634cuda3std6ranges3__45__cpo5beginE,@object
	.size		_ZN59_INTERNAL_afd2453f_28_UnaryGeometricAcoshKernel_cu_8f5e6b634cuda3std6ranges3__45__cpo5beginE,(_ZN59_INTERNAL_afd2453f_28_UnaryGeometricAcoshKernel_cu_8f5e6b634cuda3std3__461_GLOBAL__N__afd2453f_28_UnaryGeometricAcoshKernel_cu_8f5e6b636ignoreE - _ZN59_INTERNAL_afd2453f_28_UnaryGeometricAcoshKernel_cu_8f5e6b634cuda3std6ranges3__45__cpo5beginE)
_ZN59_INTERNAL_afd2453f_28_UnaryGeometricAcoshKernel_cu_8f5e6b634cuda3std6ranges3__45__cpo5beginE:
	.zero		1
	.type		_ZN59_INTERNAL_afd2453f_28_UnaryGeometricAcoshKernel_cu_8f5e6b634cuda3std3__461_GLOBAL__N__afd2453f_28_UnaryGeometricAcoshKernel_cu_8f5e6b636ignoreE,@object
	.size		_ZN59_INTERNAL_afd2453f_28_UnaryGeometricAcoshKernel_cu_8f5e6b634cuda3std3__461_GLOBAL__N__afd2453f_28_UnaryGeometricAcoshKernel_cu_8f5e6b636ignoreE,(_ZN59_INTERNAL_afd2453f_28_UnaryGeometricAcoshKernel_cu_8f5e6b634cuda3std6ranges3__45__cpo4sizeE - _ZN59_INTERNAL_afd2453f_28_UnaryGeometricAcoshKernel_cu_8f5e6b634cuda3std3__461_GLOBAL__N__afd2453f_28_UnaryGeometricAcoshKernel_cu_8f5e6b636ignoreE)
_ZN59_INTERNAL_afd2453f_28_UnaryGeometricAcoshKernel_cu_8f5e6b634cuda3std3__461_GLOBAL__N__afd2453f_28_UnaryGeometricAcoshKernel_cu_8f5e6b636ignoreE:
	.zero		1
	.type		_ZN59_INTERNAL_afd2453f_28_UnaryGeometricAcoshKernel_cu_8f5e6b634cuda3std6ranges3__45__cpo4sizeE,@object
	.size		_ZN59_INTERNAL_afd2453f_28_UnaryGeometricAcoshKernel_cu_8f5e6b634cuda3std6ranges3__45__cpo4sizeE,(_ZN59_INTERNAL_afd2453f_28_UnaryGeometricAcoshKernel_cu_8f5e6b634cuda3std3__45__cpo5beginE - _ZN59_INTERNAL_afd2453f_28_UnaryGeometricAcoshKernel_cu_8f5e6b634cuda3std6ranges3__45__cpo4sizeE)
_ZN59_INTERNAL_afd2453f_28_UnaryGeometricAcoshKernel_cu_8f5e6b634cuda3std6ranges3__45__cpo4sizeE:
	.zero		1
	.type		_ZN59_INTERNAL_afd2453f_28_UnaryGeometricAcoshKernel_cu_8f5e6b634cuda3std3__45__cpo5beginE,@object
	.size		_ZN59_INTERNAL_afd2453f_28_UnaryGeometricAcoshKernel_cu_8f5e6b634cuda3std3__45__cpo5beginE,(_ZN59_INTERNAL_afd2453f_28_UnaryGeometricAcoshKernel_cu_8f5e6b634cuda3std6ranges3__45__cpo6cbeginE - _ZN59_INTERNAL_afd2453f_28_UnaryGeometricAcoshKernel_cu_8f5e6b634cuda3std3__45__cpo5beginE)
_ZN59_INTERNAL_afd2453f_28_UnaryGeometricAcoshKernel_cu_8f5e6b634cuda3std3__45__cpo5beginE:
	.zero		1
	.type		_ZN59_INTERNAL_afd2453f_28_UnaryGeometricAcoshKernel_cu_8f5e6b634cuda3std6ranges3__45__cpo6cbeginE,@object
	.size		_ZN59_INTERNAL_afd2453f_28_UnaryGeometricAcoshKernel_cu_8f5e6b634cuda3std6ranges3__45__cpo6cbeginE,(_ZN59_INTERNAL_afd2453f_28_UnaryGeometricAcoshKernel_cu_8f5e6b634cuda3std3__45__cpo6rbeginE - _ZN59_INTERNAL_afd2453f_28_UnaryGeometricAcoshKernel_cu_8f5e6b634cuda3std6ranges3__45__cpo6cbeginE)
_ZN59_INTERNAL_afd2453f_28_UnaryGeometricAcoshKernel_cu_8f5e6b634cuda3std6ranges3__45__cpo6cbeginE:
	.zero		1
	.type		_ZN59_INTERNAL_afd2453f_28_UnaryGeometricAcoshKernel_cu_8f5e6b634cuda3std3__45__cpo6rbeginE,@object
	.size		_ZN59_INTERNAL_afd2453f_28_UnaryGeometricAcoshKernel_cu_8f5e6b634cuda3std3__45__cpo6rbeginE,(_ZN59_INTERNAL_afd2453f_28_UnaryGeometricAcoshKernel_cu_8f5e6b634cuda3std6ranges3__45__cpo4nextE - _ZN59_INTERNAL_afd2453f_28_UnaryGeometricAcoshKernel_cu_8f5e6b634cuda3std3__45__cpo6rbeginE)
_ZN59_INTERNAL_afd2453f_28_UnaryGeometricAcoshKernel_cu_8f5e6b634cuda3std3__45__cpo6rbeginE:
	.zero		1
	.type		_ZN59_INTERNAL_afd2453f_28_UnaryGeometricAcoshKernel_cu_8f5e6b634cuda3std6ranges3__45__cpo4nextE,@object
	.size		_ZN59_INTERNAL_afd2453f_28_UnaryGeometricAcoshKernel_cu_8f5e6b634cuda3std6ranges3__45__cpo4nextE,(_ZN59_INTERNAL_afd2453f_28_UnaryGeometricAcoshKernel_cu_8f5e6b634cuda3std6ranges3__45__cpo4swapE - _ZN59_INTERNAL_afd2453f_28_UnaryGeometricAcoshKernel_cu_8f5e6b634cuda3std6ranges3__45__cpo4nextE)
_ZN59_INTERNAL_afd2453f_28_UnaryGeometricAcoshKernel_cu_8f5e6b634cuda3std6ranges3__45__cpo4nextE:
	.zero		1
	.type		_ZN59_INTERNAL_afd2453f_28_UnaryGeometricAcoshKernel_cu_8f5e6b634cuda3std6ranges3__45__cpo4swapE,@object
	.size		_ZN59_INTERNAL_afd2453f_28_UnaryGeometricAcoshKernel_cu_8f5e6b634cuda3std6ranges3__45__cpo4swapE,(_ZN59_INTERNAL_afd2453f_28_UnaryGeometricAcoshKernel_cu_8f5e6b634cuda3std3__420unreachable_sentinelE - _ZN59_INTERNAL_afd2453f_28_UnaryGeometricAcoshKernel_cu_8f5e6b634cuda3std6ranges3__45__cpo4swapE)
_ZN59_INTERNAL_afd2453f_28_UnaryGeometricAcoshKernel_cu_8f5e6b634cuda3std6ranges3__45__cpo4swapE:
	.zero		1
	.type		_ZN59_INTERNAL_afd2453f_28_UnaryGeometricAcoshKernel_cu_8f5e6b634cuda3std3__420unreachable_sentinelE,@object
	.size		_ZN59_INTERNAL_afd2453f_28_UnaryGeometricAcoshKernel_cu_8f5e6b634cuda3std3__420unreachable_sentinelE,(_ZN59_INTERNAL_afd2453f_28_UnaryGeometricAcoshKernel_cu_8f5e6b636thrust24THRUST_300001_SM_1030_NS6system6detail10sequential3seqE - _ZN59_INTERNAL_afd2453f_28_UnaryGeometricAcoshKernel_cu_8f5e6b634cuda3std3__420unreachable_sentinelE)
_ZN59_INTERNAL_afd2453f_28_UnaryGeometricAcoshKernel_cu_8f5e6b634cuda3std3__420unreachable_sentinelE:
	.zero		1
	.type		_ZN59_INTERNAL_afd2453f_28_UnaryGeometricAcoshKernel_cu_8f5e6b636thrust24THRUST_300001_SM_1030_NS6system6detail10sequential3seqE,@object
	.size		_ZN59_INTERNAL_afd2453f_28_UnaryGeometricAcoshKernel_cu_8f5e6b636thrust24THRUST_300001_SM_1030_NS6system6detail10sequential3seqE,(_ZN59_INTERNAL_afd2453f_28_UnaryGeometricAcoshKernel_cu_8f5e6b634cuda3std3__45__cpo4cendE - _ZN59_INTERNAL_afd2453f_28_UnaryGeometricAcoshKernel_cu_8f5e6b636thrust24THRUST_300001_SM_1030_NS6system6detail10sequential3seqE)
_ZN59_INTERNAL_afd2453f_28_UnaryGeometricAcoshKernel_cu_8f5e6b636thrust24THRUST_300001_SM_1030_NS6system6detail10sequential3seqE:
	.zero		1
	.type		_ZN59_INTERNAL_afd2453f_28_UnaryGeometricAcoshKernel_cu_8f5e6b634cuda3std3__45__cpo4cendE,@object
	.size		_ZN59_INTERNAL_afd2453f_28_UnaryGeometricAcoshKernel_cu_8f5e6b634cuda3std3__45__cpo4cendE,(_ZN59_INTERNAL_afd2453f_28_UnaryGeometricAcoshKernel_cu_8f5e6b634cuda3std6ranges3__45__cpo9iter_swapE - _ZN59_INTERNAL_afd2453f_28_UnaryGeometricAcoshKernel_cu_8f5e6b634cuda3std3__45__cpo4cendE)
_ZN59_INTERNAL_afd2453f_28_UnaryGeometricAcoshKernel_cu_8f5e6b634cuda3std3__45__cpo4cendE:
	.zero		1
	.type		_ZN59_INTERNAL_afd2453f_28_UnaryGeometricAcoshKernel_cu_8f5e6b634cuda3std6ranges3__45__cpo9iter_swapE,@object
	.size		_ZN59_INTERNAL_afd2453f_28_UnaryGeometricAcoshKernel_cu_8f5e6b634cuda3std6ranges3__45__cpo9iter_swapE,(_ZN59_INTERNAL_afd2453f_28_UnaryGeometricAcoshKernel_cu_8f5e6b634cuda3std3__45__cpo5crendE - _ZN59_INTERNAL_afd2453f_28_UnaryGeometricAcoshKernel_cu_8f5e6b634cuda3std6ranges3__45__cpo9iter_swapE)
_ZN59_INTERNAL_afd2453f_28_UnaryGeometricAcoshKernel_cu_8f5e6b634cuda3std6ranges3__45__cpo9iter_swapE:
	.zero		1
	.type		_ZN59_INTERNAL_afd2453f_28_UnaryGeometricAcoshKernel_cu_8f5e6b634cuda3std3__45__cpo5crendE,@object
	.size		_ZN59_INTERNAL_afd2453f_28_UnaryGeometricAcoshKernel_cu_8f5e6b634cuda3std3__45__cpo5crendE,(_ZN59_INTERNAL_afd2453f_28_UnaryGeometricAcoshKernel_cu_8f5e6b634cuda3std6ranges3__45__cpo5cdataE - _ZN59_INTERNAL_afd2453f_28_UnaryGeometricAcoshKernel_cu_8f5e6b634cuda3std3__45__cpo5crendE)
_ZN59_INTERNAL_afd2453f_28_UnaryGeometricAcoshKernel_cu_8f5e6b634cuda3std3__45__cpo5crendE:
	.zero		1
	.type		_ZN59_INTERNAL_afd2453f_28_UnaryGeometricAcoshKernel_cu_8f5e6b634cuda3std6ranges3__45__cpo5cdataE,@object
	.size		_ZN59_INTERNAL_afd2453f_28_UnaryGeometricAcoshKernel_cu_8f5e6b634cuda3std6ranges3__45__cpo5cdataE,(_ZN59_INTERNAL_afd2453f_28_UnaryGeometricAcoshKernel_cu_8f5e6b634cuda3std6ranges3__45__cpo3endE - _ZN59_INTERNAL_afd2453f_28_UnaryGeometricAcoshKernel_cu_8f5e6b634cuda3std6ranges3__45__cpo5cdataE)
_ZN59_INTERNAL_afd2453f_28_UnaryGeometricAcoshKernel_cu_8f5e6b634cuda3std6ranges3__45__cpo5cdataE:
	.zero		1
	.type		_ZN59_INTERNAL_afd2453f_28_UnaryGeometricAcoshKernel_cu_8f5e6b634cuda3std6ranges3__45__cpo3endE,@object
	.size		_ZN59_INTERNAL_afd2453f_28_UnaryGeometricAcoshKernel_cu_8f5e6b634cuda3std6ranges3__45__cpo3endE,(_ZN59_INTERNAL_afd2453f_28_UnaryGeometricAcoshKernel_cu_8f5e6b634cuda3std3__419piecewise_constructE - _ZN59_INTERNAL_afd2453f_28_UnaryGeometricAcoshKernel_cu_8f5e6b634cuda3std6ranges3__45__cpo3endE)
_ZN59_INTERNAL_afd2453f_28_UnaryGeometricAcoshKernel_cu_8f5e6b634cuda3std6ranges3__45__cpo3endE:
	.zero		1
	.type		_ZN59_INTERNAL_afd2453f_28_UnaryGeometricAcoshKernel_cu_8f5e6b634cuda3std3__419piecewise_constructE,@object
	.size		_ZN59_INTERNAL_afd2453f_28_UnaryGeometricAcoshKernel_cu_8f5e6b634cuda3std3__419piecewise_constructE,(_ZN59_INTERNAL_afd2453f_28_UnaryGeometricAcoshKernel_cu_8f5e6b634cuda3std6ranges3__45__cpo5ssizeE - _ZN59_INTERNAL_afd2453f_28_UnaryGeometricAcoshKernel_cu_8f5e6b634cuda3std3__419piecewise_constructE)
_ZN59_INTERNAL_afd2453f_28_UnaryGeometricAcoshKernel_cu_8f5e6b634cuda3std3__419piecewise_constructE:
	.zero		1
	.type		_ZN59_INTERNAL_afd2453f_28_UnaryGeometricAcoshKernel_cu_8f5e6b634cuda3std6ranges3__45__cpo5ssizeE,@object
	.size		_ZN59_INTERNAL_afd2453f_28_UnaryGeometricAcoshKernel_cu_8f5e6b634cuda3std6ranges3__45__cpo5ssizeE,(_ZN59_INTERNAL_afd2453f_28_UnaryGeometricAcoshKernel_cu_8f5e6b634cuda3std3__45__cpo3endE - _ZN59_INTERNAL_afd2453f_28_UnaryGeometricAcoshKernel_cu_8f5e6b634cuda3std6ranges3__45__cpo5ssizeE)
_ZN59_INTERNAL_afd2453f_28_UnaryGeometricAcoshKernel_cu_8f5e6b634cuda3std6ranges3__45__cpo5ssizeE:
	.zero		1
	.type		_ZN59_INTERNAL_afd2453f_28_UnaryGeometricAcoshKernel_cu_8f5e6b634cuda3std3__45__cpo3endE,@object
	.size		_ZN59_INTERNAL_afd2453f_28_UnaryGeometricAcoshKernel_cu_8f5e6b634cuda3std3__45__cpo3endE,(_ZN59_INTERNAL_afd2453f_28_UnaryGeometricAcoshKernel_cu_8f5e6b634cuda3std6ranges3__45__cpo4cendE - _ZN59_INTERNAL_afd2453f_28_UnaryGeometricAcoshKernel_cu_8f5e6b634cuda3std3__45__cpo3endE)
_ZN59_INTERNAL_afd2453f_28_UnaryGeometricAcoshKernel_cu_8f5e6b634cuda3std3__45__cpo3endE:
	.zero		1
	.type		_ZN59_INTERNAL_afd2453f_28_UnaryGeometricAcoshKernel_cu_8f5e6b634cuda3std6ranges3__45__cpo4cendE,@object
	.size		_ZN59_INTERNAL_afd2453f_28_UnaryGeometricAcoshKernel_cu_8f5e6b634cuda3std6ranges3__45__cpo4cendE,(_ZN59_INTERNAL_afd2453f_28_UnaryGeometricAcoshKernel_cu_8f5e6b634cuda3std3__45__cpo4rendE - _ZN59_INTERNAL_afd2453f_28_UnaryGeometricAcoshKernel_cu_8f5e6b634cuda3std6ranges3__45__cpo4cendE)
_ZN59_INTERNAL_afd2453f_28_UnaryGeometricAcoshKernel_cu_8f5e6b634cuda3std6ranges3__45__cpo4cendE:
	.zero		1
	.type		_ZN59_INTERNAL_afd2453f_28_UnaryGeometricAcoshKernel_cu_8f5e6b634cuda3std3__45__cpo4rendE,@object
	.size		_ZN59_INTERNAL_afd2453f_28_UnaryGeometricAcoshKernel_cu_8f5e6b634cuda3std3__45__cpo4rendE,(_ZN59_INTERNAL_afd2453f_28_UnaryGeometricAcoshKernel_cu_8f5e6b634cuda3std6ranges3__45__cpo4prevE - _ZN59_INTERNAL_afd2453f_28_UnaryGeometricAcoshKernel_cu_8f5e6b634cuda3std3__45__cpo4rendE)
_ZN59_INTERNAL_afd2453f_28_UnaryGeometricAcoshKernel_cu_8f5e6b634cuda3std3__45__cpo4rendE:
	.zero		1
	.type		_ZN59_INTERNAL_afd2453f_28_UnaryGeometricAcoshKernel_cu_8f5e6b634cuda3std6ranges3__45__cpo4prevE,@object
	.size		_ZN59_INTERNAL_afd2453f_28_UnaryGeometricAcoshKernel_cu_8f5e6b634cuda3std6ranges3__45__cpo4prevE,(_ZN59_INTERNAL_afd2453f_28_UnaryGeometricAcoshKernel_cu_8f5e6b634cuda3std6ranges3__45__cpo9iter_moveE - _ZN59_INTERNAL_afd2453f_28_UnaryGeometricAcoshKernel_cu_8f5e6b634cuda3std6ranges3__45__cpo4prevE)
_ZN59_INTERNAL_afd2453f_28_UnaryGeometricAcoshKernel_cu_8f5e6b634cuda3std6ranges3__45__cpo4prevE:
	.zero		1
	.type		_ZN59_INTERNAL_afd2453f_28_UnaryGeometricAcoshKernel_cu_8f5e6b634cuda3std6ranges3__45__cpo9iter_moveE,@object
	.size		_ZN59_INTERNAL_afd2453f_28_UnaryGeometricAcoshKernel_cu_8f5e6b634cuda3std6ranges3__45__cpo9iter_moveE,(.L_27 - _ZN59_INTERNAL_afd2453f_28_UnaryGeometricAcoshKernel_cu_8f5e6b634cuda3std6ranges3__45__cpo9iter_moveE)
_ZN59_INTERNAL_afd2453f_28_UnaryGeometricAcoshKernel_cu_8f5e6b634cuda3std6ranges3__45__cpo9iter_moveE:
	.zero		1
.L_27:


//--------------------- .nv.constant0._ZN2at6native18elementwise_kernelILi128ELi4EZNS0_15gpu_kernel_implIZZZNS0_17acosh_kernel_cudaERNS_18TensorIteratorBaseEENKUlvE0_clEvENKUlvE2_clEvEUlN3c108BFloat16EE_EEvS4_RKT_EUliE_EEviT1_ --------------------------
	.section	.nv.constant0._ZN2at6native18elementwise_kernelILi128ELi4EZNS0_15gpu_kernel_implIZZZNS0_17acosh_kernel_cudaERNS_18TensorIteratorBaseEENKUlvE0_clEvENKUlvE2_clEvEUlN3c108BFloat16EE_EEvS4_RKT_EUliE_EEviT1_,"a",@progbits
	.sectionflags	@""
	.align	4
.nv.constant0._ZN2at6native18elementwise_kernelILi128ELi4EZNS0_15gpu_kernel_implIZZZNS0_17acosh_kernel_cudaERNS_18TensorIteratorBaseEENKUlvE0_clEvENKUlvE2_clEvEUlN3c108BFloat16EE_EEvS4_RKT_EUliE_EEviT1_:
	.zero		1440


//--------------------- .nv.constant0._ZN2at6native27unrolled_elementwise_kernelIZZZNS0_17acosh_kernel_cudaERNS_18TensorIteratorBaseEENKUlvE0_clEvENKUlvE2_clEvEUlN3c108BFloat16EE_St5arrayIPcLm2EELi4E23TrivialOffsetCalculatorILi1EjESD_NS0_6memory12LoadWithCastILi1EEENSE_13StoreWithCastILi1EEEEEviT_T0_T2_T3_T4_T5_ --------------------------
	.section	.nv.constant0._ZN2at6native27unrolled_elementwise_kernelIZZZNS0_17acosh_kernel_cudaERNS_18TensorIteratorBaseEENKUlvE0_clEvENKUlvE2_clEvEUlN3c108BFloat16EE_St5arrayIPcLm2EELi4E23TrivialOffsetCalculatorILi1EjESD_NS0_6memory12LoadWithCastILi1EEENSE_13StoreWithCastILi1EEEEEviT_T0_T2_T3_T4_T5_,"a",@progbits
	.sectionflags	@""
	.align	4
.nv.constant0._ZN2at6native27unrolled_elementwise_kernelIZZZNS0_17acosh_kernel_cudaERNS_18TensorIteratorBaseEENKUlvE0_clEvENKUlvE2_clEvEUlN3c108BFloat16EE_St5arrayIPcLm2EELi4E23TrivialOffsetCalculatorILi1EjESD_NS0_6memory12LoadWithCastILi1EEENSE_13StoreWithCastILi1EEEEEviT_T0_T2_T3_T4_T5_:
	.zero		940


//--------------------- .nv.constant0._ZN2at6native18elementwise_kernelILi128ELi4EZNS0_22gpu_kernel_impl_nocastIZZZNS0_17acosh_kernel_cudaERNS_18TensorIteratorBaseEENKUlvE0_clEvENKUlvE2_clEvEUlN3c108BFloat16EE_EEvS4_RKT_EUliE_EEviT1_ --------------------------
	.section	.nv.constant0._ZN2at6native18elementwise_kernelILi128ELi4EZNS0_22gpu_kernel_impl_nocastIZZZNS0_17acosh_kernel_cudaERNS_18TensorIteratorBaseEENKUlvE0_clEvENKUlvE2_clEvEUlN3c108BFloat16EE_EEvS4_RKT_EUliE_EEviT1_,"a",@progbits
	.sectionflags	@""
	.align	4
.nv.constant0._ZN2at6native18elementwise_kernelILi128ELi4EZNS0_22gpu_kernel_impl_nocastIZZZNS0_17acosh_kernel_cudaERNS_18TensorIteratorBaseEENKUlvE0_clEvENKUlvE2_clEvEUlN3c108BFloat16EE_EEvS4_RKT_EUliE_EEviT1_:
	.zero		1440


//--------------------- .nv.constant0._ZN2at6native27unrolled_elementwise_kernelIZZZNS0_17acosh_kernel_cudaERNS_18TensorIteratorBaseEENKUlvE0_clEvENKUlvE2_clEvEUlN3c108BFloat16EE_St5arrayIPcLm2EELi4E23TrivialOffsetCalculatorILi1EjESD_NS0_6memory15LoadWithoutCastENSE_16StoreWithoutCastEEEviT_T0_T2_T3_T4_T5_ --------------------------
	.section	.nv.constant0._ZN2at6native27unrolled_elementwise_kernelIZZZNS0_17acosh_kernel_cudaERNS_18TensorIteratorBaseEENKUlvE0_clEvENKUlvE2_clEvEUlN3c108BFloat16EE_St5arrayIPcLm2EELi4E23TrivialOffsetCalculatorILi1EjESD_NS0_6memory15LoadWithoutCastENSE_16StoreWithoutCastEEEviT_T0_T2_T3_T4_T5_,"a",@progbits
	.sectionflags	@""
	.align	4
.nv.constant0._ZN2at6native27unrolled_elementwise_kernelIZZZNS0_17acosh_kernel_cudaERNS_18TensorIteratorBaseEENKUlvE0_clEvENKUlvE2_clEvEUlN3c108BFloat16EE_St5arrayIPcLm2EELi4E23TrivialOffsetCalculatorILi1EjESD_NS0_6memory15LoadWithoutCastENSE_16StoreWithoutCastEEEviT_T0_T2_T3_T4_T5_:
	.zero		924


//--------------------- .nv.constant0._ZN2at6native29vectorized_elementwise_kernelILi2EZZZNS0_17acosh_kernel_cudaERNS_18TensorIteratorBaseEENKUlvE0_clEvENKUlvE2_clEvEUlN3c108BFloat16EE_St5arrayIPcLm2EEEEviT0_T1_ --------------------------
	.section	.nv.constant0._ZN2at6native29vectorized_elementwise_kernelILi2EZZZNS0_17acosh_kernel_cudaERNS_18TensorIteratorBaseEENKUlvE0_clEvENKUlvE2_clEvEUlN3c108BFloat16EE_St5arrayIPcLm2EEEEviT0_T1_,"a",@progbits
	.sectionflags	@""
	.align	4
.nv.constant0._ZN2at6native29vectorized_elementwise_kernelILi2EZZZNS0_17acosh_kernel_cudaERNS_18TensorIteratorBaseEENKUlvE0_clEvENKUlvE2_clEvEUlN3c108BFloat16EE_St5arrayIPcLm2EEEEviT0_T1_:
	.zero		920


//--------------------- .nv.constant0._ZN2at6native29vectorized_elementwise_kernelILi4EZZZNS0_17acosh_kernel_cudaERNS_18TensorIteratorBaseEENKUlvE0_clEvENKUlvE2_clEvEUlN3c108BFloat16EE_St5arrayIPcLm2EEEEviT0_T1_ --------------------------
	.section	.nv.constant0._ZN2at6native29vectorized_elementwise_kernelILi4EZZZNS0_17acosh_kernel_cudaERNS_18TensorIteratorBaseEENKUlvE0_clEvENKUlvE2_clEvEUlN3c108BFloat16EE_St5arrayIPcLm2EEEEviT0_T1_,"a",@progbits
	.sectionflags	@""
	.align	4
.nv.constant0._ZN2at6native29vectorized_elementwise_kernelILi4EZZZNS0_17acosh_kernel_cudaERNS_18TensorIteratorBaseEENKUlvE0_clEvENKUlvE2_clEvEUlN3c108BFloat16EE_St5arrayIPcLm2EEEEviT0_T1_:
	.zero		920


//--------------------- .nv.constant0._ZN2at6native29vectorized_elementwise_kernelILi8EZZZNS0_17acosh_kernel_cudaERNS_18TensorIteratorBaseEENKUlvE0_clEvENKUlvE2_clEvEUlN3c108BFloat16EE_St5arrayIPcLm2EEEEviT0_T1_ --------------------------
	.section	.nv.constant0._ZN2at6native29vectorized_elementwise_kernelILi8EZZZNS0_17acosh_kernel_cudaERNS_18TensorIteratorBaseEENKUlvE0_clEvENKUlvE2_clEvEUlN3c108BFloat16EE_St5arrayIPcLm2EEEEviT0_T1_,"a",@progbits
	.sectionflags	@""
	.align	4
.nv.constant0._ZN2at6native29vectorized_elementwise_kernelILi8EZZZNS0_17acosh_kernel_cudaERNS_18TensorIteratorBaseEENKUlvE0_clEvENKUlvE2_clEvEUlN3c108BFloat16EE_St5arrayIPcLm2EEEEviT0_T1_:
	.zero		920


//--------------------- .nv.constant0._ZN2at6native18elementwise_kernelILi128ELi4EZNS0_15gpu_kernel_implIZZZNS0_17acosh_kernel_cudaERNS_18TensorIteratorBaseEENKUlvE0_clEvENKUlvE1_clEvEUlN3c104HalfEE_EEvS4_RKT_EUliE_EEviT1_ --------------------------
	.section	.nv.constant0._ZN2at6native18elementwise_kernelILi128ELi4EZNS0_15gpu_kernel_implIZZZNS0_17acosh_kernel_cudaERNS_18TensorIteratorBaseEENKUlvE0_clEvENKUlvE1_clEvEUlN3c104HalfEE_EEvS4_RKT_EUliE_EEviT1_,"a",@progbits
	.sectionflags	@""
	.align	4
.nv.constant0._ZN2at6native18elementwise_kernelILi128ELi4EZNS0_15gpu_kernel_implIZZZNS0_17acosh_kernel_cudaERNS_18TensorIteratorBaseEENKUlvE0_clEvENKUlvE1_clEvEUlN3c104HalfEE_EEvS4_RKT_EUliE_EEviT1_:
	.zero		1440


//--------------------- .nv.constant0._ZN2at6native27unrolled_elementwise_kernelIZZZNS0_17acosh_kernel_cudaERNS_18TensorIteratorBaseEENKUlvE0_clEvENKUlvE1_clEvEUlN3c104HalfEE_St5arrayIPcLm2EELi4E23TrivialOffsetCalculatorILi1EjESD_NS0_6memory12LoadWithCastILi1EEENSE_13StoreWithCastILi1EEEEEviT_T0_T2_T3_T4_T5_ --------------------------
	.section	.nv.constant0._ZN2at6native27unrolled_elementwise_kernelIZZZNS0_17acosh_kernel_cudaERNS_18TensorIteratorBaseEENKUlvE0_clEvENKUlvE1_clEvEUlN3c104HalfEE_St5arrayIPcLm2EELi4E23TrivialOffsetCalculatorILi1EjESD_NS0_6memory12LoadWithCastILi1EEENSE_13StoreWithCastILi1EEEEEviT_T0_T2_T3_T4_T5_,"a",@progbits
	.sectionflags	@""
	.align	4
.nv.constant0._ZN2at6native27unrolled_elementwise_kernelIZZZNS0_17acosh_kernel_cudaERNS_18TensorIteratorBaseEENKUlvE0_clEvENKUlvE1_clEvEUlN3c104HalfEE_St5arrayIPcLm2EELi4E23TrivialOffsetCalculatorILi1EjESD_NS0_6memory12LoadWithCastILi1EEENSE_13StoreWithCastILi1EEEEEviT_T0_T2_T3_T4_T5_:
	.zero		940


//--------------------- .nv.constant0._ZN2at6native18elementwise_kernelILi128ELi4EZNS0_22gpu_kernel_impl_nocastIZZZNS0_17acosh_kernel_cudaERNS_18TensorIteratorBaseEENKUlvE0_clEvENKUlvE1_clEvEUlN3c104HalfEE_EEvS4_RKT_EUliE_EEviT1_ --------------------------
	.section	.nv.constant0._ZN2at6native18elementwise_kernelILi128ELi4EZNS0_22gpu_kernel_impl_nocastIZZZNS0_17acosh_kernel_cudaERNS_18TensorIteratorBaseEENKUlvE0_clEvENKUlvE1_clEvEUlN3c104HalfEE_EEvS4_RKT_EUliE_EEviT1_,"a",@progbits
	.sectionflags	@""
	.align	4
.nv.constant0._ZN2at6native18elementwise_kernelILi128ELi4EZNS0_22gpu_kernel_impl_nocastIZZZNS0_17acosh_kernel_cudaERNS_18TensorIteratorBaseEENKUlvE0_clEvENKUlvE1_clEvEUlN3c104HalfEE_EEvS4_RKT_EUliE_EEviT1_:
	.zero		1440


//--------------------- .nv.constant0._ZN2at6native27unrolled_elementwise_kernelIZZZNS0_17acosh_kernel_cudaERNS_18TensorIteratorBaseEENKUlvE0_clEvENKUlvE1_clEvEUlN3c104HalfEE_St5arrayIPcLm2EELi4E23TrivialOffsetCalculatorILi1EjESD_NS0_6memory15LoadWithoutCastENSE_16StoreWithoutCastEEEviT_T0_T2_T3_T4_T5_ --------------------------
	.section	.nv.constant0._ZN2at6native27unrolled_elementwise_kernelIZZZNS0_17acosh_kernel_cudaERNS_18TensorIteratorBaseEENKUlvE0_clEvENKUlvE1_clEvEUlN3c104HalfEE_St5arrayIPcLm2EELi4E23TrivialOffsetCalculatorILi1EjESD_NS0_6memory15LoadWithoutCastENSE_16StoreWithoutCastEEEviT_T0_T2_T3_T4_T5_,"a",@progbits
	.sectionflags	@""
	.align	4
.nv.constant0._ZN2at6native27unrolled_elementwise_kernelIZZZNS0_17acosh_kernel_cudaERNS_18TensorIteratorBaseEENKUlvE0_clEvENKUlvE1_clEvEUlN3c104HalfEE_St5arrayIPcLm2EELi4E23TrivialOffsetCalculatorILi1EjESD_NS0_6memory15LoadWithoutCastENSE_16StoreWithoutCastEEEviT_T0_T2_T3_T4_T5_:
	.zero		924


//--------------------- .nv.constant0._ZN2at6native29vectorized_elementwise_kernelILi2EZZZNS0_17acosh_kernel_cudaERNS_18TensorIteratorBaseEENKUlvE0_clEvENKUlvE1_clEvEUlN3c104HalfEE_St5arrayIPcLm2EEEEviT0_T1_ --------------------------
	.section	.nv.constant0._ZN2at6native29vectorized_elementwise_kernelILi2EZZZNS0_17acosh_kernel_cudaERNS_18TensorIteratorBaseEENKUlvE0_clEvENKUlvE1_clEvEUlN3c104HalfEE_St5arrayIPcLm2EEEEviT0_T1_,"a",@progbits
	.sectionflags	@""
	.align	4
.nv.constant0._ZN2at6native29vectorized_elementwise_kernelILi2EZZZNS0_17acosh_kernel_cudaERNS_18TensorIteratorBaseEENKUlvE0_clEvENKUlvE1_clEvEUlN3c104HalfEE_St5arrayIPcLm2EEEEviT0_T1_:
	.zero		920


//--------------------- .nv.constant0._ZN2at6native29vectorized_elementwise_kernelILi4EZZZNS0_17acosh_kernel_cudaERNS_18TensorIteratorBaseEENKUlvE0_clEvENKUlvE1_clEvEUlN3c104HalfEE_St5arrayIPcLm2EEEEviT0_T1_ --------------------------
	.section	.nv.constant0._ZN2at6native29vectorized_elementwise_kernelILi4EZZZNS0_17acosh_kernel_cudaERNS_18TensorIteratorBaseEENKUlvE0_clEvENKUlvE1_clEvEUlN3c104HalfEE_St5arrayIPcLm2EEEEviT0_T1_,"a",@progbits
	.sectionflags	@""
	.align	4
.nv.constant0._ZN2at6native29vectorized_elementwise_kernelILi4EZZZNS0_17acosh_kernel_cudaERNS_18TensorIteratorBaseEENKUlvE0_clEvENKUlvE1_clEvEUlN3c104HalfEE_St5arrayIPcLm2EEEEviT0_T1_:
	.zero		920


//--------------------- .nv.constant0._ZN2at6native29vectorized_elementwise_kernelILi8EZZZNS0_17acosh_kernel_cudaERNS_18TensorIteratorBaseEENKUlvE0_clEvENKUlvE1_clEvEUlN3c104HalfEE_St5arrayIPcLm2EEEEviT0_T1_ --------------------------
	.section	.nv.constant0._ZN2at6native29vectorized_elementwise_kernelILi8EZZZNS0_17acosh_kernel_cudaERNS_18TensorIteratorBaseEENKUlvE0_clEvENKUlvE1_clEvEUlN3c104HalfEE_St5arrayIPcLm2EEEEviT0_T1_,"a",@progbits
	.sectionflags	@""
	.align	4
.nv.constant0._ZN2at6native29vectorized_elementwise_kernelILi8EZZZNS0_17acosh_kernel_cudaERNS_18TensorIteratorBaseEENKUlvE0_clEvENKUlvE1_clEvEUlN3c104HalfEE_St5arrayIPcLm2EEEEviT0_T1_:
	.zero		920


//--------------------- .nv.constant0._ZN2at6native18elementwise_kernelILi128ELi4EZNS0_15gpu_kernel_implIZZZNS0_17acosh_kernel_cudaERNS_18TensorIteratorBaseEENKUlvE0_clEvENKUlvE0_clEvEUlfE_EEvS4_RKT_EUliE_EEviT1_ --------------------------
	.section	.nv.constant0._ZN2at6native18elementwise_kernelILi128ELi4EZNS0_15gpu_kernel_implIZZZNS0_17acosh_kernel_cudaERNS_18TensorIteratorBaseEENKUlvE0_clEvENKUlvE0_clEvEUlfE_EEvS4_RKT_EUliE_EEviT1_,"a",@progbits
	.sectionflags	@""
	.align	4
.nv.constant0._ZN2at6native18elementwise_kernelILi128ELi4EZNS0_15gpu_kernel_implIZZZNS0_17acosh_kernel_cudaERNS_18TensorIteratorBaseEENKUlvE0_clEvENKUlvE0_clEvEUlfE_EEvS4_RKT_EUliE_EEviT1_:
	.zero		1440


//--------------------- .nv.constant0._ZN2at6native27unrolled_elementwise_kernelIZZZNS0_17acosh_kernel_cudaERNS_18TensorIteratorBaseEENKUlvE0_clEvENKUlvE0_clEvEUlfE_St5arrayIPcLm2EELi4E23TrivialOffsetCalculatorILi1EjESB_NS0_6memory12LoadWithCastILi1EEENSC_13StoreWithCastILi1EEEEEviT_T0_T2_T3_T4_T5_ --------------------------
	.section	.nv.constant0._ZN2at6native27unrolled_elementwise_kernelIZZZNS0_17acosh_kernel_cudaERNS_18TensorIteratorBaseEENKUlvE0_clEvENKUlvE0_clEvEUlfE_St5arrayIPcLm2EELi4E23TrivialOffsetCalculatorILi1EjESB_NS0_6memory12LoadWithCastILi1EEENSC_13StoreWithCastILi1EEEEEviT_T0_T2_T3_T4_T5_,"a",@progbits
	.sectionflags	@""
	.align	4
.nv.constant0._ZN2at6native27unrolled_elementwise_kernelIZZZNS0_17acosh_kernel_cudaERNS_18TensorIteratorBaseEENKUlvE0_clEvENKUlvE0_clEvEUlfE_St5arrayIPcLm2EELi4E23TrivialOffsetCalculatorILi1EjESB_NS0_6memory12LoadWithCastILi1EEENSC_13StoreWithCastILi1EEEEEviT_T0_T2_T3_T4_T5_:
	.zero		940


//--------------------- .nv.constant0._ZN2at6native18elementwise_kernelILi128ELi2EZNS0_22gpu_kernel_impl_nocastIZZZNS0_17acosh_kernel_cudaERNS_18TensorIteratorBaseEENKUlvE0_clEvENKUlvE0_clEvEUlfE_EEvS4_RKT_EUliE_EEviT1_ --------------------------
	.section	.nv.constant0._ZN2at6native18elementwise_kernelILi128ELi2EZNS0_22gpu_kernel_impl_nocastIZZZNS0_17acosh_kernel_cudaERNS_18TensorIteratorBaseEENKUlvE0_clEvENKUlvE0_clEvEUlfE_EEvS4_RKT_EUliE_EEviT1_,"a",@progbits
	.sectionflags	@""
	.align	4
.nv.constant0._ZN2at6native18elementwise_kernelILi128ELi2EZNS0_22gpu_kernel_impl_nocastIZZZNS0_17acosh_kernel_cudaERNS_18TensorIteratorBaseEENKUlvE0_clEvENKUlvE0_clEvEUlfE_EEvS4_RKT_EUliE_EEviT1_:
	.zero		1440


//--------------------- .nv.constant0._ZN2at6native27unrolled_elementwise_kernelIZZZNS0_17acosh_kernel_cudaERNS_18TensorIteratorBaseEENKUlvE0_clEvENKUlvE0_clEvEUlfE_St5arrayIPcLm2EELi4E23TrivialOffsetCalculatorILi1EjESB_NS0_6memory15LoadWithoutCastENSC_16StoreWithoutCastEEEviT_T0_T2_T3_T4_T5_ --------------------------
	.section	.nv.constant0._ZN2at6native27unrolled_elementwise_kernelIZZZNS0_17acosh_kernel_cudaERNS_18TensorIteratorBaseEENKUlvE0_clEvENKUlvE0_clEvEUlfE_St5arrayIPcLm2EELi4E23TrivialOffsetCalculatorILi1EjESB_NS0_6memory15LoadWithoutCastENSC_16StoreWithoutCastEEEviT_T0_T2_T3_T4_T5_,"a",@progbits
	.sectionflags	@""
	.align	4
.nv.constant0._ZN2at6native27unrolled_elementwise_kernelIZZZNS0_17acosh_kernel_cudaERNS_18TensorIteratorBaseEENKUlvE0_clEvENKUlvE0_clEvEUlfE_St5arrayIPcLm2EELi4E23TrivialOffsetCalculatorILi1EjESB_NS0_6memory15LoadWithoutCastENSC_16StoreWithoutCastEEEviT_T0_T2_T3_T4_T5_:
	.zero		924


//--------------------- .nv.constant0._ZN2at6native29vectorized_elementwise_kernelILi2EZZZNS0_17acosh_kernel_cudaERNS_18TensorIteratorBaseEENKUlvE0_clEvENKUlvE0_clEvEUlfE_St5arrayIPcLm2EEEEviT0_T1_ --------------------------
	.section	.nv.constant0._ZN2at6native29vectorized_elementwise_kernelILi2EZZZNS0_17acosh_kernel_cudaERNS_18TensorIteratorBaseEENKUlvE0_clEvENKUlvE0_clEvEUlfE_St5arrayIPcLm2EEEEviT0_T1_,"a",@progbits
	.sectionflags	@""
	.align	4
.nv.constant0._ZN2at6native29vectorized_elementwise_kernelILi2EZZZNS0_17acosh_kernel_cudaERNS_18TensorIteratorBaseEENKUlvE0_clEvENKUlvE0_clEvEUlfE_St5arrayIPcLm2EEEEviT0_T1_:
	.zero		920


//--------------------- .nv.constant0._ZN2at6native29vectorized_elementwise_kernelILi4EZZZNS0_17acosh_kernel_cudaERNS_18TensorIteratorBaseEENKUlvE0_clEvENKUlvE0_clEvEUlfE_St5arrayIPcLm2EEEEviT0_T1_ --------------------------
	.section	.nv.constant0._ZN2at6native29vectorized_elementwise_kernelILi4EZZZNS0_17acosh_kernel_cudaERNS_18TensorIteratorBaseEENKUlvE0_clEvENKUlvE0_clEvEUlfE_St5arrayIPcLm2EEEEviT0_T1_,"a",@progbits
	.sectionflags	@""
	.align	4
.nv.constant0._ZN2at6native29vectorized_elementwise_kernelILi4EZZZNS0_17acosh_kernel_cudaERNS_18TensorIteratorBaseEENKUlvE0_clEvENKUlvE0_clEvEUlfE_St5arrayIPcLm2EEEEviT0_T1_:
	.zero		920


//--------------------- .nv.constant0._ZN2at6native29vectorized_elementwise_kernelILi8EZZZNS0_17acosh_kernel_cudaERNS_18TensorIteratorBaseEENKUlvE0_clEvENKUlvE0_clEvEUlfE_St5arrayIPcLm2EEEEviT0_T1_ --------------------------
	.section	.nv.constant0._ZN2at6native29vectorized_elementwise_kernelILi8EZZZNS0_17acosh_kernel_cudaERNS_18TensorIteratorBaseEENKUlvE0_clEvENKUlvE0_clEvEUlfE_St5arrayIPcLm2EEEEviT0_T1_,"a",@progbits
	.sectionflags	@""
	.align	4
.nv.constant0._ZN2at6native29vectorized_elementwise_kernelILi8EZZZNS0_17acosh_kernel_cudaERNS_18TensorIteratorBaseEENKUlvE0_clEvENKUlvE0_clEvEUlfE_St5arrayIPcLm2EEEEviT0_T1_:
	.zero		920


//--------------------- .nv.constant0._ZN2at6native18elementwise_kernelILi128ELi4EZNS0_15gpu_kernel_implIZZZNS0_17acosh_kernel_cudaERNS_18TensorIteratorBaseEENKUlvE0_clEvENKUlvE_clEvEUldE_EEvS4_RKT_EUliE_EEviT1_ --------------------------
	.section	.nv.constant0._ZN2at6native18elementwise_kernelILi128ELi4EZNS0_15gpu_kernel_implIZZZNS0_17acosh_kernel_cudaERNS_18TensorIteratorBaseEENKUlvE0_clEvENKUlvE_clEvEUldE_EEvS4_RKT_EUliE_EEviT1_,"a",@progbits
	.sectionflags	@""
	.align	4
.nv.constant0._ZN2at6native18elementwise_kernelILi128ELi4EZNS0_15gpu_kernel_implIZZZNS0_17acosh_kernel_cudaERNS_18TensorIteratorBaseEENKUlvE0_clEvENKUlvE_clEvEUldE_EEvS4_RKT_EUliE_EEviT1_:
	.zero		1440


//--------------------- .nv.constant0._ZN2at6native27unrolled_elementwise_kernelIZZZNS0_17acosh_kernel_cudaERNS_18TensorIteratorBaseEENKUlvE0_clEvENKUlvE_clEvEUldE_St5arrayIPcLm2EELi4E23TrivialOffsetCalculatorILi1EjESB_NS0_6memory12LoadWithCastILi1EEENSC_13StoreWithCastILi1EEEEEviT_T0_T2_T3_T4_T5_ --------------------------
	.section	.nv.constant0._ZN2at6native27unrolled_elementwise_kernelIZZZNS0_17acosh_kernel_cudaERNS_18TensorIteratorBaseEENKUlvE0_clEvENKUlvE_clEvEUldE_St5arrayIPcLm2EELi4E23TrivialOffsetCalculatorILi1EjESB_NS0_6memory12LoadWithCastILi1EEENSC_13StoreWithCastILi1EEEEEviT_T0_T2_T3_T4_T5_,"a",@progbits
	.sectionflags	@""
	.align	4
.nv.constant0._ZN2at6native27unrolled_elementwise_kernelIZZZNS0_17acosh_kernel_cudaERNS_18TensorIteratorBaseEENKUlvE0_clEvENKUlvE_clEvEUldE_St5arrayIPcLm2EELi4E23TrivialOffsetCalculatorILi1EjESB_NS0_6memory12LoadWithCastILi1EEENSC_13StoreWithCastILi1EEEEEviT_T0_T2_T3_T4_T5_:
	.zero		940


//--------------------- .nv.constant0._ZN2at6native18elementwise_kernelILi128ELi2EZNS0_22gpu_kernel_impl_nocastIZZZNS0_17acosh_kernel_cudaERNS_18TensorIteratorBaseEENKUlvE0_clEvENKUlvE_clEvEUldE_EEvS4_RKT_EUliE_EEviT1_ --------------------------
	.section	.nv.constant0._ZN2at6native18elementwise_kernelILi128ELi2EZNS0_22gpu_kernel_impl_nocastIZZZNS0_17acosh_kernel_cudaERNS_18TensorIteratorBaseEENKUlvE0_clEvENKUlvE_clEvEUldE_EEvS4_RKT_EUliE_EEviT1_,"a",@progbits
	.sectionflags	@""
	.align	4
.nv.constant0._ZN2at6native18elementwise_kernelILi128ELi2EZNS0_22gpu_kernel_impl_nocastIZZZNS0_17acosh_kernel_cudaERNS_18TensorIteratorBaseEENKUlvE0_clEvENKUlvE_clEvEUldE_EEvS4_RKT_EUliE_EEviT1_:
	.zero		1440


//--------------------- .nv.constant0._ZN2at6native27unrolled_elementwise_kernelIZZZNS0_17acosh_kernel_cudaERNS_18TensorIteratorBaseEENKUlvE0_clEvENKUlvE_clEvEUldE_St5arrayIPcLm2EELi4E23TrivialOffsetCalculatorILi1EjESB_NS0_6memory15LoadWithoutCastENSC_16StoreWithoutCastEEEviT_T0_T2_T3_T4_T5_ --------------------------
	.section	.nv.constant0._ZN2at6native27unrolled_elementwise_kernelIZZZNS0_17acosh_kernel_cudaERNS_18TensorIteratorBaseEENKUlvE0_clEvENKUlvE_clEvEUldE_St5arrayIPcLm2EELi4E23TrivialOffsetCalculatorILi1EjESB_NS0_6memory15LoadWithoutCastENSC_16StoreWithoutCastEEEviT_T0_T2_T3_T4_T5_,"a",@progbits
	.sectionflags	@""
	.align	4
.nv.constant0._ZN2at6native27unrolled_elementwise_kernelIZZZNS0_17acosh_kernel_cudaERNS_18TensorIteratorBaseEENKUlvE0_clEvENKUlvE_clEvEUldE_St5arrayIPcLm2EELi4E23TrivialOffsetCalculatorILi1EjESB_NS0_6memory15LoadWithoutCastENSC_16StoreWithoutCastEEEviT_T0_T2_T3_T4_T5_:
	.zero		924


//--------------------- .nv.constant0._ZN2at6native29vectorized_elementwise_kernelILi2EZZZNS0_17acosh_kernel_cudaERNS_18TensorIteratorBaseEENKUlvE0_clEvENKUlvE_clEvEUldE_St5arrayIPcLm2EEEEviT0_T1_ --------------------------
	.section	.nv.constant0._ZN2at6native29vectorized_elementwise_kernelILi2EZZZNS0_17acosh_kernel_cudaERNS_18TensorIteratorBaseEENKUlvE0_clEvENKUlvE_clEvEUldE_St5arrayIPcLm2EEEEviT0_T1_,"a",@progbits
	.sectionflags	@""
	.align	4
.nv.constant0._ZN2at6native29vectorized_elementwise_kernelILi2EZZZNS0_17acosh_kernel_cudaERNS_18TensorIteratorBaseEENKUlvE0_clEvENKUlvE_clEvEUldE_St5arrayIPcLm2EEEEviT0_T1_:
	.zero		920


//--------------------- .nv.constant0._ZN2at6native29vectorized_elementwise_kernelILi4EZZZNS0_17acosh_kernel_cudaERNS_18TensorIteratorBaseEENKUlvE0_clEvENKUlvE_clEvEUldE_St5arrayIPcLm2EEEEviT0_T1_ --------------------------
	.section	.nv.constant0._ZN2at6native29vectorized_elementwise_kernelILi4EZZZNS0_17acosh_kernel_cudaERNS_18TensorIteratorBaseEENKUlvE0_clEvENKUlvE_clEvEUldE_St5arrayIPcLm2EEEEviT0_T1_,"a",@progbits
	.sectionflags	@""
	.align	4
.nv.constant0._ZN2at6native29vectorized_elementwise_kernelILi4EZZZNS0_17acosh_kernel_cudaERNS_18TensorIteratorBaseEENKUlvE0_clEvENKUlvE_clEvEUldE_St5arrayIPcLm2EEEEviT0_T1_:
	.zero		920


//--------------------- .nv.constant0._ZN2at6native29vectorized_elementwise_kernelILi8EZZZNS0_17acosh_kernel_cudaERNS_18TensorIteratorBaseEENKUlvE0_clEvENKUlvE_clEvEUldE_St5arrayIPcLm2EEEEviT0_T1_ --------------------------
	.section	.nv.constant0._ZN2at6native29vectorized_elementwise_kernelILi8EZZZNS0_17acosh_kernel_cudaERNS_18TensorIteratorBaseEENKUlvE0_clEvENKUlvE_clEvEUldE_St5arrayIPcLm2EEEEviT0_T1_,"a",@progbits
	.sectionflags	@""
	.align	4
.nv.constant0._ZN2at6native29vectorized_elementwise_kernelILi8EZZZNS0_17acosh_kernel_cudaERNS_18TensorIteratorBaseEENKUlvE0_clEvENKUlvE_clEvEUldE_St5arrayIPcLm2EEEEviT0_T1_:
	.zero		920


//--------------------- .nv.constant0._ZN2at6native18elementwise_kernelILi128ELi4EZNS0_15gpu_kernel_implIZZZNS0_17acosh_kernel_cudaERNS_18TensorIteratorBaseEENKUlvE_clEvENKUlvE1_clEvEUlN3c107complexINS7_4HalfEEEE_EEvS4_RKT_EUliE_EEviT1_ --------------------------
	.section	.nv.constant0._ZN2at6native18elementwise_kernelILi128ELi4EZNS0_15gpu_kernel_implIZZZNS0_17acosh_kernel_cudaERNS_18TensorIteratorBaseEENKUlvE_clEvENKUlvE1_clEvEUlN3c107complexINS7_4HalfEEEE_EEvS4_RKT_EUliE_EEviT1_,"a",@progbits
	.sectionflags	@""
	.align	4
.nv.constant0._ZN2at6native18elementwise_kernelILi128ELi4EZNS0_15gpu_kernel_implIZZZNS0_17acosh_kernel_cudaERNS_18TensorIteratorBaseEENKUlvE_clEvENKUlvE1_clEvEUlN3c107complexINS7_4HalfEEEE_EEvS4_RKT_EUliE_EEviT1_:
	.zero		1440


//--------------------- .nv.constant0._ZN2at6native27unrolled_elementwise_kernelIZZZNS0_17acosh_kernel_cudaERNS_18TensorIteratorBaseEENKUlvE_clEvENKUlvE1_clEvEUlN3c107complexINS6_4HalfEEEE_St5arrayIPcLm2EELi4E23TrivialOffsetCalculatorILi1EjESF_NS0_6memory12LoadWithCastILi1EEENSG_13StoreWithCastILi1EEEEEviT_T0_T2_T3_T4_T5_ --------------------------
	.section	.nv.constant0._ZN2at6native27unrolled_elementwise_kernelIZZZNS0_17acosh_kernel_cudaERNS_18TensorIteratorBaseEENKUlvE_clEvENKUlvE1_clEvEUlN3c107complexINS6_4HalfEEEE_St5arrayIPcLm2EELi4E23TrivialOffsetCalculatorILi1EjESF_NS0_6memory12LoadWithCastILi1EEENSG_13StoreWithCastILi1EEEEEviT_T0_T2_T3_T4_T5_,"a",@progbits
	.sectionflags	@""
	.align	4
.nv.constant0._ZN2at6native27unrolled_elementwise_kernelIZZZNS0_17acosh_kernel_cudaERNS_18TensorIteratorBaseEENKUlvE_clEvENKUlvE1_clEvEUlN3c107complexINS6_4HalfEEEE_St5arrayIPcLm2EELi4E23TrivialOffsetCalculatorILi1EjESF_NS0_6memory12LoadWithCastILi1EEENSG_13StoreWithCastILi1EEEEEviT_T0_T2_T3_T4_T5_:
	.zero		940


//--------------------- .nv.constant0._ZN2at6native18elementwise_kernelILi128ELi2EZNS0_22gpu_kernel_impl_nocastIZZZNS0_17acosh_kernel_cudaERNS_18TensorIteratorBaseEENKUlvE_clEvENKUlvE1_clEvEUlN3c107complexINS7_4HalfEEEE_EEvS4_RKT_EUliE_EEviT1_ --------------------------
	.section	.nv.constant0._ZN2at6native18elementwise_kernelILi128ELi2EZNS0_22gpu_kernel_impl_nocastIZZZNS0_17acosh_kernel_cudaERNS_18TensorIteratorBaseEENKUlvE_clEvENKUlvE1_clEvEUlN3c107complexINS7_4HalfEEEE_EEvS4_RKT_EUliE_EEviT1_,"a",@progbits
	.sectionflags	@""
	.align	4
.nv.constant0._ZN2at6native18elementwise_kernelILi128ELi2EZNS0_22gpu_kernel_impl_nocastIZZZNS0_17acosh_kernel_cudaERNS_18TensorIteratorBaseEENKUlvE_clEvENKUlvE1_clEvEUlN3c107complexINS7_4HalfEEEE_EEvS4_RKT_EUliE_EEviT1_:
	.zero		1440


//--------------------- .nv.constant0._ZN2at6native27unrolled_elementwise_kernelIZZZNS0_17acosh_kernel_cudaERNS_18TensorIteratorBaseEENKUlvE_clEvENKUlvE1_clEvEUlN3c107complexINS6_4HalfEEEE_St5arrayIPcLm2EELi4E23TrivialOffsetCalculatorILi1EjESF_NS0_6memory15LoadWithoutCastENSG_16StoreWithoutCastEEEviT_T0_T2_T3_T4_T5_ --------------------------
	.section	.nv.constant0._ZN2at6native27unrolled_elementwise_kernelIZZZNS0_17acosh_kernel_cudaERNS_18TensorIteratorBaseEENKUlvE_clEvENKUlvE1_clEvEUlN3c107complexINS6_4HalfEEEE_St5arrayIPcLm2EELi4E23TrivialOffsetCalculatorILi1EjESF_NS0_6memory15LoadWithoutCastENSG_16StoreWithoutCastEEEviT_T0_T2_T3_T4_T5_,"a",@progbits
	.sectionflags	@""
	.align	4
.nv.constant0._ZN2at6native27unrolled_elementwise_kernelIZZZNS0_17acosh_kernel_cudaERNS_18TensorIteratorBaseEENKUlvE_clEvENKUlvE1_clEvEUlN3c107complexINS6_4HalfEEEE_St5arrayIPcLm2EELi4E23TrivialOffsetCalculatorILi1EjESF_NS0_6memory15LoadWithoutCastENSG_16StoreWithoutCastEEEviT_T0_T2_T3_T4_T5_:
	.zero		924


//--------------------- .nv.constant0._ZN2at6native29vectorized_elementwise_kernelILi2EZZZNS0_17acosh_kernel_cudaERNS_18TensorIteratorBaseEENKUlvE_clEvENKUlvE1_clEvEUlN3c107complexINS6_4HalfEEEE_St5arrayIPcLm2EEEEviT0_T1_ --------------------------
	.section	.nv.constant0._ZN2at6native29vectorized_elementwise_kernelILi2EZZZNS0_17acosh_kernel_cudaERNS_18TensorIteratorBaseEENKUlvE_clEvENKUlvE1_clEvEUlN3c107complexINS6_4HalfEEEE_St5arrayIPcLm2EEEEviT0_T1_,"a",@progbits
	.sectionflags	@""
	.align	4
.nv.constant0._ZN2at6native29vectorized_elementwise_kernelILi2EZZZNS0_17acosh_kernel_cudaERNS_18TensorIteratorBaseEENKUlvE_clEvENKUlvE1_clEvEUlN3c107complexINS6_4HalfEEEE_St5arrayIPcLm2EEEEviT0_T1_:
	.zero		920


//--------------------- .nv.constant0._ZN2at6native29vectorized_elementwise_kernelILi4EZZZNS0_17acosh_kernel_cudaERNS_18TensorIteratorBaseEENKUlvE_clEvENKUlvE1_clEvEUlN3c107complexINS6_4HalfEEEE_St5arrayIPcLm2EEEEviT0_T1_ --------------------------
	.section	.nv.constant0._ZN2at6native29vectorized_elementwise_kernelILi4EZZZNS0_17acosh_kernel_cudaERNS_18TensorIteratorBaseEENKUlvE_clEvENKUlvE1_clEvEUlN3c107complexINS6_4HalfEEEE_St5arrayIPcLm2EEEEviT0_T1_,"a",@progbits
	.sectionflags	@""
	.align	4
.nv.constant0._ZN2at6native29vectorized_elementwise_kernelILi4EZZZNS0_17acosh_kernel_cudaERNS_18TensorIteratorBaseEENKUlvE_clEvENKUlvE1_clEvEUlN3c107complexINS6_4HalfEEEE_St5arrayIPcLm2EEEEviT0_T1_:
	.zero		920


//--------------------- .nv.constant0._ZN2at6native29vectorized_elementwise_kernelILi8EZZZNS0_17acosh_kernel_cudaERNS_18TensorIteratorBaseEENKUlvE_clEvENKUlvE1_clEvEUlN3c107complexINS6_4HalfEEEE_St5arrayIPcLm2EEEEviT0_T1_ --------------------------
	.section	.nv.constant0._ZN2at6native29vectorized_elementwise_kernelILi8EZZZNS0_17acosh_kernel_cudaERNS_18TensorIteratorBaseEENKUlvE_clEvENKUlvE1_clEvEUlN3c107complexINS6_4HalfEEEE_St5arrayIPcLm2EEEEviT0_T1_,"a",@progbits
	.sectionflags	@""
	.align	4
.nv.constant0._ZN2at6native29vectorized_elementwise_kernelILi8EZZZNS0_17acosh_kernel_cudaERNS_18TensorIteratorBaseEENKUlvE_clEvENKUlvE1_clEvEUlN3c107complexINS6_4HalfEEEE_St5arrayIPcLm2EEEEviT0_T1_:
	.zero		920


//--------------------- .nv.constant0._ZN2at6native18elementwise_kernelILi128ELi4EZNS0_15gpu_kernel_implIZZZNS0_17acosh_kernel_cudaERNS_18TensorIteratorBaseEENKUlvE_clEvENKUlvE0_clEvEUlN3c107complexIfEEE_EEvS4_RKT_EUliE_EEviT1_ --------------------------
	.section	.nv.constant0._ZN2at6native18elementwise_kernelILi128ELi4EZNS0_15gpu_kernel_implIZZZNS0_17acosh_kernel_cudaERNS_18TensorIteratorBaseEENKUlvE_clEvENKUlvE0_clEvEUlN3c107complexIfEEE_EEvS4_RKT_EUliE_EEviT1_,"a",@progbits
	.sectionflags	@""
	.align	4
.nv.constant0._ZN2at6native18elementwise_kernelILi128ELi4EZNS0_15gpu_kernel_implIZZZNS0_17acosh_kernel_cudaERNS_18TensorIteratorBaseEENKUlvE_clEvENKUlvE0_clEvEUlN3c107complexIfEEE_EEvS4_RKT_EUliE_EEviT1_:
	.zero		1440


//--------------------- .nv.constant0._ZN2at6native27unrolled_elementwise_kernelIZZZNS0_17acosh_kernel_cudaERNS_18TensorIteratorBaseEENKUlvE_clEvENKUlvE0_clEvEUlN3c107complexIfEEE_St5arrayIPcLm2EELi4E23TrivialOffsetCalculatorILi1EjESE_NS0_6memory12LoadWithCastILi1EEENSF_13StoreWithCastILi1EEEEEviT_T0_T2_T3_T4_T5_ --------------------------
	.section	.nv.constant0._ZN2at6native27unrolled_elementwise_kernelIZZZNS0_17acosh_kernel_cudaERNS_18TensorIteratorBaseEENKUlvE_clEvENKUlvE0_clEvEUlN3c107complexIfEEE_St5arrayIPcLm2EELi4E23TrivialOffsetCalculatorILi1EjESE_NS0_6memory12LoadWithCastILi1EEENSF_13StoreWithCastILi1EEEEEviT_T0_T2_T3_T4_T5_,"a",@progbits
	.sectionflags	@""
	.align	4
.nv.constant0._ZN2at6native27unrolled_elementwise_kernelIZZZNS0_17acosh_kernel_cudaERNS_18TensorIteratorBaseEENKUlvE_clEvENKUlvE0_clEvEUlN3c107complexIfEEE_St5arrayIPcLm2EELi4E23TrivialOffsetCalculatorILi1EjESE_NS0_6memory12LoadWithCastILi1EEENSF_13StoreWithCastILi1EEEEEviT_T0_T2_T3_T4_T5_:
	.zero		940


//--------------------- .nv.constant0._ZN2at6native18elementwise_kernelILi128ELi2EZNS0_22gpu_kernel_impl_nocastIZZZNS0_17acosh_kernel_cudaERNS_18TensorIteratorBaseEENKUlvE_clEvENKUlvE0_clEvEUlN3c107complexIfEEE_EEvS4_RKT_EUliE_EEviT1_ --------------------------
	.section	.nv.constant0._ZN2at6native18elementwise_kernelILi128ELi2EZNS0_22gpu_kernel_impl_nocastIZZZNS0_17acosh_kernel_cudaERNS_18TensorIteratorBaseEENKUlvE_clEvENKUlvE0_clEvEUlN3c107complexIfEEE_EEvS4_RKT_EUliE_EEviT1_,"a",@progbits
	.sectionflags	@""
	.align	4
.nv.constant0._ZN2at6native18elementwise_kernelILi128ELi2EZNS0_22gpu_kernel_impl_nocastIZZZNS0_17acosh_kernel_cudaERNS_18TensorIteratorBaseEENKUlvE_clEvENKUlvE0_clEvEUlN3c107complexIfEEE_EEvS4_RKT_EUliE_EEviT1_:
	.zero		1440


//--------------------- .nv.constant0._ZN2at6native27unrolled_elementwise_kernelIZZZNS0_17acosh_kernel_cudaERNS_18TensorIteratorBaseEENKUlvE_clEvENKUlvE0_clEvEUlN3c107complexIfEEE_St5arrayIPcLm2EELi4E23TrivialOffsetCalculatorILi1EjESE_NS0_6memory15LoadWithoutCastENSF_16StoreWithoutCastEEEviT_T0_T2_T3_T4_T5_ --------------------------
	.section	.nv.constant0._ZN2at6native27unrolled_elementwise_kernelIZZZNS0_17acosh_kernel_cudaERNS_18TensorIteratorBaseEENKUlvE_clEvENKUlvE0_clEvEUlN3c107complexIfEEE_St5arrayIPcLm2EELi4E23TrivialOffsetCalculatorILi1EjESE_NS0_6memory15LoadWithoutCastENSF_16StoreWithoutCastEEEviT_T0_T2_T3_T4_T5_,"a",@progbits
	.sectionflags	@""
	.align	4
.nv.constant0._ZN2at6native27unrolled_elementwise_kernelIZZZNS0_17acosh_kernel_cudaERNS_18TensorIteratorBaseEENKUlvE_clEvENKUlvE0_clEvEUlN3c107complexIfEEE_St5arrayIPcLm2EELi4E23TrivialOffsetCalculatorILi1EjESE_NS0_6memory15LoadWithoutCastENSF_16StoreWithoutCastEEEviT_T0_T2_T3_T4_T5_:
	.zero		924


//--------------------- .nv.constant0._ZN2at6native29vectorized_elementwise_kernelILi2EZZZNS0_17acosh_kernel_cudaERNS_18TensorIteratorBaseEENKUlvE_clEvENKUlvE0_clEvEUlN3c107complexIfEEE_St5arrayIPcLm2EEEEviT0_T1_ --------------------------
	.section	.nv.constant0._ZN2at6native29vectorized_elementwise_kernelILi2EZZZNS0_17acosh_kernel_cudaERNS_18TensorIteratorBaseEENKUlvE_clEvENKUlvE0_clEvEUlN3c107complexIfEEE_St5arrayIPcLm2EEEEviT0_T1_,"a",@progbits
	.sectionflags	@""
	.align	4
.nv.constant0._ZN2at6native29vectorized_elementwise_kernelILi2EZZZNS0_17acosh_kernel_cudaERNS_18TensorIteratorBaseEENKUlvE_clEvENKUlvE0_clEvEUlN3c107complexIfEEE_St5arrayIPcLm2EEEEviT0_T1_:
	.zero		920


//--------------------- .nv.constant0._ZN2at6native29vectorized_elementwise_kernelILi4EZZZNS0_17acosh_kernel_cudaERNS_18TensorIteratorBaseEENKUlvE_clEvENKUlvE0_clEvEUlN3c107complexIfEEE_St5arrayIPcLm2EEEEviT0_T1_ --------------------------
	.section	.nv.constant0._ZN2at6native29vectorized_elementwise_kernelILi4EZZZNS0_17acosh_kernel_cudaERNS_18TensorIteratorBaseEENKUlvE_clEvENKUlvE0_clEvEUlN3c107complexIfEEE_St5arrayIPcLm2EEEEviT0_T1_,"a",@progbits
	.sectionflags	@""
	.align	4
.nv.constant0._ZN2at6native29vectorized_elementwise_kernelILi4EZZZNS0_17acosh_kernel_cudaERNS_18TensorIteratorBaseEENKUlvE_clEvENKUlvE0_clEvEUlN3c107complexIfEEE_St5arrayIPcLm2EEEEviT0_T1_:
	.zero		920


//--------------------- .nv.constant0._ZN2at6native29vectorized_elementwise_kernelILi8EZZZNS0_17acosh_kernel_cudaERNS_18TensorIteratorBaseEENKUlvE_clEvENKUlvE0_clEvEUlN3c107complexIfEEE_St5arrayIPcLm2EEEEviT0_T1_ --------------------------
	.section	.nv.constant0._ZN2at6native29vectorized_elementwise_kernelILi8EZZZNS0_17acosh_kernel_cudaERNS_18TensorIteratorBaseEENKUlvE_clEvENKUlvE0_clEvEUlN3c107complexIfEEE_St5arrayIPcLm2EEEEviT0_T1_,"a",@progbits
	.sectionflags	@""
	.align	4
.nv.constant0._ZN2at6native29vectorized_elementwise_kernelILi8EZZZNS0_17acosh_kernel_cudaERNS_18TensorIteratorBaseEENKUlvE_clEvENKUlvE0_clEvEUlN3c107complexIfEEE_St5arrayIPcLm2EEEEviT0_T1_:
	.zero		920


//--------------------- .nv.constant0._ZN2at6native18elementwise_kernelILi128ELi4EZNS0_15gpu_kernel_implIZZZNS0_17acosh_kernel_cudaERNS_18TensorIteratorBaseEENKUlvE_clEvENKUlvE_clEvEUlN3c107complexIdEEE_EEvS4_RKT_EUliE_EEviT1_ --------------------------
	.section	.nv.constant0._ZN2at6native18elementwise_kernelILi128ELi4EZNS0_15gpu_kernel_implIZZZNS0_17acosh_kernel_cudaERNS_18TensorIteratorBaseEENKUlvE_clEvENKUlvE_clEvEUlN3c107complexIdEEE_EEvS4_RKT_EUliE_EEviT1_,"a",@progbits
	.sectionflags	@""
	.align	4
.nv.constant0._ZN2at6native18elementwise_kernelILi128ELi4EZNS0_15gpu_kernel_implIZZZNS0_17acosh_kernel_cudaERNS_18TensorIteratorBaseEENKUlvE_clEvENKUlvE_clEvEUlN3c107complexIdEEE_EEvS4_RKT_EUliE_EEviT1_:
	.zero		1440


//--------------------- .nv.constant0._ZN2at6native27unrolled_elementwise_kernelIZZZNS0_17acosh_kernel_cudaERNS_18TensorIteratorBaseEENKUlvE_clEvENKUlvE_clEvEUlN3c107complexIdEEE_St5arrayIPcLm2EELi4E23TrivialOffsetCalculatorILi1EjESE_NS0_6memory12LoadWithCastILi1EEENSF_13StoreWithCastILi1EEEEEviT_T0_T2_T3_T4_T5_ --------------------------
	.section	.nv.constant0._ZN2at6native27unrolled_elementwise_kernelIZZZNS0_17acosh_kernel_cudaERNS_18TensorIteratorBaseEENKUlvE_clEvENKUlvE_clEvEUlN3c107complexIdEEE_St5arrayIPcLm2EELi4E23TrivialOffsetCalculatorILi1EjESE_NS0_6memory12LoadWithCastILi1EEENSF_13StoreWithCastILi1EEEEEviT_T0_T2_T3_T4_T5_,"a",@progbits
	.sectionflags	@""
	.align	4
.nv.constant0._ZN2at6native27unrolled_elementwise_kernelIZZZNS0_17acosh_kernel_cudaERNS_18TensorIteratorBaseEENKUlvE_clEvENKUlvE_clEvEUlN3c107complexIdEEE_St5arrayIPcLm2EELi4E23TrivialOffsetCalculatorILi1EjESE_NS0_6memory12LoadWithCastILi1EEENSF_13StoreWithCastILi1EEEEEviT_T0_T2_T3_T4_T5_:
	.zero		940


//--------------------- .nv.constant0._ZN2at6native18elementwise_kernelILi128ELi2EZNS0_22gpu_kernel_impl_nocastIZZZNS0_17acosh_kernel_cudaERNS_18TensorIteratorBaseEENKUlvE_clEvENKUlvE_clEvEUlN3c107complexIdEEE_EEvS4_RKT_EUliE_EEviT1_ --------------------------
	.section	.nv.constant0._ZN2at6native18elementwise_kernelILi128ELi2EZNS0_22gpu_kernel_impl_nocastIZZZNS0_17acosh_kernel_cudaERNS_18TensorIteratorBaseEENKUlvE_clEvENKUlvE_clEvEUlN3c107complexIdEEE_EEvS4_RKT_EUliE_EEviT1_,"a",@progbits
	.sectionflags	@""
	.align	4
.nv.constant0._ZN2at6native18elementwise_kernelILi128ELi2EZNS0_22gpu_kernel_impl_nocastIZZZNS0_17acosh_kernel_cudaERNS_18TensorIteratorBaseEENKUlvE_clEvENKUlvE_clEvEUlN3c107complexIdEEE_EEvS4_RKT_EUliE_EEviT1_:
	.zero		1440


//--------------------- .nv.constant0._ZN2at6native27unrolled_elementwise_kernelIZZZNS0_17acosh_kernel_cudaERNS_18TensorIteratorBaseEENKUlvE_clEvENKUlvE_clEvEUlN3c107complexIdEEE_St5arrayIPcLm2EELi4E23TrivialOffsetCalculatorILi1EjESE_NS0_6memory15LoadWithoutCastENSF_16StoreWithoutCastEEEviT_T0_T2_T3_T4_T5_ --------------------------
	.section	.nv.constant0._ZN2at6native27unrolled_elementwise_kernelIZZZNS0_17acosh_kernel_cudaERNS_18TensorIteratorBaseEENKUlvE_clEvENKUlvE_clEvEUlN3c107complexIdEEE_St5arrayIPcLm2EELi4E23TrivialOffsetCalculatorILi1EjESE_NS0_6memory15LoadWithoutCastENSF_16StoreWithoutCastEEEviT_T0_T2_T3_T4_T5_,"a",@progbits
	.sectionflags	@""
	.align	4
.nv.constant0._ZN2at6native27unrolled_elementwise_kernelIZZZNS0_17acosh_kernel_cudaERNS_18TensorIteratorBaseEENKUlvE_clEvENKUlvE_clEvEUlN3c107complexIdEEE_St5arrayIPcLm2EELi4E23TrivialOffsetCalculatorILi1EjESE_NS0_6memory15LoadWithoutCastENSF_16StoreWithoutCastEEEviT_T0_T2_T3_T4_T5_:
	.zero		924


//--------------------- .nv.constant0._ZN2at6native29vectorized_elementwise_kernelILi2EZZZNS0_17acosh_kernel_cudaERNS_18TensorIteratorBaseEENKUlvE_clEvENKUlvE_clEvEUlN3c107complexIdEEE_St5arrayIPcLm2EEEEviT0_T1_ --------------------------
	.section	.nv.constant0._ZN2at6native29vectorized_elementwise_kernelILi2EZZZNS0_17acosh_kernel_cudaERNS_18TensorIteratorBaseEENKUlvE_clEvENKUlvE_clEvEUlN3c107complexIdEEE_St5arrayIPcLm2EEEEviT0_T1_,"a",@progbits
	.sectionflags	@""
	.align	4
.nv.constant0._ZN2at6native29vectorized_elementwise_kernelILi2EZZZNS0_17acosh_kernel_cudaERNS_18TensorIteratorBaseEENKUlvE_clEvENKUlvE_clEvEUlN3c107complexIdEEE_St5arrayIPcLm2EEEEviT0_T1_:
	.zero		920


//--------------------- .nv.constant0._ZN2at6native29vectorized_elementwise_kernelILi4EZZZNS0_17acosh_kernel_cudaERNS_18TensorIteratorBaseEENKUlvE_clEvENKUlvE_clEvEUlN3c107complexIdEEE_St5arrayIPcLm2EEEEviT0_T1_ --------------------------
	.section	.nv.constant0._ZN2at6native29vectorized_elementwise_kernelILi4EZZZNS0_17acosh_kernel_cudaERNS_18TensorIteratorBaseEENKUlvE_clEvENKUlvE_clEvEUlN3c107complexIdEEE_St5arrayIPcLm2EEEEviT0_T1_,"a",@progbits
	.sectionflags	@""
	.align	4
.nv.constant0._ZN2at6native29vectorized_elementwise_kernelILi4EZZZNS0_17acosh_kernel_cudaERNS_18TensorIteratorBaseEENKUlvE_clEvENKUlvE_clEvEUlN3c107complexIdEEE_St5arrayIPcLm2EEEEviT0_T1_:
	.zero		920


//--------------------- .nv.constant0._ZN2at6native29vectorized_elementwise_kernelILi8EZZZNS0_17acosh_kernel_cudaERNS_18TensorIteratorBaseEENKUlvE_clEvENKUlvE_clEvEUlN3c107complexIdEEE_St5arrayIPcLm2EEEEviT0_T1_ --------------------------
	.section	.nv.constant0._ZN2at6native29vectorized_elementwise_kernelILi8EZZZNS0_17acosh_kernel_cudaERNS_18TensorIteratorBaseEENKUlvE_clEvENKUlvE_clEvEUlN3c107complexIdEEE_St5arrayIPcLm2EEEEviT0_T1_,"a",@progbits
	.sectionflags	@""
	.align	4
.nv.constant0._ZN2at6native29vectorized_elementwise_kernelILi8EZZZNS0_17acosh_kernel_cudaERNS_18TensorIteratorBaseEENKUlvE_clEvENKUlvE_clEvEUlN3c107complexIdEEE_St5arrayIPcLm2EEEEviT0_T1_:
	.zero		920


//--------------------- SYMBOLS --------------------------

	.type		.nv.reservedSmem.offset0,@object
	.size		.nv.reservedSmem.offset0,0x4
	.type		__assertfail,@function
